	.target	sm_90a

	.elftype	@"ET_EXEC"


//--------------------- .note.nv.tkinfo           --------------------------
	.section	.note.nv.tkinfo,"",@"SHT_NOTE"
	.sectionflags	@"SHF_NOTE_NV_TKINFO"
	.tkinfo
        /*0018*/ 	.word	0x00000002
        /*0030*/ 	.string	""
        /*0030*/ 	.string	"ptxas"
        /*0030*/ 	.string	"Cuda compilation tools, release 13.0, V13.0.88"
        /*0030*/ 	.string	"Build cuda_13.0.r13.0/compiler.36424714_0"
        /*0030*/ 	.string	"-arch sm_90a -m 64 "



//--------------------- .note.nv.cuinfo           --------------------------
	.section	.note.nv.cuinfo,"",@"SHT_NOTE"
	.sectionflags	@"SHF_NOTE_NV_CUINFO"
        /*0018*/ 	.short	0x0002
        /*001a*/ 	.short	0x005a
        /*001c*/ 	.short	0x0082
	.zero		2


//--------------------- .nv.info                  --------------------------
	.section	.nv.info,"",@"SHT_CUDA_INFO"
	.align	4


	//----- nvinfo : EIATTR_REGCOUNT
	.align		4
        /*0000*/ 	.byte	0x04, 0x2f
        /*0002*/ 	.short	(.L_21 - .L_20)
	.align		4
.L_20:
        /*0004*/ 	.word	index@(_ZN7cutlass13device_kernelIN5flash11enable_sm90INS1_16FlashAttnFwdSm90INS1_25CollectiveMainloopFwdSm90ILi2EN4cute5tupleIJNS5_1CILi1EEES8_S8_EEENS6_IJNS7_ILi192EEENS7_ILi160EEENS7_ILi64EEEEEELi64ENS_12float_e4m3_tEfNS_4arch4Sm90ELb1ELb0ELb0ELb1ELb1ELb1ELb0ELb1ELb1ELb1ELb0ELb0EEENS1_21CollectiveEpilogueFwdINS6_IJSA_SC_SB_EEES9_NS_10bfloat16_tESG_Li384ELb1ELb1ELb0ELb1EEENS1_36VarlenDynamicPersistentTileSchedulerILi192ELi160ELi384ELi128ELb0ELb1ELb1ELb1ELb1ELb1EEEEEEEEEvNT_6ParamsE)
        /*0008*/ 	.word	0x00000080


	//----- nvinfo : EIATTR_FRAME_SIZE
	.align		4
.L_21:
        /*000c*/ 	.byte	0x04, 0x11
        /*000e*/ 	.short	(.L_23 - .L_22)
	.align		4
.L_22:
        /*0010*/ 	.word	index@(_ZN7cutlass13device_kernelIN5flash11enable_sm90INS1_16FlashAttnFwdSm90INS1_25CollectiveMainloopFwdSm90ILi2EN4cute5tupleIJNS5_1CILi1EEES8_S8_EEENS6_IJNS7_ILi192EEENS7_ILi160EEENS7_ILi64EEEEEELi64ENS_12float_e4m3_tEfNS_4arch4Sm90ELb1ELb0ELb0ELb1ELb1ELb1ELb0ELb1ELb1ELb1ELb0ELb0EEENS1_21CollectiveEpilogueFwdINS6_IJSA_SC_SB_EEES9_NS_10bfloat16_tESG_Li384ELb1ELb1ELb0ELb1EEENS1_36VarlenDynamicPersistentTileSchedulerILi192ELi160ELi384ELi128ELb0ELb1ELb1ELb1ELb1ELb1EEEEEEEEEvNT_6ParamsE)
        /*0014*/ 	.word	0x00000088


	//----- nvinfo : EIATTR_REGCOUNT
	.align		4
.L_23:
        /*0018*/ 	.byte	0x04, 0x2f
        /*001a*/ 	.short	(.L_25 - .L_24)
	.align		4
.L_24:
        /*001c*/ 	.word	index@(_ZN7cutlass13device_kernelIN5flash11enable_sm90INS1_16FlashAttnFwdSm90INS1_25CollectiveMainloopFwdSm90ILi2EN4cute5tupleIJNS5_1CILi1EEES8_S8_EEENS6_IJNS7_ILi192EEENS7_ILi160EEENS7_ILi64EEEEEELi64ENS_12float_e4m3_tEfNS_4arch4Sm90ELb1ELb0ELb0ELb1ELb1ELb0ELb0ELb1ELb1ELb1ELb0ELb0EEENS1_21CollectiveEpilogueFwdINS6_IJSA_SC_SB_EEES9_NS_10bfloat16_tESG_Li384ELb1ELb1ELb0ELb1EEENS1_36VarlenDynamicPersistentTileSchedulerILi192ELi160ELi384ELi128ELb0ELb1ELb1ELb1ELb1ELb1EEEEEEEEEvNT_6ParamsE)
        /*0020*/ 	.word	0x00000080


	//----- nvinfo : EIATTR_FRAME_SIZE
	.align		4
.L_25:
        /*0024*/ 	.byte	0x04, 0x11
        /*0026*/ 	.short	(.L_27 - .L_26)
	.align		4
.L_26:
        /*0028*/ 	.word	index@(_ZN7cutlass13device_kernelIN5flash11enable_sm90INS1_16FlashAttnFwdSm90INS1_25CollectiveMainloopFwdSm90ILi2EN4cute5tupleIJNS5_1CILi1EEES8_S8_EEENS6_IJNS7_ILi192EEENS7_ILi160EEENS7_ILi64EEEEEELi64ENS_12float_e4m3_tEfNS_4arch4Sm90ELb1ELb0ELb0ELb1ELb1ELb0ELb0ELb1ELb1ELb1ELb0ELb0EEENS1_21CollectiveEpilogueFwdINS6_IJSA_SC_SB_EEES9_NS_10bfloat16_tESG_Li384ELb1ELb1ELb0ELb1EEENS1_36VarlenDynamicPersistentTileSchedulerILi192ELi160ELi384ELi128ELb0ELb1ELb1ELb1ELb1ELb1EEEEEEEEEvNT_6ParamsE)
        /*002c*/ 	.word	0x00000038


	//----- nvinfo : EIATTR_REGCOUNT
	.align		4
.L_27:
        /*0030*/ 	.byte	0x04, 0x2f
        /*0032*/ 	.short	(.L_29 - .L_28)
	.align		4
.L_28:
        /*0034*/ 	.word	index@(_ZN7cutlass13device_kernelIN5flash11enable_sm90INS1_16FlashAttnFwdSm90INS1_25CollectiveMainloopFwdSm90ILi2EN4cute5tupleIJNS5_1CILi1EEES8_S8_EEENS6_IJNS7_ILi192EEENS7_ILi160EEENS7_ILi64EEEEEELi64ENS_12float_e4m3_tEfNS_4arch4Sm90ELb1ELb0ELb0ELb0ELb1ELb0ELb0ELb1ELb1ELb1ELb0ELb0EEENS1_21CollectiveEpilogueFwdINS6_IJSA_SC_SB_EEES9_NS_10bfloat16_tESG_Li384ELb0ELb1ELb0ELb1EEENS1_30DynamicPersistentTileSchedulerILi384ELi128ELb0ELb1ELb1EEEEEEEEEvNT_6ParamsE)
        /*0038*/ 	.word	0x00000080


	//----- nvinfo : EIATTR_FRAME_SIZE
	.align		4
.L_29:
        /*003c*/ 	.byte	0x04, 0x11
        /*003e*/ 	.short	(.L_31 - .L_30)
	.align		4
.L_30:
        /*0040*/ 	.word	index@(_ZN7cutlass13device_kernelIN5flash11enable_sm90INS1_16FlashAttnFwdSm90INS1_25CollectiveMainloopFwdSm90ILi2EN4cute5tupleIJNS5_1CILi1EEES8_S8_EEENS6_IJNS7_ILi192EEENS7_ILi160EEENS7_ILi64EEEEEELi64ENS_12float_e4m3_tEfNS_4arch4Sm90ELb1ELb0ELb0ELb0ELb1ELb0ELb0ELb1ELb1ELb1ELb0ELb0EEENS1_21CollectiveEpilogueFwdINS6_IJSA_SC_SB_EEES9_NS_10bfloat16_tESG_Li384ELb0ELb1ELb0ELb1EEENS1_30DynamicPersistentTileSchedulerILi384ELi128ELb0ELb1ELb1EEEEEEEEEvNT_6ParamsE)
        /*0044*/ 	.word	0x00000030


	//----- nvinfo : EIATTR_REGCOUNT
	.align		4
.L_31:
        /*0048*/ 	.byte	0x04, 0x2f
        /*004a*/ 	.short	(.L_33 - .L_32)
	.align		4
.L_32:
        /*004c*/ 	.word	index@(_ZN7cutlass13device_kernelIN5flash11enable_sm90INS1_16FlashAttnFwdSm90INS1_25CollectiveMainloopFwdSm90ILi2EN4cute5tupleIJNS5_1CILi1EEES8_S8_EEENS6_IJNS7_ILi192EEENS7_ILi160EEENS7_ILi64EEEEEELi64ENS_12float_e4m3_tEfNS_4arch4Sm90ELb0ELb1ELb0ELb1ELb1ELb1ELb0ELb1ELb1ELb1ELb0ELb0EEENS1_21CollectiveEpilogueFwdINS6_IJSA_SC_SB_EEES9_NS_10bfloat16_tESG_Li384ELb1ELb1ELb0ELb1EEENS1_36VarlenDynamicPersistentTileSchedulerILi192ELi160ELi384ELi128ELb0ELb1ELb1ELb1ELb0ELb1EEEEEEEEEvNT_6ParamsE)
        /*0050*/ 	.word	0x00000080


	//----- nvinfo : EIATTR_FRAME_SIZE
	.align		4
.L_33:
        /*0054*/ 	.byte	0x04, 0x11
        /*0056*/ 	.short	(.L_35 - .L_34)
	.align		4
.L_34:
        /*0058*/ 	.word	index@(_ZN7cutlass13device_kernelIN5flash11enable_sm90INS1_16FlashAttnFwdSm90INS1_25CollectiveMainloopFwdSm90ILi2EN4cute5tupleIJNS5_1CILi1EEES8_S8_EEENS6_IJNS7_ILi192EEENS7_ILi160EEENS7_ILi64EEEEEELi64ENS_12float_e4m3_tEfNS_4arch4Sm90ELb0ELb1ELb0ELb1ELb1ELb1ELb0ELb1ELb1ELb1ELb0ELb0EEENS1_21CollectiveEpilogueFwdINS6_IJSA_SC_SB_EEES9_NS_10bfloat16_tESG_Li384ELb1ELb1ELb0ELb1EEENS1_36VarlenDynamicPersistentTileSchedulerILi192ELi160ELi384ELi128ELb0ELb1ELb1ELb1ELb0ELb1EEEEEEEEEvNT_6ParamsE)
        /*005c*/ 	.word	0x00000068


	//----- nvinfo : EIATTR_REGCOUNT
	.align		4
.L_35:
        /*0060*/ 	.byte	0x04, 0x2f
        /*0062*/ 	.short	(.L_37 - .L_36)
	.align		4
.L_36:
        /*0064*/ 	.word	index@(_ZN7cutlass13device_kernelIN5flash11enable_sm90INS1_16FlashAttnFwdSm90INS1_25CollectiveMainloopFwdSm90ILi2EN4cute5tupleIJNS5_1CILi1EEES8_S8_EEENS6_IJNS7_ILi192EEENS7_ILi160EEENS7_ILi64EEEEEELi64ENS_12float_e4m3_tEfNS_4arch4Sm90ELb0ELb1ELb0ELb1ELb1ELb0ELb0ELb1ELb1ELb1ELb0ELb0EEENS1_21CollectiveEpilogueFwdINS6_IJSA_SC_SB_EEES9_NS_10bfloat16_tESG_Li384ELb1ELb1ELb0ELb1EEENS1_36VarlenDynamicPersistentTileSchedulerILi192ELi160ELi384ELi128ELb0ELb1ELb1ELb1ELb0ELb1EEEEEEEEEvNT_6ParamsE)
        /*0068*/ 	.word	0x00000080


	//----- nvinfo : EIATTR_FRAME_SIZE
	.align		4
.L_37:
        /*006c*/ 	.byte	0x04, 0x11
        /*006e*/ 	.short	(.L_39 - .L_38)
	.align		4
.L_38:
        /*0070*/ 	.word	index@(_ZN7cutlass13device_kernelIN5flash11enable_sm90INS1_16FlashAttnFwdSm90INS1_25CollectiveMainloopFwdSm90ILi2EN4cute5tupleIJNS5_1CILi1EEES8_S8_EEENS6_IJNS7_ILi192EEENS7_ILi160EEENS7_ILi64EEEEEELi64ENS_12float_e4m3_tEfNS_4arch4Sm90ELb0ELb1ELb0ELb1ELb1ELb0ELb0ELb1ELb1ELb1ELb0ELb0EEENS1_21CollectiveEpilogueFwdINS6_IJSA_SC_SB_EEES9_NS_10bfloat16_tESG_Li384ELb1ELb1ELb0ELb1EEENS1_36VarlenDynamicPersistentTileSchedulerILi192ELi160ELi384ELi128ELb0ELb1ELb1ELb1ELb0ELb1EEEEEEEEEvNT_6ParamsE)
        /*0074*/ 	.word	0x00000038


	//----- nvinfo : EIATTR_REGCOUNT
	.align		4
.L_39:
        /*0078*/ 	.byte	0x04, 0x2f
        /*007a*/ 	.short	(.L_41 - .L_40)
	.align		4
.L_40:
        /*007c*/ 	.word	index@(_ZN7cutlass13device_kernelIN5flash11enable_sm90INS1_16FlashAttnFwdSm90INS1_25CollectiveMainloopFwdSm90ILi2EN4cute5tupleIJNS5_1CILi1EEES8_S8_EEENS6_IJNS7_ILi192EEENS7_ILi160EEENS7_ILi64EEEEEELi64ENS_12float_e4m3_tEfNS_4arch4Sm90ELb0ELb1ELb0ELb0ELb1ELb0ELb0ELb1ELb1ELb1ELb0ELb0EEENS1_21CollectiveEpilogueFwdINS6_IJSA_SC_SB_EEES9_NS_10bfloat16_tESG_Li384ELb0ELb1ELb0ELb1EEENS1_30DynamicPersistentTileSchedulerILi384ELi128ELb0ELb1ELb1EEEEEEEEEvNT_6ParamsE)
        /*0080*/ 	.word	0x00000080


	//----- nvinfo : EIATTR_FRAME_SIZE
	.align		4
.L_41:
        /*0084*/ 	.byte	0x04, 0x11
        /*0086*/ 	.short	(.L_43 - .L_42)
	.align		4
.L_42:
        /*0088*/ 	.word	index@(_ZN7cutlass13device_kernelIN5flash11enable_sm90INS1_16FlashAttnFwdSm90INS1_25CollectiveMainloopFwdSm90ILi2EN4cute5tupleIJNS5_1CILi1EEES8_S8_EEENS6_IJNS7_ILi192EEENS7_ILi160EEENS7_ILi64EEEEEELi64ENS_12float_e4m3_tEfNS_4arch4Sm90ELb0ELb1ELb0ELb0ELb1ELb0ELb0ELb1ELb1ELb1ELb0ELb0EEENS1_21CollectiveEpilogueFwdINS6_IJSA_SC_SB_EEES9_NS_10bfloat16_tESG_Li384ELb0ELb1ELb0ELb1EEENS1_30DynamicPersistentTileSchedulerILi384ELi128ELb0ELb1ELb1EEEEEEEEEvNT_6ParamsE)
        /*008c*/ 	.word	0x00000038


	//----- nvinfo : EIATTR_REGCOUNT
	.align		4
.L_43:
        /*0090*/ 	.byte	0x04, 0x2f
        /*0092*/ 	.short	(.L_45 - .L_44)
	.align		4
.L_44:
        /*0094*/ 	.word	index@(_ZN7cutlass13device_kernelIN5flash11enable_sm90INS1_16FlashAttnFwdSm90INS1_25CollectiveMainloopFwdSm90ILi2EN4cute5tupleIJNS5_1CILi1EEES8_S8_EEENS6_IJNS7_ILi192EEENS7_ILi160EEENS7_ILi64EEEEEELi64ENS_12float_e4m3_tEfNS_4arch4Sm90ELb0ELb0ELb0ELb1ELb1ELb1ELb0ELb1ELb1ELb1ELb0ELb0EEENS1_21CollectiveEpilogueFwdINS6_IJSA_SC_SB_EEES9_NS_10bfloat16_tESG_Li384ELb1ELb1ELb0ELb1EEENS1_36VarlenDynamicPersistentTileSchedulerILi192ELi160ELi384ELi128ELb0ELb1ELb1ELb0ELb1ELb1EEEEEEEEEvNT_6ParamsE)
        /*0098*/ 	.word	0x00000080


	//----- nvinfo : EIATTR_FRAME_SIZE
	.align		4
.L_45:
        /*009c*/ 	.byte	0x04, 0x11
        /*009e*/ 	.short	(.L_47 - .L_46)
	.align		4
.L_46:
        /*00a0*/ 	.word	index@(_ZN7cutlass13device_kernelIN5flash11enable_sm90INS1_16FlashAttnFwdSm90INS1_25CollectiveMainloopFwdSm90ILi2EN4cute5tupleIJNS5_1CILi1EEES8_S8_EEENS6_IJNS7_ILi192EEENS7_ILi160EEENS7_ILi64EEEEEELi64ENS_12float_e4m3_tEfNS_4arch4Sm90ELb0ELb0ELb0ELb1ELb1ELb1ELb0ELb1ELb1ELb1ELb0ELb0EEENS1_21CollectiveEpilogueFwdINS6_IJSA_SC_SB_EEES9_NS_10bfloat16_tESG_Li384ELb1ELb1ELb0ELb1EEENS1_36VarlenDynamicPersistentTileSchedulerILi192ELi160ELi384ELi128ELb0ELb1ELb1ELb0ELb1ELb1EEEEEEEEEvNT_6ParamsE)
        /*00a4*/ 	.word	0x00000090


	//----- nvinfo : EIATTR_REGCOUNT
	.align		4
.L_47:
        /*00a8*/ 	.byte	0x04, 0x2f
        /*00aa*/ 	.short	(.L_49 - .L_48)
	.align		4
.L_48:
        /*00ac*/ 	.word	index@(_ZN7cutlass13device_kernelIN5flash11enable_sm90INS1_16FlashAttnFwdSm90INS1_25CollectiveMainloopFwdSm90ILi2EN4cute5tupleIJNS5_1CILi1EEES8_S8_EEENS6_IJNS7_ILi192EEENS7_ILi160EEENS7_ILi64EEEEEELi64ENS_12float_e4m3_tEfNS_4arch4Sm90ELb0ELb0ELb0ELb1ELb1ELb0ELb0ELb1ELb1ELb1ELb0ELb0EEENS1_21CollectiveEpilogueFwdINS6_IJSA_SC_SB_EEES9_NS_10bfloat16_tESG_Li384ELb1ELb1ELb0ELb1EEENS1_36VarlenDynamicPersistentTileSchedulerILi192ELi160ELi384ELi128ELb0ELb1ELb1ELb0ELb1ELb1EEEEEEEEEvNT_6ParamsE)
        /*00b0*/ 	.word	0x00000080


	//----- nvinfo : EIATTR_FRAME_SIZE
	.align		4
.L_49:
        /*00b4*/ 	.byte	0x04, 0x11
        /*00b6*/ 	.short	(.L_51 - .L_50)
	.align		4
.L_50:
        /*00b8*/ 	.word	index@(_ZN7cutlass13device_kernelIN5flash11enable_sm90INS1_16FlashAttnFwdSm90INS1_25CollectiveMainloopFwdSm90ILi2EN4cute5tupleIJNS5_1CILi1EEES8_S8_EEENS6_IJNS7_ILi192EEENS7_ILi160EEENS7_ILi64EEEEEELi64ENS_12float_e4m3_tEfNS_4arch4Sm90ELb0ELb0ELb0ELb1ELb1ELb0ELb0ELb1ELb1ELb1ELb0ELb0EEENS1_21CollectiveEpilogueFwdINS6_IJSA_SC_SB_EEES9_NS_10bfloat16_tESG_Li384ELb1ELb1ELb0ELb1EEENS1_36VarlenDynamicPersistentTileSchedulerILi192ELi160ELi384ELi128ELb0ELb1ELb1ELb0ELb1ELb1EEEEEEEEEvNT_6ParamsE)
        /*00bc*/ 	.word	0x00000038


	//----- nvinfo : EIATTR_REGCOUNT
	.align		4
.L_51:
        /*00c0*/ 	.byte	0x04, 0x2f
        /*00c2*/ 	.short	(.L_53 - .L_52)
	.align		4
.L_52:
        /*00c4*/ 	.word	index@(_ZN7cutlass13device_kernelIN5flash11enable_sm90INS1_16FlashAttnFwdSm90INS1_25CollectiveMainloopFwdSm90ILi2EN4cute5tupleIJNS5_1CILi1EEES8_S8_EEENS6_IJNS7_ILi192EEENS7_ILi160EEENS7_ILi64EEEEEELi64ENS_12float_e4m3_tEfNS_4arch4Sm90ELb0ELb0ELb0ELb0ELb1ELb0ELb0ELb1ELb1ELb1ELb0ELb0EEENS1_21CollectiveEpilogueFwdINS6_IJSA_SC_SB_EEES9_NS_10bfloat16_tESG_Li384ELb0ELb1ELb0ELb1EEENS1_29StaticPersistentTileSchedulerILb0EEEEEEEEEvNT_6ParamsE)
        /*00c8*/ 	.word	0x00000080


	//----- nvinfo : EIATTR_FRAME_SIZE
	.align		4
.L_53:
        /*00cc*/ 	.byte	0x04, 0x11
        /*00ce*/ 	.short	(.L_55 - .L_54)
	.align		4
.L_54:
        /*00d0*/ 	.word	index@(_ZN7cutlass13device_kernelIN5flash11enable_sm90INS1_16FlashAttnFwdSm90INS1_25CollectiveMainloopFwdSm90ILi2EN4cute5tupleIJNS5_1CILi1EEES8_S8_EEENS6_IJNS7_ILi192EEENS7_ILi160EEENS7_ILi64EEEEEELi64ENS_12float_e4m3_tEfNS_4arch4Sm90ELb0ELb0ELb0ELb0ELb1ELb0ELb0ELb1ELb1ELb1ELb0ELb0EEENS1_21CollectiveEpilogueFwdINS6_IJSA_SC_SB_EEES9_NS_10bfloat16_tESG_Li384ELb0ELb1ELb0ELb1EEENS1_29StaticPersistentTileSchedulerILb0EEEEEEEEEvNT_6ParamsE)
        /*00d4*/ 	.word	0x00000028


	//----- nvinfo : EIATTR_MIN_STACK_SIZE
	.align		4
.L_55:
        /*00d8*/ 	.byte	0x04, 0x12
        /*00da*/ 	.short	(.L_57 - .L_56)
	.align		4
.L_56:
        /*00dc*/ 	.word	index@(_ZN7cutlass13device_kernelIN5flash11enable_sm90INS1_16FlashAttnFwdSm90INS1_25CollectiveMainloopFwdSm90ILi2EN4cute5tupleIJNS5_1CILi1EEES8_S8_EEENS6_IJNS7_ILi192EEENS7_ILi160EEENS7_ILi64EEEEEELi64ENS_12float_e4m3_tEfNS_4arch4Sm90ELb0ELb0ELb0ELb0ELb1ELb0ELb0ELb1ELb1ELb1ELb0ELb0EEENS1_21CollectiveEpilogueFwdINS6_IJSA_SC_SB_EEES9_NS_10bfloat16_tESG_Li384ELb0ELb1ELb0ELb1EEENS1_29StaticPersistentTileSchedulerILb0EEEEEEEEEvNT_6ParamsE)
        /*00e0*/ 	.word	0x00000028


	//----- nvinfo : EIATTR_MIN_STACK_SIZE
	.align		4
.L_57:
        /*00e4*/ 	.byte	0x04, 0x12
        /*00e6*/ 	.short	(.L_59 - .L_58)
	.align		4
.L_58:
        /*00e8*/ 	.word	index@(_ZN7cutlass13device_kernelIN5flash11enable_sm90INS1_16FlashAttnFwdSm90INS1_25CollectiveMainloopFwdSm90ILi2EN4cute5tupleIJNS5_1CILi1EEES8_S8_EEENS6_IJNS7_ILi192EEENS7_ILi160EEENS7_ILi64EEEEEELi64ENS_12float_e4m3_tEfNS_4arch4Sm90ELb0ELb0ELb0ELb1ELb1ELb0ELb0ELb1ELb1ELb1ELb0ELb0EEENS1_21CollectiveEpilogueFwdINS6_IJSA_SC_SB_EEES9_NS_10bfloat16_tESG_Li384ELb1ELb1ELb0ELb1EEENS1_36VarlenDynamicPersistentTileSchedulerILi192ELi160ELi384ELi128ELb0ELb1ELb1ELb0ELb1ELb1EEEEEEEEEvNT_6ParamsE)
        /*00ec*/ 	.word	0x00000038


	//----- nvinfo : EIATTR_MIN_STACK_SIZE
	.align		4
.L_59:
        /*00f0*/ 	.byte	0x04, 0x12
        /*00f2*/ 	.short	(.L_61 - .L_60)
	.align		4
.L_60:
        /*00f4*/ 	.word	index@(_ZN7cutlass13device_kernelIN5flash11enable_sm90INS1_16FlashAttnFwdSm90INS1_25CollectiveMainloopFwdSm90ILi2EN4cute5tupleIJNS5_1CILi1EEES8_S8_EEENS6_IJNS7_ILi192EEENS7_ILi160EEENS7_ILi64EEEEEELi64ENS_12float_e4m3_tEfNS_4arch4Sm90ELb0ELb0ELb0ELb1ELb1ELb1ELb0ELb1ELb1ELb1ELb0ELb0EEENS1_21CollectiveEpilogueFwdINS6_IJSA_SC_SB_EEES9_NS_10bfloat16_tESG_Li384ELb1ELb1ELb0ELb1EEENS1_36VarlenDynamicPersistentTileSchedulerILi192ELi160ELi384ELi128ELb0ELb1ELb1ELb0ELb1ELb1EEEEEEEEEvNT_6ParamsE)
        /*00f8*/ 	.word	0x00000090


	//----- nvinfo : EIATTR_MIN_STACK_SIZE
	.align		4
.L_61:
        /*00fc*/ 	.byte	0x04, 0x12
        /*00fe*/ 	.short	(.L_63 - .L_62)
	.align		4
.L_62:
        /*0100*/ 	.word	index@(_ZN7cutlass13device_kernelIN5flash11enable_sm90INS1_16FlashAttnFwdSm90INS1_25CollectiveMainloopFwdSm90ILi2EN4cute5tupleIJNS5_1CILi1EEES8_S8_EEENS6_IJNS7_ILi192EEENS7_ILi160EEENS7_ILi64EEEEEELi64ENS_12float_e4m3_tEfNS_4arch4Sm90ELb0ELb1ELb0ELb0ELb1ELb0ELb0ELb1ELb1ELb1ELb0ELb0EEENS1_21CollectiveEpilogueFwdINS6_IJSA_SC_SB_EEES9_NS_10bfloat16_tESG_Li384ELb0ELb1ELb0ELb1EEENS1_30DynamicPersistentTileSchedulerILi384ELi128ELb0ELb1ELb1EEEEEEEEEvNT_6ParamsE)
        /*0104*/ 	.word	0x00000038


	//----- nvinfo : EIATTR_MIN_STACK_SIZE
	.align		4
.L_63:
        /*0108*/ 	.byte	0x04, 0x12
        /*010a*/ 	.short	(.L_65 - .L_64)
	.align		4
.L_64:
        /*010c*/ 	.word	index@(_ZN7cutlass13device_kernelIN5flash11enable_sm90INS1_16FlashAttnFwdSm90INS1_25CollectiveMainloopFwdSm90ILi2EN4cute5tupleIJNS5_1CILi1EEES8_S8_EEENS6_IJNS7_ILi192EEENS7_ILi160EEENS7_ILi64EEEEEELi64ENS_12float_e4m3_tEfNS_4arch4Sm90ELb0ELb1ELb0ELb1ELb1ELb0ELb0ELb1ELb1ELb1ELb0ELb0EEENS1_21CollectiveEpilogueFwdINS6_IJSA_SC_SB_EEES9_NS_10bfloat16_tESG_Li384ELb1ELb1ELb0ELb1EEENS1_36VarlenDynamicPersistentTileSchedulerILi192ELi160ELi384ELi128ELb0ELb1ELb1ELb1ELb0ELb1EEEEEEEEEvNT_6ParamsE)
        /*0110*/ 	.word	0x00000038


	//----- nvinfo : EIATTR_MIN_STACK_SIZE
	.align		4
.L_65:
        /*0114*/ 	.byte	0x04, 0x12
        /*0116*/ 	.short	(.L_67 - .L_66)
	.align		4
.L_66:
        /*0118*/ 	.word	index@(_ZN7cutlass13device_kernelIN5flash11enable_sm90INS1_16FlashAttnFwdSm90INS1_25CollectiveMainloopFwdSm90ILi2EN4cute5tupleIJNS5_1CILi1EEES8_S8_EEENS6_IJNS7_ILi192EEENS7_ILi160EEENS7_ILi64EEEEEELi64ENS_12float_e4m3_tEfNS_4arch4Sm90ELb0ELb1ELb0ELb1ELb1ELb1ELb0ELb1ELb1ELb1ELb0ELb0EEENS1_21CollectiveEpilogueFwdINS6_IJSA_SC_SB_EEES9_NS_10bfloat16_tESG_Li384ELb1ELb1ELb0ELb1EEENS1_36VarlenDynamicPersistentTileSchedulerILi192ELi160ELi384ELi128ELb0ELb1ELb1ELb1ELb0ELb1EEEEEEEEEvNT_6ParamsE)
        /*011c*/ 	.word	0x00000068


	//----- nvinfo : EIATTR_MIN_STACK_SIZE
	.align		4
.L_67:
        /*0120*/ 	.byte	0x04, 0x12
        /*0122*/ 	.short	(.L_69 - .L_68)
	.align		4
.L_68:
        /*0124*/ 	.word	index@(_ZN7cutlass13device_kernelIN5flash11enable_sm90INS1_16FlashAttnFwdSm90INS1_25CollectiveMainloopFwdSm90ILi2EN4cute5tupleIJNS5_1CILi1EEES8_S8_EEENS6_IJNS7_ILi192EEENS7_ILi160EEENS7_ILi64EEEEEELi64ENS_12float_e4m3_tEfNS_4arch4Sm90ELb1ELb0ELb0ELb0ELb1ELb0ELb0ELb1ELb1ELb1ELb0ELb0EEENS1_21CollectiveEpilogueFwdINS6_IJSA_SC_SB_EEES9_NS_10bfloat16_tESG_Li384ELb0ELb1ELb0ELb1EEENS1_30DynamicPersistentTileSchedulerILi384ELi128ELb0ELb1ELb1EEEEEEEEEvNT_6ParamsE)
        /*0128*/ 	.word	0x00000030


	//----- nvinfo : EIATTR_MIN_STACK_SIZE
	.align		4
.L_69:
        /*012c*/ 	.byte	0x04, 0x12
        /*012e*/ 	.short	(.L_71 - .L_70)
	.align		4
.L_70:
        /*0130*/ 	.word	index@(_ZN7cutlass13device_kernelIN5flash11enable_sm90INS1_16FlashAttnFwdSm90INS1_25CollectiveMainloopFwdSm90ILi2EN4cute5tupleIJNS5_1CILi1EEES8_S8_EEENS6_IJNS7_ILi192EEENS7_ILi160EEENS7_ILi64EEEEEELi64ENS_12float_e4m3_tEfNS_4arch4Sm90ELb1ELb0ELb0ELb1ELb1ELb0ELb0ELb1ELb1ELb1ELb0ELb0EEENS1_21CollectiveEpilogueFwdINS6_IJSA_SC_SB_EEES9_NS_10bfloat16_tESG_Li384ELb1ELb1ELb0ELb1EEENS1_36VarlenDynamicPersistentTileSchedulerILi192ELi160ELi384ELi128ELb0ELb1ELb1ELb1ELb1ELb1EEEEEEEEEvNT_6ParamsE)
        /*0134*/ 	.word	0x00000038


	//----- nvinfo : EIATTR_MIN_STACK_SIZE
	.align		4
.L_71:
        /*0138*/ 	.byte	0x04, 0x12
        /*013a*/ 	.short	(.L_73 - .L_72)
	.align		4
.L_72:
        /*013c*/ 	.word	index@(_ZN7cutlass13device_kernelIN5flash11enable_sm90INS1_16FlashAttnFwdSm90INS1_25CollectiveMainloopFwdSm90ILi2EN4cute5tupleIJNS5_1CILi1EEES8_S8_EEENS6_IJNS7_ILi192EEENS7_ILi160EEENS7_ILi64EEEEEELi64ENS_12float_e4m3_tEfNS_4arch4Sm90ELb1ELb0ELb0ELb1ELb1ELb1ELb0ELb1ELb1ELb1ELb0ELb0EEENS1_21CollectiveEpilogueFwdINS6_IJSA_SC_SB_EEES9_NS_10bfloat16_tESG_Li384ELb1ELb1ELb0ELb1EEENS1_36VarlenDynamicPersistentTileSchedulerILi192ELi160ELi384ELi128ELb0ELb1ELb1ELb1ELb1ELb1EEEEEEEEEvNT_6ParamsE)
        /*0140*/ 	.word	0x00000088
.L_73:


//--------------------- .nv.compat                --------------------------
	.section	.nv.compat,"",@"SHT_CUDA_COMPAT_INFO"
	.align	4
        /*0000*/ 	.byte	0x02, 0x09, 0x01, 0x00, 0x02, 0x02, 0x04, 0x00, 0x02, 0x05, 0x05, 0x00, 0x03, 0x07, 0x01, 0x01
        /*0010*/ 	.byte	0x02, 0x03, 0x01, 0x00, 0x02, 0x06, 0x01, 0x00, 0x04, 0x0b, 0x08, 0x00, 0x00, 0x00, 0x00, 0x00
        /*0020*/ 	.byte	0x00, 0x00, 0x00, 0x00


//--------------------- .nv.info._ZN7cutlass13device_kernelIN5flash11enable_sm90INS1_16FlashAttnFwdSm90INS1_25CollectiveMainloopFwdSm90ILi2EN4cute5tupleIJNS5_1CILi1EEES8_S8_EEENS6_IJNS7_ILi192EEENS7_ILi160EEENS7_ILi64EEEEEELi64ENS_12float_e4m3_tEfNS_4arch4Sm90ELb0ELb0ELb0ELb0ELb1ELb0ELb0ELb1ELb1ELb1ELb0ELb0EEENS1_21CollectiveEpilogueFwdINS6_IJSA_SC_SB_EEES9_NS_10bfloat16_tESG_Li384ELb0ELb1ELb0ELb1EEENS1_29StaticPersistentTileSchedulerILb0EEEEEEEEEvNT_6ParamsE --------------------------
	.section	.nv.info._ZN7cutlass13device_kernelIN5flash11enable_sm90INS1_16FlashAttnFwdSm90INS1_25CollectiveMainloopFwdSm90ILi2EN4cute5tupleIJNS5_1CILi1EEES8_S8_EEENS6_IJNS7_ILi192EEENS7_ILi160EEENS7_ILi64EEEEEELi64ENS_12float_e4m3_tEfNS_4arch4Sm90ELb0ELb0ELb0ELb0ELb1ELb0ELb0ELb1ELb1ELb1ELb0ELb0EEENS1_21CollectiveEpilogueFwdINS6_IJSA_SC_SB_EEES9_NS_10bfloat16_tESG_Li384ELb0ELb1ELb0ELb1EEENS1_29StaticPersistentTileSchedulerILb0EEEEEEEEEvNT_6ParamsE,"",@"SHT_CUDA_INFO"
	.sectionflags	@""
	.align	4


	//----- nvinfo : EIATTR_CUDA_API_VERSION
	.align		4
        /*0000*/ 	.byte	0x04, 0x37
        /*0002*/ 	.short	(.L_75 - .L_74)
.L_74:
        /*0004*/ 	.word	0x00000082


	//----- nvinfo : EIATTR_KPARAM_INFO
	.align		4
.L_75:
        /*0008*/ 	.byte	0x04, 0x17
        /*000a*/ 	.short	(.L_77 - .L_76)
.L_76:
        /*000c*/ 	.word	0x00000000
        /*0010*/ 	.short	0x0000
        /*0012*/ 	.short	0x0070
        /*0014*/ 	.byte	0x00, 0xf0, 0x01, 0x28


	//----- nvinfo : EIATTR_SPARSE_MMA_MASK
	.align		4
.L_77:
        /*0018*/ 	.byte	0x03, 0x50
        /*001a*/ 	.short	0x0000


	//----- nvinfo : EIATTR_MAXREG_COUNT
	.align		4
        /*001c*/ 	.byte	0x03, 0x1b
        /*001e*/ 	.short	0x0080


	//----- nvinfo : EIATTR_NUM_BARRIERS
	.align		4
        /*0020*/ 	.byte	0x02, 0x4c
        /*0022*/ 	.byte	0x09
	.zero		1


	//----- nvinfo : EIATTR_EXTERNS
	.align		4
        /*0024*/ 	.byte	0x04, 0x0f
        /*0026*/ 	.short	(.L_79 - .L_78)


	//   ....[0]....
	.align		4
.L_78:
        /*0028*/ 	.word	index@(__assertfail)


	//----- nvinfo : EIATTR_ANNOTATIONS
	.align		4
.L_79:
        /*002c*/ 	.byte	0x04, 0x55
        /*002e*/ 	.short	(.L_81 - .L_80)


	//   ....[0]....
.L_80:
        /*0030*/ 	.word	0x00000001
        /*0034*/ 	.byte	0x00, 0x7c, 0x00, 0x00, 0x01, 0x00, 0x00, 0x00, 0x40, 0x7c, 0x00, 0x00, 0x01, 0x00, 0x00, 0x00
        /* <DEDUP_REMOVED lines=12> */
        /*0104*/ 	.byte	0x70, 0xb6, 0x00, 0x00


	//----- nvinfo : EIATTR_MERCURY_ISA_VERSION
	.align		4
.L_81:
        /*0108*/ 	.byte	0x03, 0x5f
        /*010a*/ 	.short	0x0101


	//----- nvinfo : EIATTR_INT_WARP_WIDE_INSTR_OFFSETS
	.align		4
        /*010c*/ 	.byte	0x04, 0x31
        /*010e*/ 	.short	(.L_83 - .L_82)


	//   ....[0]....
.L_82:
        /*0110*/ 	.word	0x000000c0


	//   ....[1]....
        /*0114*/ 	.word	0x000000d0


	//   ....[2]....
        /*0118*/ 	.word	0x00000170


	//----- nvinfo : EIATTR_COOP_GROUP_MASK_REGIDS
	.align		4
.L_83:
        /*011c*/ 	.byte	0x04, 0x29
        /*011e*/ 	.short	(.L_85 - .L_84)


	//   ....[0]....
.L_84:
        /*0120*/ 	.word	0xffffffff


	//   ....[1]....
        /*0124*/ 	.word	0xffffffff


	//   ....[2]....
        /*0128*/ 	.word	0xffffffff


	//   ....[3]....
        /*012c*/ 	.word	0xffffffff


	//   ....[4]....
        /*0130*/ 	.word	0xffffffff


	//   ....[5]....
        /*0134*/ 	.word	0xffffffff


	//   ....[6]....
        /*0138*/ 	.word	0xffffffff


	//   ....[7]....
        /*013c*/ 	.word	0xffffffff


	//   ....[8]....
        /*0140*/ 	.word	0xffffffff


	//   ....[9]....
        /*0144*/ 	.word	0xffffffff


	//   ....[10]....
        /*0148*/ 	.word	0xffffffff


	//   ....[11]....
        /*014c*/ 	.word	0xffffffff


	//   ....[12]....
        /*0150*/ 	.word	0xffffffff


	//   ....[13]....
        /*0154*/ 	.word	0xffffffff


	//   ....[14]....
        /*0158*/ 	.word	0xffffffff


	//   ....[15]....
        /*015c*/ 	.word	0xffffffff


	//   ....[16]....
        /*0160*/ 	.word	0xffffffff


	//   ....[17]....
        /*0164*/ 	.word	0xffffffff


	//   ....[18]....
        /*0168*/ 	.word	0xffffffff


	//   ....[19]....
        /*016c*/ 	.word	0xffffffff


	//   ....[20]....
        /*0170*/ 	.word	0xffffffff


	//   ....[21]....
        /*0174*/ 	.word	0xffffffff


	//   ....[22]....
        /*0178*/ 	.word	0xffffffff


	//   ....[23]....
        /*017c*/ 	.word	0xffffffff


	//   ....[24]....
        /*0180*/ 	.word	0xffffffff


	//   ....[25]....
        /*0184*/ 	.word	0xffffffff


	//   ....[26]....
        /*0188*/ 	.word	0xffffffff


	//   ....[27]....
        /*018c*/ 	.word	0xffffffff


	//   ....[28]....
        /*0190*/ 	.word	0xffffffff


	//   ....[29]....
        /*0194*/ 	.word	0xffffffff


	//   ....[30]....
        /*0198*/ 	.word	0xffffffff


	//   ....[31]....
        /*019c*/ 	.word	0xffffffff


	//   ....[32]....
        /*01a0*/ 	.word	0xffffffff


	//   ....[33]....
        /*01a4*/ 	.word	0xffffffff


	//   ....[34]....
        /*01a8*/ 	.word	0xffffffff


	//   ....[35]....
        /*01ac*/ 	.word	0xffffffff


	//   ....[36]....
        /*01b0*/ 	.word	0xffffffff


	//   ....[37]....
        /*01b4*/ 	.word	0xffffffff


	//   ....[38]....
        /*01b8*/ 	.word	0xffffffff


	//   ....[39]....
        /*01bc*/ 	.word	0xffffffff


	//   ....[40]....
        /*01c0*/ 	.word	0xffffffff


	//   ....[41]....
        /*01c4*/ 	.word	0xffffffff


	//   ....[42]....
        /*01c8*/ 	.word	0xffffffff


	//   ....[43]....
        /*01cc*/ 	.word	0xffffffff


	//   ....[44]....
        /*01d0*/ 	.word	0xffffffff


	//   ....[45]....
        /*01d4*/ 	.word	0xffffffff


	//   ....[46]....
        /*01d8*/ 	.word	0xffffffff


	//   ....[47]....
        /*01dc*/ 	.word	0xffffffff


	//   ....[48]....
        /*01e0*/ 	.word	0xffffffff


	//   ....[49]....
        /*01e4*/ 	.word	0xffffffff


	//   ....[50]....
        /*01e8*/ 	.word	0xffffffff


	//   ....[51]....
        /*01ec*/ 	.word	0xffffffff


	//   ....[52]....
        /*01f0*/ 	.word	0xffffffff


	//   ....[53]....
        /*01f4*/ 	.word	0xffffffff


	//   ....[54]....
        /*01f8*/ 	.word	0xffffffff


	//   ....[55]....
        /*01fc*/ 	.word	0xffffffff


	//   ....[56]....
        /*0200*/ 	.word	0xffffffff


	//   ....[57]....
        /*0204*/ 	.word	0xffffffff


	//   ....[58]....
        /*0208*/ 	.word	0xffffffff


	//   ....[59]....
        /*020c*/ 	.word	0xffffffff


	//   ....[60]....
        /*0210*/ 	.word	0xffffffff


	//   ....[61]....
        /*0214*/ 	.word	0xffffffff


	//   ....[62]....
        /*0218*/ 	.word	0xffffffff


	//   ....[63]....
        /*021c*/ 	.word	0xffffffff


	//   ....[64]....
        /*0220*/ 	.word	0xffffffff


	//   ....[65]....
        /*0224*/ 	.word	0xffffffff


	//   ....[66]....
        /*0228*/ 	.word	0xffffffff


	//   ....[67]....
        /*022c*/ 	.word	0xffffffff


	//   ....[68]....
        /*0230*/ 	.word	0xffffffff


	//   ....[69]....
        /*0234*/ 	.word	0xffffffff


	//   ....[70]....
        /*0238*/ 	.word	0xffffffff


	//   ....[71]....
        /*023c*/ 	.word	0xffffffff


	//   ....[72]....
        /*0240*/ 	.word	0xffffffff


	//   ....[73]....
        /*0244*/ 	.word	0xffffffff


	//   ....[74]....
        /*0248*/ 	.word	0xffffffff


	//   ....[75]....
        /*024c*/ 	.word	0xffffffff


	//   ....[76]....
        /*0250*/ 	.word	0xffffffff


	//   ....[77]....
        /*0254*/ 	.word	0xffffffff


	//   ....[78]....
        /*0258*/ 	.word	0xffffffff


	//   ....[79]....
        /*025c*/ 	.word	0xffffffff


	//   ....[80]....
        /*0260*/ 	.word	0xffffffff


	//   ....[81]....
        /*0264*/ 	.word	0xffffffff


	//   ....[82]....
        /*0268*/ 	.word	0xffffffff


	//   ....[83]....
        /*026c*/ 	.word	0xffffffff


	//   ....[84]....
        /*0270*/ 	.word	0xffffffff


	//   ....[85]....
        /*0274*/ 	.word	0xffffffff


	//   ....[86]....
        /*0278*/ 	.word	0xffffffff


	//   ....[87]....
        /*027c*/ 	.word	0xffffffff


	//   ....[88]....
        /*0280*/ 	.word	0xffffffff


	//   ....[89]....
        /*0284*/ 	.word	0xffffffff


	//   ....[90]....
        /*0288*/ 	.word	0xffffffff


	//   ....[91]....
        /*028c*/ 	.word	0xffffffff


	//   ....[92]....
        /*0290*/ 	.word	0xffffffff


	//   ....[93]....
        /*0294*/ 	.word	0xffffffff


	//   ....[94]....
        /*0298*/ 	.word	0xffffffff


	//   ....[95]....
        /*029c*/ 	.word	0xffffffff


	//   ....[96]....
        /*02a0*/ 	.word	0xffffffff


	//   ....[97]....
        /*02a4*/ 	.word	0xffffffff


	//   ....[98]....
        /*02a8*/ 	.word	0xffffffff


	//   ....[99]....
        /*02ac*/ 	.word	0xffffffff


	//   ....[100]....
        /*02b0*/ 	.word	0x0500000f


	//   ....[101]....
        /*02b4*/ 	.word	0x0500000f


	//   ....[102]....
        /*02b8*/ 	.word	0x0500000f


	//   ....[103]....
        /*02bc*/ 	.word	0x0500000f


	//   ....[104]....
        /*02c0*/ 	.word	0x0500000f


	//   ....[105]....
        /*02c4*/ 	.word	0x0500000f


	//   ....[106]....
        /*02c8*/ 	.word	0x0500000f


	//   ....[107]....
        /*02cc*/ 	.word	0x0500000f


	//   ....[108]....
        /*02d0*/ 	.word	0x0500000f


	//   ....[109]....
        /*02d4*/ 	.word	0x0500000f


	//   ....[110]....
        /*02d8*/ 	.word	0x0500000f


	//   ....[111]....
        /*02dc*/ 	.word	0x0500000f


	//   ....[112]....
        /*02e0*/ 	.word	0x0500000f


	//   ....[113]....
        /*02e4*/ 	.word	0x0500000f


	//   ....[114]....
        /*02e8*/ 	.word	0x0500000f


	//   ....[115]....
        /*02ec*/ 	.word	0x0500000f


	//   ....[116]....
        /*02f0*/ 	.word	0x0500000f


	//   ....[117]....
        /*02f4*/ 	.word	0x0500000f


	//   ....[118]....
        /*02f8*/ 	.word	0x0500000f


	//   ....[119]....
        /*02fc*/ 	.word	0x0500000f


	//   ....[120]....
        /*0300*/ 	.word	0x0500000f


	//   ....[121]....
        /*0304*/ 	.word	0x0500000f


	//   ....[122]....
        /*0308*/ 	.word	0x0500000f


	//   ....[123]....
        /*030c*/ 	.word	0x0500000f


	//   ....[124]....
        /*0310*/ 	.word	0x0500000f


	//   ....[125]....
        /*0314*/ 	.word	0x0500000f


	//   ....[126]....
        /*0318*/ 	.word	0x0500000f


	//   ....[127]....
        /*031c*/ 	.word	0x0500000f


	//   ....[128]....
        /*0320*/ 	.word	0x0500000f


	//   ....[129]....
        /*0324*/ 	.word	0x0500000f


	//   ....[130]....
        /*0328*/ 	.word	0x0500000f


	//   ....[131]....
        /*032c*/ 	.word	0x0500000f


	//   ....[132]....
        /*0330*/ 	.word	0x0500000f


	//   ....[133]....
        /*0334*/ 	.word	0x0500000f


	//   ....[134]....
        /*0338*/ 	.word	0x0500000f


	//   ....[135]....
        /*033c*/ 	.word	0x0500000f


	//   ....[136]....
        /*0340*/ 	.word	0x0500000f


	//   ....[137]....
        /*0344*/ 	.word	0x0500000f


	//   ....[138]....
        /*0348*/ 	.word	0x0500000f


	//   ....[139]....
        /*034c*/ 	.word	0x0500000f


	//   ....[140]....
        /*0350*/ 	.word	0x0500000f


	//   ....[141]....
        /*0354*/ 	.word	0x0500000f


	//   ....[142]....
        /*0358*/ 	.word	0x0500000f


	//   ....[143]....
        /*035c*/ 	.word	0x0500000f


	//   ....[144]....
        /*0360*/ 	.word	0x0500000f


	//   ....[145]....
        /*0364*/ 	.word	0x0500000f


	//   ....[146]....
        /*0368*/ 	.word	0x0500000f


	//   ....[147]....
        /*036c*/ 	.word	0x0500000f


	//   ....[148]....
        /*0370*/ 	.word	0x0500000f


	//   ....[149]....
        /*0374*/ 	.word	0x0500000f


	//   ....[150]....
        /*0378*/ 	.word	0x0500000f


	//   ....[151]....
        /*037c*/ 	.word	0x0500000f


	//   ....[152]....
        /*0380*/ 	.word	0x0500000f


	//----- nvinfo : EIATTR_COOP_GROUP_INSTR_OFFSETS
	.align		4
.L_85:
        /*0384*/ 	.byte	0x04, 0x28
        /*0386*/ 	.short	(.L_87 - .L_86)


	//   ....[0]....
.L_86:
        /*0388*/ 	.word	0x00000070


	//   ....[1]....
        /*038c*/ 	.word	0x000000b0


	//   ....[2]....
        /*0390*/ 	.word	0x000002d0


	//   ....[3]....
        /*0394*/ 	.word	0x00000430


	//   ....[4]....
        /*0398*/ 	.word	0x00000550


	//   ....[5]....
        /*039c*/ 	.word	0x000006b0


	//   ....[6]....
        /*03a0*/ 	.word	0x00001020


	//   ....[7]....
        /*03a4*/ 	.word	0x000023e0


	//   ....[8]....
        /*03a8*/ 	.word	0x000024e0


	//   ....[9]....
        /*03ac*/ 	.word	0x000028a0


	//   ....[10]....
        /*03b0*/ 	.word	0x000029e0


	//   ....[11]....
        /*03b4*/ 	.word	0x00004940


	//   ....[12]....
        /*03b8*/ 	.word	0x00004950


	//   ....[13]....
        /*03bc*/ 	.word	0x00004980


	//   ....[14]....
        /*03c0*/ 	.word	0x00004990


	//   ....[15]....
        /*03c4*/ 	.word	0x00006280


	//   ....[16]....
        /*03c8*/ 	.word	0x00006290


	//   ....[17]....
        /*03cc*/ 	.word	0x00006310


	//   ....[18]....
        /*03d0*/ 	.word	0x00006330


	//   ....[19]....
        /*03d4*/ 	.word	0x00007000


	//   ....[20]....
        /*03d8*/ 	.word	0x00007040


	//   ....[21]....
        /*03dc*/ 	.word	0x00007050


	//   ....[22]....
        /*03e0*/ 	.word	0x00007070


	//   ....[23]....
        /*03e4*/ 	.word	0x00007090


	//   ....[24]....
        /*03e8*/ 	.word	0x000070a0


	//   ....[25]....
        /*03ec*/ 	.word	0x000070b0


	//   ....[26]....
        /*03f0*/ 	.word	0x000070c0


	//   ....[27]....
        /*03f4*/ 	.word	0x000070d0


	//   ....[28]....
        /*03f8*/ 	.word	0x000070e0


	//   ....[29]....
        /*03fc*/ 	.word	0x000070f0


	//   ....[30]....
        /*0400*/ 	.word	0x00007100


	//   ....[31]....
        /*0404*/ 	.word	0x00007130


	//   ....[32]....
        /*0408*/ 	.word	0x00007140


	//   ....[33]....
        /*040c*/ 	.word	0x00007150


	//   ....[34]....
        /*0410*/ 	.word	0x00007160


	//   ....[35]....
        /*0414*/ 	.word	0x00007190


	//   ....[36]....
        /*0418*/ 	.word	0x000071b0


	//   ....[37]....
        /*041c*/ 	.word	0x000071d0


	//   ....[38]....
        /*0420*/ 	.word	0x000071e0


	//   ....[39]....
        /*0424*/ 	.word	0x000076a0


	//   ....[40]....
        /*0428*/ 	.word	0x000076e0


	//   ....[41]....
        /*042c*/ 	.word	0x00007710


	//   ....[42]....
        /*0430*/ 	.word	0x00007740


	//   ....[43]....
        /*0434*/ 	.word	0x00007760


	//   ....[44]....
        /*0438*/ 	.word	0x00007770


	//   ....[45]....
        /*043c*/ 	.word	0x00007780


	//   ....[46]....
        /*0440*/ 	.word	0x00007790


	//   ....[47]....
        /*0444*/ 	.word	0x00008da0


	//   ....[48]....
        /*0448*/ 	.word	0x00008de0


	//   ....[49]....
        /*044c*/ 	.word	0x00008e10


	//   ....[50]....
        /*0450*/ 	.word	0x00008e50


	//   ....[51]....
        /*0454*/ 	.word	0x00008e60


	//   ....[52]....
        /*0458*/ 	.word	0x00008ea0


	//   ....[53]....
        /*045c*/ 	.word	0x00008eb0


	//   ....[54]....
        /*0460*/ 	.word	0x00008ec0


	//   ....[55]....
        /*0464*/ 	.word	0x00008f00


	//   ....[56]....
        /*0468*/ 	.word	0x00008f40


	//   ....[57]....
        /*046c*/ 	.word	0x00009330


	//   ....[58]....
        /*0470*/ 	.word	0x00009350


	//   ....[59]....
        /*0474*/ 	.word	0x00009370


	//   ....[60]....
        /*0478*/ 	.word	0x000093a0


	//   ....[61]....
        /*047c*/ 	.word	0x00009400


	//   ....[62]....
        /*0480*/ 	.word	0x00009410


	//   ....[63]....
        /*0484*/ 	.word	0x00009420


	//   ....[64]....
        /*0488*/ 	.word	0x00009470


	//   ....[65]....
        /*048c*/ 	.word	0x00009490


	//   ....[66]....
        /*0490*/ 	.word	0x000094a0


	//   ....[67]....
        /*0494*/ 	.word	0x00009d30


	//   ....[68]....
        /*0498*/ 	.word	0x00009d50


	//   ....[69]....
        /*049c*/ 	.word	0x00009db0


	//   ....[70]....
        /*04a0*/ 	.word	0x00009df0


	//   ....[71]....
        /*04a4*/ 	.word	0x00009e30


	//   ....[72]....
        /*04a8*/ 	.word	0x00009e70


	//   ....[73]....
        /*04ac*/ 	.word	0x00009e80


	//   ....[74]....
        /*04b0*/ 	.word	0x00009ec0


	//   ....[75]....
        /*04b4*/ 	.word	0x00009f10


	//   ....[76]....
        /*04b8*/ 	.word	0x00009f50


	//   ....[77]....
        /*04bc*/ 	.word	0x00009f70


	//   ....[78]....
        /*04c0*/ 	.word	0x00009fa0


	//   ....[79]....
        /*04c4*/ 	.word	0x0000a840


	//   ....[80]....
        /*04c8*/ 	.word	0x0000a850


	//   ....[81]....
        /*04cc*/ 	.word	0x0000a870


	//   ....[82]....
        /*04d0*/ 	.word	0x0000a8c0


	//   ....[83]....
        /*04d4*/ 	.word	0x0000a8d0


	//   ....[84]....
        /*04d8*/ 	.word	0x0000a910


	//   ....[85]....
        /*04dc*/ 	.word	0x0000a920


	//   ....[86]....
        /*04e0*/ 	.word	0x0000a930


	//   ....[87]....
        /*04e4*/ 	.word	0x0000a970


	//   ....[88]....
        /*04e8*/ 	.word	0x0000a9b0


	//   ....[89]....
        /*04ec*/ 	.word	0x0000add0


	//   ....[90]....
        /*04f0*/ 	.word	0x0000ade0


	//   ....[91]....
        /*04f4*/ 	.word	0x0000adf0


	//   ....[92]....
        /*04f8*/ 	.word	0x0000ae00


	//   ....[93]....
        /*04fc*/ 	.word	0x0000ae40


	//   ....[94]....
        /*0500*/ 	.word	0x0000ae50


	//   ....[95]....
        /*0504*/ 	.word	0x0000ae90


	//   ....[96]....
        /*0508*/ 	.word	0x0000aea0


	//   ....[97]....
        /*050c*/ 	.word	0x0000aeb0


	//   ....[98]....
        /*0510*/ 	.word	0x0000aef0


	//   ....[99]....
        /*0514*/ 	.word	0x0000bb10


	//   ....[100]....
        /*0518*/ 	.word	0x0000c030


	//   ....[101]....
        /*051c*/ 	.word	0x0000c110


	//   ....[102]....
        /*0520*/ 	.word	0x0000c1e0


	//   ....[103]....
        /*0524*/ 	.word	0x0000c240


	//   ....[104]....
        /*0528*/ 	.word	0x0000c300


	//   ....[105]....
        /*052c*/ 	.word	0x0000c360


	//   ....[106]....
        /*0530*/ 	.word	0x0000c410


	//   ....[107]....
        /*0534*/ 	.word	0x0000c470


	//   ....[108]....
        /*0538*/ 	.word	0x0000c520


	//   ....[109]....
        /*053c*/ 	.word	0x0000c580


	//   ....[110]....
        /*0540*/ 	.word	0x0000c630


	//   ....[111]....
        /*0544*/ 	.word	0x0000c720


	//   ....[112]....
        /*0548*/ 	.word	0x0000c7e0


	//   ....[113]....
        /*054c*/ 	.word	0x0000c860


	//   ....[114]....
        /*0550*/ 	.word	0x0000c920


	//   ....[115]....
        /*0554*/ 	.word	0x0000c980


	//   ....[116]....
        /*0558*/ 	.word	0x0000ca40


	//   ....[117]....
        /*055c*/ 	.word	0x0000caa0


	//   ....[118]....
        /*0560*/ 	.word	0x0000cb80


	//   ....[119]....
        /*0564*/ 	.word	0x0000cbe0


	//   ....[120]....
        /*0568*/ 	.word	0x0000ccb0


	//   ....[121]....
        /*056c*/ 	.word	0x0000cd40


	//   ....[122]....
        /*0570*/ 	.word	0x0000cdb0


	//   ....[123]....
        /*0574*/ 	.word	0x0000ce30


	//   ....[124]....
        /*0578*/ 	.word	0x0000cee0


	//   ....[125]....
        /*057c*/ 	.word	0x0000cf60


	//   ....[126]....
        /*0580*/ 	.word	0x0000d000


	//   ....[127]....
        /*0584*/ 	.word	0x0000d080


	//   ....[128]....
        /*0588*/ 	.word	0x0000d140


	//   ....[129]....
        /*058c*/ 	.word	0x0000d1a0


	//   ....[130]....
        /*0590*/ 	.word	0x0000d250


	//   ....[131]....
        /*0594*/ 	.word	0x0000d2d0


	//   ....[132]....
        /*0598*/ 	.word	0x0000d360


	//   ....[133]....
        /*059c*/ 	.word	0x0000d4a0


	//   ....[134]....
        /*05a0*/ 	.word	0x0000d550


	//   ....[135]....
        /*05a4*/ 	.word	0x0000d600


	//   ....[136]....
        /*05a8*/ 	.word	0x0000d6a0


	//   ....[137]....
        /*05ac*/ 	.word	0x0000d750


	//   ....[138]....
        /*05b0*/ 	.word	0x0000d7f0


	//   ....[139]....
        /*05b4*/ 	.word	0x0000d8a0


	//   ....[140]....
        /*05b8*/ 	.word	0x0000d940


	//   ....[141]....
        /*05bc*/ 	.word	0x0000d9b0


	//   ....[142]....
        /*05c0*/ 	.word	0x0000da70


	//   ....[143]....
        /*05c4*/ 	.word	0x0000db60


	//   ....[144]....
        /*05c8*/ 	.word	0x0000dbf0


	//   ....[145]....
        /*05cc*/ 	.word	0x0000dc50


	//   ....[146]....
        /*05d0*/ 	.word	0x0000dd00


	//   ....[147]....
        /*05d4*/ 	.word	0x0000dd60


	//   ....[148]....
        /*05d8*/ 	.word	0x0000de10


	//   ....[149]....
        /*05dc*/ 	.word	0x0000de70


	//   ....[150]....
        /*05e0*/ 	.word	0x0000df20


	//   ....[151]....
        /*05e4*/ 	.word	0x0000df80


	//   ....[152]....
        /*05e8*/ 	.word	0x0000e030


	//----- nvinfo : EIATTR_REG_RECONFIG
	.align		4
.L_87:
        /*05ec*/ 	.byte	0x01, 0x54
	.zero		2


	//----- nvinfo : EIATTR_SYSCALL_OFFSETS
	.align		4
        /*05f0*/ 	.byte	0x04, 0x46
        /*05f2*/ 	.short	(.L_89 - .L_88)


	//   ....[0]....
.L_88:
        /*05f4*/ 	.word	0x00001300


	//   ....[1]....
        /*05f8*/ 	.word	0x00008250


	//   ....[2]....
        /*05fc*/ 	.word	0x000083b0


	//   ....[3]....
        /*0600*/ 	.word	0x000084f0


	//   ....[4]....
        /*0604*/ 	.word	0x00008610


	//   ....[5]....
        /*0608*/ 	.word	0x00009860


	//----- nvinfo : EIATTR_MBARRIER_INSTR_OFFSETS
	.align		4
.L_89:
        /*060c*/ 	.byte	0x04, 0x39
        /*060e*/ 	.short	(.L_91 - .L_90)


	//   ....[0]....
.L_90:
        /*0610*/ 	.word	0x00000180
        /*0614*/ 	.word	0x000000ff
        /*0618*/ 	.word	0x00013200
        /*061c*/ 	.short	0x0100
        /*061e*/ 	.byte	0x08
	.zero		1


	//   ....[1]....
        /*0620*/ 	.word	0x00000190
        /*0624*/ 	.word	0x000000ff
        /*0628*/ 	.word	0x00013220
        /*062c*/ 	.short	0x0100
        /*062e*/ 	.byte	0x08
	.zero		1


	//   ....[2]....
        /*0630*/ 	.word	0x00000280
        /*0634*/ 	.word	0x000000ff
        /*0638*/ 	.word	0x00013230
        /*063c*/ 	.short	0x0100
        /*063e*/ 	.byte	0x08
	.zero		1


	//   ....[3]....
        /*0640*/ 	.word	0x00000290
        /*0644*/ 	.word	0x000000ff
        /*0648*/ 	.word	0x00013240
        /*064c*/ 	.short	0x0100
        /*064e*/ 	.byte	0x08
	.zero		1


	//   ....[4]....
        /*0650*/ 	.word	0x000002a0
        /*0654*/ 	.word	0x000000ff
        /*0658*/ 	.word	0x00013238
        /*065c*/ 	.short	0x0100
        /*065e*/ 	.byte	0x08
	.zero		1


	//   ....[5]....
        /*0660*/ 	.word	0x000002b0
        /*0664*/ 	.word	0x000000ff
        /*0668*/ 	.word	0x00013248
        /*066c*/ 	.short	0x0100
        /*066e*/ 	.byte	0x08
	.zero		1


	//   ....[6]....
        /*0670*/ 	.word	0x000003e0
        /*0674*/ 	.word	0x000000ff
        /*0678*/ 	.word	0x00013250
        /*067c*/ 	.short	0x0100
        /*067e*/ 	.byte	0x08
	.zero		1


	//   ....[7]....
        /*0680*/ 	.word	0x000003f0
        /*0684*/ 	.word	0x000000ff
        /*0688*/ 	.word	0x00013260
        /*068c*/ 	.short	0x0100
        /*068e*/ 	.byte	0x08
	.zero		1


	//   ....[8]....
        /*0690*/ 	.word	0x00000400
        /*0694*/ 	.word	0x000000ff
        /*0698*/ 	.word	0x00013258
        /*069c*/ 	.short	0x0100
        /*069e*/ 	.byte	0x08
	.zero		1


	//   ....[9]....
        /*06a0*/ 	.word	0x00000410
        /*06a4*/ 	.word	0x000000ff
        /*06a8*/ 	.word	0x00013268
        /*06ac*/ 	.short	0x0100
        /*06ae*/ 	.byte	0x08
	.zero		1


	//   ....[10]....
        /*06b0*/ 	.word	0x00000500
        /*06b4*/ 	.word	0x000000ff
        /*06b8*/ 	.word	0x00013270
        /*06bc*/ 	.short	0x0100
        /*06be*/ 	.byte	0x06
	.zero		1


	//   ....[11]....
        /*06c0*/ 	.word	0x00000510
        /*06c4*/ 	.word	0x000000ff
        /*06c8*/ 	.word	0x00013280
        /*06cc*/ 	.short	0x0100
        /*06ce*/ 	.byte	0x06
	.zero		1


	//   ....[12]....
        /*06d0*/ 	.word	0x00000520
        /*06d4*/ 	.word	0x000000ff
        /*06d8*/ 	.word	0x00013278
        /*06dc*/ 	.short	0x0100
        /*06de*/ 	.byte	0x06
	.zero		1


	//   ....[13]....
        /*06e0*/ 	.word	0x00000530
        /*06e4*/ 	.word	0x000000ff
        /*06e8*/ 	.word	0x00013288
        /*06ec*/ 	.short	0x0100
        /*06ee*/ 	.byte	0x06
	.zero		1


	//   ....[14]....
        /*06f0*/ 	.word	0x00000660
        /*06f4*/ 	.word	0x000000ff
        /*06f8*/ 	.word	0x00013290
        /*06fc*/ 	.short	0x0100
        /*06fe*/ 	.byte	0x08
	.zero		1


	//   ....[15]....
        /*0700*/ 	.word	0x00000670
        /*0704*/ 	.word	0x000000ff
        /*0708*/ 	.word	0x000132a0
        /*070c*/ 	.short	0x0100
        /*070e*/ 	.byte	0x08
	.zero		1


	//   ....[16]....
        /*0710*/ 	.word	0x00000680
        /*0714*/ 	.word	0x000000ff
        /*0718*/ 	.word	0x00013298
        /*071c*/ 	.short	0x0100
        /*071e*/ 	.byte	0x08
	.zero		1


	//   ....[17]....
        /*0720*/ 	.word	0x00000690
        /*0724*/ 	.word	0x000000ff
        /*0728*/ 	.word	0x000132a8
        /*072c*/ 	.short	0x0100
        /*072e*/ 	.byte	0x08
	.zero		1


	//   ....[18]....
        /*0730*/ 	.word	0x000007e0
        /*0734*/ 	.word	0x000000ff
        /*0738*/ 	.word	0x000132b0
        /*073c*/ 	.short	0x0100
        /*073e*/ 	.byte	0x08
	.zero		1


	//   ....[19]....
        /*0740*/ 	.word	0x000007f0
        /*0744*/ 	.word	0x000000ff
        /*0748*/ 	.word	0x000132c0
        /*074c*/ 	.short	0x0100
        /*074e*/ 	.byte	0x08
	.zero		1


	//   ....[20]....
        /*0750*/ 	.word	0x00000800
        /*0754*/ 	.word	0x000000ff
        /*0758*/ 	.word	0x000132b8
        /*075c*/ 	.short	0x0100
        /*075e*/ 	.byte	0x08
	.zero		1


	//   ....[21]....
        /*0760*/ 	.word	0x00000810
        /*0764*/ 	.word	0x000000ff
        /*0768*/ 	.word	0x000132c8
        /*076c*/ 	.short	0x0100
        /*076e*/ 	.byte	0x08
	.zero		1


	//   ....[22]....
        /*0770*/ 	.word	0x00001360
        /*0774*/ 	.word	0x00000019
        /*0778*/ 	.word	0x00013200
        /*077c*/ 	.short	0x010a
        /*077e*/ 	.byte	0x3f
	.zero		1


	//   ....[23]....
        /*0780*/ 	.word	0x000013e0
        /*0784*/ 	.word	0x00000005
        /*0788*/ 	.word	0x00013230
        /*078c*/ 	.short	0x010a
        /*078e*/ 	.byte	0x3f
	.zero		1


	//   ....[24]....
        /*0790*/ 	.word	0x00001460
        /*0794*/ 	.word	0x00000005
        /*0798*/ 	.word	0x00013230
        /*079c*/ 	.short	0x010a
        /*079e*/ 	.byte	0x3f
	.zero		1


	//   ....[25]....
        /*07a0*/ 	.word	0x000025a0
        /*07a4*/ 	.word	0x00000028
        /*07a8*/ 	.word	0x00000000
        /*07ac*/ 	.short	0x0101
        /*07ae*/ 	.byte	0x3f
	.zero		1


	//   ....[26]....
        /*07b0*/ 	.word	0x00003d20
        /*07b4*/ 	.word	0x000000ff
        /*07b8*/ 	.word	0x00013230
        /*07bc*/ 	.short	0x010a
        /*07be*/ 	.byte	0x16
	.zero		1


	//   ....[27]....
        /*07c0*/ 	.word	0x00003d60
        /*07c4*/ 	.word	0x000000ff
        /*07c8*/ 	.word	0x00013230
        /*07cc*/ 	.short	0x010a
        /*07ce*/ 	.byte	0x16
	.zero		1


	//   ....[28]....
        /*07d0*/ 	.word	0x000041b0
        /*07d4*/ 	.word	0x000000ff
        /*07d8*/ 	.word	0x00013250
        /*07dc*/ 	.short	0x010a
        /*07de*/ 	.byte	0x0c
	.zero		1


	//   ....[29]....
        /*07e0*/ 	.word	0x000041f0
        /*07e4*/ 	.word	0x000000ff
        /*07e8*/ 	.word	0x00013250
        /*07ec*/ 	.short	0x010a
        /*07ee*/ 	.byte	0x0c
	.zero		1


	//   ....[30]....
        /*07f0*/ 	.word	0x000044b0
        /*07f4*/ 	.word	0x000000ff
        /*07f8*/ 	.word	0x00000000
        /*07fc*/ 	.short	0x0101
        /*07fe*/ 	.byte	0x16
	.zero		1


	//   ....[31]....
        /*0800*/ 	.word	0x00005a60
        /*0804*/ 	.word	0x000000ff
        /*0808*/ 	.word	0x00000000
        /*080c*/ 	.short	0x0101
        /*080e*/ 	.byte	0x06
	.zero		1


	//   ....[32]....
        /*0810*/ 	.word	0x00005f40
        /*0814*/ 	.word	0x000000ff
        /*0818*/ 	.word	0x00013250
        /*081c*/ 	.short	0x010a
        /*081e*/ 	.byte	0x06
	.zero		1


	//   ....[33]....
        /*0820*/ 	.word	0x00005f80
        /*0824*/ 	.word	0x000000ff
        /*0828*/ 	.word	0x00013250
        /*082c*/ 	.short	0x010a
        /*082e*/ 	.byte	0x06
	.zero		1


	//   ....[34]....
        /*0830*/ 	.word	0x000069c0
        /*0834*/ 	.word	0x000000ff
        /*0838*/ 	.word	0x00000000
        /*083c*/ 	.short	0x0101
        /*083e*/ 	.byte	0x06
	.zero		1


	//   ....[35]....
        /*0840*/ 	.word	0x00007600
        /*0844*/ 	.word	0x000000ff
        /*0848*/ 	.word	0x00000000
        /*084c*/ 	.short	0x0101
        /*084e*/ 	.byte	0x04
	.zero		1


	//   ....[36]....
        /*0850*/ 	.word	0x00008b00
        /*0854*/ 	.word	0x00000000
        /*0858*/ 	.word	0x00013280
        /*085c*/ 	.short	0x010a
        /*085e*/ 	.byte	0x3f
	.zero		1


	//   ....[37]....
        /*0860*/ 	.word	0x00008fd0
        /*0864*/ 	.word	0x00000000
        /*0868*/ 	.word	0x00013270
        /*086c*/ 	.short	0x0107
        /*086e*/ 	.byte	0x3f
	.zero		1


	//   ....[38]....
        /*0870*/ 	.word	0x00009090
        /*0874*/ 	.word	0x00000000
        /*0878*/ 	.word	0x00013270
        /*087c*/ 	.short	0x0101
        /*087e*/ 	.byte	0x3f
	.zero		1


	//   ....[39]....
        /*0880*/ 	.word	0x000090c0
        /*0884*/ 	.word	0x00000000
        /*0888*/ 	.word	0x00013240
        /*088c*/ 	.short	0x010a
        /*088e*/ 	.byte	0x3f
	.zero		1


	//   ....[40]....
        /*0890*/ 	.word	0x00009630
        /*0894*/ 	.word	0x00000000
        /*0898*/ 	.word	0x00013230
        /*089c*/ 	.short	0x0107
        /*089e*/ 	.byte	0x3f
	.zero		1


	//   ....[41]....
        /*08a0*/ 	.word	0x00009700
        /*08a4*/ 	.word	0x00000000
        /*08a8*/ 	.word	0x00013230
        /*08ac*/ 	.short	0x0101
        /*08ae*/ 	.byte	0x3f
	.zero		1


	//   ....[42]....
        /*08b0*/ 	.word	0x0000a040
        /*08b4*/ 	.word	0x000000ff
        /*08b8*/ 	.word	0x00013200
        /*08bc*/ 	.short	0x0107
        /*08be*/ 	.byte	0x2b
	.zero		1


	//   ....[43]....
        /*08c0*/ 	.word	0x0000a090
        /*08c4*/ 	.word	0x000000ff
        /*08c8*/ 	.word	0x00013200
        /*08cc*/ 	.short	0x0101
        /*08ce*/ 	.byte	0x2b
	.zero		1


	//   ....[44]....
        /*08d0*/ 	.word	0x0000a0c0
        /*08d4*/ 	.word	0x000000ff
        /*08d8*/ 	.word	0x00013220
        /*08dc*/ 	.short	0x010a
        /*08de*/ 	.byte	0x2b
	.zero		1


	//   ....[45]....
        /*08e0*/ 	.word	0x0000a5b0
        /*08e4*/ 	.word	0x00000000
        /*08e8*/ 	.word	0x00013280
        /*08ec*/ 	.short	0x010a
        /*08ee*/ 	.byte	0x3f
	.zero		1


	//   ....[46]....
        /*08f0*/ 	.word	0x0000aa60
        /*08f4*/ 	.word	0x00000000
        /*08f8*/ 	.word	0x00013270
        /*08fc*/ 	.short	0x0107
        /*08fe*/ 	.byte	0x3f
	.zero		1


	//   ....[47]....
        /*0900*/ 	.word	0x0000ab20
        /*0904*/ 	.word	0x00000000
        /*0908*/ 	.word	0x00013270
        /*090c*/ 	.short	0x0101
        /*090e*/ 	.byte	0x3f
	.zero		1


	//   ....[48]....
        /*0910*/ 	.word	0x0000ab50
        /*0914*/ 	.word	0x00000000
        /*0918*/ 	.word	0x00013240
        /*091c*/ 	.short	0x010a
        /*091e*/ 	.byte	0x3f
	.zero		1


	//   ....[49]....
        /*0920*/ 	.word	0x0000afa0
        /*0924*/ 	.word	0x00000000
        /*0928*/ 	.word	0x00013230
        /*092c*/ 	.short	0x0107
        /*092e*/ 	.byte	0x3f
	.zero		1


	//   ....[50]....
        /*0930*/ 	.word	0x0000b060
        /*0934*/ 	.word	0x00000000
        /*0938*/ 	.word	0x00013230
        /*093c*/ 	.short	0x0101
        /*093e*/ 	.byte	0x3f
	.zero		1


	//   ....[51]....
        /*0940*/ 	.word	0x0000b0f0
        /*0944*/ 	.word	0x00000000
        /*0948*/ 	.word	0x00013270
        /*094c*/ 	.short	0x010a
        /*094e*/ 	.byte	0x3f
	.zero		1


	//   ....[52]....
        /*0950*/ 	.word	0x0000b180
        /*0954*/ 	.word	0x00000000
        /*0958*/ 	.word	0x00013260
        /*095c*/ 	.short	0x010a
        /*095e*/ 	.byte	0x3f
	.zero		1


	//   ....[53]....
        /*0960*/ 	.word	0x0000b480
        /*0964*/ 	.word	0x00000000
        /*0968*/ 	.word	0x00013250
        /*096c*/ 	.short	0x0101
        /*096e*/ 	.byte	0x3f
	.zero		1


	//   ....[54]....
        /*0970*/ 	.word	0x0000b510
        /*0974*/ 	.word	0x00000000
        /*0978*/ 	.word	0x00000000
        /*097c*/ 	.short	0x0101
        /*097e*/ 	.byte	0x3f
	.zero		1


	//   ....[55]....
        /*0980*/ 	.word	0x0000b5b0
        /*0984*/ 	.word	0x00000002
        /*0988*/ 	.word	0x00013270
        /*098c*/ 	.short	0x010a
        /*098e*/ 	.byte	0x3f
	.zero		1


	//   ....[56]....
        /*0990*/ 	.word	0x0000b640
        /*0994*/ 	.word	0x00000002
        /*0998*/ 	.word	0x00013260
        /*099c*/ 	.short	0x010a
        /*099e*/ 	.byte	0x3f
	.zero		1


	//   ....[57]....
        /*09a0*/ 	.word	0x0000b940
        /*09a4*/ 	.word	0x00000002
        /*09a8*/ 	.word	0x00013250
        /*09ac*/ 	.short	0x0101
        /*09ae*/ 	.byte	0x3f
	.zero		1


	//   ....[58]....
        /*09b0*/ 	.word	0x0000ba30
        /*09b4*/ 	.word	0x00000002
        /*09b8*/ 	.word	0x00000000
        /*09bc*/ 	.short	0x0101
        /*09be*/ 	.byte	0x3f
	.zero		1


	//   ....[59]....
        /*09c0*/ 	.word	0x0000bac0
        /*09c4*/ 	.word	0x00000005
        /*09c8*/ 	.word	0x00013220
        /*09cc*/ 	.short	0x010a
        /*09ce*/ 	.byte	0x3f
	.zero		1


	//   ....[60]....
        /*09d0*/ 	.word	0x0000bbf0
        /*09d4*/ 	.word	0x00000003
        /*09d8*/ 	.word	0x00013240
        /*09dc*/ 	.short	0x010a
        /*09de*/ 	.byte	0x3f
	.zero		1


	//   ....[61]....
        /*09e0*/ 	.word	0x0000bc90
        /*09e4*/ 	.word	0x00000005
        /*09e8*/ 	.word	0x00013240
        /*09ec*/ 	.short	0x010a
        /*09ee*/ 	.byte	0x3f
	.zero		1


	//   ....[62]....
        /*09f0*/ 	.word	0x0000bcd0
        /*09f4*/ 	.word	0x00000003
        /*09f8*/ 	.word	0x00013260
        /*09fc*/ 	.short	0x010a
        /*09fe*/ 	.byte	0x3f
	.zero		1


	//   ....[63]....
        /*0a00*/ 	.word	0x0000bd10
        /*0a04*/ 	.word	0x00000005
        /*0a08*/ 	.word	0x00013260
        /*0a0c*/ 	.short	0x010a
        /*0a0e*/ 	.byte	0x3f
	.zero		1


	//   ....[64]....
        /*0a10*/ 	.word	0x0000bd50
        /*0a14*/ 	.word	0x00000003
        /*0a18*/ 	.word	0x00013280
        /*0a1c*/ 	.short	0x010a
        /*0a1e*/ 	.byte	0x3f
	.zero		1


	//   ....[65]....
        /*0a20*/ 	.word	0x0000bd90
        /*0a24*/ 	.word	0x00000005
        /*0a28*/ 	.word	0x00013280
        /*0a2c*/ 	.short	0x010a
        /*0a2e*/ 	.byte	0x3f
	.zero		1


	//   ....[66]....
        /*0a30*/ 	.word	0x0000bdf0
        /*0a34*/ 	.word	0x00000019
        /*0a38*/ 	.word	0x00013200
        /*0a3c*/ 	.short	0x010a
        /*0a3e*/ 	.byte	0x3f
	.zero		1


	//   ....[67]....
        /*0a40*/ 	.word	0x0000be40
        /*0a44*/ 	.word	0x00000005
        /*0a48*/ 	.word	0x00013230
        /*0a4c*/ 	.short	0x010a
        /*0a4e*/ 	.byte	0x3f
	.zero		1


	//   ....[68]....
        /*0a50*/ 	.word	0x0000bea0
        /*0a54*/ 	.word	0x00000004
        /*0a58*/ 	.word	0x00013230
        /*0a5c*/ 	.short	0x010a
        /*0a5e*/ 	.byte	0x3f
	.zero		1


	//   ....[69]....
        /*0a60*/ 	.word	0x0000bf00
        /*0a64*/ 	.word	0x00000004
        /*0a68*/ 	.word	0x00013250
        /*0a6c*/ 	.short	0x010a
        /*0a6e*/ 	.byte	0x3f
	.zero		1


	//   ....[70]....
        /*0a70*/ 	.word	0x0000bf60
        /*0a74*/ 	.word	0x00000007
        /*0a78*/ 	.word	0x00013250
        /*0a7c*/ 	.short	0x010a
        /*0a7e*/ 	.byte	0x3f
	.zero		1


	//   ....[71]....
        /*0a80*/ 	.word	0x0000c060
        /*0a84*/ 	.word	0x00000000
        /*0a88*/ 	.word	0x00013280
        /*0a8c*/ 	.short	0x010a
        /*0a8e*/ 	.byte	0x3f
	.zero		1


	//   ....[72]....
        /*0a90*/ 	.word	0x0000c670
        /*0a94*/ 	.word	0x00000000
        /*0a98*/ 	.word	0x00013240
        /*0a9c*/ 	.short	0x010a
        /*0a9e*/ 	.byte	0x3f
	.zero		1


	//   ....[73]....
        /*0aa0*/ 	.word	0x0000d3a0
        /*0aa4*/ 	.word	0x00000003
        /*0aa8*/ 	.word	0x00013220
        /*0aac*/ 	.short	0x010a
        /*0aae*/ 	.byte	0x3f
	.zero		1


	//   ....[74]....
        /*0ab0*/ 	.word	0x0000d3f0
        /*0ab4*/ 	.word	0x00000000
        /*0ab8*/ 	.word	0x00013280
        /*0abc*/ 	.short	0x010a
        /*0abe*/ 	.byte	0x3f
	.zero		1


	//   ....[75]....
        /*0ac0*/ 	.word	0x0000dab0
        /*0ac4*/ 	.word	0x00000000
        /*0ac8*/ 	.word	0x00013240
        /*0acc*/ 	.short	0x010a
        /*0ace*/ 	.byte	0x3f
	.zero		1


	//   ....[76]....
        /*0ad0*/ 	.word	0x0000e060
        /*0ad4*/ 	.word	0x00000000
        /*0ad8*/ 	.word	0x00013270
        /*0adc*/ 	.short	0x010a
        /*0ade*/ 	.byte	0x3f
	.zero		1


	//   ....[77]....
        /*0ae0*/ 	.word	0x0000e0b0
        /*0ae4*/ 	.word	0x00000000
        /*0ae8*/ 	.word	0x00013260
        /*0aec*/ 	.short	0x010a
        /*0aee*/ 	.byte	0x3f
	.zero		1


	//   ....[78]....
        /*0af0*/ 	.word	0x0000e100
        /*0af4*/ 	.word	0x00000002
        /*0af8*/ 	.word	0x00013270
        /*0afc*/ 	.short	0x010a
        /*0afe*/ 	.byte	0x3f
	.zero		1


	//   ....[79]....
        /*0b00*/ 	.word	0x0000e150
        /*0b04*/ 	.word	0x00000002
        /*0b08*/ 	.word	0x00013260
        /*0b0c*/ 	.short	0x010a
        /*0b0e*/ 	.byte	0x3f
	.zero		1


	//   ....[80]....
        /*0b10*/ 	.word	0x0000e1a0
        /*0b14*/ 	.word	0x00000005
        /*0b18*/ 	.word	0x00013220
        /*0b1c*/ 	.short	0x010a
        /*0b1e*/ 	.byte	0x3f
	.zero		1


	//   ....[81]....
        /*0b20*/ 	.word	0x0000e1f0
        /*0b24*/ 	.word	0x00000003
        /*0b28*/ 	.word	0x00013240
        /*0b2c*/ 	.short	0x010a
        /*0b2e*/ 	.byte	0x3f
	.zero		1


	//   ....[82]....
        /*0b30*/ 	.word	0x0000e240
        /*0b34*/ 	.word	0x00000005
        /*0b38*/ 	.word	0x00013240
        /*0b3c*/ 	.short	0x010a
        /*0b3e*/ 	.byte	0x3f
	.zero		1


	//   ....[83]....
        /*0b40*/ 	.word	0x0000e290
        /*0b44*/ 	.word	0x00000003
        /*0b48*/ 	.word	0x00013260
        /*0b4c*/ 	.short	0x010a
        /*0b4e*/ 	.byte	0x3f
	.zero		1


	//   ....[84]....
        /*0b50*/ 	.word	0x0000e2e0
        /*0b54*/ 	.word	0x00000005
        /*0b58*/ 	.word	0x00013260
        /*0b5c*/ 	.short	0x010a
        /*0b5e*/ 	.byte	0x3f
	.zero		1


	//   ....[85]....
        /*0b60*/ 	.word	0x0000e330
        /*0b64*/ 	.word	0x00000003
        /*0b68*/ 	.word	0x00013280
        /*0b6c*/ 	.short	0x010a
        /*0b6e*/ 	.byte	0x3f
	.zero		1


	//----- nvinfo : EIATTR_NUM_MBARRIERS
	.align		4
.L_91:
        /*0b70*/ 	.byte	0x03, 0x38
        /*0b72*/ 	.short	0x0016


	//----- nvinfo : EIATTR_EXIT_INSTR_OFFSETS
	.align		4
        /*0b74*/ 	.byte	0x04, 0x1c
        /*0b76*/ 	.short	(.L_93 - .L_92)


	//   ....[0]....
.L_92:
        /*0b78*/ 	.word	0x00000930


	//   ....[1]....
        /*0b7c*/ 	.word	0x00007850


	//   ....[2]....
        /*0b80*/ 	.word	0x0000bb30


	//   ....[3]....
        /*0b84*/ 	.word	0x0000bde0


	//----- nvinfo : EIATTR_MAX_THREADS
	.align		4
.L_93:
        /*0b88*/ 	.byte	0x04, 0x05
        /*0b8a*/ 	.short	(.L_95 - .L_94)
.L_94:
        /*0b8c*/ 	.word	0x00000200
        /*0b90*/ 	.word	0x00000001
        /*0b94*/ 	.word	0x00000001


	//----- nvinfo : EIATTR_CRS_STACK_SIZE
	.align		4
.L_95:
        /*0b98*/ 	.byte	0x04, 0x1e
        /*0b9a*/ 	.short	(.L_97 - .L_96)
.L_96:
        /*0b9c*/ 	.word	0x00000000


	//----- nvinfo : EIATTR_CBANK_PARAM_SIZE
	.align		4
.L_97:
        /*0ba0*/ 	.byte	0x03, 0x19
        /*0ba2*/ 	.short	0x0a70


	//----- nvinfo : EIATTR_PARAM_CBANK
	.align		4
        /*0ba4*/ 	.byte	0x04, 0x0a
        /*0ba6*/ 	.short	(.L_99 - .L_98)
	.align		4
.L_98:
        /*0ba8*/ 	.word	index@(.nv.constant0._ZN7cutlass13device_kernelIN5flash11enable_sm90INS1_16FlashAttnFwdSm90INS1_25CollectiveMainloopFwdSm90ILi2EN4cute5tupleIJNS5_1CILi1EEES8_S8_EEENS6_IJNS7_ILi192EEENS7_ILi160EEENS7_ILi64EEEEEELi64ENS_12float_e4m3_tEfNS_4arch4Sm90ELb0ELb0ELb0ELb0ELb1ELb0ELb0ELb1ELb1ELb1ELb0ELb0EEENS1_21CollectiveEpilogueFwdINS6_IJSA_SC_SB_EEES9_NS_10bfloat16_tESG_Li384ELb0ELb1ELb0ELb1EEENS1_29StaticPersistentTileSchedulerILb0EEEEEEEEEvNT_6ParamsE)
        /*0bac*/ 	.short	0x0210
        /*0bae*/ 	.short	0x0a70


	//----- nvinfo : EIATTR_SW_WAR
	.align		4
.L_99:
        /*0bb0*/ 	.byte	0x04, 0x36
        /*0bb2*/ 	.short	(.L_101 - .L_100)
.L_100:
        /*0bb4*/ 	.word	0x00000008
.L_101:


//--------------------- .nv.info._ZN7cutlass13device_kernelIN5flash11enable_sm90INS1_16FlashAttnFwdSm90INS1_25CollectiveMainloopFwdSm90ILi2EN4cute5tupleIJNS5_1CILi1EEES8_S8_EEENS6_IJNS7_ILi192EEENS7_ILi160EEENS7_ILi64EEEEEELi64ENS_12float_e4m3_tEfNS_4arch4Sm90ELb0ELb0ELb0ELb1ELb1ELb0ELb0ELb1ELb1ELb1ELb0ELb0EEENS1_21CollectiveEpilogueFwdINS6_IJSA_SC_SB_EEES9_NS_10bfloat16_tESG_Li384ELb1ELb1ELb0ELb1EEENS1_36VarlenDynamicPersistentTileSchedulerILi192ELi160ELi384ELi128ELb0ELb1ELb1ELb0ELb1ELb1EEEEEEEEEvNT_6ParamsE --------------------------
	.section	.nv.info._ZN7cutlass13device_kernelIN5flash11enable_sm90INS1_16FlashAttnFwdSm90INS1_25CollectiveMainloopFwdSm90ILi2EN4cute5tupleIJNS5_1CILi1EEES8_S8_EEENS6_IJNS7_ILi192EEENS7_ILi160EEENS7_ILi64EEEEEELi64ENS_12float_e4m3_tEfNS_4arch4Sm90ELb0ELb0ELb0ELb1ELb1ELb0ELb0ELb1ELb1ELb1ELb0ELb0EEENS1_21CollectiveEpilogueFwdINS6_IJSA_SC_SB_EEES9_NS_10bfloat16_tESG_Li384ELb1ELb1ELb0ELb1EEENS1_36VarlenDynamicPersistentTileSchedulerILi192ELi160ELi384ELi128ELb0ELb1ELb1ELb0ELb1ELb1EEEEEEEEEvNT_6ParamsE,"",@"SHT_CUDA_INFO"
	.sectionflags	@""
	.align	4


	//----- nvinfo : EIATTR_CUDA_API_VERSION
	.align		4
        /*0000*/ 	.byte	0x04, 0x37
        /*0002*/ 	.short	(.L_103 - .L_102)
.L_102:
        /*0004*/ 	.word	0x00000082


	//----- nvinfo : EIATTR_KPARAM_INFO
	.align		4
.L_103:
        /*0008*/ 	.byte	0x04, 0x17
        /*000a*/ 	.short	(.L_105 - .L_104)
.L_104:
        /*000c*/ 	.word	0x00000000
        /*0010*/ 	.short	0x0000
        /*0012*/ 	.short	0x0070
        /*0014*/ 	.byte	0x00, 0xf0, 0x01, 0x2a


	//----- nvinfo : EIATTR_SPARSE_MMA_MASK
	.align		4
.L_105:
        /*0018*/ 	.byte	0x03, 0x50
        /*001a*/ 	.short	0x0000


	//----- nvinfo : EIATTR_MAXREG_COUNT
	.align		4
        /*001c*/ 	.byte	0x03, 0x1b
        /*001e*/ 	.short	0x0080


	//----- nvinfo : EIATTR_NUM_BARRIERS
	.align		4
        /*0020*/ 	.byte	0x02, 0x4c
        /*0022*/ 	.byte	0x09
	.zero		1


	//----- nvinfo : EIATTR_EXTERNS
	.align		4
        /*0024*/ 	.byte	0x04, 0x0f
        /*0026*/ 	.short	(.L_107 - .L_106)


	//   ....[0]....
	.align		4
.L_106:
        /*0028*/ 	.word	index@(__assertfail)


	//----- nvinfo : EIATTR_ANNOTATIONS
	.align		4
.L_107:
        /*002c*/ 	.byte	0x04, 0x55
        /*002e*/ 	.short	(.L_109 - .L_108)


	//   ....[0]....
.L_108:
        /* <DEDUP_REMOVED lines=34> */
        /*0244*/ 	.byte	0x60, 0xf3, 0x00, 0x00, 0x01, 0x00, 0x00, 0x00, 0x80, 0xf3, 0x00, 0x00


	//----- nvinfo : EIATTR_MERCURY_ISA_VERSION
	.align		4
.L_109:
        /*0250*/ 	.byte	0x03, 0x5f
        /*0252*/ 	.short	0x0101


	//----- nvinfo : EIATTR_UNUSED_LOAD_BYTE_OFFSET
	.align		4
        /*0254*/ 	.byte	0x04, 0x44
        /*0256*/ 	.short	(.L_111 - .L_110)


	//   ....[0]....
.L_110:
        /*0258*/ 	.word	0x00000940
        /*025c*/ 	.word	0x0000fff0


	//   ....[1]....
        /*0260*/ 	.word	0x00006b50
        /*0264*/ 	.word	0x0000fff0


	//----- nvinfo : EIATTR_INT_WARP_WIDE_INSTR_OFFSETS
	.align		4
.L_111:
        /*0268*/ 	.byte	0x04, 0x31
        /*026a*/ 	.short	(.L_113 - .L_112)


	//   ....[0]....
.L_112:
        /*026c*/ 	.word	0x000000c0


	//   ....[1]....
        /*0270*/ 	.word	0x000000d0


	//   ....[2]....
        /*0274*/ 	.word	0x00000170


	//   ....[3]....
        /*0278*/ 	.word	0x00009ad0


	//   ....[4]....
        /*027c*/ 	.word	0x00009b60


	//   ....[5]....
        /*0280*/ 	.word	0x0000d630


	//   ....[6]....
        /*0284*/ 	.word	0x0000d6c0


	//----- nvinfo : EIATTR_COOP_GROUP_MASK_REGIDS
	.align		4
.L_113:
        /*0288*/ 	.byte	0x04, 0x29
        /*028a*/ 	.short	(.L_115 - .L_114)


	//   ....[0]....
.L_114:
        /*028c*/ 	.word	0xffffffff


	//   ....[1]....
        /*0290*/ 	.word	0xffffffff


	//   ....[2]....
        /*0294*/ 	.word	0xffffffff


	//   ....[3]....
        /*0298*/ 	.word	0xffffffff


	//   ....[4]....
        /*029c*/ 	.word	0xffffffff


	//   ....[5]....
        /*02a0*/ 	.word	0xffffffff


	//   ....[6]....
        /*02a4*/ 	.word	0xffffffff


	//   ....[7]....
        /*02a8*/ 	.word	0xffffffff


	//   ....[8]....
        /*02ac*/ 	.word	0xffffffff


	//   ....[9]....
        /*02b0*/ 	.word	0xffffffff


	//   ....[10]....
        /*02b4*/ 	.word	0xffffffff


	//   ....[11]....
        /*02b8*/ 	.word	0xffffffff


	//   ....[12]....
        /*02bc*/ 	.word	0xffffffff


	//   ....[13]....
        /*02c0*/ 	.word	0xffffffff


	//   ....[14]....
        /*02c4*/ 	.word	0xffffffff


	//   ....[15]....
        /*02c8*/ 	.word	0xffffffff


	//   ....[16]....
        /*02cc*/ 	.word	0xffffffff


	//   ....[17]....
        /*02d0*/ 	.word	0xffffffff


	//   ....[18]....
        /*02d4*/ 	.word	0xffffffff


	//   ....[19]....
        /*02d8*/ 	.word	0xffffffff


	//   ....[20]....
        /*02dc*/ 	.word	0xffffffff


	//   ....[21]....
        /*02e0*/ 	.word	0xffffffff


	//   ....[22]....
        /*02e4*/ 	.word	0xffffffff


	//   ....[23]....
        /*02e8*/ 	.word	0xffffffff


	//   ....[24]....
        /*02ec*/ 	.word	0xffffffff


	//   ....[25]....
        /*02f0*/ 	.word	0xffffffff


	//   ....[26]....
        /*02f4*/ 	.word	0xffffffff


	//   ....[27]....
        /*02f8*/ 	.word	0xffffffff


	//   ....[28]....
        /*02fc*/ 	.word	0xffffffff


	//   ....[29]....
        /*0300*/ 	.word	0xffffffff


	//   ....[30]....
        /*0304*/ 	.word	0xffffffff


	//   ....[31]....
        /*0308*/ 	.word	0xffffffff


	//   ....[32]....
        /*030c*/ 	.word	0xffffffff


	//   ....[33]....
        /*0310*/ 	.word	0xffffffff


	//   ....[34]....
        /*0314*/ 	.word	0xffffffff


	//   ....[35]....
        /*0318*/ 	.word	0xffffffff


	//   ....[36]....
        /*031c*/ 	.word	0xffffffff


	//   ....[37]....
        /*0320*/ 	.word	0xffffffff


	//   ....[38]....
        /*0324*/ 	.word	0xffffffff


	//   ....[39]....
        /*0328*/ 	.word	0xffffffff


	//   ....[40]....
        /*032c*/ 	.word	0xffffffff


	//   ....[41]....
        /*0330*/ 	.word	0xffffffff


	//   ....[42]....
        /*0334*/ 	.word	0xffffffff


	//   ....[43]....
        /*0338*/ 	.word	0xffffffff


	//   ....[44]....
        /*033c*/ 	.word	0xffffffff


	//   ....[45]....
        /*0340*/ 	.word	0xffffffff


	//   ....[46]....
        /*0344*/ 	.word	0xffffffff


	//   ....[47]....
        /*0348*/ 	.word	0xffffffff


	//   ....[48]....
        /*034c*/ 	.word	0xffffffff


	//   ....[49]....
        /*0350*/ 	.word	0xffffffff


	//   ....[50]....
        /*0354*/ 	.word	0xffffffff


	//   ....[51]....
        /*0358*/ 	.word	0xffffffff


	//   ....[52]....
        /*035c*/ 	.word	0xffffffff


	//   ....[53]....
        /*0360*/ 	.word	0xffffffff


	//   ....[54]....
        /*0364*/ 	.word	0xffffffff


	//   ....[55]....
        /*0368*/ 	.word	0xffffffff


	//   ....[56]....
        /*036c*/ 	.word	0xffffffff


	//   ....[57]....
        /*0370*/ 	.word	0xffffffff


	//   ....[58]....
        /*0374*/ 	.word	0xffffffff


	//   ....[59]....
        /*0378*/ 	.word	0xffffffff


	//   ....[60]....
        /*037c*/ 	.word	0xffffffff


	//   ....[61]....
        /*0380*/ 	.word	0xffffffff


	//   ....[62]....
        /*0384*/ 	.word	0xffffffff


	//   ....[63]....
        /*0388*/ 	.word	0xffffffff


	//   ....[64]....
        /*038c*/ 	.word	0xffffffff


	//   ....[65]....
        /*0390*/ 	.word	0xffffffff


	//   ....[66]....
        /*0394*/ 	.word	0xffffffff


	//   ....[67]....
        /*0398*/ 	.word	0xffffffff


	//   ....[68]....
        /*039c*/ 	.word	0xffffffff


	//   ....[69]....
        /*03a0*/ 	.word	0xffffffff


	//   ....[70]....
        /*03a4*/ 	.word	0xffffffff


	//   ....[71]....
        /*03a8*/ 	.word	0xffffffff


	//   ....[72]....
        /*03ac*/ 	.word	0xffffffff


	//   ....[73]....
        /*03b0*/ 	.word	0xffffffff


	//   ....[74]....
        /*03b4*/ 	.word	0xffffffff


	//   ....[75]....
        /*03b8*/ 	.word	0xffffffff


	//   ....[76]....
        /*03bc*/ 	.word	0xffffffff


	//   ....[77]....
        /*03c0*/ 	.word	0xffffffff


	//   ....[78]....
        /*03c4*/ 	.word	0xffffffff


	//   ....[79]....
        /*03c8*/ 	.word	0xffffffff


	//   ....[80]....
        /*03cc*/ 	.word	0xffffffff


	//   ....[81]....
        /*03d0*/ 	.word	0xffffffff


	//   ....[82]....
        /*03d4*/ 	.word	0xffffffff


	//   ....[83]....
        /*03d8*/ 	.word	0xffffffff


	//   ....[84]....
        /*03dc*/ 	.word	0xffffffff


	//   ....[85]....
        /*03e0*/ 	.word	0xffffffff


	//   ....[86]....
        /*03e4*/ 	.word	0xffffffff


	//   ....[87]....
        /*03e8*/ 	.word	0xffffffff


	//   ....[88]....
        /*03ec*/ 	.word	0xffffffff


	//   ....[89]....
        /*03f0*/ 	.word	0xffffffff


	//   ....[90]....
        /*03f4*/ 	.word	0xffffffff


	//   ....[91]....
        /*03f8*/ 	.word	0xffffffff


	//   ....[92]....
        /*03fc*/ 	.word	0xffffffff


	//   ....[93]....
        /*0400*/ 	.word	0xffffffff


	//   ....[94]....
        /*0404*/ 	.word	0xffffffff


	//   ....[95]....
        /*0408*/ 	.word	0xffffffff


	//   ....[96]....
        /*040c*/ 	.word	0xffffffff


	//   ....[97]....
        /*0410*/ 	.word	0xffffffff


	//   ....[98]....
        /*0414*/ 	.word	0xffffffff


	//   ....[99]....
        /*0418*/ 	.word	0xffffffff


	//   ....[100]....
        /*041c*/ 	.word	0xffffffff


	//   ....[101]....
        /*0420*/ 	.word	0xffffffff


	//   ....[102]....
        /*0424*/ 	.word	0xffffffff


	//   ....[103]....
        /*0428*/ 	.word	0xffffffff


	//   ....[104]....
        /*042c*/ 	.word	0xffffffff


	//   ....[105]....
        /*0430*/ 	.word	0xffffffff


	//   ....[106]....
        /*0434*/ 	.word	0xffffffff


	//   ....[107]....
        /*0438*/ 	.word	0xffffffff


	//   ....[108]....
        /*043c*/ 	.word	0xffffffff


	//   ....[109]....
        /*0440*/ 	.word	0xffffffff


	//   ....[110]....
        /*0444*/ 	.word	0xffffffff


	//   ....[111]....
        /*0448*/ 	.word	0xffffffff


	//   ....[112]....
        /*044c*/ 	.word	0xffffffff


	//   ....[113]....
        /*0450*/ 	.word	0xffffffff


	//   ....[114]....
        /*0454*/ 	.word	0xffffffff


	//   ....[115]....
        /*0458*/ 	.word	0xffffffff


	//   ....[116]....
        /*045c*/ 	.word	0xffffffff


	//   ....[117]....
        /*0460*/ 	.word	0xffffffff


	//   ....[118]....
        /*0464*/ 	.word	0xffffffff


	//   ....[119]....
        /*0468*/ 	.word	0xffffffff


	//   ....[120]....
        /*046c*/ 	.word	0xffffffff


	//   ....[121]....
        /*0470*/ 	.word	0xffffffff


	//   ....[122]....
        /*0474*/ 	.word	0xffffffff


	//   ....[123]....
        /*0478*/ 	.word	0xffffffff


	//   ....[124]....
        /*047c*/ 	.word	0xffffffff


	//   ....[125]....
        /*0480*/ 	.word	0xffffffff


	//   ....[126]....
        /*0484*/ 	.word	0xffffffff


	//   ....[127]....
        /*0488*/ 	.word	0xffffffff


	//   ....[128]....
        /*048c*/ 	.word	0xffffffff


	//   ....[129]....
        /*0490*/ 	.word	0xffffffff


	//   ....[130]....
        /*0494*/ 	.word	0xffffffff


	//   ....[131]....
        /*0498*/ 	.word	0xffffffff


	//   ....[132]....
        /*049c*/ 	.word	0xffffffff


	//   ....[133]....
        /*04a0*/ 	.word	0xffffffff


	//   ....[134]....
        /*04a4*/ 	.word	0xffffffff


	//   ....[135]....
        /*04a8*/ 	.word	0xffffffff


	//   ....[136]....
        /*04ac*/ 	.word	0xffffffff


	//   ....[137]....
        /*04b0*/ 	.word	0xffffffff


	//   ....[138]....
        /*04b4*/ 	.word	0xffffffff


	//   ....[139]....
        /*04b8*/ 	.word	0xffffffff


	//   ....[140]....
        /*04bc*/ 	.word	0xffffffff


	//   ....[141]....
        /*04c0*/ 	.word	0x0500000f


	//   ....[142]....
        /*04c4*/ 	.word	0x0500000f


	//   ....[143]....
        /*04c8*/ 	.word	0x0500000f


	//   ....[144]....
        /*04cc*/ 	.word	0x0500000f


	//   ....[145]....
        /*04d0*/ 	.word	0x0500000f


	//   ....[146]....
        /*04d4*/ 	.word	0x0500000f


	//   ....[147]....
        /*04d8*/ 	.word	0x0500000f


	//   ....[148]....
        /*04dc*/ 	.word	0x0500000f


	//   ....[149]....
        /*04e0*/ 	.word	0x0500000f


	//   ....[150]....
        /*04e4*/ 	.word	0x0500000f


	//   ....[151]....
        /*04e8*/ 	.word	0x0500000f


	//   ....[152]....
        /*04ec*/ 	.word	0x0500000f


	//   ....[153]....
        /*04f0*/ 	.word	0x0500000f


	//   ....[154]....
        /*04f4*/ 	.word	0x0500000f


	//   ....[155]....
        /*04f8*/ 	.word	0x0500000f


	//   ....[156]....
        /*04fc*/ 	.word	0x0500000f


	//   ....[157]....
        /*0500*/ 	.word	0x0500000f


	//   ....[158]....
        /*0504*/ 	.word	0x0500000f


	//   ....[159]....
        /*0508*/ 	.word	0x0500000f


	//   ....[160]....
        /*050c*/ 	.word	0x0500000f


	//   ....[161]....
        /*0510*/ 	.word	0x0500000f


	//   ....[162]....
        /*0514*/ 	.word	0x0500000f


	//   ....[163]....
        /*0518*/ 	.word	0x0500000f


	//   ....[164]....
        /*051c*/ 	.word	0x0500000f


	//   ....[165]....
        /*0520*/ 	.word	0x0500000f


	//   ....[166]....
        /*0524*/ 	.word	0x0500000f


	//   ....[167]....
        /*0528*/ 	.word	0x0500000f


	//   ....[168]....
        /*052c*/ 	.word	0x0500000f


	//   ....[169]....
        /*0530*/ 	.word	0x0500000f


	//   ....[170]....
        /*0534*/ 	.word	0x0500000f


	//   ....[171]....
        /*0538*/ 	.word	0x0500000f


	//   ....[172]....
        /*053c*/ 	.word	0x0500000f


	//   ....[173]....
        /*0540*/ 	.word	0x0500000f


	//   ....[174]....
        /*0544*/ 	.word	0x0500000f


	//   ....[175]....
        /*0548*/ 	.word	0x0500000f


	//   ....[176]....
        /*054c*/ 	.word	0x0500000f


	//   ....[177]....
        /*0550*/ 	.word	0x0500000f


	//   ....[178]....
        /*0554*/ 	.word	0x0500000f


	//   ....[179]....
        /*0558*/ 	.word	0x0500000f


	//   ....[180]....
        /*055c*/ 	.word	0x0500000f


	//   ....[181]....
        /*0560*/ 	.word	0x0500000f


	//   ....[182]....
        /*0564*/ 	.word	0x0500000f


	//   ....[183]....
        /*0568*/ 	.word	0x0500000f


	//   ....[184]....
        /*056c*/ 	.word	0x0500000f


	//   ....[185]....
        /*0570*/ 	.word	0x0500000f


	//   ....[186]....
        /*0574*/ 	.word	0x0500000f


	//   ....[187]....
        /*0578*/ 	.word	0x0500000f


	//   ....[188]....
        /*057c*/ 	.word	0x0500000f


	//   ....[189]....
        /*0580*/ 	.word	0x0500000f


	//   ....[190]....
        /*0584*/ 	.word	0x0500000f


	//   ....[191]....
        /*0588*/ 	.word	0x0500000f


	//   ....[192]....
        /*058c*/ 	.word	0x0500000f


	//   ....[193]....
        /*0590*/ 	.word	0x0500000f


	//   ....[194]....
        /*0594*/ 	.word	0x0500000f


	//----- nvinfo : EIATTR_COOP_GROUP_INSTR_OFFSETS
	.align		4
.L_115:
        /*0598*/ 	.byte	0x04, 0x28
        /*059a*/ 	.short	(.L_117 - .L_116)


	//   ....[0]....
.L_116:
        /*059c*/ 	.word	0x00000070


	//   ....[1]....
        /*05a0*/ 	.word	0x000000b0


	//   ....[2]....
        /*05a4*/ 	.word	0x000002d0


	//   ....[3]....
        /*05a8*/ 	.word	0x00000430


	//   ....[4]....
        /*05ac*/ 	.word	0x00000550


	//   ....[5]....
        /*05b0*/ 	.word	0x000006b0


	//   ....[6]....
        /*05b4*/ 	.word	0x000014b0


	//   ....[7]....
        /*05b8*/ 	.word	0x00002700


	//   ....[8]....
        /*05bc*/ 	.word	0x00002800


	//   ....[9]....
        /*05c0*/ 	.word	0x00002c10


	//   ....[10]....
        /*05c4*/ 	.word	0x00002d20


	//   ....[11]....
        /*05c8*/ 	.word	0x00004c90


	//   ....[12]....
        /*05cc*/ 	.word	0x00004ca0


	//   ....[13]....
        /*05d0*/ 	.word	0x00004cd0


	//   ....[14]....
        /*05d4*/ 	.word	0x00004ce0


	//   ....[15]....
        /*05d8*/ 	.word	0x000065b0


	//   ....[16]....
        /*05dc*/ 	.word	0x000065c0


	//   ....[17]....
        /*05e0*/ 	.word	0x00006640


	//   ....[18]....
        /*05e4*/ 	.word	0x00006650


	//   ....[19]....
        /*05e8*/ 	.word	0x000070b0


	//   ....[20]....
        /*05ec*/ 	.word	0x000070c0


	//   ....[21]....
        /*05f0*/ 	.word	0x000070d0


	//   ....[22]....
        /*05f4*/ 	.word	0x000070e0


	//   ....[23]....
        /*05f8*/ 	.word	0x000070f0


	//   ....[24]....
        /*05fc*/ 	.word	0x00007100


	//   ....[25]....
        /*0600*/ 	.word	0x00007110


	//   ....[26]....
        /*0604*/ 	.word	0x00007120


	//   ....[27]....
        /*0608*/ 	.word	0x00007130


	//   ....[28]....
        /*060c*/ 	.word	0x00007140


	//   ....[29]....
        /*0610*/ 	.word	0x00007160


	//   ....[30]....
        /*0614*/ 	.word	0x00007180


	//   ....[31]....
        /*0618*/ 	.word	0x000071a0


	//   ....[32]....
        /*061c*/ 	.word	0x000071b0


	//   ....[33]....
        /*0620*/ 	.word	0x000071c0


	//   ....[34]....
        /*0624*/ 	.word	0x000071e0


	//   ....[35]....
        /*0628*/ 	.word	0x000076a0


	//   ....[36]....
        /*062c*/ 	.word	0x000076e0


	//   ....[37]....
        /*0630*/ 	.word	0x00007710


	//   ....[38]....
        /*0634*/ 	.word	0x00007740


	//   ....[39]....
        /*0638*/ 	.word	0x00007b90


	//   ....[40]....
        /*063c*/ 	.word	0x00007bc0


	//   ....[41]....
        /*0640*/ 	.word	0x00007bd0


	//   ....[42]....
        /*0644*/ 	.word	0x00007bf0


	//   ....[43]....
        /*0648*/ 	.word	0x00007c10


	//   ....[44]....
        /*064c*/ 	.word	0x00007c30


	//   ....[45]....
        /*0650*/ 	.word	0x00007da0


	//   ....[46]....
        /*0654*/ 	.word	0x00007db0


	//   ....[47]....
        /*0658*/ 	.word	0x00008640


	//   ....[48]....
        /*065c*/ 	.word	0x00008670


	//   ....[49]....
        /*0660*/ 	.word	0x000086b0


	//   ....[50]....
        /*0664*/ 	.word	0x000086e0


	//   ....[51]....
        /*0668*/ 	.word	0x00008710


	//   ....[52]....
        /*066c*/ 	.word	0x00008720


	//   ....[53]....
        /*0670*/ 	.word	0x00008730


	//   ....[54]....
        /*0674*/ 	.word	0x00008750


	//   ....[55]....
        /*0678*/ 	.word	0x000088a0


	//   ....[56]....
        /*067c*/ 	.word	0x00008a70


	//   ....[57]....
        /*0680*/ 	.word	0x00008aa0


	//   ....[58]....
        /*0684*/ 	.word	0x00008ad0


	//   ....[59]....
        /*0688*/ 	.word	0x00008b00


	//   ....[60]....
        /*068c*/ 	.word	0x00008b30


	//   ....[61]....
        /*0690*/ 	.word	0x00008b70


	//   ....[62]....
        /*0694*/ 	.word	0x00008cc0


	//   ....[63]....
        /*0698*/ 	.word	0x00008cf0


	//   ....[64]....
        /*069c*/ 	.word	0x00008d20


	//   ....[65]....
        /*06a0*/ 	.word	0x00008d50


	//   ....[66]....
        /*06a4*/ 	.word	0x00008d80


	//   ....[67]....
        /*06a8*/ 	.word	0x00008dc0


	//   ....[68]....
        /*06ac*/ 	.word	0x00008e40


	//   ....[69]....
        /*06b0*/ 	.word	0x00008e80


	//   ....[70]....
        /*06b4*/ 	.word	0x00008f10


	//   ....[71]....
        /*06b8*/ 	.word	0x0000aad0


	//   ....[72]....
        /*06bc*/ 	.word	0x0000aae0


	//   ....[73]....
        /*06c0*/ 	.word	0x0000ab50


	//   ....[74]....
        /*06c4*/ 	.word	0x0000ab70


	//   ....[75]....
        /*06c8*/ 	.word	0x0000abb0


	//   ....[76]....
        /*06cc*/ 	.word	0x0000abd0


	//   ....[77]....
        /*06d0*/ 	.word	0x0000abe0


	//   ....[78]....
        /*06d4*/ 	.word	0x0000abf0


	//   ....[79]....
        /*06d8*/ 	.word	0x0000ac80


	//   ....[80]....
        /*06dc*/ 	.word	0x0000aca0


	//   ....[81]....
        /*06e0*/ 	.word	0x0000b110


	//   ....[82]....
        /*06e4*/ 	.word	0x0000b120


	//   ....[83]....
        /*06e8*/ 	.word	0x0000b140


	//   ....[84]....
        /*06ec*/ 	.word	0x0000b1d0


	//   ....[85]....
        /*06f0*/ 	.word	0x0000b1e0


	//   ....[86]....
        /*06f4*/ 	.word	0x0000b250


	//   ....[87]....
        /*06f8*/ 	.word	0x0000b260


	//   ....[88]....
        /*06fc*/ 	.word	0x0000b270


	//   ....[89]....
        /*0700*/ 	.word	0x0000b280


	//   ....[90]....
        /*0704*/ 	.word	0x0000b320


	//   ....[91]....
        /*0708*/ 	.word	0x0000bbf0


	//   ....[92]....
        /*070c*/ 	.word	0x0000bc20


	//   ....[93]....
        /*0710*/ 	.word	0x0000bc40


	//   ....[94]....
        /*0714*/ 	.word	0x0000bcc0


	//   ....[95]....
        /*0718*/ 	.word	0x0000bce0


	//   ....[96]....
        /*071c*/ 	.word	0x0000bd60


	//   ....[97]....
        /*0720*/ 	.word	0x0000bd80


	//   ....[98]....
        /*0724*/ 	.word	0x0000bd90


	//   ....[99]....
        /*0728*/ 	.word	0x0000bda0


	//   ....[100]....
        /*072c*/ 	.word	0x0000bea0


	//   ....[101]....
        /*0730*/ 	.word	0x0000beb0


	//   ....[102]....
        /*0734*/ 	.word	0x0000bec0


	//   ....[103]....
        /*0738*/ 	.word	0x0000c8a0


	//   ....[104]....
        /*073c*/ 	.word	0x0000c8b0


	//   ....[105]....
        /*0740*/ 	.word	0x0000c8d0


	//   ....[106]....
        /*0744*/ 	.word	0x0000c920


	//   ....[107]....
        /*0748*/ 	.word	0x0000c930


	//   ....[108]....
        /*074c*/ 	.word	0x0000c970


	//   ....[109]....
        /*0750*/ 	.word	0x0000c980


	//   ....[110]....
        /*0754*/ 	.word	0x0000c990


	//   ....[111]....
        /*0758*/ 	.word	0x0000c9d0


	//   ....[112]....
        /*075c*/ 	.word	0x0000ca10


	//   ....[113]....
        /*0760*/ 	.word	0x0000ce40


	//   ....[114]....
        /*0764*/ 	.word	0x0000ce50


	//   ....[115]....
        /*0768*/ 	.word	0x0000ce60


	//   ....[116]....
        /*076c*/ 	.word	0x0000cea0


	//   ....[117]....
        /*0770*/ 	.word	0x0000ceb0


	//   ....[118]....
        /*0774*/ 	.word	0x0000cef0


	//   ....[119]....
        /*0778*/ 	.word	0x0000cf00


	//   ....[120]....
        /*077c*/ 	.word	0x0000cf10


	//   ....[121]....
        /*0780*/ 	.word	0x0000cf50


	//   ....[122]....
        /*0784*/ 	.word	0x0000cf90


	//   ....[123]....
        /*0788*/ 	.word	0x0000dde0


	//   ....[124]....
        /*078c*/ 	.word	0x0000de10


	//   ....[125]....
        /*0790*/ 	.word	0x0000de40


	//   ....[126]....
        /*0794*/ 	.word	0x0000de50


	//   ....[127]....
        /*0798*/ 	.word	0x0000de80


	//   ....[128]....
        /*079c*/ 	.word	0x0000de90


	//   ....[129]....
        /*07a0*/ 	.word	0x0000dec0


	//   ....[130]....
        /*07a4*/ 	.word	0x0000df00


	//   ....[131]....
        /*07a8*/ 	.word	0x0000e040


	//   ....[132]....
        /*07ac*/ 	.word	0x0000e070


	//   ....[133]....
        /*07b0*/ 	.word	0x0000e0a0


	//   ....[134]....
        /*07b4*/ 	.word	0x0000e0d0


	//   ....[135]....
        /*07b8*/ 	.word	0x0000e100


	//   ....[136]....
        /*07bc*/ 	.word	0x0000e140


	//   ....[137]....
        /*07c0*/ 	.word	0x0000e1d0


	//   ....[138]....
        /*07c4*/ 	.word	0x0000e210


	//   ....[139]....
        /*07c8*/ 	.word	0x0000e2a0


	//   ....[140]....
        /*07cc*/ 	.word	0x0000e6c0


	//   ....[141]....
        /*07d0*/ 	.word	0x0000ec20


	//   ....[142]....
        /*07d4*/ 	.word	0x0000ed10


	//   ....[143]....
        /*07d8*/ 	.word	0x0000eda0


	//   ....[144]....
        /*07dc*/ 	.word	0x0000ee70


	//   ....[145]....
        /*07e0*/ 	.word	0x0000ef20


	//   ....[146]....
        /*07e4*/ 	.word	0x0000efd0


	//   ....[147]....
        /*07e8*/ 	.word	0x0000f070


	//   ....[148]....
        /*07ec*/ 	.word	0x0000f110


	//   ....[149]....
        /*07f0*/ 	.word	0x0000f1c0


	//   ....[150]....
        /*07f4*/ 	.word	0x0000f240


	//   ....[151]....
        /*07f8*/ 	.word	0x0000f310


	//   ....[152]....
        /*07fc*/ 	.word	0x0000f440


	//   ....[153]....
        /*0800*/ 	.word	0x0000f4f0


	//   ....[154]....
        /*0804*/ 	.word	0x0000f560


	//   ....[155]....
        /*0808*/ 	.word	0x0000f660


	//   ....[156]....
        /*080c*/ 	.word	0x0000f6c0


	//   ....[157]....
        /*0810*/ 	.word	0x0000f7a0


	//   ....[158]....
        /*0814*/ 	.word	0x0000f800


	//   ....[159]....
        /*0818*/ 	.word	0x0000f8a0


	//   ....[160]....
        /*081c*/ 	.word	0x0000f940


	//   ....[161]....
        /*0820*/ 	.word	0x0000f9f0


	//   ....[162]....
        /*0824*/ 	.word	0x0000faa0


	//   ....[163]....
        /*0828*/ 	.word	0x0000fb10


	//   ....[164]....
        /*082c*/ 	.word	0x0000fb70


	//   ....[165]....
        /*0830*/ 	.word	0x0000fc60


	//   ....[166]....
        /*0834*/ 	.word	0x0000fcc0


	//   ....[167]....
        /*0838*/ 	.word	0x0000fdc0


	//   ....[168]....
        /*083c*/ 	.word	0x0000fe20


	//   ....[169]....
        /*0840*/ 	.word	0x0000fec0


	//   ....[170]....
        /*0844*/ 	.word	0x0000ff80


	//   ....[171]....
        /*0848*/ 	.word	0x00010050


	//   ....[172]....
        /*084c*/ 	.word	0x000100d0


	//   ....[173]....
        /*0850*/ 	.word	0x00010190


	//   ....[174]....
        /*0854*/ 	.word	0x000102c0


	//   ....[175]....
        /*0858*/ 	.word	0x00010370


	//   ....[176]....
        /*085c*/ 	.word	0x00010420


	//   ....[177]....
        /*0860*/ 	.word	0x000104c0


	//   ....[178]....
        /*0864*/ 	.word	0x00010570


	//   ....[179]....
        /*0868*/ 	.word	0x00010610


	//   ....[180]....
        /*086c*/ 	.word	0x000106c0


	//   ....[181]....
        /*0870*/ 	.word	0x00010760


	//   ....[182]....
        /*0874*/ 	.word	0x000107d0


	//   ....[183]....
        /*0878*/ 	.word	0x00010890


	//   ....[184]....
        /*087c*/ 	.word	0x00010980


	//   ....[185]....
        /*0880*/ 	.word	0x00010a10


	//   ....[186]....
        /*0884*/ 	.word	0x00010a70


	//   ....[187]....
        /*0888*/ 	.word	0x00010b20


	//   ....[188]....
        /*088c*/ 	.word	0x00010b80


	//   ....[189]....
        /*0890*/ 	.word	0x00010c30


	//   ....[190]....
        /*0894*/ 	.word	0x00010c90


	//   ....[191]....
        /*0898*/ 	.word	0x00010d40


	//   ....[192]....
        /*089c*/ 	.word	0x00010da0


	//   ....[193]....
        /*08a0*/ 	.word	0x00010e50


	//   ....[194]....
        /*08a4*/ 	.word	0x000110b0


	//----- nvinfo : EIATTR_REG_RECONFIG
	.align		4
.L_117:
        /*08a8*/ 	.byte	0x01, 0x54
	.zero		2


	//----- nvinfo : EIATTR_SYSCALL_OFFSETS
	.align		4
        /*08ac*/ 	.byte	0x04, 0x46
        /*08ae*/ 	.short	(.L_119 - .L_118)


	//   ....[0]....
.L_118:
        /*08b0*/ 	.word	0x00001650


	//   ....[1]....
        /*08b4*/ 	.word	0x00009cc0


	//   ....[2]....
        /*08b8*/ 	.word	0x00009e50


	//   ....[3]....
        /*08bc*/ 	.word	0x00009fa0


	//   ....[4]....
        /*08c0*/ 	.word	0x0000a0f0


	//   ....[5]....
        /*08c4*/ 	.word	0x0000b720


	//----- nvinfo : EIATTR_MBARRIER_INSTR_OFFSETS
	.align		4
.L_119:
        /*08c8*/ 	.byte	0x04, 0x39
        /*08ca*/ 	.short	(.L_121 - .L_120)


	//   ....[0]....
.L_120:
        /*08cc*/ 	.word	0x00000180
        /*08d0*/ 	.word	0x000000ff
        /*08d4*/ 	.word	0x00013200
        /*08d8*/ 	.short	0x0100
        /*08da*/ 	.byte	0x08
	.zero		1


	//   ....[1]....
        /*08dc*/ 	.word	0x00000190
        /*08e0*/ 	.word	0x000000ff
        /*08e4*/ 	.word	0x00013220
        /*08e8*/ 	.short	0x0100
        /*08ea*/ 	.byte	0x08
	.zero		1


	//   ....[2]....
        /*08ec*/ 	.word	0x00000280
        /*08f0*/ 	.word	0x000000ff
        /*08f4*/ 	.word	0x00013230
        /*08f8*/ 	.short	0x0100
        /*08fa*/ 	.byte	0x08
	.zero		1


	//   ....[3]....
        /*08fc*/ 	.word	0x00000290
        /*0900*/ 	.word	0x000000ff
        /*0904*/ 	.word	0x00013240
        /*0908*/ 	.short	0x0100
        /*090a*/ 	.byte	0x08
	.zero		1


	//   ....[4]....
        /*090c*/ 	.word	0x000002a0
        /*0910*/ 	.word	0x000000ff
        /*0914*/ 	.word	0x00013238
        /*0918*/ 	.short	0x0100
        /*091a*/ 	.byte	0x08
	.zero		1


	//   ....[5]....
        /*091c*/ 	.word	0x000002b0
        /*0920*/ 	.word	0x000000ff
        /*0924*/ 	.word	0x00013248
        /*0928*/ 	.short	0x0100
        /*092a*/ 	.byte	0x08
	.zero		1


	//   ....[6]....
        /*092c*/ 	.word	0x000003e0
        /*0930*/ 	.word	0x000000ff
        /*0934*/ 	.word	0x00013250
        /*0938*/ 	.short	0x0100
        /*093a*/ 	.byte	0x08
	.zero		1


	//   ....[7]....
        /*093c*/ 	.word	0x000003f0
        /*0940*/ 	.word	0x000000ff
        /*0944*/ 	.word	0x00013260
        /*0948*/ 	.short	0x0100
        /*094a*/ 	.byte	0x08
	.zero		1


	//   ....[8]....
        /*094c*/ 	.word	0x00000400
        /*0950*/ 	.word	0x000000ff
        /*0954*/ 	.word	0x00013258
        /*0958*/ 	.short	0x0100
        /*095a*/ 	.byte	0x08
	.zero		1


	//   ....[9]....
        /*095c*/ 	.word	0x00000410
        /*0960*/ 	.word	0x000000ff
        /*0964*/ 	.word	0x00013268
        /*0968*/ 	.short	0x0100
        /*096a*/ 	.byte	0x08
	.zero		1


	//   ....[10]....
        /*096c*/ 	.word	0x00000500
        /*0970*/ 	.word	0x000000ff
        /*0974*/ 	.word	0x00013270
        /*0978*/ 	.short	0x0100
        /*097a*/ 	.byte	0x06
	.zero		1


	//   ....[11]....
        /*097c*/ 	.word	0x00000510
        /*0980*/ 	.word	0x000000ff
        /*0984*/ 	.word	0x00013280
        /*0988*/ 	.short	0x0100
        /*098a*/ 	.byte	0x06
	.zero		1


	//   ....[12]....
        /*098c*/ 	.word	0x00000520
        /*0990*/ 	.word	0x000000ff
        /*0994*/ 	.word	0x00013278
        /*0998*/ 	.short	0x0100
        /*099a*/ 	.byte	0x06
	.zero		1


	//   ....[13]....
        /*099c*/ 	.word	0x00000530
        /*09a0*/ 	.word	0x000000ff
        /*09a4*/ 	.word	0x00013288
        /*09a8*/ 	.short	0x0100
        /*09aa*/ 	.byte	0x06
	.zero		1


	//   ....[14]....
        /*09ac*/ 	.word	0x00000660
        /*09b0*/ 	.word	0x000000ff
        /*09b4*/ 	.word	0x00013290
        /*09b8*/ 	.short	0x0100
        /*09ba*/ 	.byte	0x08
	.zero		1


	//   ....[15]....
        /*09bc*/ 	.word	0x00000670
        /*09c0*/ 	.word	0x000000ff
        /*09c4*/ 	.word	0x000132a0
        /*09c8*/ 	.short	0x0100
        /*09ca*/ 	.byte	0x08
	.zero		1


	//   ....[16]....
        /*09cc*/ 	.word	0x00000680
        /*09d0*/ 	.word	0x000000ff
        /*09d4*/ 	.word	0x00013298
        /*09d8*/ 	.short	0x0100
        /*09da*/ 	.byte	0x08
	.zero		1


	//   ....[17]....
        /*09dc*/ 	.word	0x00000690
        /*09e0*/ 	.word	0x000000ff
        /*09e4*/ 	.word	0x000132a8
        /*09e8*/ 	.short	0x0100
        /*09ea*/ 	.byte	0x08
	.zero		1


	//   ....[18]....
        /*09ec*/ 	.word	0x000007e0
        /*09f0*/ 	.word	0x000000ff
        /*09f4*/ 	.word	0x000132b0
        /*09f8*/ 	.short	0x0100
        /*09fa*/ 	.byte	0x08
	.zero		1


	//   ....[19]....
        /*09fc*/ 	.word	0x000007f0
        /*0a00*/ 	.word	0x000000ff
        /*0a04*/ 	.word	0x000132c0
        /*0a08*/ 	.short	0x0100
        /*0a0a*/ 	.byte	0x08
	.zero		1


	//   ....[20]....
        /*0a0c*/ 	.word	0x00000800
        /*0a10*/ 	.word	0x000000ff
        /*0a14*/ 	.word	0x000132b8
        /*0a18*/ 	.short	0x0100
        /*0a1a*/ 	.byte	0x08
	.zero		1


	//   ....[21]....
        /*0a1c*/ 	.word	0x00000810
        /*0a20*/ 	.word	0x000000ff
        /*0a24*/ 	.word	0x000132c8
        /*0a28*/ 	.short	0x0100
        /*0a2a*/ 	.byte	0x08
	.zero		1


	//   ....[22]....
        /*0a2c*/ 	.word	0x000016d0
        /*0a30*/ 	.word	0x00000019
        /*0a34*/ 	.word	0x00013200
        /*0a38*/ 	.short	0x010a
        /*0a3a*/ 	.byte	0x3f
	.zero		1


	//   ....[23]....
        /*0a3c*/ 	.word	0x00001750
        /*0a40*/ 	.word	0x00000004
        /*0a44*/ 	.word	0x00013230
        /*0a48*/ 	.short	0x010a
        /*0a4a*/ 	.byte	0x3f
	.zero		1


	//   ....[24]....
        /*0a4c*/ 	.word	0x000017d0
        /*0a50*/ 	.word	0x00000004
        /*0a54*/ 	.word	0x00013230
        /*0a58*/ 	.short	0x010a
        /*0a5a*/ 	.byte	0x3f
	.zero		1


	//   ....[25]....
        /*0a5c*/ 	.word	0x00002fd0
        /*0a60*/ 	.word	0x00000053
        /*0a64*/ 	.word	0x00000000
        /*0a68*/ 	.short	0x0101
        /*0a6a*/ 	.byte	0x3f
	.zero		1


	//   ....[26]....
        /*0a6c*/ 	.word	0x00004070
        /*0a70*/ 	.word	0x000000ff
        /*0a74*/ 	.word	0x00013230
        /*0a78*/ 	.short	0x010a
        /*0a7a*/ 	.byte	0x15
	.zero		1


	//   ....[27]....
        /*0a7c*/ 	.word	0x000040b0
        /*0a80*/ 	.word	0x000000ff
        /*0a84*/ 	.word	0x00013230
        /*0a88*/ 	.short	0x010a
        /*0a8a*/ 	.byte	0x15
	.zero		1


	//   ....[28]....
        /*0a8c*/ 	.word	0x00004500
        /*0a90*/ 	.word	0x000000ff
        /*0a94*/ 	.word	0x00013250
        /*0a98*/ 	.short	0x010a
        /*0a9a*/ 	.byte	0x0b
	.zero		1


	//   ....[29]....
        /*0a9c*/ 	.word	0x00004540
        /*0aa0*/ 	.word	0x000000ff
        /*0aa4*/ 	.word	0x00013250
        /*0aa8*/ 	.short	0x010a
        /*0aaa*/ 	.byte	0x0b
	.zero		1


	//   ....[30]....
        /*0aac*/ 	.word	0x00004800
        /*0ab0*/ 	.word	0x000000ff
        /*0ab4*/ 	.word	0x00000000
        /*0ab8*/ 	.short	0x0101
        /*0aba*/ 	.byte	0x15
	.zero		1


	//   ....[31]....
        /*0abc*/ 	.word	0x00005db0
        /*0ac0*/ 	.word	0x000000ff
        /*0ac4*/ 	.word	0x00000000
        /*0ac8*/ 	.short	0x0101
        /*0aca*/ 	.byte	0x06
	.zero		1


	//   ....[32]....
        /*0acc*/ 	.word	0x00006280
        /*0ad0*/ 	.word	0x000000ff
        /*0ad4*/ 	.word	0x00013250
        /*0ad8*/ 	.short	0x010a
        /*0ada*/ 	.byte	0x0e
	.zero		1


	//   ....[33]....
        /*0adc*/ 	.word	0x000062c0
        /*0ae0*/ 	.word	0x000000ff
        /*0ae4*/ 	.word	0x00013250
        /*0ae8*/ 	.short	0x010a
        /*0aea*/ 	.byte	0x0e
	.zero		1


	//   ....[34]....
        /*0aec*/ 	.word	0x00006930
        /*0af0*/ 	.word	0x000000ff
        /*0af4*/ 	.word	0x00000000
        /*0af8*/ 	.short	0x0101
        /*0afa*/ 	.byte	0x04
	.zero		1


	//   ....[35]....
        /*0afc*/ 	.word	0x00007d70
        /*0b00*/ 	.word	0x00000003
        /*0b04*/ 	.word	0x00000000
        /*0b08*/ 	.short	0x0101
        /*0b0a*/ 	.byte	0x3f
	.zero		1


	//   ....[36]....
        /*0b0c*/ 	.word	0x0000a730
        /*0b10*/ 	.word	0x00000004
        /*0b14*/ 	.word	0x00013280
        /*0b18*/ 	.short	0x010a
        /*0b1a*/ 	.byte	0x3f
	.zero		1


	//   ....[37]....
        /*0b1c*/ 	.word	0x0000adc0
        /*0b20*/ 	.word	0x00000004
        /*0b24*/ 	.word	0x00013270
        /*0b28*/ 	.short	0x0107
        /*0b2a*/ 	.byte	0x3f
	.zero		1


	//   ....[38]....
        /*0b2c*/ 	.word	0x0000ae80
        /*0b30*/ 	.word	0x00000004
        /*0b34*/ 	.word	0x00013270
        /*0b38*/ 	.short	0x0101
        /*0b3a*/ 	.byte	0x3f
	.zero		1


	//   ....[39]....
        /*0b3c*/ 	.word	0x0000aed0
        /*0b40*/ 	.word	0x00000004
        /*0b44*/ 	.word	0x00013240
        /*0b48*/ 	.short	0x010a
        /*0b4a*/ 	.byte	0x3f
	.zero		1


	//   ....[40]....
        /*0b4c*/ 	.word	0x0000b430
        /*0b50*/ 	.word	0x00000004
        /*0b54*/ 	.word	0x00013230
        /*0b58*/ 	.short	0x0107
        /*0b5a*/ 	.byte	0x3f
	.zero		1


	//   ....[41]....
        /*0b5c*/ 	.word	0x0000b500
        /*0b60*/ 	.word	0x00000004
        /*0b64*/ 	.word	0x00013230
        /*0b68*/ 	.short	0x0101
        /*0b6a*/ 	.byte	0x3f
	.zero		1


	//   ....[42]....
        /*0b6c*/ 	.word	0x0000bfa0
        /*0b70*/ 	.word	0x00000016
        /*0b74*/ 	.word	0x00013200
        /*0b78*/ 	.short	0x0107
        /*0b7a*/ 	.byte	0x3f
	.zero		1


	//   ....[43]....
        /*0b7c*/ 	.word	0x0000c090
        /*0b80*/ 	.word	0x00000016
        /*0b84*/ 	.word	0x00013200
        /*0b88*/ 	.short	0x0101
        /*0b8a*/ 	.byte	0x3f
	.zero		1


	//   ....[44]....
        /*0b8c*/ 	.word	0x0000c0b0
        /*0b90*/ 	.word	0x00000016
        /*0b94*/ 	.word	0x00013220
        /*0b98*/ 	.short	0x010a
        /*0b9a*/ 	.byte	0x3f
	.zero		1


	//   ....[45]....
        /*0b9c*/ 	.word	0x0000c5d0
        /*0ba0*/ 	.word	0x00000000
        /*0ba4*/ 	.word	0x00013280
        /*0ba8*/ 	.short	0x010a
        /*0baa*/ 	.byte	0x3f
	.zero		1


	//   ....[46]....
        /*0bac*/ 	.word	0x0000cac0
        /*0bb0*/ 	.word	0x00000000
        /*0bb4*/ 	.word	0x00013270
        /*0bb8*/ 	.short	0x0107
        /*0bba*/ 	.byte	0x3f
	.zero		1


	//   ....[47]....
        /*0bbc*/ 	.word	0x0000cb80
        /*0bc0*/ 	.word	0x00000000
        /*0bc4*/ 	.word	0x00013270
        /*0bc8*/ 	.short	0x0101
        /*0bca*/ 	.byte	0x3f
	.zero		1


	//   ....[48]....
        /*0bcc*/ 	.word	0x0000cbb0
        /*0bd0*/ 	.word	0x00000000
        /*0bd4*/ 	.word	0x00013240
        /*0bd8*/ 	.short	0x010a
        /*0bda*/ 	.byte	0x3f
	.zero		1


	//   ....[49]....
        /*0bdc*/ 	.word	0x0000d010
        /*0be0*/ 	.word	0x00000000
        /*0be4*/ 	.word	0x00013230
        /*0be8*/ 	.short	0x0107
        /*0bea*/ 	.byte	0x3f
	.zero		1


	//   ....[50]....
        /*0bec*/ 	.word	0x0000d0d0
        /*0bf0*/ 	.word	0x00000000
        /*0bf4*/ 	.word	0x00013230
        /*0bf8*/ 	.short	0x0101
        /*0bfa*/ 	.byte	0x3f
	.zero		1


	//   ....[51]....
        /*0bfc*/ 	.word	0x0000d160
        /*0c00*/ 	.word	0x00000002
        /*0c04*/ 	.word	0x00013270
        /*0c08*/ 	.short	0x010a
        /*0c0a*/ 	.byte	0x3f
	.zero		1


	//   ....[52]....
        /*0c0c*/ 	.word	0x0000d1f0
        /*0c10*/ 	.word	0x00000002
        /*0c14*/ 	.word	0x00013260
        /*0c18*/ 	.short	0x010a
        /*0c1a*/ 	.byte	0x3f
	.zero		1


	//   ....[53]....
        /*0c1c*/ 	.word	0x0000d500
        /*0c20*/ 	.word	0x00000002
        /*0c24*/ 	.word	0x00013250
        /*0c28*/ 	.short	0x0101
        /*0c2a*/ 	.byte	0x3f
	.zero		1


	//   ....[54]....
        /*0c2c*/ 	.word	0x0000d590
        /*0c30*/ 	.word	0x00000002
        /*0c34*/ 	.word	0x00000000
        /*0c38*/ 	.short	0x0101
        /*0c3a*/ 	.byte	0x3f
	.zero		1


	//   ....[55]....
        /*0c3c*/ 	.word	0x0000d760
        /*0c40*/ 	.word	0x00000003
        /*0c44*/ 	.word	0x00013270
        /*0c48*/ 	.short	0x010a
        /*0c4a*/ 	.byte	0x3f
	.zero		1


	//   ....[56]....
        /*0c4c*/ 	.word	0x0000d7f0
        /*0c50*/ 	.word	0x00000003
        /*0c54*/ 	.word	0x00013260
        /*0c58*/ 	.short	0x010a
        /*0c5a*/ 	.byte	0x3f
	.zero		1


	//   ....[57]....
        /*0c5c*/ 	.word	0x0000db10
        /*0c60*/ 	.word	0x00000003
        /*0c64*/ 	.word	0x00013250
        /*0c68*/ 	.short	0x0101
        /*0c6a*/ 	.byte	0x3f
	.zero		1


	//   ....[58]....
        /*0c6c*/ 	.word	0x0000dbd0
        /*0c70*/ 	.word	0x00000003
        /*0c74*/ 	.word	0x00000000
        /*0c78*/ 	.short	0x0101
        /*0c7a*/ 	.byte	0x3f
	.zero		1


	//   ....[59]....
        /*0c7c*/ 	.word	0x0000e640
        /*0c80*/ 	.word	0x00000005
        /*0c84*/ 	.word	0x00013220
        /*0c88*/ 	.short	0x010a
        /*0c8a*/ 	.byte	0x3f
	.zero		1


	//   ....[60]....
        /*0c8c*/ 	.word	0x0000e7f0
        /*0c90*/ 	.word	0x00000003
        /*0c94*/ 	.word	0x00013240
        /*0c98*/ 	.short	0x010a
        /*0c9a*/ 	.byte	0x3f
	.zero		1


	//   ....[61]....
        /*0c9c*/ 	.word	0x0000e880
        /*0ca0*/ 	.word	0x00000005
        /*0ca4*/ 	.word	0x00013240
        /*0ca8*/ 	.short	0x010a
        /*0caa*/ 	.byte	0x3f
	.zero		1


	//   ....[62]....
        /*0cac*/ 	.word	0x0000e8c0
        /*0cb0*/ 	.word	0x00000003
        /*0cb4*/ 	.word	0x00013260
        /*0cb8*/ 	.short	0x010a
        /*0cba*/ 	.byte	0x3f
	.zero		1


	//   ....[63]....
        /*0cbc*/ 	.word	0x0000e900
        /*0cc0*/ 	.word	0x00000005
        /*0cc4*/ 	.word	0x00013260
        /*0cc8*/ 	.short	0x010a
        /*0cca*/ 	.byte	0x3f
	.zero		1


	//   ....[64]....
        /*0ccc*/ 	.word	0x0000e940
        /*0cd0*/ 	.word	0x00000003
        /*0cd4*/ 	.word	0x00013280
        /*0cd8*/ 	.short	0x010a
        /*0cda*/ 	.byte	0x3f
	.zero		1


	//   ....[65]....
        /*0cdc*/ 	.word	0x0000e980
        /*0ce0*/ 	.word	0x00000005
        /*0ce4*/ 	.word	0x00013280
        /*0ce8*/ 	.short	0x010a
        /*0cea*/ 	.byte	0x3f
	.zero		1


	//   ....[66]....
        /*0cec*/ 	.word	0x0000e9e0
        /*0cf0*/ 	.word	0x00000019
        /*0cf4*/ 	.word	0x00013200
        /*0cf8*/ 	.short	0x010a
        /*0cfa*/ 	.byte	0x3f
	.zero		1


	//   ....[67]....
        /*0cfc*/ 	.word	0x0000ea30
        /*0d00*/ 	.word	0x00000004
        /*0d04*/ 	.word	0x00013230
        /*0d08*/ 	.short	0x010a
        /*0d0a*/ 	.byte	0x3f
	.zero		1


	//   ....[68]....
        /*0d0c*/ 	.word	0x0000ea90
        /*0d10*/ 	.word	0x00000006
        /*0d14*/ 	.word	0x00013230
        /*0d18*/ 	.short	0x010a
        /*0d1a*/ 	.byte	0x3f
	.zero		1


	//   ....[69]....
        /*0d1c*/ 	.word	0x0000eaf0
        /*0d20*/ 	.word	0x00000006
        /*0d24*/ 	.word	0x00013250
        /*0d28*/ 	.short	0x010a
        /*0d2a*/ 	.byte	0x3f
	.zero		1


	//   ....[70]....
        /*0d2c*/ 	.word	0x0000eb50
        /*0d30*/ 	.word	0x00000007
        /*0d34*/ 	.word	0x00013250
        /*0d38*/ 	.short	0x010a
        /*0d3a*/ 	.byte	0x3f
	.zero		1


	//   ....[71]....
        /*0d3c*/ 	.word	0x0000ec60
        /*0d40*/ 	.word	0x00000004
        /*0d44*/ 	.word	0x00013280
        /*0d48*/ 	.short	0x010a
        /*0d4a*/ 	.byte	0x3f
	.zero		1


	//   ....[72]....
        /*0d4c*/ 	.word	0x0000f390
        /*0d50*/ 	.word	0x00000004
        /*0d54*/ 	.word	0x00013240
        /*0d58*/ 	.short	0x010a
        /*0d5a*/ 	.byte	0x3f
	.zero		1


	//   ....[73]....
        /*0d5c*/ 	.word	0x000101c0
        /*0d60*/ 	.word	0x00000016
        /*0d64*/ 	.word	0x00013220
        /*0d68*/ 	.short	0x010a
        /*0d6a*/ 	.byte	0x3f
	.zero		1


	//   ....[74]....
        /*0d6c*/ 	.word	0x00010210
        /*0d70*/ 	.word	0x00000000
        /*0d74*/ 	.word	0x00013280
        /*0d78*/ 	.short	0x010a
        /*0d7a*/ 	.byte	0x3f
	.zero		1


	//   ....[75]....
        /*0d7c*/ 	.word	0x000108d0
        /*0d80*/ 	.word	0x00000000
        /*0d84*/ 	.word	0x00013240
        /*0d88*/ 	.short	0x010a
        /*0d8a*/ 	.byte	0x3f
	.zero		1


	//   ....[76]....
        /*0d8c*/ 	.word	0x00010e90
        /*0d90*/ 	.word	0x00000002
        /*0d94*/ 	.word	0x00013270
        /*0d98*/ 	.short	0x010a
        /*0d9a*/ 	.byte	0x3f
	.zero		1


	//   ....[77]....
        /*0d9c*/ 	.word	0x00010ee0
        /*0da0*/ 	.word	0x00000002
        /*0da4*/ 	.word	0x00013260
        /*0da8*/ 	.short	0x010a
        /*0daa*/ 	.byte	0x3f
	.zero		1


	//   ....[78]....
        /*0dac*/ 	.word	0x00010f30
        /*0db0*/ 	.word	0x00000003
        /*0db4*/ 	.word	0x00013270
        /*0db8*/ 	.short	0x010a
        /*0dba*/ 	.byte	0x3f
	.zero		1


	//   ....[79]....
        /*0dbc*/ 	.word	0x00010f80
        /*0dc0*/ 	.word	0x00000003
        /*0dc4*/ 	.word	0x00013260
        /*0dc8*/ 	.short	0x010a
        /*0dca*/ 	.byte	0x3f
	.zero		1


	//   ....[80]....
        /*0dcc*/ 	.word	0x00010fd0
        /*0dd0*/ 	.word	0x00000005
        /*0dd4*/ 	.word	0x00013220
        /*0dd8*/ 	.short	0x010a
        /*0dda*/ 	.byte	0x3f
	.zero		1


	//   ....[81]....
        /*0ddc*/ 	.word	0x00011170
        /*0de0*/ 	.word	0x00000003
        /*0de4*/ 	.word	0x00013240
        /*0de8*/ 	.short	0x010a
        /*0dea*/ 	.byte	0x3f
	.zero		1


	//   ....[82]....
        /*0dec*/ 	.word	0x000111c0
        /*0df0*/ 	.word	0x00000005
        /*0df4*/ 	.word	0x00013240
        /*0df8*/ 	.short	0x010a
        /*0dfa*/ 	.byte	0x3f
	.zero		1


	//   ....[83]....
        /*0dfc*/ 	.word	0x00011210
        /*0e00*/ 	.word	0x00000003
        /*0e04*/ 	.word	0x00013260
        /*0e08*/ 	.short	0x010a
        /*0e0a*/ 	.byte	0x3f
	.zero		1


	//   ....[84]....
        /*0e0c*/ 	.word	0x00011260
        /*0e10*/ 	.word	0x00000005
        /*0e14*/ 	.word	0x00013260
        /*0e18*/ 	.short	0x010a
        /*0e1a*/ 	.byte	0x3f
	.zero		1


	//   ....[85]....
        /*0e1c*/ 	.word	0x000112b0
        /*0e20*/ 	.word	0x00000003
        /*0e24*/ 	.word	0x00013280
        /*0e28*/ 	.short	0x010a
        /*0e2a*/ 	.byte	0x3f
	.zero		1


	//----- nvinfo : EIATTR_NUM_MBARRIERS
	.align		4
.L_121:
        /*0e2c*/ 	.byte	0x03, 0x38
        /*0e2e*/ 	.short	0x0016


	//----- nvinfo : EIATTR_EXIT_INSTR_OFFSETS
	.align		4
        /*0e30*/ 	.byte	0x04, 0x1c
        /*0e32*/ 	.short	(.L_123 - .L_122)


	//   ....[0]....
.L_122:
        /*0e34*/ 	.word	0x00000980


	//   ....[1]....
        /*0e38*/ 	.word	0x00008850


	//   ....[2]....
        /*0e3c*/ 	.word	0x0000e9d0


	//----- nvinfo : EIATTR_MAX_THREADS
	.align		4
.L_123:
        /*0e40*/ 	.byte	0x04, 0x05
        /*0e42*/ 	.short	(.L_125 - .L_124)
.L_124:
        /*0e44*/ 	.word	0x00000200
        /*0e48*/ 	.word	0x00000001
        /*0e4c*/ 	.word	0x00000001


	//----- nvinfo : EIATTR_CRS_STACK_SIZE
	.align		4
.L_125:
        /*0e50*/ 	.byte	0x04, 0x1e
        /*0e52*/ 	.short	(.L_127 - .L_126)
.L_126:
        /*0e54*/ 	.word	0x00000000


	//----- nvinfo : EIATTR_CBANK_PARAM_SIZE
	.align		4
.L_127:
        /*0e58*/ 	.byte	0x03, 0x19
        /*0e5a*/ 	.short	0x0af0


	//----- nvinfo : EIATTR_PARAM_CBANK
	.align		4
        /*0e5c*/ 	.byte	0x04, 0x0a
        /*0e5e*/ 	.short	(.L_129 - .L_128)
	.align		4
.L_128:
        /*0e60*/ 	.word	index@(.nv.constant0._ZN7cutlass13device_kernelIN5flash11enable_sm90INS1_16FlashAttnFwdSm90INS1_25CollectiveMainloopFwdSm90ILi2EN4cute5tupleIJNS5_1CILi1EEES8_S8_EEENS6_IJNS7_ILi192EEENS7_ILi160EEENS7_ILi64EEEEEELi64ENS_12float_e4m3_tEfNS_4arch4Sm90ELb0ELb0ELb0ELb1ELb1ELb0ELb0ELb1ELb1ELb1ELb0ELb0EEENS1_21CollectiveEpilogueFwdINS6_IJSA_SC_SB_EEES9_NS_10bfloat16_tESG_Li384ELb1ELb1ELb0ELb1EEENS1_36VarlenDynamicPersistentTileSchedulerILi192ELi160ELi384ELi128ELb0ELb1ELb1ELb0ELb1ELb1EEEEEEEEEvNT_6ParamsE)
        /*0e64*/ 	.short	0x0210
        /*0e66*/ 	.short	0x0af0


	//----- nvinfo : EIATTR_SW_WAR
	.align		4
.L_129:
        /*0e68*/ 	.byte	0x04, 0x36
        /*0e6a*/ 	.short	(.L_131 - .L_130)
.L_130:
        /*0e6c*/ 	.word	0x00000008
.L_131:


//--------------------- .nv.info._ZN7cutlass13device_kernelIN5flash11enable_sm90INS1_16FlashAttnFwdSm90INS1_25CollectiveMainloopFwdSm90ILi2EN4cute5tupleIJNS5_1CILi1EEES8_S8_EEENS6_IJNS7_ILi192EEENS7_ILi160EEENS7_ILi64EEEEEELi64ENS_12float_e4m3_tEfNS_4arch4Sm90ELb0ELb0ELb0ELb1ELb1ELb1ELb0ELb1ELb1ELb1ELb0ELb0EEENS1_21CollectiveEpilogueFwdINS6_IJSA_SC_SB_EEES9_NS_10bfloat16_tESG_Li384ELb1ELb1ELb0ELb1EEENS1_36VarlenDynamicPersistentTileSchedulerILi192ELi160ELi384ELi128ELb0ELb1ELb1ELb0ELb1ELb1EEEEEEEEEvNT_6ParamsE --------------------------
	.section	.nv.info._ZN7cutlass13device_kernelIN5flash11enable_sm90INS1_16FlashAttnFwdSm90INS1_25CollectiveMainloopFwdSm90ILi2EN4cute5tupleIJNS5_1CILi1EEES8_S8_EEENS6_IJNS7_ILi192EEENS7_ILi160EEENS7_ILi64EEEEEELi64ENS_12float_e4m3_tEfNS_4arch4Sm90ELb0ELb0ELb0ELb1ELb1ELb1ELb0ELb1ELb1ELb1ELb0ELb0EEENS1_21CollectiveEpilogueFwdINS6_IJSA_SC_SB_EEES9_NS_10bfloat16_tESG_Li384ELb1ELb1ELb0ELb1EEENS1_36VarlenDynamicPersistentTileSchedulerILi192ELi160ELi384ELi128ELb0ELb1ELb1ELb0ELb1ELb1EEEEEEEEEvNT_6ParamsE,"",@"SHT_CUDA_INFO"
	.sectionflags	@""
	.align	4


	//----- nvinfo : EIATTR_CUDA_API_VERSION
	.align		4
        /*0000*/ 	.byte	0x04, 0x37
        /*0002*/ 	.short	(.L_133 - .L_132)
.L_132:
        /*0004*/ 	.word	0x00000082


	//----- nvinfo : EIATTR_KPARAM_INFO
	.align		4
.L_133:
        /*0008*/ 	.byte	0x04, 0x17
        /*000a*/ 	.short	(.L_135 - .L_134)
.L_134:
        /*000c*/ 	.word	0x00000000
        /*0010*/ 	.short	0x0000
        /*0012*/ 	.short	0x0070
        /*0014*/ 	.byte	0x00, 0xf0, 0x01, 0x2a


	//----- nvinfo : EIATTR_SPARSE_MMA_MASK
	.align		4
.L_135:
        /*0018*/ 	.byte	0x03, 0x50
        /*001a*/ 	.short	0x0000


	//----- nvinfo : EIATTR_MAXREG_COUNT
	.align		4
        /*001c*/ 	.byte	0x03, 0x1b
        /*001e*/ 	.short	0x0080


	//----- nvinfo : EIATTR_NUM_BARRIERS
	.align		4
        /*0020*/ 	.byte	0x02, 0x4c
        /*0022*/ 	.byte	0x10
	.zero		1


	//----- nvinfo : EIATTR_EXTERNS
	.align		4
        /*0024*/ 	.byte	0x04, 0x0f
        /*0026*/ 	.short	(.L_137 - .L_136)


	//   ....[0]....
	.align		4
.L_136:
        /*0028*/ 	.word	index@(__assertfail)


	//----- nvinfo : EIATTR_ANNOTATIONS
	.align		4
.L_137:
        /*002c*/ 	.byte	0x04, 0x55
        /*002e*/ 	.short	(.L_139 - .L_138)


	//   ....[0]....
.L_138:
        /* <DEDUP_REMOVED lines=123> */


	//----- nvinfo : EIATTR_MERCURY_ISA_VERSION
	.align		4
.L_139:
        /*07c8*/ 	.byte	0x03, 0x5f
        /*07ca*/ 	.short	0x0101


	//----- nvinfo : EIATTR_UNUSED_LOAD_BYTE_OFFSET
	.align		4
        /*07cc*/ 	.byte	0x04, 0x44
        /*07ce*/ 	.short	(.L_141 - .L_140)


	//   ....[0]....
.L_140:
        /*07d0*/ 	.word	0x00000a40
        /*07d4*/ 	.word	0x0000fff0


	//   ....[1]....
        /*07d8*/ 	.word	0x0000d930
        /*07dc*/ 	.word	0x0000fff0


	//----- nvinfo : EIATTR_INT_WARP_WIDE_INSTR_OFFSETS
	.align		4
.L_141:
        /*07e0*/ 	.byte	0x04, 0x31
        /*07e2*/ 	.short	(.L_143 - .L_142)


	//   ....[0]....
.L_142:
        /*07e4*/ 	.word	0x00000120


	//   ....[1]....
        /*07e8*/ 	.word	0x000001c0


	//   ....[2]....
        /*07ec*/ 	.word	0x00000230


	//   ....[3]....
        /*07f0*/ 	.word	0x000117a0


	//   ....[4]....
        /*07f4*/ 	.word	0x00011830


	//   ....[5]....
        /*07f8*/ 	.word	0x00015310


	//   ....[6]....
        /*07fc*/ 	.word	0x000153a0


	//----- nvinfo : EIATTR_COOP_GROUP_MASK_REGIDS
	.align		4
.L_143:
        /*0800*/ 	.byte	0x04, 0x29
        /*0802*/ 	.short	(.L_145 - .L_144)


	//   ....[0]....
.L_144:
        /*0804*/ 	.word	0xffffffff


	//   ....[1]....
        /*0808*/ 	.word	0xffffffff


	//   ....[2]....
        /*080c*/ 	.word	0xffffffff


	//   ....[3]....
        /*0810*/ 	.word	0xffffffff


	//   ....[4]....
        /*0814*/ 	.word	0xffffffff


	//   ....[5]....
        /*0818*/ 	.word	0xffffffff


	//   ....[6]....
        /*081c*/ 	.word	0xffffffff


	//   ....[7]....
        /*0820*/ 	.word	0xffffffff


	//   ....[8]....
        /*0824*/ 	.word	0xffffffff


	//   ....[9]....
        /*0828*/ 	.word	0xffffffff


	//   ....[10]....
        /*082c*/ 	.word	0xffffffff


	//   ....[11]....
        /*0830*/ 	.word	0xffffffff


	//   ....[12]....
        /*0834*/ 	.word	0xffffffff


	//   ....[13]....
        /*0838*/ 	.word	0xffffffff


	//   ....[14]....
        /*083c*/ 	.word	0xffffffff


	//   ....[15]....
        /*0840*/ 	.word	0xffffffff


	//   ....[16]....
        /*0844*/ 	.word	0xffffffff


	//   ....[17]....
        /*0848*/ 	.word	0xffffffff


	//   ....[18]....
        /*084c*/ 	.word	0xffffffff


	//   ....[19]....
        /*0850*/ 	.word	0xffffffff


	//   ....[20]....
        /*0854*/ 	.word	0xffffffff


	//   ....[21]....
        /*0858*/ 	.word	0xffffffff


	//   ....[22]....
        /*085c*/ 	.word	0xffffffff


	//   ....[23]....
        /*0860*/ 	.word	0xffffffff


	//   ....[24]....
        /*0864*/ 	.word	0xffffffff


	//   ....[25]....
        /*0868*/ 	.word	0xffffffff


	//   ....[26]....
        /*086c*/ 	.word	0xffffffff


	//   ....[27]....
        /*0870*/ 	.word	0xffffffff


	//   ....[28]....
        /*0874*/ 	.word	0xffffffff


	//   ....[29]....
        /*0878*/ 	.word	0xffffffff


	//   ....[30]....
        /*087c*/ 	.word	0xffffffff


	//   ....[31]....
        /*0880*/ 	.word	0xffffffff


	//   ....[32]....
        /*0884*/ 	.word	0xffffffff


	//   ....[33]....
        /*0888*/ 	.word	0xffffffff


	//   ....[34]....
        /*088c*/ 	.word	0xffffffff


	//   ....[35]....
        /*0890*/ 	.word	0xffffffff


	//   ....[36]....
        /*0894*/ 	.word	0xffffffff


	//   ....[37]....
        /*0898*/ 	.word	0xffffffff


	//   ....[38]....
        /*089c*/ 	.word	0xffffffff


	//   ....[39]....
        /*08a0*/ 	.word	0xffffffff


	//   ....[40]....
        /*08a4*/ 	.word	0xffffffff


	//   ....[41]....
        /*08a8*/ 	.word	0xffffffff


	//   ....[42]....
        /*08ac*/ 	.word	0xffffffff


	//   ....[43]....
        /*08b0*/ 	.word	0xffffffff


	//   ....[44]....
        /*08b4*/ 	.word	0xffffffff


	//   ....[45]....
        /*08b8*/ 	.word	0xffffffff


	//   ....[46]....
        /*08bc*/ 	.word	0xffffffff


	//   ....[47]....
        /*08c0*/ 	.word	0xffffffff


	//   ....[48]....
        /*08c4*/ 	.word	0xffffffff


	//   ....[49]....
        /*08c8*/ 	.word	0xffffffff


	//   ....[50]....
        /*08cc*/ 	.word	0xffffffff


	//   ....[51]....
        /*08d0*/ 	.word	0xffffffff


	//   ....[52]....
        /*08d4*/ 	.word	0xffffffff


	//   ....[53]....
        /*08d8*/ 	.word	0xffffffff


	//   ....[54]....
        /*08dc*/ 	.word	0xffffffff


	//   ....[55]....
        /*08e0*/ 	.word	0xffffffff


	//   ....[56]....
        /*08e4*/ 	.word	0xffffffff


	//   ....[57]....
        /*08e8*/ 	.word	0xffffffff


	//   ....[58]....
        /*08ec*/ 	.word	0xffffffff


	//   ....[59]....
        /*08f0*/ 	.word	0xffffffff


	//   ....[60]....
        /*08f4*/ 	.word	0xffffffff


	//   ....[61]....
        /*08f8*/ 	.word	0xffffffff


	//   ....[62]....
        /*08fc*/ 	.word	0xffffffff


	//   ....[63]....
        /*0900*/ 	.word	0xffffffff


	//   ....[64]....
        /*0904*/ 	.word	0xffffffff


	//   ....[65]....
        /*0908*/ 	.word	0xffffffff


	//   ....[66]....
        /*090c*/ 	.word	0xffffffff


	//   ....[67]....
        /*0910*/ 	.word	0xffffffff


	//   ....[68]....
        /*0914*/ 	.word	0xffffffff


	//   ....[69]....
        /*0918*/ 	.word	0xffffffff


	//   ....[70]....
        /*091c*/ 	.word	0xffffffff


	//   ....[71]....
        /*0920*/ 	.word	0xffffffff


	//   ....[72]....
        /*0924*/ 	.word	0xffffffff


	//   ....[73]....
        /*0928*/ 	.word	0xffffffff


	//   ....[74]....
        /*092c*/ 	.word	0xffffffff


	//   ....[75]....
        /*0930*/ 	.word	0xffffffff


	//   ....[76]....
        /*0934*/ 	.word	0xffffffff


	//   ....[77]....
        /*0938*/ 	.word	0xffffffff


	//   ....[78]....
        /*093c*/ 	.word	0xffffffff


	//   ....[79]....
        /*0940*/ 	.word	0xffffffff


	//   ....[80]....
        /*0944*/ 	.word	0xffffffff


	//   ....[81]....
        /*0948*/ 	.word	0xffffffff


	//   ....[82]....
        /*094c*/ 	.word	0xffffffff


	//   ....[83]....
        /*0950*/ 	.word	0xffffffff


	//   ....[84]....
        /*0954*/ 	.word	0xffffffff


	//   ....[85]....
        /*0958*/ 	.word	0xffffffff


	//   ....[86]....
        /*095c*/ 	.word	0xffffffff


	//   ....[87]....
        /*0960*/ 	.word	0xffffffff


	//   ....[88]....
        /*0964*/ 	.word	0xffffffff


	//   ....[89]....
        /*0968*/ 	.word	0xffffffff


	//   ....[90]....
        /*096c*/ 	.word	0xffffffff


	//   ....[91]....
        /*0970*/ 	.word	0xffffffff


	//   ....[92]....
        /*0974*/ 	.word	0xffffffff


	//   ....[93]....
        /*0978*/ 	.word	0xffffffff


	//   ....[94]....
        /*097c*/ 	.word	0xffffffff


	//   ....[95]....
        /*0980*/ 	.word	0xffffffff


	//   ....[96]....
        /*0984*/ 	.word	0xffffffff


	//   ....[97]....
        /*0988*/ 	.word	0xffffffff


	//   ....[98]....
        /*098c*/ 	.word	0xffffffff


	//   ....[99]....
        /*0990*/ 	.word	0xffffffff


	//   ....[100]....
        /*0994*/ 	.word	0xffffffff


	//   ....[101]....
        /*0998*/ 	.word	0xffffffff


	//   ....[102]....
        /*099c*/ 	.word	0xffffffff


	//   ....[103]....
        /*09a0*/ 	.word	0xffffffff


	//   ....[104]....
        /*09a4*/ 	.word	0xffffffff


	//   ....[105]....
        /*09a8*/ 	.word	0xffffffff


	//   ....[106]....
        /*09ac*/ 	.word	0xffffffff


	//   ....[107]....
        /*09b0*/ 	.word	0xffffffff


	//   ....[108]....
        /*09b4*/ 	.word	0xffffffff


	//   ....[109]....
        /*09b8*/ 	.word	0xffffffff


	//   ....[110]....
        /*09bc*/ 	.word	0xffffffff


	//   ....[111]....
        /*09c0*/ 	.word	0xffffffff


	//   ....[112]....
        /*09c4*/ 	.word	0xffffffff


	//   ....[113]....
        /*09c8*/ 	.word	0xffffffff


	//   ....[114]....
        /*09cc*/ 	.word	0xffffffff


	//   ....[115]....
        /*09d0*/ 	.word	0xffffffff


	//   ....[116]....
        /*09d4*/ 	.word	0xffffffff


	//   ....[117]....
        /*09d8*/ 	.word	0xffffffff


	//   ....[118]....
        /*09dc*/ 	.word	0xffffffff


	//   ....[119]....
        /*09e0*/ 	.word	0xffffffff


	//   ....[120]....
        /*09e4*/ 	.word	0xffffffff


	//   ....[121]....
        /*09e8*/ 	.word	0xffffffff


	//   ....[122]....
        /*09ec*/ 	.word	0xffffffff


	//   ....[123]....
        /*09f0*/ 	.word	0xffffffff


	//   ....[124]....
        /*09f4*/ 	.word	0xffffffff


	//   ....[125]....
        /*09f8*/ 	.word	0xffffffff


	//   ....[126]....
        /*09fc*/ 	.word	0xffffffff


	//   ....[127]....
        /*0a00*/ 	.word	0xffffffff


	//   ....[128]....
        /*0a04*/ 	.word	0xffffffff


	//   ....[129]....
        /*0a08*/ 	.word	0xffffffff


	//   ....[130]....
        /*0a0c*/ 	.word	0xffffffff


	//   ....[131]....
        /*0a10*/ 	.word	0xffffffff


	//   ....[132]....
        /*0a14*/ 	.word	0xffffffff


	//   ....[133]....
        /*0a18*/ 	.word	0xffffffff


	//   ....[134]....
        /*0a1c*/ 	.word	0xffffffff


	//   ....[135]....
        /*0a20*/ 	.word	0xffffffff


	//   ....[136]....
        /*0a24*/ 	.word	0xffffffff


	//   ....[137]....
        /*0a28*/ 	.word	0xffffffff


	//   ....[138]....
        /*0a2c*/ 	.word	0xffffffff


	//   ....[139]....
        /*0a30*/ 	.word	0xffffffff


	//   ....[140]....
        /*0a34*/ 	.word	0xffffffff


	//   ....[141]....
        /*0a38*/ 	.word	0xffffffff


	//   ....[142]....
        /*0a3c*/ 	.word	0xffffffff


	//   ....[143]....
        /*0a40*/ 	.word	0xffffffff


	//   ....[144]....
        /*0a44*/ 	.word	0xffffffff


	//   ....[145]....
        /*0a48*/ 	.word	0xffffffff


	//   ....[146]....
        /*0a4c*/ 	.word	0xffffffff


	//   ....[147]....
        /*0a50*/ 	.word	0xffffffff


	//   ....[148]....
        /*0a54*/ 	.word	0xffffffff


	//   ....[149]....
        /*0a58*/ 	.word	0xffffffff


	//   ....[150]....
        /*0a5c*/ 	.word	0xffffffff


	//   ....[151]....
        /*0a60*/ 	.word	0xffffffff


	//   ....[152]....
        /*0a64*/ 	.word	0xffffffff


	//   ....[153]....
        /*0a68*/ 	.word	0xffffffff


	//   ....[154]....
        /*0a6c*/ 	.word	0xffffffff


	//   ....[155]....
        /*0a70*/ 	.word	0xffffffff


	//   ....[156]....
        /*0a74*/ 	.word	0xffffffff


	//   ....[157]....
        /*0a78*/ 	.word	0xffffffff


	//   ....[158]....
        /*0a7c*/ 	.word	0xffffffff


	//   ....[159]....
        /*0a80*/ 	.word	0x0500000f


	//   ....[160]....
        /*0a84*/ 	.word	0x0500000f


	//   ....[161]....
        /*0a88*/ 	.word	0x0500000f


	//   ....[162]....
        /*0a8c*/ 	.word	0x0500000f


	//   ....[163]....
        /*0a90*/ 	.word	0x0500000f


	//   ....[164]....
        /*0a94*/ 	.word	0x0500000f


	//   ....[165]....
        /*0a98*/ 	.word	0x0500000f


	//   ....[166]....
        /*0a9c*/ 	.word	0x0500000f


	//   ....[167]....
        /*0aa0*/ 	.word	0x0500000f


	//   ....[168]....
        /*0aa4*/ 	.word	0x0500000f


	//   ....[169]....
        /*0aa8*/ 	.word	0x0500000f


	//   ....[170]....
        /*0aac*/ 	.word	0x0500000f


	//   ....[171]....
        /*0ab0*/ 	.word	0x0500000f


	//   ....[172]....
        /*0ab4*/ 	.word	0x0500000f


	//   ....[173]....
        /*0ab8*/ 	.word	0x0500000f


	//   ....[174]....
        /*0abc*/ 	.word	0x0500000f


	//   ....[175]....
        /*0ac0*/ 	.word	0x0500000f


	//   ....[176]....
        /*0ac4*/ 	.word	0x0500000f


	//   ....[177]....
        /*0ac8*/ 	.word	0x0500000f


	//   ....[178]....
        /*0acc*/ 	.word	0x0500000f


	//   ....[179]....
        /*0ad0*/ 	.word	0x0500000f


	//   ....[180]....
        /*0ad4*/ 	.word	0x0500000f


	//   ....[181]....
        /*0ad8*/ 	.word	0x0500000f


	//   ....[182]....
        /*0adc*/ 	.word	0x0500000f


	//   ....[183]....
        /*0ae0*/ 	.word	0x0500000f


	//   ....[184]....
        /*0ae4*/ 	.word	0x0500000f


	//   ....[185]....
        /*0ae8*/ 	.word	0x0500000f


	//   ....[186]....
        /*0aec*/ 	.word	0x0500000f


	//   ....[187]....
        /*0af0*/ 	.word	0x0500000f


	//   ....[188]....
        /*0af4*/ 	.word	0x0500000f


	//   ....[189]....
        /*0af8*/ 	.word	0x0500000f


	//   ....[190]....
        /*0afc*/ 	.word	0x0500000f


	//   ....[191]....
        /*0b00*/ 	.word	0x0500000f


	//   ....[192]....
        /*0b04*/ 	.word	0x0500000f


	//   ....[193]....
        /*0b08*/ 	.word	0x0500000f


	//   ....[194]....
        /*0b0c*/ 	.word	0x0500000f


	//   ....[195]....
        /*0b10*/ 	.word	0x0500000f


	//   ....[196]....
        /*0b14*/ 	.word	0x0500000f


	//   ....[197]....
        /*0b18*/ 	.word	0x0500000f


	//   ....[198]....
        /*0b1c*/ 	.word	0x0500000f


	//   ....[199]....
        /*0b20*/ 	.word	0x0500000f


	//   ....[200]....
        /*0b24*/ 	.word	0x0500000f


	//   ....[201]....
        /*0b28*/ 	.word	0x0500000f


	//   ....[202]....
        /*0b2c*/ 	.word	0x0500000f


	//   ....[203]....
        /*0b30*/ 	.word	0x0500000f


	//   ....[204]....
        /*0b34*/ 	.word	0x0500000f


	//   ....[205]....
        /*0b38*/ 	.word	0x0500000f


	//   ....[206]....
        /*0b3c*/ 	.word	0x0500000f


	//   ....[207]....
        /*0b40*/ 	.word	0x0500000f


	//   ....[208]....
        /*0b44*/ 	.word	0x0500000f


	//   ....[209]....
        /*0b48*/ 	.word	0x0500000f


	//   ....[210]....
        /*0b4c*/ 	.word	0x0500000f


	//   ....[211]....
        /*0b50*/ 	.word	0x0500000f


	//   ....[212]....
        /*0b54*/ 	.word	0x0500000f


	//   ....[213]....
        /*0b58*/ 	.word	0x0500000f


	//   ....[214]....
        /*0b5c*/ 	.word	0x0500000f


	//   ....[215]....
        /*0b60*/ 	.word	0x0500000f


	//   ....[216]....
        /*0b64*/ 	.word	0x0500000f


	//   ....[217]....
        /*0b68*/ 	.word	0x0500000f


	//   ....[218]....
        /*0b6c*/ 	.word	0x0500000f


	//   ....[219]....
        /*0b70*/ 	.word	0x0500000f


	//   ....[220]....
        /*0b74*/ 	.word	0x0500000f


	//   ....[221]....
        /*0b78*/ 	.word	0x0500000f


	//   ....[222]....
        /*0b7c*/ 	.word	0x0500000f


	//   ....[223]....
        /*0b80*/ 	.word	0x0500000f


	//   ....[224]....
        /*0b84*/ 	.word	0x0500000f


	//   ....[225]....
        /*0b88*/ 	.word	0x0500000f


	//   ....[226]....
        /*0b8c*/ 	.word	0x0500000f


	//   ....[227]....
        /*0b90*/ 	.word	0x0500000f


	//   ....[228]....
        /*0b94*/ 	.word	0x0500000f


	//   ....[229]....
        /*0b98*/ 	.word	0x0500000f


	//   ....[230]....
        /*0b9c*/ 	.word	0x0500000f


	//   ....[231]....
        /*0ba0*/ 	.word	0x0500000f


	//   ....[232]....
        /*0ba4*/ 	.word	0x0500000f


	//   ....[233]....
        /*0ba8*/ 	.word	0x0500000f


	//   ....[234]....
        /*0bac*/ 	.word	0x0500000f


	//   ....[235]....
        /*0bb0*/ 	.word	0x0500000f


	//   ....[236]....
        /*0bb4*/ 	.word	0x0500000f


	//   ....[237]....
        /*0bb8*/ 	.word	0x0500000f


	//   ....[238]....
        /*0bbc*/ 	.word	0x0500000f


	//   ....[239]....
        /*0bc0*/ 	.word	0x0500000f


	//   ....[240]....
        /*0bc4*/ 	.word	0x0500000f


	//   ....[241]....
        /*0bc8*/ 	.word	0x0500000f


	//   ....[242]....
        /*0bcc*/ 	.word	0x0500000f


	//   ....[243]....
        /*0bd0*/ 	.word	0x0500000f


	//   ....[244]....
        /*0bd4*/ 	.word	0x0500000f


	//----- nvinfo : EIATTR_COOP_GROUP_INSTR_OFFSETS
	.align		4
.L_145:
        /*0bd8*/ 	.byte	0x04, 0x28
        /*0bda*/ 	.short	(.L_147 - .L_146)


	//   ....[0]....
.L_146:
        /*0bdc*/ 	.word	0x00000060


	//   ....[1]....
        /*0be0*/ 	.word	0x00000130


	//   ....[2]....
        /*0be4*/ 	.word	0x000001e0


	//   ....[3]....
        /*0be8*/ 	.word	0x000003a0


	//   ....[4]....
        /*0bec*/ 	.word	0x00000500


	//   ....[5]....
        /*0bf0*/ 	.word	0x00000620


	//   ....[6]....
        /*0bf4*/ 	.word	0x00000780


	//   ....[7]....
        /*0bf8*/ 	.word	0x00002670


	//   ....[8]....
        /*0bfc*/ 	.word	0x00002680


	//   ....[9]....
        /*0c00*/ 	.word	0x000037d0


	//   ....[10]....
        /*0c04*/ 	.word	0x000037e0


	//   ....[11]....
        /*0c08*/ 	.word	0x00004960


	//   ....[12]....
        /*0c0c*/ 	.word	0x00004970


	//   ....[13]....
        /*0c10*/ 	.word	0x00004d20


	//   ....[14]....
        /*0c14*/ 	.word	0x00004d40


	//   ....[15]....
        /*0c18*/ 	.word	0x00005430


	//   ....[16]....
        /*0c1c*/ 	.word	0x000059c0


	//   ....[17]....
        /*0c20*/ 	.word	0x000059d0


	//   ....[18]....
        /*0c24*/ 	.word	0x000059e0


	//   ....[19]....
        /*0c28*/ 	.word	0x000059f0


	//   ....[20]....
        /*0c2c*/ 	.word	0x00006cd0


	//   ....[21]....
        /*0c30*/ 	.word	0x00006ce0


	//   ....[22]....
        /*0c34*/ 	.word	0x00006cf0


	//   ....[23]....
        /*0c38*/ 	.word	0x00006d00


	//   ....[24]....
        /*0c3c*/ 	.word	0x000090b0


	//   ....[25]....
        /*0c40*/ 	.word	0x00009110


	//   ....[26]....
        /*0c44*/ 	.word	0x000095b0


	//   ....[27]....
        /*0c48*/ 	.word	0x000095d0


	//   ....[28]....
        /*0c4c*/ 	.word	0x0000b730


	//   ....[29]....
        /*0c50*/ 	.word	0x0000b750


	//   ....[30]....
        /*0c54*/ 	.word	0x0000ba20


	//   ....[31]....
        /*0c58*/ 	.word	0x0000ba40


	//   ....[32]....
        /*0c5c*/ 	.word	0x0000d310


	//   ....[33]....
        /*0c60*/ 	.word	0x0000d320


	//   ....[34]....
        /*0c64*/ 	.word	0x0000d3c0


	//   ....[35]....
        /*0c68*/ 	.word	0x0000d3d0


	//   ....[36]....
        /*0c6c*/ 	.word	0x0000deb0


	//   ....[37]....
        /*0c70*/ 	.word	0x0000dec0


	//   ....[38]....
        /*0c74*/ 	.word	0x0000ded0


	//   ....[39]....
        /*0c78*/ 	.word	0x0000dee0


	//   ....[40]....
        /*0c7c*/ 	.word	0x0000def0


	//   ....[41]....
        /*0c80*/ 	.word	0x0000df00


	//   ....[42]....
        /*0c84*/ 	.word	0x0000df10


	//   ....[43]....
        /*0c88*/ 	.word	0x0000df20


	//   ....[44]....
        /*0c8c*/ 	.word	0x0000df30


	//   ....[45]....
        /*0c90*/ 	.word	0x0000df40


	//   ....[46]....
        /*0c94*/ 	.word	0x0000df50


	//   ....[47]....
        /*0c98*/ 	.word	0x0000df60


	//   ....[48]....
        /*0c9c*/ 	.word	0x0000df70


	//   ....[49]....
        /*0ca0*/ 	.word	0x0000df80


	//   ....[50]....
        /*0ca4*/ 	.word	0x0000df90


	//   ....[51]....
        /*0ca8*/ 	.word	0x0000dfa0


	//   ....[52]....
        /*0cac*/ 	.word	0x0000e500


	//   ....[53]....
        /*0cb0*/ 	.word	0x0000e520


	//   ....[54]....
        /*0cb4*/ 	.word	0x0000e540


	//   ....[55]....
        /*0cb8*/ 	.word	0x0000e560


	//   ....[56]....
        /*0cbc*/ 	.word	0x0000eaa0


	//   ....[57]....
        /*0cc0*/ 	.word	0x0000eab0


	//   ....[58]....
        /*0cc4*/ 	.word	0x0000eac0


	//   ....[59]....
        /*0cc8*/ 	.word	0x0000eae0


	//   ....[60]....
        /*0ccc*/ 	.word	0x0000eb00


	//   ....[61]....
        /*0cd0*/ 	.word	0x0000eb20


	//   ....[62]....
        /*0cd4*/ 	.word	0x0000ebe0


	//   ....[63]....
        /*0cd8*/ 	.word	0x0000ebf0


	//   ....[64]....
        /*0cdc*/ 	.word	0x0000f4c0


	//   ....[65]....
        /*0ce0*/ 	.word	0x0000f4f0


	//   ....[66]....
        /*0ce4*/ 	.word	0x0000f500


	//   ....[67]....
        /*0ce8*/ 	.word	0x0000f510


	//   ....[68]....
        /*0cec*/ 	.word	0x0000f520


	//   ....[69]....
        /*0cf0*/ 	.word	0x0000f530


	//   ....[70]....
        /*0cf4*/ 	.word	0x0000f540


	//   ....[71]....
        /*0cf8*/ 	.word	0x0000f550


	//   ....[72]....
        /*0cfc*/ 	.word	0x0000f710


	//   ....[73]....
        /*0d00*/ 	.word	0x0000f8e0


	//   ....[74]....
        /*0d04*/ 	.word	0x0000f910


	//   ....[75]....
        /*0d08*/ 	.word	0x0000f940


	//   ....[76]....
        /*0d0c*/ 	.word	0x0000f970


	//   ....[77]....
        /*0d10*/ 	.word	0x0000f9a0


	//   ....[78]....
        /*0d14*/ 	.word	0x0000f9d0


	//   ....[79]....
        /*0d18*/ 	.word	0x0000fb40


	//   ....[80]....
        /*0d1c*/ 	.word	0x0000fb70


	//   ....[81]....
        /*0d20*/ 	.word	0x0000fba0


	//   ....[82]....
        /*0d24*/ 	.word	0x0000fbd0


	//   ....[83]....
        /*0d28*/ 	.word	0x0000fc00


	//   ....[84]....
        /*0d2c*/ 	.word	0x0000fc30


	//   ....[85]....
        /*0d30*/ 	.word	0x0000fcc0


	//   ....[86]....
        /*0d34*/ 	.word	0x0000fcf0


	//   ....[87]....
        /*0d38*/ 	.word	0x0000fd70


	//   ....[88]....
        /*0d3c*/ 	.word	0x00010a40


	//   ....[89]....
        /*0d40*/ 	.word	0x00012770


	//   ....[90]....
        /*0d44*/ 	.word	0x00012780


	//   ....[91]....
        /*0d48*/ 	.word	0x000127d0


	//   ....[92]....
        /*0d4c*/ 	.word	0x000127f0


	//   ....[93]....
        /*0d50*/ 	.word	0x00012850


	//   ....[94]....
        /*0d54*/ 	.word	0x00012870


	//   ....[95]....
        /*0d58*/ 	.word	0x00012880


	//   ....[96]....
        /*0d5c*/ 	.word	0x00012890


	//   ....[97]....
        /*0d60*/ 	.word	0x00012920


	//   ....[98]....
        /*0d64*/ 	.word	0x00012940


	//   ....[99]....
        /*0d68*/ 	.word	0x00012df0


	//   ....[100]....
        /*0d6c*/ 	.word	0x00012e10


	//   ....[101]....
        /*0d70*/ 	.word	0x00012eb0


	//   ....[102]....
        /*0d74*/ 	.word	0x00012ec0


	//   ....[103]....
        /*0d78*/ 	.word	0x00012f30


	//   ....[104]....
        /*0d7c*/ 	.word	0x00012f40


	//   ....[105]....
        /*0d80*/ 	.word	0x00012f50


	//   ....[106]....
        /*0d84*/ 	.word	0x00012f60


	//   ....[107]....
        /*0d88*/ 	.word	0x00013010


	//   ....[108]....
        /*0d8c*/ 	.word	0x00013030


	//   ....[109]....
        /*0d90*/ 	.word	0x000138e0


	//   ....[110]....
        /*0d94*/ 	.word	0x00013910


	//   ....[111]....
        /*0d98*/ 	.word	0x00013980


	//   ....[112]....
        /*0d9c*/ 	.word	0x000139a0


	//   ....[113]....
        /*0da0*/ 	.word	0x00013a20


	//   ....[114]....
        /*0da4*/ 	.word	0x00013a40


	//   ....[115]....
        /*0da8*/ 	.word	0x00013a50


	//   ....[116]....
        /*0dac*/ 	.word	0x00013ac0


	//   ....[117]....
        /*0db0*/ 	.word	0x00013b10


	//   ....[118]....
        /*0db4*/ 	.word	0x00013b20


	//   ....[119]....
        /*0db8*/ 	.word	0x00013b50


	//   ....[120]....
        /*0dbc*/ 	.word	0x00013b70


	//   ....[121]....
        /*0dc0*/ 	.word	0x00014580


	//   ....[122]....
        /*0dc4*/ 	.word	0x00014590


	//   ....[123]....
        /*0dc8*/ 	.word	0x000145b0


	//   ....[124]....
        /*0dcc*/ 	.word	0x00014600


	//   ....[125]....
        /*0dd0*/ 	.word	0x00014610


	//   ....[126]....
        /*0dd4*/ 	.word	0x00014650


	//   ....[127]....
        /*0dd8*/ 	.word	0x00014660


	//   ....[128]....
        /*0ddc*/ 	.word	0x00014670


	//   ....[129]....
        /*0de0*/ 	.word	0x000146b0


	//   ....[130]....
        /*0de4*/ 	.word	0x000146f0


	//   ....[131]....
        /*0de8*/ 	.word	0x00014b20


	//   ....[132]....
        /*0dec*/ 	.word	0x00014b30


	//   ....[133]....
        /*0df0*/ 	.word	0x00014b40


	//   ....[134]....
        /*0df4*/ 	.word	0x00014b80


	//   ....[135]....
        /*0df8*/ 	.word	0x00014b90


	//   ....[136]....
        /*0dfc*/ 	.word	0x00014bd0


	//   ....[137]....
        /*0e00*/ 	.word	0x00014be0


	//   ....[138]....
        /*0e04*/ 	.word	0x00014bf0


	//   ....[139]....
        /*0e08*/ 	.word	0x00014c30


	//   ....[140]....
        /*0e0c*/ 	.word	0x00014c70


	//   ....[141]....
        /*0e10*/ 	.word	0x00015a80


	//   ....[142]....
        /*0e14*/ 	.word	0x00015ab0


	//   ....[143]....
        /*0e18*/ 	.word	0x00015af0


	//   ....[144]....
        /*0e1c*/ 	.word	0x00015b20


	//   ....[145]....
        /*0e20*/ 	.word	0x00015b50


	//   ....[146]....
        /*0e24*/ 	.word	0x00015b80


	//   ....[147]....
        /*0e28*/ 	.word	0x00015bb0


	//   ....[148]....
        /*0e2c*/ 	.word	0x00015be0


	//   ....[149]....
        /*0e30*/ 	.word	0x00015d60


	//   ....[150]....
        /*0e34*/ 	.word	0x00015d90


	//   ....[151]....
        /*0e38*/ 	.word	0x00015dc0


	//   ....[152]....
        /*0e3c*/ 	.word	0x00015df0


	//   ....[153]....
        /*0e40*/ 	.word	0x00015e20


	//   ....[154]....
        /*0e44*/ 	.word	0x00015e50


	//   ....[155]....
        /*0e48*/ 	.word	0x00015f10


	//   ....[156]....
        /*0e4c*/ 	.word	0x00015f30


	//   ....[157]....
        /*0e50*/ 	.word	0x00015fa0


	//   ....[158]....
        /*0e54*/ 	.word	0x00016430


	//   ....[159]....
        /*0e58*/ 	.word	0x000167e0


	//   ....[160]....
        /*0e5c*/ 	.word	0x00016870


	//   ....[161]....
        /*0e60*/ 	.word	0x00016940


	//   ....[162]....
        /*0e64*/ 	.word	0x000169d0


	//   ....[163]....
        /*0e68*/ 	.word	0x00016ab0


	//   ....[164]....
        /*0e6c*/ 	.word	0x00016b40


	//   ....[165]....
        /*0e70*/ 	.word	0x00016c20


	//   ....[166]....
        /*0e74*/ 	.word	0x00016cb0


	//   ....[167]....
        /*0e78*/ 	.word	0x00016d00


	//   ....[168]....
        /*0e7c*/ 	.word	0x00016d50


	//   ....[169]....
        /*0e80*/ 	.word	0x00016e30


	//   ....[170]....
        /*0e84*/ 	.word	0x00016ec0


	//   ....[171]....
        /*0e88*/ 	.word	0x00016f10


	//   ....[172]....
        /*0e8c*/ 	.word	0x00016f60


	//   ....[173]....
        /*0e90*/ 	.word	0x000171b0


	//   ....[174]....
        /*0e94*/ 	.word	0x00017490


	//   ....[175]....
        /*0e98*/ 	.word	0x00017590


	//   ....[176]....
        /*0e9c*/ 	.word	0x00017620


	//   ....[177]....
        /*0ea0*/ 	.word	0x00017680


	//   ....[178]....
        /*0ea4*/ 	.word	0x00017750


	//   ....[179]....
        /*0ea8*/ 	.word	0x000177b0


	//   ....[180]....
        /*0eac*/ 	.word	0x00017870


	//   ....[181]....
        /*0eb0*/ 	.word	0x00017980


	//   ....[182]....
        /*0eb4*/ 	.word	0x000179d0


	//   ....[183]....
        /*0eb8*/ 	.word	0x00017a30


	//   ....[184]....
        /*0ebc*/ 	.word	0x00017b00


	//   ....[185]....
        /*0ec0*/ 	.word	0x00017c30


	//   ....[186]....
        /*0ec4*/ 	.word	0x00017ce0


	//   ....[187]....
        /*0ec8*/ 	.word	0x00017d60


	//   ....[188]....
        /*0ecc*/ 	.word	0x00017e50


	//   ....[189]....
        /*0ed0*/ 	.word	0x00017eb0


	//   ....[190]....
        /*0ed4*/ 	.word	0x00017f90


	//   ....[191]....
        /*0ed8*/ 	.word	0x00017ff0


	//   ....[192]....
        /*0edc*/ 	.word	0x00018090


	//   ....[193]....
        /*0ee0*/ 	.word	0x00018130


	//   ....[194]....
        /*0ee4*/ 	.word	0x00018200


	//   ....[195]....
        /*0ee8*/ 	.word	0x000182b0


	//   ....[196]....
        /*0eec*/ 	.word	0x00018320


	//   ....[197]....
        /*0ef0*/ 	.word	0x00018380


	//   ....[198]....
        /*0ef4*/ 	.word	0x00018440


	//   ....[199]....
        /*0ef8*/ 	.word	0x000184a0


	//   ....[200]....
        /*0efc*/ 	.word	0x000185a0


	//   ....[201]....
        /*0f00*/ 	.word	0x00018600


	//   ....[202]....
        /*0f04*/ 	.word	0x00018700


	//   ....[203]....
        /*0f08*/ 	.word	0x00018760


	//   ....[204]....
        /*0f0c*/ 	.word	0x00018810


	//   ....[205]....
        /*0f10*/ 	.word	0x00018890


	//   ....[206]....
        /*0f14*/ 	.word	0x00018960


	//   ....[207]....
        /*0f18*/ 	.word	0x00018aa0


	//   ....[208]....
        /*0f1c*/ 	.word	0x00018b50


	//   ....[209]....
        /*0f20*/ 	.word	0x00018c00


	//   ....[210]....
        /*0f24*/ 	.word	0x00018ca0


	//   ....[211]....
        /*0f28*/ 	.word	0x00018d50


	//   ....[212]....
        /*0f2c*/ 	.word	0x00018df0


	//   ....[213]....
        /*0f30*/ 	.word	0x00018ea0


	//   ....[214]....
        /*0f34*/ 	.word	0x00018f40


	//   ....[215]....
        /*0f38*/ 	.word	0x00018fb0


	//   ....[216]....
        /*0f3c*/ 	.word	0x00019070


	//   ....[217]....
        /*0f40*/ 	.word	0x00019160


	//   ....[218]....
        /*0f44*/ 	.word	0x000191f0


	//   ....[219]....
        /*0f48*/ 	.word	0x00019250


	//   ....[220]....
        /*0f4c*/ 	.word	0x00019300


	//   ....[221]....
        /*0f50*/ 	.word	0x00019360


	//   ....[222]....
        /*0f54*/ 	.word	0x00019410


	//   ....[223]....
        /*0f58*/ 	.word	0x00019470


	//   ....[224]....
        /*0f5c*/ 	.word	0x00019520


	//   ....[225]....
        /*0f60*/ 	.word	0x00019580


	//   ....[226]....
        /*0f64*/ 	.word	0x00019630


	//   ....[227]....
        /*0f68*/ 	.word	0x00019810


	//   ....[228]....
        /*0f6c*/ 	.word	0x000198b0


	//   ....[229]....
        /*0f70*/ 	.word	0x000199d0


	//   ....[230]....
        /*0f74*/ 	.word	0x00019a40


	//   ....[231]....
        /*0f78*/ 	.word	0x00019ab0


	//   ....[232]....
        /*0f7c*/ 	.word	0x00019b20


	//   ....[233]....
        /*0f80*/ 	.word	0x00019b90


	//   ....[234]....
        /*0f84*/ 	.word	0x00019c10


	//   ....[235]....
        /*0f88*/ 	.word	0x00019ca0


	//   ....[236]....
        /*0f8c*/ 	.word	0x00019d40


	//   ....[237]....
        /*0f90*/ 	.word	0x00019db0


	//   ....[238]....
        /*0f94*/ 	.word	0x00019e20


	//   ....[239]....
        /*0f98*/ 	.word	0x00019e90


	//   ....[240]....
        /*0f9c*/ 	.word	0x00019f10


	//   ....[241]....
        /*0fa0*/ 	.word	0x00019f80


	//   ....[242]....
        /*0fa4*/ 	.word	0x0001a020


	//   ....[243]....
        /*0fa8*/ 	.word	0x0001a0b0


	//   ....[244]....
        /*0fac*/ 	.word	0x0001a1e0


	//----- nvinfo : EIATTR_REG_RECONFIG
	.align		4
.L_147:
        /*0fb0*/ 	.byte	0x01, 0x54
	.zero		2


	//----- nvinfo : EIATTR_SYSCALL_OFFSETS
	.align		4
        /*0fb4*/ 	.byte	0x04, 0x46
        /*0fb6*/ 	.short	(.L_149 - .L_148)


	//   ....[0]....
.L_148:
        /*0fb8*/ 	.word	0x000018f0


	//   ....[1]....
        /*0fbc*/ 	.word	0x00001a40


	//   ....[2]....
        /*0fc0*/ 	.word	0x000055a0


	//   ....[3]....
        /*0fc4*/ 	.word	0x000058e0


	//   ....[4]....
        /*0fc8*/ 	.word	0x00011990


	//   ....[5]....
        /*0fcc*/ 	.word	0x00011b20


	//   ....[6]....
        /*0fd0*/ 	.word	0x00011c70


	//   ....[7]....
        /*0fd4*/ 	.word	0x00011dc0


	//   ....[8]....
        /*0fd8*/ 	.word	0x00013440


	//----- nvinfo : EIATTR_MBARRIER_INSTR_OFFSETS
	.align		4
.L_149:
        /*0fdc*/ 	.byte	0x04, 0x39
        /*0fde*/ 	.short	(.L_151 - .L_150)


	//   ....[0]....
.L_150:
        /*0fe0*/ 	.word	0x00000250
        /*0fe4*/ 	.word	0x000000ff
        /*0fe8*/ 	.word	0x00013200
        /*0fec*/ 	.short	0x0100
        /*0fee*/ 	.byte	0x08
	.zero		1


	//   ....[1]....
        /*0ff0*/ 	.word	0x00000260
        /*0ff4*/ 	.word	0x000000ff
        /*0ff8*/ 	.word	0x00013220
        /*0ffc*/ 	.short	0x0100
        /*0ffe*/ 	.byte	0x08
	.zero		1


	//   ....[2]....
        /*1000*/ 	.word	0x00000350
        /*1004*/ 	.word	0x000000ff
        /*1008*/ 	.word	0x00013230
        /*100c*/ 	.short	0x0100
        /*100e*/ 	.byte	0x08
	.zero		1


	//   ....[3]....
        /*1010*/ 	.word	0x00000360
        /*1014*/ 	.word	0x000000ff
        /*1018*/ 	.word	0x00013240
        /*101c*/ 	.short	0x0100
        /*101e*/ 	.byte	0x08
	.zero		1


	//   ....[4]....
        /*1020*/ 	.word	0x00000370
        /*1024*/ 	.word	0x000000ff
        /*1028*/ 	.word	0x00013238
        /*102c*/ 	.short	0x0100
        /*102e*/ 	.byte	0x08
	.zero		1


	//   ....[5]....
        /*1030*/ 	.word	0x00000380
        /*1034*/ 	.word	0x000000ff
        /*1038*/ 	.word	0x00013248
        /*103c*/ 	.short	0x0100
        /*103e*/ 	.byte	0x08
	.zero		1


	//   ....[6]....
        /*1040*/ 	.word	0x000004b0
        /*1044*/ 	.word	0x000000ff
        /*1048*/ 	.word	0x00013250
        /*104c*/ 	.short	0x0100
        /*104e*/ 	.byte	0x08
	.zero		1


	//   ....[7]....
        /*1050*/ 	.word	0x000004c0
        /*1054*/ 	.word	0x000000ff
        /*1058*/ 	.word	0x00013260
        /*105c*/ 	.short	0x0100
        /*105e*/ 	.byte	0x08
	.zero		1


	//   ....[8]....
        /*1060*/ 	.word	0x000004d0
        /*1064*/ 	.word	0x000000ff
        /*1068*/ 	.word	0x00013258
        /*106c*/ 	.short	0x0100
        /*106e*/ 	.byte	0x08
	.zero		1


	//   ....[9]....
        /*1070*/ 	.word	0x000004e0
        /*1074*/ 	.word	0x000000ff
        /*1078*/ 	.word	0x00013268
        /*107c*/ 	.short	0x0100
        /*107e*/ 	.byte	0x08
	.zero		1


	//   ....[10]....
        /*1080*/ 	.word	0x000005d0
        /*1084*/ 	.word	0x000000ff
        /*1088*/ 	.word	0x00013270
        /*108c*/ 	.short	0x0100
        /*108e*/ 	.byte	0x06
	.zero		1


	//   ....[11]....
        /*1090*/ 	.word	0x000005e0
        /*1094*/ 	.word	0x000000ff
        /*1098*/ 	.word	0x00013280
        /*109c*/ 	.short	0x0100
        /*109e*/ 	.byte	0x06
	.zero		1


	//   ....[12]....
        /*10a0*/ 	.word	0x000005f0
        /*10a4*/ 	.word	0x000000ff
        /*10a8*/ 	.word	0x00013278
        /*10ac*/ 	.short	0x0100
        /*10ae*/ 	.byte	0x06
	.zero		1


	//   ....[13]....
        /*10b0*/ 	.word	0x00000600
        /*10b4*/ 	.word	0x000000ff
        /*10b8*/ 	.word	0x00013288
        /*10bc*/ 	.short	0x0100
        /*10be*/ 	.byte	0x06
	.zero		1


	//   ....[14]....
        /*10c0*/ 	.word	0x00000730
        /*10c4*/ 	.word	0x000000ff
        /*10c8*/ 	.word	0x00013290
        /*10cc*/ 	.short	0x0100
        /*10ce*/ 	.byte	0x08
	.zero		1


	//   ....[15]....
        /*10d0*/ 	.word	0x00000740
        /*10d4*/ 	.word	0x000000ff
        /*10d8*/ 	.word	0x000132a0
        /*10dc*/ 	.short	0x0100
        /*10de*/ 	.byte	0x08
	.zero		1


	//   ....[16]....
        /*10e0*/ 	.word	0x00000750
        /*10e4*/ 	.word	0x000000ff
        /*10e8*/ 	.word	0x00013298
        /*10ec*/ 	.short	0x0100
        /*10ee*/ 	.byte	0x08
	.zero		1


	//   ....[17]....
        /*10f0*/ 	.word	0x00000760
        /*10f4*/ 	.word	0x000000ff
        /*10f8*/ 	.word	0x000132a8
        /*10fc*/ 	.short	0x0100
        /*10fe*/ 	.byte	0x08
	.zero		1


	//   ....[18]....
        /*1100*/ 	.word	0x000008a0
        /*1104*/ 	.word	0x000000ff
        /*1108*/ 	.word	0x000132b0
        /*110c*/ 	.short	0x0100
        /*110e*/ 	.byte	0x08
	.zero		1


	//   ....[19]....
        /*1110*/ 	.word	0x000008b0
        /*1114*/ 	.word	0x000000ff
        /*1118*/ 	.word	0x000132c0
        /*111c*/ 	.short	0x0100
        /*111e*/ 	.byte	0x08
	.zero		1


	//   ....[20]....
        /*1120*/ 	.word	0x000008c0
        /*1124*/ 	.word	0x000000ff
        /*1128*/ 	.word	0x000132b8
        /*112c*/ 	.short	0x0100
        /*112e*/ 	.byte	0x08
	.zero		1


	//   ....[21]....
        /*1130*/ 	.word	0x000008d0
        /*1134*/ 	.word	0x000000ff
        /*1138*/ 	.word	0x000132c8
        /*113c*/ 	.short	0x0100
        /*113e*/ 	.byte	0x08
	.zero		1


	//   ....[22]....
        /*1140*/ 	.word	0x00002620
        /*1144*/ 	.word	0x00000042
        /*1148*/ 	.word	0x00013290
        /*114c*/ 	.short	0x010a
        /*114e*/ 	.byte	0x3f
	.zero		1


	//   ....[23]....
        /*1150*/ 	.word	0x00003780
        /*1154*/ 	.word	0x00000042
        /*1158*/ 	.word	0x00013290
        /*115c*/ 	.short	0x010a
        /*115e*/ 	.byte	0x3f
	.zero		1


	//   ....[24]....
        /*1160*/ 	.word	0x00004770
        /*1164*/ 	.word	0x00000042
        /*1168*/ 	.word	0x00013290
        /*116c*/ 	.short	0x010a
        /*116e*/ 	.byte	0x3f
	.zero		1


	//   ....[25]....
        /*1170*/ 	.word	0x00004b30
        /*1174*/ 	.word	0x00000004
        /*1178*/ 	.word	0x00000000
        /*117c*/ 	.short	0x0101
        /*117e*/ 	.byte	0x3f
	.zero		1


	//   ....[26]....
        /*1180*/ 	.word	0x00004b70
        /*1184*/ 	.word	0x00000042
        /*1188*/ 	.word	0x000132b0
        /*118c*/ 	.short	0x010a
        /*118e*/ 	.byte	0x3f
	.zero		1


	//   ....[27]....
        /*1190*/ 	.word	0x00004f10
        /*1194*/ 	.word	0x00000042
        /*1198*/ 	.word	0x00000000
        /*119c*/ 	.short	0x0101
        /*119e*/ 	.byte	0x3f
	.zero		1


	//   ....[28]....
        /*11a0*/ 	.word	0x00005640
        /*11a4*/ 	.word	0x00000012
        /*11a8*/ 	.word	0x00013200
        /*11ac*/ 	.short	0x010a
        /*11ae*/ 	.byte	0x3f
	.zero		1


	//   ....[29]....
        /*11b0*/ 	.word	0x00005690
        /*11b4*/ 	.word	0x00000012
        /*11b8*/ 	.word	0x00013200
        /*11bc*/ 	.short	0x010a
        /*11be*/ 	.byte	0x3f
	.zero		1


	//   ....[30]....
        /*11c0*/ 	.word	0x00005c30
        /*11c4*/ 	.word	0x00000012
        /*11c8*/ 	.word	0x00013200
        /*11cc*/ 	.short	0x010a
        /*11ce*/ 	.byte	0x3f
	.zero		1


	//   ....[31]....
        /*11d0*/ 	.word	0x00006ec0
        /*11d4*/ 	.word	0x00000012
        /*11d8*/ 	.word	0x00013200
        /*11dc*/ 	.short	0x010a
        /*11de*/ 	.byte	0x3f
	.zero		1


	//   ....[32]....
        /*11e0*/ 	.word	0x00008060
        /*11e4*/ 	.word	0x00000003
        /*11e8*/ 	.word	0x00013230
        /*11ec*/ 	.short	0x010a
        /*11ee*/ 	.byte	0x3f
	.zero		1


	//   ....[33]....
        /*11f0*/ 	.word	0x000080f0
        /*11f4*/ 	.word	0x00000003
        /*11f8*/ 	.word	0x00013230
        /*11fc*/ 	.short	0x010a
        /*11fe*/ 	.byte	0x3f
	.zero		1


	//   ....[34]....
        /*1200*/ 	.word	0x00009c10
        /*1204*/ 	.word	0x00000028
        /*1208*/ 	.word	0x00000000
        /*120c*/ 	.short	0x0101
        /*120e*/ 	.byte	0x3f
	.zero		1


	//   ....[35]....
        /*1210*/ 	.word	0x0000ab20
        /*1214*/ 	.word	0x00000000
        /*1218*/ 	.word	0x00013230
        /*121c*/ 	.short	0x010a
        /*121e*/ 	.byte	0x3f
	.zero		1


	//   ....[36]....
        /*1220*/ 	.word	0x0000aba0
        /*1224*/ 	.word	0x00000000
        /*1228*/ 	.word	0x00013230
        /*122c*/ 	.short	0x010a
        /*122e*/ 	.byte	0x3f
	.zero		1


	//   ....[37]....
        /*1230*/ 	.word	0x0000b160
        /*1234*/ 	.word	0x0000000e
        /*1238*/ 	.word	0x00013250
        /*123c*/ 	.short	0x010a
        /*123e*/ 	.byte	0x3f
	.zero		1


	//   ....[38]....
        /*1240*/ 	.word	0x0000b1b0
        /*1244*/ 	.word	0x0000000e
        /*1248*/ 	.word	0x00013250
        /*124c*/ 	.short	0x010a
        /*124e*/ 	.byte	0x3f
	.zero		1


	//   ....[39]....
        /*1250*/ 	.word	0x0000b4a0
        /*1254*/ 	.word	0x00000000
        /*1258*/ 	.word	0x00000000
        /*125c*/ 	.short	0x0101
        /*125e*/ 	.byte	0x3f
	.zero		1


	//   ....[40]....
        /*1260*/ 	.word	0x0000cbb0
        /*1264*/ 	.word	0x0000000e
        /*1268*/ 	.word	0x00000000
        /*126c*/ 	.short	0x0101
        /*126e*/ 	.byte	0x3f
	.zero		1


	//   ....[41]....
        /*1270*/ 	.word	0x0000cf70
        /*1274*/ 	.word	0x0000000a
        /*1278*/ 	.word	0x00013250
        /*127c*/ 	.short	0x010a
        /*127e*/ 	.byte	0x3f
	.zero		1


	//   ....[42]....
        /*1280*/ 	.word	0x0000cfc0
        /*1284*/ 	.word	0x0000000a
        /*1288*/ 	.word	0x00013250
        /*128c*/ 	.short	0x010a
        /*128e*/ 	.byte	0x3f
	.zero		1


	//   ....[43]....
        /*1290*/ 	.word	0x0000d800
        /*1294*/ 	.word	0x00000000
        /*1298*/ 	.word	0x00000000
        /*129c*/ 	.short	0x0101
        /*129e*/ 	.byte	0x3f
	.zero		1


	//   ....[44]....
        /*12a0*/ 	.word	0x0000ebb0
        /*12a4*/ 	.word	0x00000000
        /*12a8*/ 	.word	0x00000000
        /*12ac*/ 	.short	0x0101
        /*12ae*/ 	.byte	0x3f
	.zero		1


	//   ....[45]....
        /*12b0*/ 	.word	0x00010b20
        /*12b4*/ 	.word	0x00000016
        /*12b8*/ 	.word	0x00013220
        /*12bc*/ 	.short	0x010a
        /*12be*/ 	.byte	0x3f
	.zero		1


	//   ....[46]....
        /*12c0*/ 	.word	0x00010bf0
        /*12c4*/ 	.word	0x00000005
        /*12c8*/ 	.word	0x000132a0
        /*12cc*/ 	.short	0x010a
        /*12ce*/ 	.byte	0x3f
	.zero		1


	//   ....[47]....
        /*12d0*/ 	.word	0x00010e30
        /*12d4*/ 	.word	0x00000005
        /*12d8*/ 	.word	0x000132c0
        /*12dc*/ 	.short	0x010a
        /*12de*/ 	.byte	0x3f
	.zero		1


	//   ....[48]....
        /*12e0*/ 	.word	0x000111e0
        /*12e4*/ 	.word	0x00000005
        /*12e8*/ 	.word	0x000132a0
        /*12ec*/ 	.short	0x010a
        /*12ee*/ 	.byte	0x3f
	.zero		1


	//   ....[49]....
        /*12f0*/ 	.word	0x00011410
        /*12f4*/ 	.word	0x00000005
        /*12f8*/ 	.word	0x000132c0
        /*12fc*/ 	.short	0x010a
        /*12fe*/ 	.byte	0x3f
	.zero		1


	//   ....[50]....
        /*1300*/ 	.word	0x00012380
        /*1304*/ 	.word	0x00000006
        /*1308*/ 	.word	0x00013280
        /*130c*/ 	.short	0x010a
        /*130e*/ 	.byte	0x3f
	.zero		1


	//   ....[51]....
        /*1310*/ 	.word	0x00012a60
        /*1314*/ 	.word	0x00000006
        /*1318*/ 	.word	0x00013270
        /*131c*/ 	.short	0x0107
        /*131e*/ 	.byte	0x3f
	.zero		1


	//   ....[52]....
        /*1320*/ 	.word	0x00012b20
        /*1324*/ 	.word	0x00000006
        /*1328*/ 	.word	0x00013270
        /*132c*/ 	.short	0x0101
        /*132e*/ 	.byte	0x3f
	.zero		1


	//   ....[53]....
        /*1330*/ 	.word	0x00012b70
        /*1334*/ 	.word	0x00000006
        /*1338*/ 	.word	0x00013240
        /*133c*/ 	.short	0x010a
        /*133e*/ 	.byte	0x3f
	.zero		1


	//   ....[54]....
        /*1340*/ 	.word	0x00013140
        /*1344*/ 	.word	0x00000006
        /*1348*/ 	.word	0x00013230
        /*134c*/ 	.short	0x0107
        /*134e*/ 	.byte	0x3f
	.zero		1


	//   ....[55]....
        /*1350*/ 	.word	0x00013220
        /*1354*/ 	.word	0x00000006
        /*1358*/ 	.word	0x00013230
        /*135c*/ 	.short	0x0101
        /*135e*/ 	.byte	0x3f
	.zero		1


	//   ....[56]....
        /*1360*/ 	.word	0x00013c60
        /*1364*/ 	.word	0x00000016
        /*1368*/ 	.word	0x00013200
        /*136c*/ 	.short	0x0107
        /*136e*/ 	.byte	0x3f
	.zero		1


	//   ....[57]....
        /*1370*/ 	.word	0x00013d50
        /*1374*/ 	.word	0x00000016
        /*1378*/ 	.word	0x00013200
        /*137c*/ 	.short	0x0101
        /*137e*/ 	.byte	0x3f
	.zero		1


	//   ....[58]....
        /*1380*/ 	.word	0x00013d70
        /*1384*/ 	.word	0x00000016
        /*1388*/ 	.word	0x00013220
        /*138c*/ 	.short	0x010a
        /*138e*/ 	.byte	0x3f
	.zero		1


	//   ....[59]....
        /*1390*/ 	.word	0x000142b0
        /*1394*/ 	.word	0x00000006
        /*1398*/ 	.word	0x00013280
        /*139c*/ 	.short	0x010a
        /*139e*/ 	.byte	0x3f
	.zero		1


	//   ....[60]....
        /*13a0*/ 	.word	0x000147a0
        /*13a4*/ 	.word	0x00000006
        /*13a8*/ 	.word	0x00013270
        /*13ac*/ 	.short	0x0107
        /*13ae*/ 	.byte	0x3f
	.zero		1


	//   ....[61]....
        /*13b0*/ 	.word	0x00014860
        /*13b4*/ 	.word	0x00000006
        /*13b8*/ 	.word	0x00013270
        /*13bc*/ 	.short	0x0101
        /*13be*/ 	.byte	0x3f
	.zero		1


	//   ....[62]....
        /*13c0*/ 	.word	0x00014890
        /*13c4*/ 	.word	0x00000006
        /*13c8*/ 	.word	0x00013240
        /*13cc*/ 	.short	0x010a
        /*13ce*/ 	.byte	0x3f
	.zero		1


	//   ....[63]....
        /*13d0*/ 	.word	0x00014cf0
        /*13d4*/ 	.word	0x00000006
        /*13d8*/ 	.word	0x00013230
        /*13dc*/ 	.short	0x0107
        /*13de*/ 	.byte	0x3f
	.zero		1


	//   ....[64]....
        /*13e0*/ 	.word	0x00014dc0
        /*13e4*/ 	.word	0x00000006
        /*13e8*/ 	.word	0x00013230
        /*13ec*/ 	.short	0x0101
        /*13ee*/ 	.byte	0x3f
	.zero		1


	//   ....[65]....
        /*13f0*/ 	.word	0x00014e40
        /*13f4*/ 	.word	0x00000002
        /*13f8*/ 	.word	0x00013270
        /*13fc*/ 	.short	0x010a
        /*13fe*/ 	.byte	0x3f
	.zero		1


	//   ....[66]....
        /*1400*/ 	.word	0x00014ed0
        /*1404*/ 	.word	0x00000002
        /*1408*/ 	.word	0x00013260
        /*140c*/ 	.short	0x010a
        /*140e*/ 	.byte	0x3f
	.zero		1


	//   ....[67]....
        /*1410*/ 	.word	0x000151e0
        /*1414*/ 	.word	0x00000002
        /*1418*/ 	.word	0x00013250
        /*141c*/ 	.short	0x0101
        /*141e*/ 	.byte	0x3f
	.zero		1


	//   ....[68]....
        /*1420*/ 	.word	0x00015270
        /*1424*/ 	.word	0x00000002
        /*1428*/ 	.word	0x00000000
        /*142c*/ 	.short	0x0101
        /*142e*/ 	.byte	0x3f
	.zero		1


	//   ....[69]....
        /*1430*/ 	.word	0x00015440
        /*1434*/ 	.word	0x00000003
        /*1438*/ 	.word	0x00013270
        /*143c*/ 	.short	0x010a
        /*143e*/ 	.byte	0x3f
	.zero		1


	//   ....[70]....
        /*1440*/ 	.word	0x000154d0
        /*1444*/ 	.word	0x00000003
        /*1448*/ 	.word	0x00013260
        /*144c*/ 	.short	0x010a
        /*144e*/ 	.byte	0x3f
	.zero		1


	//   ....[71]....
        /*1450*/ 	.word	0x000157f0
        /*1454*/ 	.word	0x00000003
        /*1458*/ 	.word	0x00013250
        /*145c*/ 	.short	0x0101
        /*145e*/ 	.byte	0x3f
	.zero		1


	//   ....[72]....
        /*1460*/ 	.word	0x000158b0
        /*1464*/ 	.word	0x00000003
        /*1468*/ 	.word	0x00000000
        /*146c*/ 	.short	0x0101
        /*146e*/ 	.byte	0x3f
	.zero		1


	//   ....[73]....
        /*1470*/ 	.word	0x000163b0
        /*1474*/ 	.word	0x00000005
        /*1478*/ 	.word	0x00013220
        /*147c*/ 	.short	0x010a
        /*147e*/ 	.byte	0x3f
	.zero		1


	//   ....[74]....
        /*1480*/ 	.word	0x00016550
        /*1484*/ 	.word	0x00000003
        /*1488*/ 	.word	0x00013240
        /*148c*/ 	.short	0x010a
        /*148e*/ 	.byte	0x3f
	.zero		1


	//   ....[75]....
        /*1490*/ 	.word	0x000165e0
        /*1494*/ 	.word	0x0000001d
        /*1498*/ 	.word	0x00013240
        /*149c*/ 	.short	0x010a
        /*149e*/ 	.byte	0x3f
	.zero		1


	//   ....[76]....
        /*14a0*/ 	.word	0x00016620
        /*14a4*/ 	.word	0x00000003
        /*14a8*/ 	.word	0x00013260
        /*14ac*/ 	.short	0x010a
        /*14ae*/ 	.byte	0x3f
	.zero		1


	//   ....[77]....
        /*14b0*/ 	.word	0x00016660
        /*14b4*/ 	.word	0x0000001d
        /*14b8*/ 	.word	0x00013260
        /*14bc*/ 	.short	0x010a
        /*14be*/ 	.byte	0x3f
	.zero		1


	//   ....[78]....
        /*14c0*/ 	.word	0x000166a0
        /*14c4*/ 	.word	0x00000003
        /*14c8*/ 	.word	0x00013280
        /*14cc*/ 	.short	0x010a
        /*14ce*/ 	.byte	0x3f
	.zero		1


	//   ....[79]....
        /*14d0*/ 	.word	0x000166e0
        /*14d4*/ 	.word	0x0000001d
        /*14d8*/ 	.word	0x00013280
        /*14dc*/ 	.short	0x010a
        /*14de*/ 	.byte	0x3f
	.zero		1


	//   ....[80]....
        /*14e0*/ 	.word	0x00016740
        /*14e4*/ 	.word	0x00000042
        /*14e8*/ 	.word	0x00013290
        /*14ec*/ 	.short	0x010a
        /*14ee*/ 	.byte	0x3f
	.zero		1


	//   ....[81]....
        /*14f0*/ 	.word	0x000168a0
        /*14f4*/ 	.word	0x00000042
        /*14f8*/ 	.word	0x00013290
        /*14fc*/ 	.short	0x010a
        /*14fe*/ 	.byte	0x3f
	.zero		1


	//   ....[82]....
        /*1500*/ 	.word	0x00016a10
        /*1504*/ 	.word	0x00000042
        /*1508*/ 	.word	0x00013290
        /*150c*/ 	.short	0x010a
        /*150e*/ 	.byte	0x3f
	.zero		1


	//   ....[83]....
        /*1510*/ 	.word	0x00016b70
        /*1514*/ 	.word	0x00000042
        /*1518*/ 	.word	0x000132b0
        /*151c*/ 	.short	0x010a
        /*151e*/ 	.byte	0x3f
	.zero		1


	//   ....[84]....
        /*1520*/ 	.word	0x00016d80
        /*1524*/ 	.word	0x00000012
        /*1528*/ 	.word	0x00013200
        /*152c*/ 	.short	0x010a
        /*152e*/ 	.byte	0x3f
	.zero		1


	//   ....[85]....
        /*1530*/ 	.word	0x00016f90
        /*1534*/ 	.word	0x00000012
        /*1538*/ 	.word	0x00013200
        /*153c*/ 	.short	0x010a
        /*153e*/ 	.byte	0x3f
	.zero		1


	//   ....[86]....
        /*1540*/ 	.word	0x00016fe0
        /*1544*/ 	.word	0x00000003
        /*1548*/ 	.word	0x00013230
        /*154c*/ 	.short	0x010a
        /*154e*/ 	.byte	0x3f
	.zero		1


	//   ....[87]....
        /*1550*/ 	.word	0x00017030
        /*1554*/ 	.word	0x00000000
        /*1558*/ 	.word	0x00013230
        /*155c*/ 	.short	0x010a
        /*155e*/ 	.byte	0x3f
	.zero		1


	//   ....[88]....
        /*1560*/ 	.word	0x00017080
        /*1564*/ 	.word	0x0000000e
        /*1568*/ 	.word	0x00013250
        /*156c*/ 	.short	0x010a
        /*156e*/ 	.byte	0x3f
	.zero		1


	//   ....[89]....
        /*1570*/ 	.word	0x000170d0
        /*1574*/ 	.word	0x0000000a
        /*1578*/ 	.word	0x00013250
        /*157c*/ 	.short	0x010a
        /*157e*/ 	.byte	0x3f
	.zero		1


	//   ....[90]....
        /*1580*/ 	.word	0x00017270
        /*1584*/ 	.word	0x00000016
        /*1588*/ 	.word	0x00013220
        /*158c*/ 	.short	0x010a
        /*158e*/ 	.byte	0x3f
	.zero		1


	//   ....[91]....
        /*1590*/ 	.word	0x000172c0
        /*1594*/ 	.word	0x00000005
        /*1598*/ 	.word	0x000132a0
        /*159c*/ 	.short	0x010a
        /*159e*/ 	.byte	0x3f
	.zero		1


	//   ....[92]....
        /*15a0*/ 	.word	0x00017310
        /*15a4*/ 	.word	0x00000005
        /*15a8*/ 	.word	0x000132c0
        /*15ac*/ 	.short	0x010a
        /*15ae*/ 	.byte	0x3f
	.zero		1


	//   ....[93]....
        /*15b0*/ 	.word	0x00017360
        /*15b4*/ 	.word	0x00000005
        /*15b8*/ 	.word	0x000132a0
        /*15bc*/ 	.short	0x010a
        /*15be*/ 	.byte	0x3f
	.zero		1


	//   ....[94]....
        /*15c0*/ 	.word	0x000173b0
        /*15c4*/ 	.word	0x00000005
        /*15c8*/ 	.word	0x000132c0
        /*15cc*/ 	.short	0x010a
        /*15ce*/ 	.byte	0x3f
	.zero		1


	//   ....[95]....
        /*15d0*/ 	.word	0x000174e0
        /*15d4*/ 	.word	0x00000006
        /*15d8*/ 	.word	0x00013280
        /*15dc*/ 	.short	0x010a
        /*15de*/ 	.byte	0x3f
	.zero		1


	//   ....[96]....
        /*15e0*/ 	.word	0x00017b80
        /*15e4*/ 	.word	0x00000006
        /*15e8*/ 	.word	0x00013240
        /*15ec*/ 	.short	0x010a
        /*15ee*/ 	.byte	0x3f
	.zero		1


	//   ....[97]....
        /*15f0*/ 	.word	0x000189a0
        /*15f4*/ 	.word	0x00000016
        /*15f8*/ 	.word	0x00013220
        /*15fc*/ 	.short	0x010a
        /*15fe*/ 	.byte	0x3f
	.zero		1


	//   ....[98]....
        /*1600*/ 	.word	0x000189f0
        /*1604*/ 	.word	0x00000006
        /*1608*/ 	.word	0x00013280
        /*160c*/ 	.short	0x010a
        /*160e*/ 	.byte	0x3f
	.zero		1


	//   ....[99]....
        /*1610*/ 	.word	0x000190b0
        /*1614*/ 	.word	0x00000006
        /*1618*/ 	.word	0x00013240
        /*161c*/ 	.short	0x010a
        /*161e*/ 	.byte	0x3f
	.zero		1


	//   ....[100]....
        /*1620*/ 	.word	0x00019670
        /*1624*/ 	.word	0x00000002
        /*1628*/ 	.word	0x00013270
        /*162c*/ 	.short	0x010a
        /*162e*/ 	.byte	0x3f
	.zero		1


	//   ....[101]....
        /*1630*/ 	.word	0x000196c0
        /*1634*/ 	.word	0x00000002
        /*1638*/ 	.word	0x00013260
        /*163c*/ 	.short	0x010a
        /*163e*/ 	.byte	0x3f
	.zero		1


	//   ....[102]....
        /*1640*/ 	.word	0x00019710
        /*1644*/ 	.word	0x00000003
        /*1648*/ 	.word	0x00013270
        /*164c*/ 	.short	0x010a
        /*164e*/ 	.byte	0x3f
	.zero		1


	//   ....[103]....
        /*1650*/ 	.word	0x00019760
        /*1654*/ 	.word	0x00000003
        /*1658*/ 	.word	0x00013260
        /*165c*/ 	.short	0x010a
        /*165e*/ 	.byte	0x3f
	.zero		1


	//   ....[104]....
        /*1660*/ 	.word	0x0001a100
        /*1664*/ 	.word	0x00000005
        /*1668*/ 	.word	0x00013220
        /*166c*/ 	.short	0x010a
        /*166e*/ 	.byte	0x3f
	.zero		1


	//   ....[105]....
        /*1670*/ 	.word	0x0001a2a0
        /*1674*/ 	.word	0x00000003
        /*1678*/ 	.word	0x00013240
        /*167c*/ 	.short	0x010a
        /*167e*/ 	.byte	0x3f
	.zero		1


	//   ....[106]....
        /*1680*/ 	.word	0x0001a2f0
        /*1684*/ 	.word	0x0000001d
        /*1688*/ 	.word	0x00013240
        /*168c*/ 	.short	0x010a
        /*168e*/ 	.byte	0x3f
	.zero		1


	//   ....[107]....
        /*1690*/ 	.word	0x0001a340
        /*1694*/ 	.word	0x00000003
        /*1698*/ 	.word	0x00013260
        /*169c*/ 	.short	0x010a
        /*169e*/ 	.byte	0x3f
	.zero		1


	//   ....[108]....
        /*16a0*/ 	.word	0x0001a390
        /*16a4*/ 	.word	0x0000001d
        /*16a8*/ 	.word	0x00013260
        /*16ac*/ 	.short	0x010a
        /*16ae*/ 	.byte	0x3f
	.zero		1


	//   ....[109]....
        /*16b0*/ 	.word	0x0001a3e0
        /*16b4*/ 	.word	0x00000003
        /*16b8*/ 	.word	0x00013280
        /*16bc*/ 	.short	0x010a
        /*16be*/ 	.byte	0x3f
	.zero		1


	//----- nvinfo : EIATTR_NUM_MBARRIERS
	.align		4
.L_151:
        /*16c0*/ 	.byte	0x03, 0x38
        /*16c2*/ 	.short	0x0016


	//----- nvinfo : EIATTR_EXIT_INSTR_OFFSETS
	.align		4
        /*16c4*/ 	.byte	0x04, 0x1c
        /*16c6*/ 	.short	(.L_153 - .L_152)


	//   ....[0]....
.L_152:
        /*16c8*/ 	.word	0x00016730


	//----- nvinfo : EIATTR_MAX_THREADS
	.align		4
.L_153:
        /*16cc*/ 	.byte	0x04, 0x05
        /*16ce*/ 	.short	(.L_155 - .L_154)
.L_154:
        /*16d0*/ 	.word	0x00000200
        /*16d4*/ 	.word	0x00000001
        /*16d8*/ 	.word	0x00000001


	//----- nvinfo : EIATTR_CRS_STACK_SIZE
	.align		4
.L_155:
        /*16dc*/ 	.byte	0x04, 0x1e
        /*16de*/ 	.short	(.L_157 - .L_156)
.L_156:
        /*16e0*/ 	.word	0x00000000


	//----- nvinfo : EIATTR_CBANK_PARAM_SIZE
	.align		4
.L_157:
        /*16e4*/ 	.byte	0x03, 0x19
        /*16e6*/ 	.short	0x0af0


	//----- nvinfo : EIATTR_PARAM_CBANK
	.align		4
        /*16e8*/ 	.byte	0x04, 0x0a
        /*16ea*/ 	.short	(.L_159 - .L_158)
	.align		4
.L_158:
        /*16ec*/ 	.word	index@(.nv.constant0._ZN7cutlass13device_kernelIN5flash11enable_sm90INS1_16FlashAttnFwdSm90INS1_25CollectiveMainloopFwdSm90ILi2EN4cute5tupleIJNS5_1CILi1EEES8_S8_EEENS6_IJNS7_ILi192EEENS7_ILi160EEENS7_ILi64EEEEEELi64ENS_12float_e4m3_tEfNS_4arch4Sm90ELb0ELb0ELb0ELb1ELb1ELb1ELb0ELb1ELb1ELb1ELb0ELb0EEENS1_21CollectiveEpilogueFwdINS6_IJSA_SC_SB_EEES9_NS_10bfloat16_tESG_Li384ELb1ELb1ELb0ELb1EEENS1_36VarlenDynamicPersistentTileSchedulerILi192ELi160ELi384ELi128ELb0ELb1ELb1ELb0ELb1ELb1EEEEEEEEEvNT_6ParamsE)
        /*16f0*/ 	.short	0x0210
        /*16f2*/ 	.short	0x0af0


	//----- nvinfo : EIATTR_SW_WAR
	.align		4
.L_159:
        /*16f4*/ 	.byte	0x04, 0x36
        /*16f6*/ 	.short	(.L_161 - .L_160)
.L_160:
        /*16f8*/ 	.word	0x00000008
.L_161:


//--------------------- .nv.info._ZN7cutlass13device_kernelIN5flash11enable_sm90INS1_16FlashAttnFwdSm90INS1_25CollectiveMainloopFwdSm90ILi2EN4cute5tupleIJNS5_1CILi1EEES8_S8_EEENS6_IJNS7_ILi192EEENS7_ILi160EEENS7_ILi64EEEEEELi64ENS_12float_e4m3_tEfNS_4arch4Sm90ELb0ELb1ELb0ELb0ELb1ELb0ELb0ELb1ELb1ELb1ELb0ELb0EEENS1_21CollectiveEpilogueFwdINS6_IJSA_SC_SB_EEES9_NS_10bfloat16_tESG_Li384ELb0ELb1ELb0ELb1EEENS1_30DynamicPersistentTileSchedulerILi384ELi128ELb0ELb1ELb1EEEEEEEEEvNT_6ParamsE --------------------------
	.section	.nv.info._ZN7cutlass13device_kernelIN5flash11enable_sm90INS1_16FlashAttnFwdSm90INS1_25CollectiveMainloopFwdSm90ILi2EN4cute5tupleIJNS5_1CILi1EEES8_S8_EEENS6_IJNS7_ILi192EEENS7_ILi160EEENS7_ILi64EEEEEELi64ENS_12float_e4m3_tEfNS_4arch4Sm90ELb0ELb1ELb0ELb0ELb1ELb0ELb0ELb1ELb1ELb1ELb0ELb0EEENS1_21CollectiveEpilogueFwdINS6_IJSA_SC_SB_EEES9_NS_10bfloat16_tESG_Li384ELb0ELb1ELb0ELb1EEENS1_30DynamicPersistentTileSchedulerILi384ELi128ELb0ELb1ELb1EEEEEEEEEvNT_6ParamsE,"",@"SHT_CUDA_INFO"
	.sectionflags	@""
	.align	4


	//----- nvinfo : EIATTR_CUDA_API_VERSION
	.align		4
        /*0000*/ 	.byte	0x04, 0x37
        /*0002*/ 	.short	(.L_163 - .L_162)
.L_162:
        /*0004*/ 	.word	0x00000082


	//----- nvinfo : EIATTR_KPARAM_INFO
	.align		4
.L_163:
        /*0008*/ 	.byte	0x04, 0x17
        /*000a*/ 	.short	(.L_165 - .L_164)
.L_164:
        /*000c*/ 	.word	0x00000000
        /*0010*/ 	.short	0x0000
        /*0012*/ 	.short	0x0070
        /*0014*/ 	.byte	0x00, 0xf0, 0x01, 0x2a


	//----- nvinfo : EIATTR_SPARSE_MMA_MASK
	.align		4
.L_165:
        /*0018*/ 	.byte	0x03, 0x50
        /*001a*/ 	.short	0x0000


	//----- nvinfo : EIATTR_MAXREG_COUNT
	.align		4
        /*001c*/ 	.byte	0x03, 0x1b
        /*001e*/ 	.short	0x0080


	//----- nvinfo : EIATTR_NUM_BARRIERS
	.align		4
        /*0020*/ 	.byte	0x02, 0x4c
        /*0022*/ 	.byte	0x09
	.zero		1


	//----- nvinfo : EIATTR_EXTERNS
	.align		4
        /*0024*/ 	.byte	0x04, 0x0f
        /*0026*/ 	.short	(.L_167 - .L_166)


	//   ....[0]....
	.align		4
.L_166:
        /*0028*/ 	.word	index@(__assertfail)


	//----- nvinfo : EIATTR_ANNOTATIONS
	.align		4
.L_167:
        /*002c*/ 	.byte	0x04, 0x55
        /*002e*/ 	.short	(.L_169 - .L_168)


	//   ....[0]....
.L_168:
        /* <DEDUP_REMOVED lines=31> */


	//----- nvinfo : EIATTR_MERCURY_ISA_VERSION
	.align		4
.L_169:
        /*0208*/ 	.byte	0x03, 0x5f
        /*020a*/ 	.short	0x0101


	//----- nvinfo : EIATTR_INT_WARP_WIDE_INSTR_OFFSETS
	.align		4
        /*020c*/ 	.byte	0x04, 0x31
        /*020e*/ 	.short	(.L_171 - .L_170)


	//   ....[0]....
.L_170:
        /*0210*/ 	.word	0x000000c0


	//   ....[1]....
        /*0214*/ 	.word	0x000000d0


	//   ....[2]....
        /*0218*/ 	.word	0x00000170


	//   ....[3]....
        /*021c*/ 	.word	0x00012c70


	//   ....[4]....
        /*0220*/ 	.word	0x00012d00


	//   ....[5]....
        /*0224*/ 	.word	0x00016590


	//   ....[6]....
        /*0228*/ 	.word	0x00016620


	//----- nvinfo : EIATTR_COOP_GROUP_MASK_REGIDS
	.align		4
.L_171:
        /*022c*/ 	.byte	0x04, 0x29
        /*022e*/ 	.short	(.L_173 - .L_172)


	//   ....[0]....
.L_172:
        /*0230*/ 	.word	0xffffffff


	//   ....[1]....
        /*0234*/ 	.word	0xffffffff


	//   ....[2]....
        /*0238*/ 	.word	0xffffffff


	//   ....[3]....
        /*023c*/ 	.word	0xffffffff


	//   ....[4]....
        /*0240*/ 	.word	0xffffffff


	//   ....[5]....
        /*0244*/ 	.word	0xffffffff


	//   ....[6]....
        /*0248*/ 	.word	0xffffffff


	//   ....[7]....
        /*024c*/ 	.word	0xffffffff


	//   ....[8]....
        /*0250*/ 	.word	0xffffffff


	//   ....[9]....
        /*0254*/ 	.word	0xffffffff


	//   ....[10]....
        /*0258*/ 	.word	0xffffffff


	//   ....[11]....
        /*025c*/ 	.word	0xffffffff


	//   ....[12]....
        /*0260*/ 	.word	0xffffffff


	//   ....[13]....
        /*0264*/ 	.word	0xffffffff


	//   ....[14]....
        /*0268*/ 	.word	0xffffffff


	//   ....[15]....
        /*026c*/ 	.word	0xffffffff


	//   ....[16]....
        /*0270*/ 	.word	0xffffffff


	//   ....[17]....
        /*0274*/ 	.word	0xffffffff


	//   ....[18]....
        /*0278*/ 	.word	0xffffffff


	//   ....[19]....
        /*027c*/ 	.word	0xffffffff


	//   ....[20]....
        /*0280*/ 	.word	0xffffffff


	//   ....[21]....
        /*0284*/ 	.word	0xffffffff


	//   ....[22]....
        /*0288*/ 	.word	0xffffffff


	//   ....[23]....
        /*028c*/ 	.word	0xffffffff


	//   ....[24]....
        /*0290*/ 	.word	0xffffffff


	//   ....[25]....
        /*0294*/ 	.word	0xffffffff


	//   ....[26]....
        /*0298*/ 	.word	0xffffffff


	//   ....[27]....
        /*029c*/ 	.word	0xffffffff


	//   ....[28]....
        /*02a0*/ 	.word	0xffffffff


	//   ....[29]....
        /*02a4*/ 	.word	0xffffffff


	//   ....[30]....
        /*02a8*/ 	.word	0xffffffff


	//   ....[31]....
        /*02ac*/ 	.word	0xffffffff


	//   ....[32]....
        /*02b0*/ 	.word	0xffffffff


	//   ....[33]....
        /*02b4*/ 	.word	0xffffffff


	//   ....[34]....
        /*02b8*/ 	.word	0xffffffff


	//   ....[35]....
        /*02bc*/ 	.word	0xffffffff


	//   ....[36]....
        /*02c0*/ 	.word	0xffffffff


	//   ....[37]....
        /*02c4*/ 	.word	0xffffffff


	//   ....[38]....
        /*02c8*/ 	.word	0xffffffff


	//   ....[39]....
        /*02cc*/ 	.word	0xffffffff


	//   ....[40]....
        /*02d0*/ 	.word	0xffffffff


	//   ....[41]....
        /*02d4*/ 	.word	0xffffffff


	//   ....[42]....
        /*02d8*/ 	.word	0xffffffff


	//   ....[43]....
        /*02dc*/ 	.word	0xffffffff


	//   ....[44]....
        /*02e0*/ 	.word	0xffffffff


	//   ....[45]....
        /*02e4*/ 	.word	0xffffffff


	//   ....[46]....
        /*02e8*/ 	.word	0xffffffff


	//   ....[47]....
        /*02ec*/ 	.word	0xffffffff


	//   ....[48]....
        /*02f0*/ 	.word	0xffffffff


	//   ....[49]....
        /*02f4*/ 	.word	0xffffffff


	//   ....[50]....
        /*02f8*/ 	.word	0xffffffff


	//   ....[51]....
        /*02fc*/ 	.word	0xffffffff


	//   ....[52]....
        /*0300*/ 	.word	0xffffffff


	//   ....[53]....
        /*0304*/ 	.word	0xffffffff


	//   ....[54]....
        /*0308*/ 	.word	0xffffffff


	//   ....[55]....
        /*030c*/ 	.word	0xffffffff


	//   ....[56]....
        /*0310*/ 	.word	0xffffffff


	//   ....[57]....
        /*0314*/ 	.word	0xffffffff


	//   ....[58]....
        /*0318*/ 	.word	0xffffffff


	//   ....[59]....
        /*031c*/ 	.word	0xffffffff


	//   ....[60]....
        /*0320*/ 	.word	0xffffffff


	//   ....[61]....
        /*0324*/ 	.word	0xffffffff


	//   ....[62]....
        /*0328*/ 	.word	0xffffffff


	//   ....[63]....
        /*032c*/ 	.word	0xffffffff


	//   ....[64]....
        /*0330*/ 	.word	0xffffffff


	//   ....[65]....
        /*0334*/ 	.word	0xffffffff


	//   ....[66]....
        /*0338*/ 	.word	0xffffffff


	//   ....[67]....
        /*033c*/ 	.word	0xffffffff


	//   ....[68]....
        /*0340*/ 	.word	0xffffffff


	//   ....[69]....
        /*0344*/ 	.word	0xffffffff


	//   ....[70]....
        /*0348*/ 	.word	0xffffffff


	//   ....[71]....
        /*034c*/ 	.word	0xffffffff


	//   ....[72]....
        /*0350*/ 	.word	0xffffffff


	//   ....[73]....
        /*0354*/ 	.word	0xffffffff


	//   ....[74]....
        /*0358*/ 	.word	0xffffffff


	//   ....[75]....
        /*035c*/ 	.word	0xffffffff


	//   ....[76]....
        /*0360*/ 	.word	0xffffffff


	//   ....[77]....
        /*0364*/ 	.word	0xffffffff


	//   ....[78]....
        /*0368*/ 	.word	0xffffffff


	//   ....[79]....
        /*036c*/ 	.word	0xffffffff


	//   ....[80]....
        /*0370*/ 	.word	0xffffffff


	//   ....[81]....
        /*0374*/ 	.word	0xffffffff


	//   ....[82]....
        /*0378*/ 	.word	0xffffffff


	//   ....[83]....
        /*037c*/ 	.word	0xffffffff


	//   ....[84]....
        /*0380*/ 	.word	0xffffffff


	//   ....[85]....
        /*0384*/ 	.word	0xffffffff


	//   ....[86]....
        /*0388*/ 	.word	0xffffffff


	//   ....[87]....
        /*038c*/ 	.word	0xffffffff


	//   ....[88]....
        /*0390*/ 	.word	0xffffffff


	//   ....[89]....
        /*0394*/ 	.word	0xffffffff


	//   ....[90]....
        /*0398*/ 	.word	0xffffffff


	//   ....[91]....
        /*039c*/ 	.word	0xffffffff


	//   ....[92]....
        /*03a0*/ 	.word	0xffffffff


	//   ....[93]....
        /*03a4*/ 	.word	0xffffffff


	//   ....[94]....
        /*03a8*/ 	.word	0xffffffff


	//   ....[95]....
        /*03ac*/ 	.word	0xffffffff


	//   ....[96]....
        /*03b0*/ 	.word	0xffffffff


	//   ....[97]....
        /*03b4*/ 	.word	0xffffffff


	//   ....[98]....
        /*03b8*/ 	.word	0xffffffff


	//   ....[99]....
        /*03bc*/ 	.word	0xffffffff


	//   ....[100]....
        /*03c0*/ 	.word	0xffffffff


	//   ....[101]....
        /*03c4*/ 	.word	0xffffffff


	//   ....[102]....
        /*03c8*/ 	.word	0xffffffff


	//   ....[103]....
        /*03cc*/ 	.word	0xffffffff


	//   ....[104]....
        /*03d0*/ 	.word	0xffffffff


	//   ....[105]....
        /*03d4*/ 	.word	0xffffffff


	//   ....[106]....
        /*03d8*/ 	.word	0xffffffff


	//   ....[107]....
        /*03dc*/ 	.word	0xffffffff


	//   ....[108]....
        /*03e0*/ 	.word	0xffffffff


	//   ....[109]....
        /*03e4*/ 	.word	0xffffffff


	//   ....[110]....
        /*03e8*/ 	.word	0xffffffff


	//   ....[111]....
        /*03ec*/ 	.word	0xffffffff


	//   ....[112]....
        /*03f0*/ 	.word	0xffffffff


	//   ....[113]....
        /*03f4*/ 	.word	0xffffffff


	//   ....[114]....
        /*03f8*/ 	.word	0xffffffff


	//   ....[115]....
        /*03fc*/ 	.word	0xffffffff


	//   ....[116]....
        /*0400*/ 	.word	0xffffffff


	//   ....[117]....
        /*0404*/ 	.word	0xffffffff


	//   ....[118]....
        /*0408*/ 	.word	0xffffffff


	//   ....[119]....
        /*040c*/ 	.word	0xffffffff


	//   ....[120]....
        /*0410*/ 	.word	0xffffffff


	//   ....[121]....
        /*0414*/ 	.word	0xffffffff


	//   ....[122]....
        /*0418*/ 	.word	0xffffffff


	//   ....[123]....
        /*041c*/ 	.word	0xffffffff


	//   ....[124]....
        /*0420*/ 	.word	0x0500000f


	//   ....[125]....
        /*0424*/ 	.word	0x0500000f


	//   ....[126]....
        /*0428*/ 	.word	0x0500000f


	//   ....[127]....
        /*042c*/ 	.word	0x0500000f


	//   ....[128]....
        /*0430*/ 	.word	0x0500000f


	//   ....[129]....
        /*0434*/ 	.word	0x0500000f


	//   ....[130]....
        /*0438*/ 	.word	0x0500000f


	//   ....[131]....
        /*043c*/ 	.word	0x0500000f


	//   ....[132]....
        /*0440*/ 	.word	0x0500000f


	//   ....[133]....
        /*0444*/ 	.word	0x0500000f


	//   ....[134]....
        /*0448*/ 	.word	0x0500000f


	//   ....[135]....
        /*044c*/ 	.word	0x0500000f


	//   ....[136]....
        /*0450*/ 	.word	0x0500000f


	//   ....[137]....
        /*0454*/ 	.word	0x0500000f


	//   ....[138]....
        /*0458*/ 	.word	0x0500000f


	//   ....[139]....
        /*045c*/ 	.word	0x0500000f


	//   ....[140]....
        /*0460*/ 	.word	0x0500000f


	//   ....[141]....
        /*0464*/ 	.word	0x0500000f


	//   ....[142]....
        /*0468*/ 	.word	0x0500000f


	//   ....[143]....
        /*046c*/ 	.word	0x0500000f


	//   ....[144]....
        /*0470*/ 	.word	0x0500000f


	//   ....[145]....
        /*0474*/ 	.word	0x0500000f


	//   ....[146]....
        /*0478*/ 	.word	0x0500000f


	//   ....[147]....
        /*047c*/ 	.word	0x0500000f


	//   ....[148]....
        /*0480*/ 	.word	0x0500000f


	//   ....[149]....
        /*0484*/ 	.word	0x0500000f


	//   ....[150]....
        /*0488*/ 	.word	0x0500000f


	//   ....[151]....
        /*048c*/ 	.word	0x0500000f


	//   ....[152]....
        /*0490*/ 	.word	0x0500000f


	//   ....[153]....
        /*0494*/ 	.word	0x0500000f


	//   ....[154]....
        /*0498*/ 	.word	0x0500000f


	//   ....[155]....
        /*049c*/ 	.word	0x0500000f


	//   ....[156]....
        /*04a0*/ 	.word	0x0500000f


	//   ....[157]....
        /*04a4*/ 	.word	0x0500000f


	//   ....[158]....
        /*04a8*/ 	.word	0x0500000f


	//   ....[159]....
        /*04ac*/ 	.word	0x0500000f


	//   ....[160]....
        /*04b0*/ 	.word	0x0500000f


	//   ....[161]....
        /*04b4*/ 	.word	0x0500000f


	//   ....[162]....
        /*04b8*/ 	.word	0x0500000f


	//   ....[163]....
        /*04bc*/ 	.word	0x0500000f


	//   ....[164]....
        /*04c0*/ 	.word	0x0500000f


	//   ....[165]....
        /*04c4*/ 	.word	0x0500000f


	//   ....[166]....
        /*04c8*/ 	.word	0x0500000f


	//   ....[167]....
        /*04cc*/ 	.word	0x0500000f


	//   ....[168]....
        /*04d0*/ 	.word	0x0500000f


	//   ....[169]....
        /*04d4*/ 	.word	0x0500000f


	//   ....[170]....
        /*04d8*/ 	.word	0x0500000f


	//   ....[171]....
        /*04dc*/ 	.word	0x0500000f


	//   ....[172]....
        /*04e0*/ 	.word	0x0500000f


	//   ....[173]....
        /*04e4*/ 	.word	0x0500000f


	//   ....[174]....
        /*04e8*/ 	.word	0x0500000f


	//   ....[175]....
        /*04ec*/ 	.word	0x0500000f


	//   ....[176]....
        /*04f0*/ 	.word	0x0500000f


	//   ....[177]....
        /*04f4*/ 	.word	0x0500000f


	//----- nvinfo : EIATTR_COOP_GROUP_INSTR_OFFSETS
	.align		4
.L_173:
        /*04f8*/ 	.byte	0x04, 0x28
        /*04fa*/ 	.short	(.L_175 - .L_174)


	//   ....[0]....
.L_174:
        /*04fc*/ 	.word	0x00000070


	//   ....[1]....
        /*0500*/ 	.word	0x000000b0


	//   ....[2]....
        /*0504*/ 	.word	0x000002d0


	//   ....[3]....
        /*0508*/ 	.word	0x00000430


	//   ....[4]....
        /*050c*/ 	.word	0x00000550


	//   ....[5]....
        /*0510*/ 	.word	0x000006b0


	//   ....[6]....
        /*0514*/ 	.word	0x000019c0


	//   ....[7]....
        /*0518*/ 	.word	0x000022a0


	//   ....[8]....
        /*051c*/ 	.word	0x000024d0


	//   ....[9]....
        /*0520*/ 	.word	0x00003bf0


	//   ....[10]....
        /*0524*/ 	.word	0x00003d10


	//   ....[11]....
        /*0528*/ 	.word	0x000047c0


	//   ....[12]....
        /*052c*/ 	.word	0x00004850


	//   ....[13]....
        /*0530*/ 	.word	0x00006260


	//   ....[14]....
        /*0534*/ 	.word	0x00007280


	//   ....[15]....
        /*0538*/ 	.word	0x00007a80


	//   ....[16]....
        /*053c*/ 	.word	0x00007b90


	//   ....[17]....
        /*0540*/ 	.word	0x000086c0


	//   ....[18]....
        /*0544*/ 	.word	0x00008770


	//   ....[19]....
        /*0548*/ 	.word	0x0000a870


	//   ....[20]....
        /*054c*/ 	.word	0x0000a880


	//   ....[21]....
        /*0550*/ 	.word	0x0000a8b0


	//   ....[22]....
        /*0554*/ 	.word	0x0000a8c0


	//   ....[23]....
        /*0558*/ 	.word	0x0000c6e0


	//   ....[24]....
        /*055c*/ 	.word	0x0000d700


	//   ....[25]....
        /*0560*/ 	.word	0x0000df10


	//   ....[26]....
        /*0564*/ 	.word	0x0000e020


	//   ....[27]....
        /*0568*/ 	.word	0x0000eb60


	//   ....[28]....
        /*056c*/ 	.word	0x0000ebd0


	//   ....[29]....
        /*0570*/ 	.word	0x000100c0


	//   ....[30]....
        /*0574*/ 	.word	0x000100d0


	//   ....[31]....
        /*0578*/ 	.word	0x00010150


	//   ....[32]....
        /*057c*/ 	.word	0x00010160


	//   ....[33]....
        /*0580*/ 	.word	0x00010d20


	//   ....[34]....
        /*0584*/ 	.word	0x00010d60


	//   ....[35]....
        /*0588*/ 	.word	0x00010d90


	//   ....[36]....
        /*058c*/ 	.word	0x00010da0


	//   ....[37]....
        /*0590*/ 	.word	0x00010db0


	//   ....[38]....
        /*0594*/ 	.word	0x00010dc0


	//   ....[39]....
        /*0598*/ 	.word	0x00010dd0


	//   ....[40]....
        /*059c*/ 	.word	0x00010de0


	//   ....[41]....
        /*05a0*/ 	.word	0x00010df0


	//   ....[42]....
        /*05a4*/ 	.word	0x00010e00


	//   ....[43]....
        /*05a8*/ 	.word	0x00010e10


	//   ....[44]....
        /*05ac*/ 	.word	0x00010e30


	//   ....[45]....
        /*05b0*/ 	.word	0x00010e40


	//   ....[46]....
        /*05b4*/ 	.word	0x00010e50


	//   ....[47]....
        /*05b8*/ 	.word	0x00010e60


	//   ....[48]....
        /*05bc*/ 	.word	0x00010e70


	//   ....[49]....
        /*05c0*/ 	.word	0x00010fc0


	//   ....[50]....
        /*05c4*/ 	.word	0x00010ff0


	//   ....[51]....
        /*05c8*/ 	.word	0x000110c0


	//   ....[52]....
        /*05cc*/ 	.word	0x000110e0


	//   ....[53]....
        /*05d0*/ 	.word	0x000114a0


	//   ....[54]....
        /*05d4*/ 	.word	0x000114c0


	//   ....[55]....
        /*05d8*/ 	.word	0x000114d0


	//   ....[56]....
        /*05dc*/ 	.word	0x000114f0


	//   ....[57]....
        /*05e0*/ 	.word	0x00011510


	//   ....[58]....
        /*05e4*/ 	.word	0x00011530


	//   ....[59]....
        /*05e8*/ 	.word	0x00011630


	//   ....[60]....
        /*05ec*/ 	.word	0x00011640


	//   ....[61]....
        /*05f0*/ 	.word	0x00011c90


	//   ....[62]....
        /*05f4*/ 	.word	0x00011cd0


	//   ....[63]....
        /*05f8*/ 	.word	0x00011d00


	//   ....[64]....
        /*05fc*/ 	.word	0x00011d30


	//   ....[65]....
        /*0600*/ 	.word	0x00011d50


	//   ....[66]....
        /*0604*/ 	.word	0x00011d60


	//   ....[67]....
        /*0608*/ 	.word	0x00011d70


	//   ....[68]....
        /*060c*/ 	.word	0x00011d90


	//   ....[69]....
        /*0610*/ 	.word	0x00011f20


	//   ....[70]....
        /*0614*/ 	.word	0x00013bc0


	//   ....[71]....
        /*0618*/ 	.word	0x00013bf0


	//   ....[72]....
        /*061c*/ 	.word	0x00013c60


	//   ....[73]....
        /*0620*/ 	.word	0x00013c80


	//   ....[74]....
        /*0624*/ 	.word	0x00013cc0


	//   ....[75]....
        /*0628*/ 	.word	0x00013cd0


	//   ....[76]....
        /*062c*/ 	.word	0x00013cf0


	//   ....[77]....
        /*0630*/ 	.word	0x00013d00


	//   ....[78]....
        /*0634*/ 	.word	0x00013d40


	//   ....[79]....
        /*0638*/ 	.word	0x00013d90


	//   ....[80]....
        /*063c*/ 	.word	0x000141d0


	//   ....[81]....
        /*0640*/ 	.word	0x000141e0


	//   ....[82]....
        /*0644*/ 	.word	0x000141f0


	//   ....[83]....
        /*0648*/ 	.word	0x00014210


	//   ....[84]....
        /*064c*/ 	.word	0x00014290


	//   ....[85]....
        /*0650*/ 	.word	0x000142a0


	//   ....[86]....
        /*0654*/ 	.word	0x00014310


	//   ....[87]....
        /*0658*/ 	.word	0x00014320


	//   ....[88]....
        /*065c*/ 	.word	0x00014330


	//   ....[89]....
        /*0660*/ 	.word	0x00014340


	//   ....[90]....
        /*0664*/ 	.word	0x00014be0


	//   ....[91]....
        /*0668*/ 	.word	0x00014c00


	//   ....[92]....
        /*066c*/ 	.word	0x00014c20


	//   ....[93]....
        /*0670*/ 	.word	0x00014ca0


	//   ....[94]....
        /*0674*/ 	.word	0x00014cc0


	//   ....[95]....
        /*0678*/ 	.word	0x00014d40


	//   ....[96]....
        /*067c*/ 	.word	0x00014d60


	//   ....[97]....
        /*0680*/ 	.word	0x00014d70


	//   ....[98]....
        /*0684*/ 	.word	0x00014d80


	//   ....[99]....
        /*0688*/ 	.word	0x00014e20


	//   ....[100]....
        /*068c*/ 	.word	0x00014e40


	//   ....[101]....
        /*0690*/ 	.word	0x00014e60


	//   ....[102]....
        /*0694*/ 	.word	0x00015820


	//   ....[103]....
        /*0698*/ 	.word	0x00015830


	//   ....[104]....
        /*069c*/ 	.word	0x00015850


	//   ....[105]....
        /*06a0*/ 	.word	0x000158a0


	//   ....[106]....
        /*06a4*/ 	.word	0x000158b0


	//   ....[107]....
        /*06a8*/ 	.word	0x000158f0


	//   ....[108]....
        /*06ac*/ 	.word	0x00015900


	//   ....[109]....
        /*06b0*/ 	.word	0x00015910


	//   ....[110]....
        /*06b4*/ 	.word	0x00015950


	//   ....[111]....
        /*06b8*/ 	.word	0x00015990


	//   ....[112]....
        /*06bc*/ 	.word	0x00015db0


	//   ....[113]....
        /*06c0*/ 	.word	0x00015dc0


	//   ....[114]....
        /*06c4*/ 	.word	0x00015dd0


	//   ....[115]....
        /*06c8*/ 	.word	0x00015e10


	//   ....[116]....
        /*06cc*/ 	.word	0x00015e20


	//   ....[117]....
        /*06d0*/ 	.word	0x00015e60


	//   ....[118]....
        /*06d4*/ 	.word	0x00015e70


	//   ....[119]....
        /*06d8*/ 	.word	0x00015e80


	//   ....[120]....
        /*06dc*/ 	.word	0x00015ec0


	//   ....[121]....
        /*06e0*/ 	.word	0x00015f00


	//   ....[122]....
        /*06e4*/ 	.word	0x00016cd0


	//   ....[123]....
        /*06e8*/ 	.word	0x00016e70


	//   ....[124]....
        /*06ec*/ 	.word	0x00017560


	//   ....[125]....
        /*06f0*/ 	.word	0x00017640


	//   ....[126]....
        /*06f4*/ 	.word	0x00017720


	//   ....[127]....
        /*06f8*/ 	.word	0x000177d0


	//   ....[128]....
        /*06fc*/ 	.word	0x00017880


	//   ....[129]....
        /*0700*/ 	.word	0x00017930


	//   ....[130]....
        /*0704*/ 	.word	0x000179d0


	//   ....[131]....
        /*0708*/ 	.word	0x00017a70


	//   ....[132]....
        /*070c*/ 	.word	0x00017b20


	//   ....[133]....
        /*0710*/ 	.word	0x00017ba0


	//   ....[134]....
        /*0714*/ 	.word	0x00017c70


	//   ....[135]....
        /*0718*/ 	.word	0x00017d70


	//   ....[136]....
        /*071c*/ 	.word	0x00017e20


	//   ....[137]....
        /*0720*/ 	.word	0x00017ea0


	//   ....[138]....
        /*0724*/ 	.word	0x00017f80


	//   ....[139]....
        /*0728*/ 	.word	0x00017fe0


	//   ....[140]....
        /*072c*/ 	.word	0x000180c0


	//   ....[141]....
        /*0730*/ 	.word	0x00018120


	//   ....[142]....
        /*0734*/ 	.word	0x000181c0


	//   ....[143]....
        /*0738*/ 	.word	0x00018260


	//   ....[144]....
        /*073c*/ 	.word	0x00018310


	//   ....[145]....
        /*0740*/ 	.word	0x000183a0


	//   ....[146]....
        /*0744*/ 	.word	0x00018410


	//   ....[147]....
        /*0748*/ 	.word	0x00018470


	//   ....[148]....
        /*074c*/ 	.word	0x00018560


	//   ....[149]....
        /*0750*/ 	.word	0x000185c0


	//   ....[150]....
        /*0754*/ 	.word	0x000186c0


	//   ....[151]....
        /*0758*/ 	.word	0x00018720


	//   ....[152]....
        /*075c*/ 	.word	0x000187c0


	//   ....[153]....
        /*0760*/ 	.word	0x00018880


	//   ....[154]....
        /*0764*/ 	.word	0x00018950


	//   ....[155]....
        /*0768*/ 	.word	0x000189b0


	//   ....[156]....
        /*076c*/ 	.word	0x00018a60


	//   ....[157]....
        /*0770*/ 	.word	0x00018b90


	//   ....[158]....
        /*0774*/ 	.word	0x00018c40


	//   ....[159]....
        /*0778*/ 	.word	0x00018cf0


	//   ....[160]....
        /*077c*/ 	.word	0x00018d90


	//   ....[161]....
        /*0780*/ 	.word	0x00018e40


	//   ....[162]....
        /*0784*/ 	.word	0x00018ee0


	//   ....[163]....
        /*0788*/ 	.word	0x00018f90


	//   ....[164]....
        /*078c*/ 	.word	0x00019030


	//   ....[165]....
        /*0790*/ 	.word	0x000190a0


	//   ....[166]....
        /*0794*/ 	.word	0x00019160


	//   ....[167]....
        /*0798*/ 	.word	0x00019250


	//   ....[168]....
        /*079c*/ 	.word	0x000192e0


	//   ....[169]....
        /*07a0*/ 	.word	0x00019340


	//   ....[170]....
        /*07a4*/ 	.word	0x000193f0


	//   ....[171]....
        /*07a8*/ 	.word	0x00019450


	//   ....[172]....
        /*07ac*/ 	.word	0x00019500


	//   ....[173]....
        /*07b0*/ 	.word	0x00019560


	//   ....[174]....
        /*07b4*/ 	.word	0x00019610


	//   ....[175]....
        /*07b8*/ 	.word	0x00019670


	//   ....[176]....
        /*07bc*/ 	.word	0x00019720


	//   ....[177]....
        /*07c0*/ 	.word	0x00019980


	//----- nvinfo : EIATTR_REG_RECONFIG
	.align		4
.L_175:
        /*07c4*/ 	.byte	0x01, 0x54
	.zero		2


	//----- nvinfo : EIATTR_SYSCALL_OFFSETS
	.align		4
        /*07c8*/ 	.byte	0x04, 0x46
        /*07ca*/ 	.short	(.L_177 - .L_176)


	//   ....[0]....
.L_176:
        /*07cc*/ 	.word	0x00001b70


	//   ....[1]....
        /*07d0*/ 	.word	0x00012e70


	//   ....[2]....
        /*07d4*/ 	.word	0x00012fe0


	//   ....[3]....
        /*07d8*/ 	.word	0x00013130


	//   ....[4]....
        /*07dc*/ 	.word	0x00013270


	//   ....[5]....
        /*07e0*/ 	.word	0x000146f0


	//----- nvinfo : EIATTR_MBARRIER_INSTR_OFFSETS
	.align		4
.L_177:
        /*07e4*/ 	.byte	0x04, 0x39
        /*07e6*/ 	.short	(.L_179 - .L_178)


	//   ....[0]....
.L_178:
        /*07e8*/ 	.word	0x00000180
        /*07ec*/ 	.word	0x000000ff
        /*07f0*/ 	.word	0x00013200
        /*07f4*/ 	.short	0x0100
        /*07f6*/ 	.byte	0x08
	.zero		1


	//   ....[1]....
        /*07f8*/ 	.word	0x00000190
        /*07fc*/ 	.word	0x000000ff
        /*0800*/ 	.word	0x00013220
        /*0804*/ 	.short	0x0100
        /*0806*/ 	.byte	0x08
	.zero		1


	//   ....[2]....
        /*0808*/ 	.word	0x00000280
        /*080c*/ 	.word	0x000000ff
        /*0810*/ 	.word	0x00013230
        /*0814*/ 	.short	0x0100
        /*0816*/ 	.byte	0x08
	.zero		1


	//   ....[3]....
        /*0818*/ 	.word	0x00000290
        /*081c*/ 	.word	0x000000ff
        /*0820*/ 	.word	0x00013240
        /*0824*/ 	.short	0x0100
        /*0826*/ 	.byte	0x08
	.zero		1


	//   ....[4]....
        /*0828*/ 	.word	0x000002a0
        /*082c*/ 	.word	0x000000ff
        /*0830*/ 	.word	0x00013238
        /*0834*/ 	.short	0x0100
        /*0836*/ 	.byte	0x08
	.zero		1


	//   ....[5]....
        /*0838*/ 	.word	0x000002b0
        /*083c*/ 	.word	0x000000ff
        /*0840*/ 	.word	0x00013248
        /*0844*/ 	.short	0x0100
        /*0846*/ 	.byte	0x08
	.zero		1


	//   ....[6]....
        /*0848*/ 	.word	0x000003e0
        /*084c*/ 	.word	0x000000ff
        /*0850*/ 	.word	0x00013250
        /*0854*/ 	.short	0x0100
        /*0856*/ 	.byte	0x08
	.zero		1


	//   ....[7]....
        /*0858*/ 	.word	0x000003f0
        /*085c*/ 	.word	0x000000ff
        /*0860*/ 	.word	0x00013260
        /*0864*/ 	.short	0x0100
        /*0866*/ 	.byte	0x08
	.zero		1


	//   ....[8]....
        /*0868*/ 	.word	0x00000400
        /*086c*/ 	.word	0x000000ff
        /*0870*/ 	.word	0x00013258
        /*0874*/ 	.short	0x0100
        /*0876*/ 	.byte	0x08
	.zero		1


	//   ....[9]....
        /*0878*/ 	.word	0x00000410
        /*087c*/ 	.word	0x000000ff
        /*0880*/ 	.word	0x00013268
        /*0884*/ 	.short	0x0100
        /*0886*/ 	.byte	0x08
	.zero		1


	//   ....[10]....
        /*0888*/ 	.word	0x00000500
        /*088c*/ 	.word	0x000000ff
        /*0890*/ 	.word	0x00013270
        /*0894*/ 	.short	0x0100
        /*0896*/ 	.byte	0x06
	.zero		1


	//   ....[11]....
        /*0898*/ 	.word	0x00000510
        /*089c*/ 	.word	0x000000ff
        /*08a0*/ 	.word	0x00013280
        /*08a4*/ 	.short	0x0100
        /*08a6*/ 	.byte	0x06
	.zero		1


	//   ....[12]....
        /*08a8*/ 	.word	0x00000520
        /*08ac*/ 	.word	0x000000ff
        /*08b0*/ 	.word	0x00013278
        /*08b4*/ 	.short	0x0100
        /*08b6*/ 	.byte	0x06
	.zero		1


	//   ....[13]....
        /*08b8*/ 	.word	0x00000530
        /*08bc*/ 	.word	0x000000ff
        /*08c0*/ 	.word	0x00013288
        /*08c4*/ 	.short	0x0100
        /*08c6*/ 	.byte	0x06
	.zero		1


	//   ....[14]....
        /*08c8*/ 	.word	0x00000660
        /*08cc*/ 	.word	0x000000ff
        /*08d0*/ 	.word	0x00013290
        /*08d4*/ 	.short	0x0100
        /*08d6*/ 	.byte	0x08
	.zero		1


	//   ....[15]....
        /*08d8*/ 	.word	0x00000670
        /*08dc*/ 	.word	0x000000ff
        /*08e0*/ 	.word	0x000132a0
        /*08e4*/ 	.short	0x0100
        /*08e6*/ 	.byte	0x08
	.zero		1


	//   ....[16]....
        /*08e8*/ 	.word	0x00000680
        /*08ec*/ 	.word	0x000000ff
        /*08f0*/ 	.word	0x00013298
        /*08f4*/ 	.short	0x0100
        /*08f6*/ 	.byte	0x08
	.zero		1


	//   ....[17]....
        /*08f8*/ 	.word	0x00000690
        /*08fc*/ 	.word	0x000000ff
        /*0900*/ 	.word	0x000132a8
        /*0904*/ 	.short	0x0100
        /*0906*/ 	.byte	0x08
	.zero		1


	//   ....[18]....
        /*0908*/ 	.word	0x000007e0
        /*090c*/ 	.word	0x000000ff
        /*0910*/ 	.word	0x000132b0
        /*0914*/ 	.short	0x0100
        /*0916*/ 	.byte	0x08
	.zero		1


	//   ....[19]....
        /*0918*/ 	.word	0x000007f0
        /*091c*/ 	.word	0x000000ff
        /*0920*/ 	.word	0x000132c0
        /*0924*/ 	.short	0x0100
        /*0926*/ 	.byte	0x08
	.zero		1


	//   ....[20]....
        /*0928*/ 	.word	0x00000800
        /*092c*/ 	.word	0x000000ff
        /*0930*/ 	.word	0x000132b8
        /*0934*/ 	.short	0x0100
        /*0936*/ 	.byte	0x08
	.zero		1


	//   ....[21]....
        /*0938*/ 	.word	0x00000810
        /*093c*/ 	.word	0x000000ff
        /*0940*/ 	.word	0x000132c8
        /*0944*/ 	.short	0x0100
        /*0946*/ 	.byte	0x08
	.zero		1


	//   ....[22]....
        /*0948*/ 	.word	0x00001bf0
        /*094c*/ 	.word	0x000000ff
        /*0950*/ 	.word	0x00013200
        /*0954*/ 	.short	0x010a
        /*0956*/ 	.byte	0x2d
	.zero		1


	//   ....[23]....
        /*0958*/ 	.word	0x00001c70
        /*095c*/ 	.word	0x00000003
        /*0960*/ 	.word	0x00013230
        /*0964*/ 	.short	0x010a
        /*0966*/ 	.byte	0x3f
	.zero		1


	//   ....[24]....
        /*0968*/ 	.word	0x00001cb0
        /*096c*/ 	.word	0x00000003
        /*0970*/ 	.word	0x00013230
        /*0974*/ 	.short	0x010a
        /*0976*/ 	.byte	0x3f
	.zero		1


	//   ....[25]....
        /*0978*/ 	.word	0x00002220
        /*097c*/ 	.word	0x000000ff
        /*0980*/ 	.word	0x00000000
        /*0984*/ 	.short	0x0101
        /*0986*/ 	.byte	0x06
	.zero		1


	//   ....[26]....
        /*0988*/ 	.word	0x00005a80
        /*098c*/ 	.word	0x000000ff
        /*0990*/ 	.word	0x00013230
        /*0994*/ 	.short	0x010a
        /*0996*/ 	.byte	0x17
	.zero		1


	//   ....[27]....
        /*0998*/ 	.word	0x00005ac0
        /*099c*/ 	.word	0x000000ff
        /*09a0*/ 	.word	0x00013230
        /*09a4*/ 	.short	0x010a
        /*09a6*/ 	.byte	0x17
	.zero		1


	//   ....[28]....
        /*09a8*/ 	.word	0x00005f10
        /*09ac*/ 	.word	0x000000ff
        /*09b0*/ 	.word	0x00013250
        /*09b4*/ 	.short	0x010a
        /*09b6*/ 	.byte	0x0b
	.zero		1


	//   ....[29]....
        /*09b8*/ 	.word	0x00005f50
        /*09bc*/ 	.word	0x000000ff
        /*09c0*/ 	.word	0x00013250
        /*09c4*/ 	.short	0x010a
        /*09c6*/ 	.byte	0x0b
	.zero		1


	//   ....[30]....
        /*09c8*/ 	.word	0x000061e0
        /*09cc*/ 	.word	0x000000ff
        /*09d0*/ 	.word	0x00000000
        /*09d4*/ 	.short	0x0101
        /*09d6*/ 	.byte	0x17
	.zero		1


	//   ....[31]....
        /*09d8*/ 	.word	0x00009470
        /*09dc*/ 	.word	0x000000ff
        /*09e0*/ 	.word	0x00000000
        /*09e4*/ 	.short	0x0101
        /*09e6*/ 	.byte	0x06
	.zero		1


	//   ....[32]....
        /*09e8*/ 	.word	0x00009c40
        /*09ec*/ 	.word	0x000000ff
        /*09f0*/ 	.word	0x00013230
        /*09f4*/ 	.short	0x010a
        /*09f6*/ 	.byte	0x14
	.zero		1


	//   ....[33]....
        /*09f8*/ 	.word	0x00009c80
        /*09fc*/ 	.word	0x000000ff
        /*0a00*/ 	.word	0x00013230
        /*0a04*/ 	.short	0x010a
        /*0a06*/ 	.byte	0x14
	.zero		1


	//   ....[34]....
        /*0a08*/ 	.word	0x0000a0d0
        /*0a0c*/ 	.word	0x000000ff
        /*0a10*/ 	.word	0x00013250
        /*0a14*/ 	.short	0x010a
        /*0a16*/ 	.byte	0x0b
	.zero		1


	//   ....[35]....
        /*0a18*/ 	.word	0x0000a110
        /*0a1c*/ 	.word	0x000000ff
        /*0a20*/ 	.word	0x00013250
        /*0a24*/ 	.short	0x010a
        /*0a26*/ 	.byte	0x0b
	.zero		1


	//   ....[36]....
        /*0a28*/ 	.word	0x0000a3f0
        /*0a2c*/ 	.word	0x000000ff
        /*0a30*/ 	.word	0x00000000
        /*0a34*/ 	.short	0x0101
        /*0a36*/ 	.byte	0x14
	.zero		1


	//   ....[37]....
        /*0a38*/ 	.word	0x0000b980
        /*0a3c*/ 	.word	0x000000ff
        /*0a40*/ 	.word	0x00000000
        /*0a44*/ 	.short	0x0101
        /*0a46*/ 	.byte	0x06
	.zero		1


	//   ....[38]....
        /*0a48*/ 	.word	0x0000bf10
        /*0a4c*/ 	.word	0x000000ff
        /*0a50*/ 	.word	0x00013230
        /*0a54*/ 	.short	0x010a
        /*0a56*/ 	.byte	0x18
	.zero		1


	//   ....[39]....
        /*0a58*/ 	.word	0x0000bf50
        /*0a5c*/ 	.word	0x000000ff
        /*0a60*/ 	.word	0x00013230
        /*0a64*/ 	.short	0x010a
        /*0a66*/ 	.byte	0x18
	.zero		1


	//   ....[40]....
        /*0a68*/ 	.word	0x0000c3a0
        /*0a6c*/ 	.word	0x000000ff
        /*0a70*/ 	.word	0x00013250
        /*0a74*/ 	.short	0x010a
        /*0a76*/ 	.byte	0x0b
	.zero		1


	//   ....[41]....
        /*0a78*/ 	.word	0x0000c3e0
        /*0a7c*/ 	.word	0x000000ff
        /*0a80*/ 	.word	0x00013250
        /*0a84*/ 	.short	0x010a
        /*0a86*/ 	.byte	0x0b
	.zero		1


	//   ....[42]....
        /*0a88*/ 	.word	0x0000c670
        /*0a8c*/ 	.word	0x000000ff
        /*0a90*/ 	.word	0x00000000
        /*0a94*/ 	.short	0x0101
        /*0a96*/ 	.byte	0x18
	.zero		1


	//   ....[43]....
        /*0a98*/ 	.word	0x0000f8f0
        /*0a9c*/ 	.word	0x000000ff
        /*0aa0*/ 	.word	0x00000000
        /*0aa4*/ 	.short	0x0101
        /*0aa6*/ 	.byte	0x06
	.zero		1


	//   ....[44]....
        /*0aa8*/ 	.word	0x0000fd90
        /*0aac*/ 	.word	0x000000ff
        /*0ab0*/ 	.word	0x00013250
        /*0ab4*/ 	.short	0x010a
        /*0ab6*/ 	.byte	0x0e
	.zero		1


	//   ....[45]....
        /*0ab8*/ 	.word	0x0000fdd0
        /*0abc*/ 	.word	0x000000ff
        /*0ac0*/ 	.word	0x00013250
        /*0ac4*/ 	.short	0x010a
        /*0ac6*/ 	.byte	0x0e
	.zero		1


	//   ....[46]....
        /*0ac8*/ 	.word	0x00010440
        /*0acc*/ 	.word	0x000000ff
        /*0ad0*/ 	.word	0x00000000
        /*0ad4*/ 	.short	0x0101
        /*0ad6*/ 	.byte	0x04
	.zero		1


	//   ....[47]....
        /*0ad8*/ 	.word	0x000115f0
        /*0adc*/ 	.word	0x00000000
        /*0ae0*/ 	.word	0x00000000
        /*0ae4*/ 	.short	0x0101
        /*0ae6*/ 	.byte	0x3f
	.zero		1


	//   ....[48]....
        /*0ae8*/ 	.word	0x000138a0
        /*0aec*/ 	.word	0x00000004
        /*0af0*/ 	.word	0x00013280
        /*0af4*/ 	.short	0x010a
        /*0af6*/ 	.byte	0x3f
	.zero		1


	//   ....[49]....
        /*0af8*/ 	.word	0x00013e80
        /*0afc*/ 	.word	0x00000004
        /*0b00*/ 	.word	0x00013270
        /*0b04*/ 	.short	0x0107
        /*0b06*/ 	.byte	0x3f
	.zero		1


	//   ....[50]....
        /*0b08*/ 	.word	0x00013f40
        /*0b0c*/ 	.word	0x00000004
        /*0b10*/ 	.word	0x00013270
        /*0b14*/ 	.short	0x0101
        /*0b16*/ 	.byte	0x3f
	.zero		1


	//   ....[51]....
        /*0b18*/ 	.word	0x00013f70
        /*0b1c*/ 	.word	0x00000004
        /*0b20*/ 	.word	0x00013240
        /*0b24*/ 	.short	0x010a
        /*0b26*/ 	.byte	0x3f
	.zero		1


	//   ....[52]....
        /*0b28*/ 	.word	0x000144c0
        /*0b2c*/ 	.word	0x00000004
        /*0b30*/ 	.word	0x00013230
        /*0b34*/ 	.short	0x0107
        /*0b36*/ 	.byte	0x3f
	.zero		1


	//   ....[53]....
        /*0b38*/ 	.word	0x000145a0
        /*0b3c*/ 	.word	0x00000004
        /*0b40*/ 	.word	0x00013230
        /*0b44*/ 	.short	0x0101
        /*0b46*/ 	.byte	0x3f
	.zero		1


	//   ....[54]....
        /*0b48*/ 	.word	0x00014f50
        /*0b4c*/ 	.word	0x00000011
        /*0b50*/ 	.word	0x00013200
        /*0b54*/ 	.short	0x0107
        /*0b56*/ 	.byte	0x3f
	.zero		1


	//   ....[55]....
        /*0b58*/ 	.word	0x00015040
        /*0b5c*/ 	.word	0x00000011
        /*0b60*/ 	.word	0x00013200
        /*0b64*/ 	.short	0x0101
        /*0b66*/ 	.byte	0x3f
	.zero		1


	//   ....[56]....
        /*0b68*/ 	.word	0x00015060
        /*0b6c*/ 	.word	0x00000011
        /*0b70*/ 	.word	0x00013220
        /*0b74*/ 	.short	0x010a
        /*0b76*/ 	.byte	0x3f
	.zero		1


	//   ....[57]....
        /*0b78*/ 	.word	0x00015590
        /*0b7c*/ 	.word	0x00000000
        /*0b80*/ 	.word	0x00013280
        /*0b84*/ 	.short	0x010a
        /*0b86*/ 	.byte	0x3f
	.zero		1


	//   ....[58]....
        /*0b88*/ 	.word	0x00015a40
        /*0b8c*/ 	.word	0x00000000
        /*0b90*/ 	.word	0x00013270
        /*0b94*/ 	.short	0x0107
        /*0b96*/ 	.byte	0x3f
	.zero		1


	//   ....[59]....
        /*0b98*/ 	.word	0x00015b00
        /*0b9c*/ 	.word	0x00000000
        /*0ba0*/ 	.word	0x00013270
        /*0ba4*/ 	.short	0x0101
        /*0ba6*/ 	.byte	0x3f
	.zero		1


	//   ....[60]....
        /*0ba8*/ 	.word	0x00015b30
        /*0bac*/ 	.word	0x00000000
        /*0bb0*/ 	.word	0x00013240
        /*0bb4*/ 	.short	0x010a
        /*0bb6*/ 	.byte	0x3f
	.zero		1


	//   ....[61]....
        /*0bb8*/ 	.word	0x00015f80
        /*0bbc*/ 	.word	0x00000000
        /*0bc0*/ 	.word	0x00013230
        /*0bc4*/ 	.short	0x0107
        /*0bc6*/ 	.byte	0x3f
	.zero		1


	//   ....[62]....
        /*0bc8*/ 	.word	0x00016040
        /*0bcc*/ 	.word	0x00000000
        /*0bd0*/ 	.word	0x00013230
        /*0bd4*/ 	.short	0x0101
        /*0bd6*/ 	.byte	0x3f
	.zero		1


	//   ....[63]....
        /*0bd8*/ 	.word	0x000160d0
        /*0bdc*/ 	.word	0x00000002
        /*0be0*/ 	.word	0x00013270
        /*0be4*/ 	.short	0x010a
        /*0be6*/ 	.byte	0x3f
	.zero		1


	//   ....[64]....
        /*0be8*/ 	.word	0x00016160
        /*0bec*/ 	.word	0x00000002
        /*0bf0*/ 	.word	0x00013260
        /*0bf4*/ 	.short	0x010a
        /*0bf6*/ 	.byte	0x3f
	.zero		1


	//   ....[65]....
        /*0bf8*/ 	.word	0x00016470
        /*0bfc*/ 	.word	0x00000002
        /*0c00*/ 	.word	0x00013250
        /*0c04*/ 	.short	0x0101
        /*0c06*/ 	.byte	0x3f
	.zero		1


	//   ....[66]....
        /*0c08*/ 	.word	0x00016500
        /*0c0c*/ 	.word	0x00000002
        /*0c10*/ 	.word	0x00000000
        /*0c14*/ 	.short	0x0101
        /*0c16*/ 	.byte	0x3f
	.zero		1


	//   ....[67]....
        /*0c18*/ 	.word	0x000166e0
        /*0c1c*/ 	.word	0x00000003
        /*0c20*/ 	.word	0x00013270
        /*0c24*/ 	.short	0x010a
        /*0c26*/ 	.byte	0x3f
	.zero		1


	//   ....[68]....
        /*0c28*/ 	.word	0x00016770
        /*0c2c*/ 	.word	0x00000003
        /*0c30*/ 	.word	0x00013260
        /*0c34*/ 	.short	0x010a
        /*0c36*/ 	.byte	0x3f
	.zero		1


	//   ....[69]....
        /*0c38*/ 	.word	0x00016a90
        /*0c3c*/ 	.word	0x00000003
        /*0c40*/ 	.word	0x00013250
        /*0c44*/ 	.short	0x0101
        /*0c46*/ 	.byte	0x3f
	.zero		1


	//   ....[70]....
        /*0c48*/ 	.word	0x00016b50
        /*0c4c*/ 	.word	0x00000003
        /*0c50*/ 	.word	0x00000000
        /*0c54*/ 	.short	0x0101
        /*0c56*/ 	.byte	0x3f
	.zero		1


	//   ....[71]....
        /*0c58*/ 	.word	0x00016df0
        /*0c5c*/ 	.word	0x00000005
        /*0c60*/ 	.word	0x00013220
        /*0c64*/ 	.short	0x010a
        /*0c66*/ 	.byte	0x3f
	.zero		1


	//   ....[72]....
        /*0c68*/ 	.word	0x00016fa0
        /*0c6c*/ 	.word	0x00000003
        /*0c70*/ 	.word	0x00013240
        /*0c74*/ 	.short	0x010a
        /*0c76*/ 	.byte	0x3f
	.zero		1


	//   ....[73]....
        /*0c78*/ 	.word	0x00017030
        /*0c7c*/ 	.word	0x00000005
        /*0c80*/ 	.word	0x00013240
        /*0c84*/ 	.short	0x010a
        /*0c86*/ 	.byte	0x3f
	.zero		1


	//   ....[74]....
        /*0c88*/ 	.word	0x00017070
        /*0c8c*/ 	.word	0x00000003
        /*0c90*/ 	.word	0x00013260
        /*0c94*/ 	.short	0x010a
        /*0c96*/ 	.byte	0x3f
	.zero		1


	//   ....[75]....
        /*0c98*/ 	.word	0x000170b0
        /*0c9c*/ 	.word	0x00000005
        /*0ca0*/ 	.word	0x00013260
        /*0ca4*/ 	.short	0x010a
        /*0ca6*/ 	.byte	0x3f
	.zero		1


	//   ....[76]....
        /*0ca8*/ 	.word	0x000170f0
        /*0cac*/ 	.word	0x00000003
        /*0cb0*/ 	.word	0x00013280
        /*0cb4*/ 	.short	0x010a
        /*0cb6*/ 	.byte	0x3f
	.zero		1


	//   ....[77]....
        /*0cb8*/ 	.word	0x00017130
        /*0cbc*/ 	.word	0x00000005
        /*0cc0*/ 	.word	0x00013280
        /*0cc4*/ 	.short	0x010a
        /*0cc6*/ 	.byte	0x3f
	.zero		1


	//   ....[78]....
        /*0cc8*/ 	.word	0x000171a0
        /*0ccc*/ 	.word	0x00000003
        /*0cd0*/ 	.word	0x00013200
        /*0cd4*/ 	.short	0x010a
        /*0cd6*/ 	.byte	0x3f
	.zero		1


	//   ....[79]....
        /*0cd8*/ 	.word	0x000171f0
        /*0cdc*/ 	.word	0x00000003
        /*0ce0*/ 	.word	0x00013230
        /*0ce4*/ 	.short	0x010a
        /*0ce6*/ 	.byte	0x3f
	.zero		1


	//   ....[80]....
        /*0ce8*/ 	.word	0x00017250
        /*0cec*/ 	.word	0x00000006
        /*0cf0*/ 	.word	0x00013230
        /*0cf4*/ 	.short	0x010a
        /*0cf6*/ 	.byte	0x3f
	.zero		1


	//   ....[81]....
        /*0cf8*/ 	.word	0x000172b0
        /*0cfc*/ 	.word	0x00000006
        /*0d00*/ 	.word	0x00013250
        /*0d04*/ 	.short	0x010a
        /*0d06*/ 	.byte	0x3f
	.zero		1


	//   ....[82]....
        /*0d08*/ 	.word	0x00017310
        /*0d0c*/ 	.word	0x00000008
        /*0d10*/ 	.word	0x00013230
        /*0d14*/ 	.short	0x010a
        /*0d16*/ 	.byte	0x3f
	.zero		1


	//   ....[83]....
        /*0d18*/ 	.word	0x00017370
        /*0d1c*/ 	.word	0x00000008
        /*0d20*/ 	.word	0x00013250
        /*0d24*/ 	.short	0x010a
        /*0d26*/ 	.byte	0x3f
	.zero		1


	//   ....[84]....
        /*0d28*/ 	.word	0x000173d0
        /*0d2c*/ 	.word	0x00000008
        /*0d30*/ 	.word	0x00013230
        /*0d34*/ 	.short	0x010a
        /*0d36*/ 	.byte	0x3f
	.zero		1


	//   ....[85]....
        /*0d38*/ 	.word	0x00017430
        /*0d3c*/ 	.word	0x00000008
        /*0d40*/ 	.word	0x00013250
        /*0d44*/ 	.short	0x010a
        /*0d46*/ 	.byte	0x3f
	.zero		1


	//   ....[86]....
        /*0d48*/ 	.word	0x00017490
        /*0d4c*/ 	.word	0x00000007
        /*0d50*/ 	.word	0x00013250
        /*0d54*/ 	.short	0x010a
        /*0d56*/ 	.byte	0x3f
	.zero		1


	//   ....[87]....
        /*0d58*/ 	.word	0x00017590
        /*0d5c*/ 	.word	0x00000004
        /*0d60*/ 	.word	0x00013280
        /*0d64*/ 	.short	0x010a
        /*0d66*/ 	.byte	0x3f
	.zero		1


	//   ....[88]....
        /*0d68*/ 	.word	0x00017cc0
        /*0d6c*/ 	.word	0x00000004
        /*0d70*/ 	.word	0x00013240
        /*0d74*/ 	.short	0x010a
        /*0d76*/ 	.byte	0x3f
	.zero		1


	//   ....[89]....
        /*0d78*/ 	.word	0x00018a90
        /*0d7c*/ 	.word	0x00000011
        /*0d80*/ 	.word	0x00013220
        /*0d84*/ 	.short	0x010a
        /*0d86*/ 	.byte	0x3f
	.zero		1


	//   ....[90]....
        /*0d88*/ 	.word	0x00018ae0
        /*0d8c*/ 	.word	0x00000000
        /*0d90*/ 	.word	0x00013280
        /*0d94*/ 	.short	0x010a
        /*0d96*/ 	.byte	0x3f
	.zero		1


	//   ....[91]....
        /*0d98*/ 	.word	0x000191a0
        /*0d9c*/ 	.word	0x00000000
        /*0da0*/ 	.word	0x00013240
        /*0da4*/ 	.short	0x010a
        /*0da6*/ 	.byte	0x3f
	.zero		1


	//   ....[92]....
        /*0da8*/ 	.word	0x00019760
        /*0dac*/ 	.word	0x00000002
        /*0db0*/ 	.word	0x00013270
        /*0db4*/ 	.short	0x010a
        /*0db6*/ 	.byte	0x3f
	.zero		1


	//   ....[93]....
        /*0db8*/ 	.word	0x000197b0
        /*0dbc*/ 	.word	0x00000002
        /*0dc0*/ 	.word	0x00013260
        /*0dc4*/ 	.short	0x010a
        /*0dc6*/ 	.byte	0x3f
	.zero		1


	//   ....[94]....
        /*0dc8*/ 	.word	0x00019800
        /*0dcc*/ 	.word	0x00000003
        /*0dd0*/ 	.word	0x00013270
        /*0dd4*/ 	.short	0x010a
        /*0dd6*/ 	.byte	0x3f
	.zero		1


	//   ....[95]....
        /*0dd8*/ 	.word	0x00019850
        /*0ddc*/ 	.word	0x00000003
        /*0de0*/ 	.word	0x00013260
        /*0de4*/ 	.short	0x010a
        /*0de6*/ 	.byte	0x3f
	.zero		1


	//   ....[96]....
        /*0de8*/ 	.word	0x000198a0
        /*0dec*/ 	.word	0x00000005
        /*0df0*/ 	.word	0x00013220
        /*0df4*/ 	.short	0x010a
        /*0df6*/ 	.byte	0x3f
	.zero		1


	//   ....[97]....
        /*0df8*/ 	.word	0x00019a40
        /*0dfc*/ 	.word	0x00000003
        /*0e00*/ 	.word	0x00013240
        /*0e04*/ 	.short	0x010a
        /*0e06*/ 	.byte	0x3f
	.zero		1


	//   ....[98]....
        /*0e08*/ 	.word	0x00019a90
        /*0e0c*/ 	.word	0x00000005
        /*0e10*/ 	.word	0x00013240
        /*0e14*/ 	.short	0x010a
        /*0e16*/ 	.byte	0x3f
	.zero		1


	//   ....[99]....
        /*0e18*/ 	.word	0x00019ae0
        /*0e1c*/ 	.word	0x00000003
        /*0e20*/ 	.word	0x00013260
        /*0e24*/ 	.short	0x010a
        /*0e26*/ 	.byte	0x3f
	.zero		1


	//   ....[100]....
        /*0e28*/ 	.word	0x00019b30
        /*0e2c*/ 	.word	0x00000005
        /*0e30*/ 	.word	0x00013260
        /*0e34*/ 	.short	0x010a
        /*0e36*/ 	.byte	0x3f
	.zero		1


	//   ....[101]....
        /*0e38*/ 	.word	0x00019b80
        /*0e3c*/ 	.word	0x00000003
        /*0e40*/ 	.word	0x00013280
        /*0e44*/ 	.short	0x010a
        /*0e46*/ 	.byte	0x3f
	.zero		1


	//----- nvinfo : EIATTR_NUM_MBARRIERS
	.align		4
.L_179:
        /*0e48*/ 	.byte	0x03, 0x38
        /*0e4a*/ 	.short	0x0016


	//----- nvinfo : EIATTR_EXIT_INSTR_OFFSETS
	.align		4
        /*0e4c*/ 	.byte	0x04, 0x1c
        /*0e4e*/ 	.short	(.L_181 - .L_180)


	//   ....[0]....
.L_180:
        /*0e50*/ 	.word	0x00000960


	//   ....[1]....
        /*0e54*/ 	.word	0x00011ea0


	//   ....[2]....
        /*0e58*/ 	.word	0x00017180


	//----- nvinfo : EIATTR_MAX_THREADS
	.align		4
.L_181:
        /*0e5c*/ 	.byte	0x04, 0x05
        /*0e5e*/ 	.short	(.L_183 - .L_182)
.L_182:
        /*0e60*/ 	.word	0x00000200
        /*0e64*/ 	.word	0x00000001
        /*0e68*/ 	.word	0x00000001


	//----- nvinfo : EIATTR_CRS_STACK_SIZE
	.align		4
.L_183:
        /*0e6c*/ 	.byte	0x04, 0x1e
        /*0e6e*/ 	.short	(.L_185 - .L_184)
.L_184:
        /*0e70*/ 	.word	0x00000000


	//----- nvinfo : EIATTR_CBANK_PARAM_SIZE
	.align		4
.L_185:
        /*0e74*/ 	.byte	0x03, 0x19
        /*0e76*/ 	.short	0x0af0


	//----- nvinfo : EIATTR_PARAM_CBANK
	.align		4
        /*0e78*/ 	.byte	0x04, 0x0a
        /*0e7a*/ 	.short	(.L_187 - .L_186)
	.align		4
.L_186:
        /*0e7c*/ 	.word	index@(.nv.constant0._ZN7cutlass13device_kernelIN5flash11enable_sm90INS1_16FlashAttnFwdSm90INS1_25CollectiveMainloopFwdSm90ILi2EN4cute5tupleIJNS5_1CILi1EEES8_S8_EEENS6_IJNS7_ILi192EEENS7_ILi160EEENS7_ILi64EEEEEELi64ENS_12float_e4m3_tEfNS_4arch4Sm90ELb0ELb1ELb0ELb0ELb1ELb0ELb0ELb1ELb1ELb1ELb0ELb0EEENS1_21CollectiveEpilogueFwdINS6_IJSA_SC_SB_EEES9_NS_10bfloat16_tESG_Li384ELb0ELb1ELb0ELb1EEENS1_30DynamicPersistentTileSchedulerILi384ELi128ELb0ELb1ELb1EEEEEEEEEvNT_6ParamsE)
        /*0e80*/ 	.short	0x0210
        /*0e82*/ 	.short	0x0af0


	//----- nvinfo : EIATTR_SW_WAR
	.align		4
.L_187:
        /*0e84*/ 	.byte	0x04, 0x36
        /*0e86*/ 	.short	(.L_189 - .L_188)
.L_188:
        /*0e88*/ 	.word	0x00000008
.L_189:


//--------------------- .nv.info._ZN7cutlass13device_kernelIN5flash11enable_sm90INS1_16FlashAttnFwdSm90INS1_25CollectiveMainloopFwdSm90ILi2EN4cute5tupleIJNS5_1CILi1EEES8_S8_EEENS6_IJNS7_ILi192EEENS7_ILi160EEENS7_ILi64EEEEEELi64ENS_12float_e4m3_tEfNS_4arch4Sm90ELb0ELb1ELb0ELb1ELb1ELb0ELb0ELb1ELb1ELb1ELb0ELb0EEENS1_21CollectiveEpilogueFwdINS6_IJSA_SC_SB_EEES9_NS_10bfloat16_tESG_Li384ELb1ELb1ELb0ELb1EEENS1_36VarlenDynamicPersistentTileSchedulerILi192ELi160ELi384ELi128ELb0ELb1ELb1ELb1ELb0ELb1EEEEEEEEEvNT_6ParamsE --------------------------
	.section	.nv.info._ZN7cutlass13device_kernelIN5flash11enable_sm90INS1_16FlashAttnFwdSm90INS1_25CollectiveMainloopFwdSm90ILi2EN4cute5tupleIJNS5_1CILi1EEES8_S8_EEENS6_IJNS7_ILi192EEENS7_ILi160EEENS7_ILi64EEEEEELi64ENS_12float_e4m3_tEfNS_4arch4Sm90ELb0ELb1ELb0ELb1ELb1ELb0ELb0ELb1ELb1ELb1ELb0ELb0EEENS1_21CollectiveEpilogueFwdINS6_IJSA_SC_SB_EEES9_NS_10bfloat16_tESG_Li384ELb1ELb1ELb0ELb1EEENS1_36VarlenDynamicPersistentTileSchedulerILi192ELi160ELi384ELi128ELb0ELb1ELb1ELb1ELb0ELb1EEEEEEEEEvNT_6ParamsE,"",@"SHT_CUDA_INFO"
	.sectionflags	@""
	.align	4


	//----- nvinfo : EIATTR_CUDA_API_VERSION
	.align		4
        /*0000*/ 	.byte	0x04, 0x37
        /*0002*/ 	.short	(.L_191 - .L_190)
.L_190:
        /*0004*/ 	.word	0x00000082


	//----- nvinfo : EIATTR_KPARAM_INFO
	.align		4
.L_191:
        /*0008*/ 	.byte	0x04, 0x17
        /*000a*/ 	.short	(.L_193 - .L_192)
.L_192:
        /*000c*/ 	.word	0x00000000
        /*0010*/ 	.short	0x0000
        /*0012*/ 	.short	0x0070
        /*0014*/ 	.byte	0x00, 0xf0, 0x01, 0x2a


	//----- nvinfo : EIATTR_SPARSE_MMA_MASK
	.align		4
.L_193:
        /*0018*/ 	.byte	0x03, 0x50
        /*001a*/ 	.short	0x0000


	//----- nvinfo : EIATTR_MAXREG_COUNT
	.align		4
        /*001c*/ 	.byte	0x03, 0x1b
        /*001e*/ 	.short	0x0080


	//----- nvinfo : EIATTR_NUM_BARRIERS
	.align		4
        /*0020*/ 	.byte	0x02, 0x4c
        /*0022*/ 	.byte	0x09
	.zero		1


	//----- nvinfo : EIATTR_EXTERNS
	.align		4
        /*0024*/ 	.byte	0x04, 0x0f
        /*0026*/ 	.short	(.L_195 - .L_194)


	//   ....[0]....
	.align		4
.L_194:
        /*0028*/ 	.word	index@(__assertfail)


	//----- nvinfo : EIATTR_ANNOTATIONS
	.align		4
.L_195:
        /*002c*/ 	.byte	0x04, 0x55
        /*002e*/ 	.short	(.L_197 - .L_196)


	//   ....[0]....
.L_196:
        /* <DEDUP_REMOVED lines=36> */


	//----- nvinfo : EIATTR_MERCURY_ISA_VERSION
	.align		4
.L_197:
        /*0258*/ 	.byte	0x03, 0x5f
        /*025a*/ 	.short	0x0101


	//----- nvinfo : EIATTR_UNUSED_LOAD_BYTE_OFFSET
	.align		4
        /*025c*/ 	.byte	0x04, 0x44
        /*025e*/ 	.short	(.L_199 - .L_198)


	//   ....[0]....
.L_198:
        /*0260*/ 	.word	0x00000940
        /*0264*/ 	.word	0x0000fff0


	//   ....[1]....
        /*0268*/ 	.word	0x00010740
        /*026c*/ 	.word	0x0000fff0


	//----- nvinfo : EIATTR_INT_WARP_WIDE_INSTR_OFFSETS
	.align		4
.L_199:
        /*0270*/ 	.byte	0x04, 0x31
        /*0272*/ 	.short	(.L_201 - .L_200)


	//   ....[0]....
.L_200:
        /*0274*/ 	.word	0x000000c0


	//   ....[1]....
        /*0278*/ 	.word	0x000000d0


	//   ....[2]....
        /*027c*/ 	.word	0x00000170


	//   ....[3]....
        /*0280*/ 	.word	0x00013bd0


	//   ....[4]....
        /*0284*/ 	.word	0x00013c60


	//   ....[5]....
        /*0288*/ 	.word	0x000176d0


	//   ....[6]....
        /*028c*/ 	.word	0x00017760


	//----- nvinfo : EIATTR_COOP_GROUP_MASK_REGIDS
	.align		4
.L_201:
        /*0290*/ 	.byte	0x04, 0x29
        /*0292*/ 	.short	(.L_203 - .L_202)


	//   ....[0]....
.L_202:
        /*0294*/ 	.word	0xffffffff


	//   ....[1]....
        /*0298*/ 	.word	0xffffffff


	//   ....[2]....
        /*029c*/ 	.word	0xffffffff


	//   ....[3]....
        /*02a0*/ 	.word	0xffffffff


	//   ....[4]....
        /*02a4*/ 	.word	0xffffffff


	//   ....[5]....
        /*02a8*/ 	.word	0xffffffff


	//   ....[6]....
        /*02ac*/ 	.word	0xffffffff


	//   ....[7]....
        /*02b0*/ 	.word	0xffffffff


	//   ....[8]....
        /*02b4*/ 	.word	0xffffffff


	//   ....[9]....
        /*02b8*/ 	.word	0xffffffff


	//   ....[10]....
        /*02bc*/ 	.word	0xffffffff


	//   ....[11]....
        /*02c0*/ 	.word	0xffffffff


	//   ....[12]....
        /*02c4*/ 	.word	0xffffffff


	//   ....[13]....
        /*02c8*/ 	.word	0xffffffff


	//   ....[14]....
        /*02cc*/ 	.word	0xffffffff


	//   ....[15]....
        /*02d0*/ 	.word	0xffffffff


	//   ....[16]....
        /*02d4*/ 	.word	0xffffffff


	//   ....[17]....
        /*02d8*/ 	.word	0xffffffff


	//   ....[18]....
        /*02dc*/ 	.word	0xffffffff


	//   ....[19]....
        /*02e0*/ 	.word	0xffffffff


	//   ....[20]....
        /*02e4*/ 	.word	0xffffffff


	//   ....[21]....
        /*02e8*/ 	.word	0xffffffff


	//   ....[22]....
        /*02ec*/ 	.word	0xffffffff


	//   ....[23]....
        /*02f0*/ 	.word	0xffffffff


	//   ....[24]....
        /*02f4*/ 	.word	0xffffffff


	//   ....[25]....
        /*02f8*/ 	.word	0xffffffff


	//   ....[26]....
        /*02fc*/ 	.word	0xffffffff


	//   ....[27]....
        /*0300*/ 	.word	0xffffffff


	//   ....[28]....
        /*0304*/ 	.word	0xffffffff


	//   ....[29]....
        /*0308*/ 	.word	0xffffffff


	//   ....[30]....
        /*030c*/ 	.word	0xffffffff


	//   ....[31]....
        /*0310*/ 	.word	0xffffffff


	//   ....[32]....
        /*0314*/ 	.word	0xffffffff


	//   ....[33]....
        /*0318*/ 	.word	0xffffffff


	//   ....[34]....
        /*031c*/ 	.word	0xffffffff


	//   ....[35]....
        /*0320*/ 	.word	0xffffffff


	//   ....[36]....
        /*0324*/ 	.word	0xffffffff


	//   ....[37]....
        /*0328*/ 	.word	0xffffffff


	//   ....[38]....
        /*032c*/ 	.word	0xffffffff


	//   ....[39]....
        /*0330*/ 	.word	0xffffffff


	//   ....[40]....
        /*0334*/ 	.word	0xffffffff


	//   ....[41]....
        /*0338*/ 	.word	0xffffffff


	//   ....[42]....
        /*033c*/ 	.word	0xffffffff


	//   ....[43]....
        /*0340*/ 	.word	0xffffffff


	//   ....[44]....
        /*0344*/ 	.word	0xffffffff


	//   ....[45]....
        /*0348*/ 	.word	0xffffffff


	//   ....[46]....
        /*034c*/ 	.word	0xffffffff


	//   ....[47]....
        /*0350*/ 	.word	0xffffffff


	//   ....[48]....
        /*0354*/ 	.word	0xffffffff


	//   ....[49]....
        /*0358*/ 	.word	0xffffffff


	//   ....[50]....
        /*035c*/ 	.word	0xffffffff


	//   ....[51]....
        /*0360*/ 	.word	0xffffffff


	//   ....[52]....
        /*0364*/ 	.word	0xffffffff


	//   ....[53]....
        /*0368*/ 	.word	0xffffffff


	//   ....[54]....
        /*036c*/ 	.word	0xffffffff


	//   ....[55]....
        /*0370*/ 	.word	0xffffffff


	//   ....[56]....
        /*0374*/ 	.word	0xffffffff


	//   ....[57]....
        /*0378*/ 	.word	0xffffffff


	//   ....[58]....
        /*037c*/ 	.word	0xffffffff


	//   ....[59]....
        /*0380*/ 	.word	0xffffffff


	//   ....[60]....
        /*0384*/ 	.word	0xffffffff


	//   ....[61]....
        /*0388*/ 	.word	0xffffffff


	//   ....[62]....
        /*038c*/ 	.word	0xffffffff


	//   ....[63]....
        /*0390*/ 	.word	0xffffffff


	//   ....[64]....
        /*0394*/ 	.word	0xffffffff


	//   ....[65]....
        /*0398*/ 	.word	0xffffffff


	//   ....[66]....
        /*039c*/ 	.word	0xffffffff


	//   ....[67]....
        /*03a0*/ 	.word	0xffffffff


	//   ....[68]....
        /*03a4*/ 	.word	0xffffffff


	//   ....[69]....
        /*03a8*/ 	.word	0xffffffff


	//   ....[70]....
        /*03ac*/ 	.word	0xffffffff


	//   ....[71]....
        /*03b0*/ 	.word	0xffffffff


	//   ....[72]....
        /*03b4*/ 	.word	0xffffffff


	//   ....[73]....
        /*03b8*/ 	.word	0xffffffff


	//   ....[74]....
        /*03bc*/ 	.word	0xffffffff


	//   ....[75]....
        /*03c0*/ 	.word	0xffffffff


	//   ....[76]....
        /*03c4*/ 	.word	0xffffffff


	//   ....[77]....
        /*03c8*/ 	.word	0xffffffff


	//   ....[78]....
        /*03cc*/ 	.word	0xffffffff


	//   ....[79]....
        /*03d0*/ 	.word	0xffffffff


	//   ....[80]....
        /*03d4*/ 	.word	0xffffffff


	//   ....[81]....
        /*03d8*/ 	.word	0xffffffff


	//   ....[82]....
        /*03dc*/ 	.word	0xffffffff


	//   ....[83]....
        /*03e0*/ 	.word	0xffffffff


	//   ....[84]....
        /*03e4*/ 	.word	0xffffffff


	//   ....[85]....
        /*03e8*/ 	.word	0xffffffff


	//   ....[86]....
        /*03ec*/ 	.word	0xffffffff


	//   ....[87]....
        /*03f0*/ 	.word	0xffffffff


	//   ....[88]....
        /*03f4*/ 	.word	0xffffffff


	//   ....[89]....
        /*03f8*/ 	.word	0xffffffff


	//   ....[90]....
        /*03fc*/ 	.word	0xffffffff


	//   ....[91]....
        /*0400*/ 	.word	0xffffffff


	//   ....[92]....
        /*0404*/ 	.word	0xffffffff


	//   ....[93]....
        /*0408*/ 	.word	0xffffffff


	//   ....[94]....
        /*040c*/ 	.word	0xffffffff


	//   ....[95]....
        /*0410*/ 	.word	0xffffffff


	//   ....[96]....
        /*0414*/ 	.word	0xffffffff


	//   ....[97]....
        /*0418*/ 	.word	0xffffffff


	//   ....[98]....
        /*041c*/ 	.word	0xffffffff


	//   ....[99]....
        /*0420*/ 	.word	0xffffffff


	//   ....[100]....
        /*0424*/ 	.word	0xffffffff


	//   ....[101]....
        /*0428*/ 	.word	0xffffffff


	//   ....[102]....
        /*042c*/ 	.word	0xffffffff


	//   ....[103]....
        /*0430*/ 	.word	0xffffffff


	//   ....[104]....
        /*0434*/ 	.word	0xffffffff


	//   ....[105]....
        /*0438*/ 	.word	0xffffffff


	//   ....[106]....
        /*043c*/ 	.word	0xffffffff


	//   ....[107]....
        /*0440*/ 	.word	0xffffffff


	//   ....[108]....
        /*0444*/ 	.word	0xffffffff


	//   ....[109]....
        /*0448*/ 	.word	0xffffffff


	//   ....[110]....
        /*044c*/ 	.word	0xffffffff


	//   ....[111]....
        /*0450*/ 	.word	0xffffffff


	//   ....[112]....
        /*0454*/ 	.word	0xffffffff


	//   ....[113]....
        /*0458*/ 	.word	0xffffffff


	//   ....[114]....
        /*045c*/ 	.word	0xffffffff


	//   ....[115]....
        /*0460*/ 	.word	0xffffffff


	//   ....[116]....
        /*0464*/ 	.word	0xffffffff


	//   ....[117]....
        /*0468*/ 	.word	0xffffffff


	//   ....[118]....
        /*046c*/ 	.word	0xffffffff


	//   ....[119]....
        /*0470*/ 	.word	0xffffffff


	//   ....[120]....
        /*0474*/ 	.word	0xffffffff


	//   ....[121]....
        /*0478*/ 	.word	0xffffffff


	//   ....[122]....
        /*047c*/ 	.word	0xffffffff


	//   ....[123]....
        /*0480*/ 	.word	0xffffffff


	//   ....[124]....
        /*0484*/ 	.word	0xffffffff


	//   ....[125]....
        /*0488*/ 	.word	0xffffffff


	//   ....[126]....
        /*048c*/ 	.word	0xffffffff


	//   ....[127]....
        /*0490*/ 	.word	0xffffffff


	//   ....[128]....
        /*0494*/ 	.word	0xffffffff


	//   ....[129]....
        /*0498*/ 	.word	0xffffffff


	//   ....[130]....
        /*049c*/ 	.word	0xffffffff


	//   ....[131]....
        /*04a0*/ 	.word	0xffffffff


	//   ....[132]....
        /*04a4*/ 	.word	0xffffffff


	//   ....[133]....
        /*04a8*/ 	.word	0xffffffff


	//   ....[134]....
        /*04ac*/ 	.word	0xffffffff


	//   ....[135]....
        /*04b0*/ 	.word	0xffffffff


	//   ....[136]....
        /*04b4*/ 	.word	0xffffffff


	//   ....[137]....
        /*04b8*/ 	.word	0xffffffff


	//   ....[138]....
        /*04bc*/ 	.word	0xffffffff


	//   ....[139]....
        /*04c0*/ 	.word	0xffffffff


	//   ....[140]....
        /*04c4*/ 	.word	0xffffffff


	//   ....[141]....
        /*04c8*/ 	.word	0xffffffff


	//   ....[142]....
        /*04cc*/ 	.word	0xffffffff


	//   ....[143]....
        /*04d0*/ 	.word	0xffffffff


	//   ....[144]....
        /*04d4*/ 	.word	0xffffffff


	//   ....[145]....
        /*04d8*/ 	.word	0xffffffff


	//   ....[146]....
        /*04dc*/ 	.word	0xffffffff


	//   ....[147]....
        /*04e0*/ 	.word	0xffffffff


	//   ....[148]....
        /*04e4*/ 	.word	0xffffffff


	//   ....[149]....
        /*04e8*/ 	.word	0xffffffff


	//   ....[150]....
        /*04ec*/ 	.word	0xffffffff


	//   ....[151]....
        /*04f0*/ 	.word	0xffffffff


	//   ....[152]....
        /*04f4*/ 	.word	0xffffffff


	//   ....[153]....
        /*04f8*/ 	.word	0xffffffff


	//   ....[154]....
        /*04fc*/ 	.word	0xffffffff


	//   ....[155]....
        /*0500*/ 	.word	0x0500000f


	//   ....[156]....
        /*0504*/ 	.word	0x0500000f


	//   ....[157]....
        /*0508*/ 	.word	0x0500000f


	//   ....[158]....
        /*050c*/ 	.word	0x0500000f


	//   ....[159]....
        /*0510*/ 	.word	0x0500000f


	//   ....[160]....
        /*0514*/ 	.word	0x0500000f


	//   ....[161]....
        /*0518*/ 	.word	0x0500000f


	//   ....[162]....
        /*051c*/ 	.word	0x0500000f


	//   ....[163]....
        /*0520*/ 	.word	0x0500000f


	//   ....[164]....
        /*0524*/ 	.word	0x0500000f


	//   ....[165]....
        /*0528*/ 	.word	0x0500000f


	//   ....[166]....
        /*052c*/ 	.word	0x0500000f


	//   ....[167]....
        /*0530*/ 	.word	0x0500000f


	//   ....[168]....
        /*0534*/ 	.word	0x0500000f


	//   ....[169]....
        /*0538*/ 	.word	0x0500000f


	//   ....[170]....
        /*053c*/ 	.word	0x0500000f


	//   ....[171]....
        /*0540*/ 	.word	0x0500000f


	//   ....[172]....
        /*0544*/ 	.word	0x0500000f


	//   ....[173]....
        /*0548*/ 	.word	0x0500000f


	//   ....[174]....
        /*054c*/ 	.word	0x0500000f


	//   ....[175]....
        /*0550*/ 	.word	0x0500000f


	//   ....[176]....
        /*0554*/ 	.word	0x0500000f


	//   ....[177]....
        /*0558*/ 	.word	0x0500000f


	//   ....[178]....
        /*055c*/ 	.word	0x0500000f


	//   ....[179]....
        /*0560*/ 	.word	0x0500000f


	//   ....[180]....
        /*0564*/ 	.word	0x0500000f


	//   ....[181]....
        /*0568*/ 	.word	0x0500000f


	//   ....[182]....
        /*056c*/ 	.word	0x0500000f


	//   ....[183]....
        /*0570*/ 	.word	0x0500000f


	//   ....[184]....
        /*0574*/ 	.word	0x0500000f


	//   ....[185]....
        /*0578*/ 	.word	0x0500000f


	//   ....[186]....
        /*057c*/ 	.word	0x0500000f


	//   ....[187]....
        /*0580*/ 	.word	0x0500000f


	//   ....[188]....
        /*0584*/ 	.word	0x0500000f


	//   ....[189]....
        /*0588*/ 	.word	0x0500000f


	//   ....[190]....
        /*058c*/ 	.word	0x0500000f


	//   ....[191]....
        /*0590*/ 	.word	0x0500000f


	//   ....[192]....
        /*0594*/ 	.word	0x0500000f


	//   ....[193]....
        /*0598*/ 	.word	0x0500000f


	//   ....[194]....
        /*059c*/ 	.word	0x0500000f


	//   ....[195]....
        /*05a0*/ 	.word	0x0500000f


	//   ....[196]....
        /*05a4*/ 	.word	0x0500000f


	//   ....[197]....
        /*05a8*/ 	.word	0x0500000f


	//   ....[198]....
        /*05ac*/ 	.word	0x0500000f


	//   ....[199]....
        /*05b0*/ 	.word	0x0500000f


	//   ....[200]....
        /*05b4*/ 	.word	0x0500000f


	//   ....[201]....
        /*05b8*/ 	.word	0x0500000f


	//   ....[202]....
        /*05bc*/ 	.word	0x0500000f


	//   ....[203]....
        /*05c0*/ 	.word	0x0500000f


	//   ....[204]....
        /*05c4*/ 	.word	0x0500000f


	//   ....[205]....
        /*05c8*/ 	.word	0x0500000f


	//   ....[206]....
        /*05cc*/ 	.word	0x0500000f


	//   ....[207]....
        /*05d0*/ 	.word	0x0500000f


	//   ....[208]....
        /*05d4*/ 	.word	0x0500000f


	//----- nvinfo : EIATTR_COOP_GROUP_INSTR_OFFSETS
	.align		4
.L_203:
        /*05d8*/ 	.byte	0x04, 0x28
        /*05da*/ 	.short	(.L_205 - .L_204)


	//   ....[0]....
.L_204:
        /*05dc*/ 	.word	0x00000070


	//   ....[1]....
        /*05e0*/ 	.word	0x000000b0


	//   ....[2]....
        /*05e4*/ 	.word	0x000002d0


	//   ....[3]....
        /*05e8*/ 	.word	0x00000430


	//   ....[4]....
        /*05ec*/ 	.word	0x00000550


	//   ....[5]....
        /*05f0*/ 	.word	0x000006b0


	//   ....[6]....
        /*05f4*/ 	.word	0x00001aa0


	//   ....[7]....
        /*05f8*/ 	.word	0x000023a0


	//   ....[8]....
        /*05fc*/ 	.word	0x000025a0


	//   ....[9]....
        /*0600*/ 	.word	0x00003cc0


	//   ....[10]....
        /*0604*/ 	.word	0x00003de0


	//   ....[11]....
        /*0608*/ 	.word	0x00004870


	//   ....[12]....
        /*060c*/ 	.word	0x00004900


	//   ....[13]....
        /*0610*/ 	.word	0x00006320


	//   ....[14]....
        /*0614*/ 	.word	0x00007340


	//   ....[15]....
        /*0618*/ 	.word	0x00007b40


	//   ....[16]....
        /*061c*/ 	.word	0x00007c50


	//   ....[17]....
        /*0620*/ 	.word	0x000087a0


	//   ....[18]....
        /*0624*/ 	.word	0x00008820


	//   ....[19]....
        /*0628*/ 	.word	0x0000a930


	//   ....[20]....
        /*062c*/ 	.word	0x0000a940


	//   ....[21]....
        /*0630*/ 	.word	0x0000a970


	//   ....[22]....
        /*0634*/ 	.word	0x0000a980


	//   ....[23]....
        /*0638*/ 	.word	0x0000c790


	//   ....[24]....
        /*063c*/ 	.word	0x0000d7b0


	//   ....[25]....
        /*0640*/ 	.word	0x0000dfb0


	//   ....[26]....
        /*0644*/ 	.word	0x0000e0c0


	//   ....[27]....
        /*0648*/ 	.word	0x0000ec10


	//   ....[28]....
        /*064c*/ 	.word	0x0000ec90


	//   ....[29]....
        /*0650*/ 	.word	0x00010180


	//   ....[30]....
        /*0654*/ 	.word	0x00010190


	//   ....[31]....
        /*0658*/ 	.word	0x00010210


	//   ....[32]....
        /*065c*/ 	.word	0x00010220


	//   ....[33]....
        /*0660*/ 	.word	0x00010ce0


	//   ....[34]....
        /*0664*/ 	.word	0x00010cf0


	//   ....[35]....
        /*0668*/ 	.word	0x00010d00


	//   ....[36]....
        /*066c*/ 	.word	0x00010d10


	//   ....[37]....
        /*0670*/ 	.word	0x00010d20


	//   ....[38]....
        /*0674*/ 	.word	0x00010d30


	//   ....[39]....
        /*0678*/ 	.word	0x00010d40


	//   ....[40]....
        /*067c*/ 	.word	0x00010d50


	//   ....[41]....
        /*0680*/ 	.word	0x00010d80


	//   ....[42]....
        /*0684*/ 	.word	0x00010d90


	//   ....[43]....
        /*0688*/ 	.word	0x00010dc0


	//   ....[44]....
        /*068c*/ 	.word	0x00010de0


	//   ....[45]....
        /*0690*/ 	.word	0x00010e10


	//   ....[46]....
        /*0694*/ 	.word	0x00010e20


	//   ....[47]....
        /*0698*/ 	.word	0x00010e50


	//   ....[48]....
        /*069c*/ 	.word	0x00010e60


	//   ....[49]....
        /*06a0*/ 	.word	0x000112b0


	//   ....[50]....
        /*06a4*/ 	.word	0x000112e0


	//   ....[51]....
        /*06a8*/ 	.word	0x00011310


	//   ....[52]....
        /*06ac*/ 	.word	0x00011340


	//   ....[53]....
        /*06b0*/ 	.word	0x000117f0


	//   ....[54]....
        /*06b4*/ 	.word	0x00011830


	//   ....[55]....
        /*06b8*/ 	.word	0x00011860


	//   ....[56]....
        /*06bc*/ 	.word	0x000118a0


	//   ....[57]....
        /*06c0*/ 	.word	0x000118b0


	//   ....[58]....
        /*06c4*/ 	.word	0x000118c0


	//   ....[59]....
        /*06c8*/ 	.word	0x000118e0


	//   ....[60]....
        /*06cc*/ 	.word	0x00011900


	//   ....[61]....
        /*06d0*/ 	.word	0x000121d0


	//   ....[62]....
        /*06d4*/ 	.word	0x00012200


	//   ....[63]....
        /*06d8*/ 	.word	0x00012240


	//   ....[64]....
        /*06dc*/ 	.word	0x00012270


	//   ....[65]....
        /*06e0*/ 	.word	0x00012290


	//   ....[66]....
        /*06e4*/ 	.word	0x000122a0


	//   ....[67]....
        /*06e8*/ 	.word	0x000122b0


	//   ....[68]....
        /*06ec*/ 	.word	0x000122d0


	//   ....[69]....
        /*06f0*/ 	.word	0x00012430


	//   ....[70]....
        /*06f4*/ 	.word	0x000125d0


	//   ....[71]....
        /*06f8*/ 	.word	0x00012600


	//   ....[72]....
        /*06fc*/ 	.word	0x00012630


	//   ....[73]....
        /*0700*/ 	.word	0x00012670


	//   ....[74]....
        /*0704*/ 	.word	0x000126a0


	//   ....[75]....
        /*0708*/ 	.word	0x000126e0


	//   ....[76]....
        /*070c*/ 	.word	0x00012820


	//   ....[77]....
        /*0710*/ 	.word	0x00012850


	//   ....[78]....
        /*0714*/ 	.word	0x00012880


	//   ....[79]....
        /*0718*/ 	.word	0x000128b0


	//   ....[80]....
        /*071c*/ 	.word	0x000128e0


	//   ....[81]....
        /*0720*/ 	.word	0x00012920


	//   ....[82]....
        /*0724*/ 	.word	0x000129b0


	//   ....[83]....
        /*0728*/ 	.word	0x00012a10


	//   ....[84]....
        /*072c*/ 	.word	0x00012ab0


	//   ....[85]....
        /*0730*/ 	.word	0x00014b40


	//   ....[86]....
        /*0734*/ 	.word	0x00014b70


	//   ....[87]....
        /*0738*/ 	.word	0x00014ba0


	//   ....[88]....
        /*073c*/ 	.word	0x00014c20


	//   ....[89]....
        /*0740*/ 	.word	0x00014c50


	//   ....[90]....
        /*0744*/ 	.word	0x00014c60


	//   ....[91]....
        /*0748*/ 	.word	0x00014c80


	//   ....[92]....
        /*074c*/ 	.word	0x00014c90


	//   ....[93]....
        /*0750*/ 	.word	0x00014d30


	//   ....[94]....
        /*0754*/ 	.word	0x00014d40


	//   ....[95]....
        /*0758*/ 	.word	0x00015170


	//   ....[96]....
        /*075c*/ 	.word	0x00015180


	//   ....[97]....
        /*0760*/ 	.word	0x000151a0


	//   ....[98]....
        /*0764*/ 	.word	0x00015230


	//   ....[99]....
        /*0768*/ 	.word	0x00015240


	//   ....[100]....
        /*076c*/ 	.word	0x000152b0


	//   ....[101]....
        /*0770*/ 	.word	0x000152c0


	//   ....[102]....
        /*0774*/ 	.word	0x000152d0


	//   ....[103]....
        /*0778*/ 	.word	0x000152e0


	//   ....[104]....
        /*077c*/ 	.word	0x00015380


	//   ....[105]....
        /*0780*/ 	.word	0x00015c20


	//   ....[106]....
        /*0784*/ 	.word	0x00015c50


	//   ....[107]....
        /*0788*/ 	.word	0x00015cf0


	//   ....[108]....
        /*078c*/ 	.word	0x00015d10


	//   ....[109]....
        /*0790*/ 	.word	0x00015d90


	//   ....[110]....
        /*0794*/ 	.word	0x00015db0


	//   ....[111]....
        /*0798*/ 	.word	0x00015dc0


	//   ....[112]....
        /*079c*/ 	.word	0x00015dd0


	//   ....[113]....
        /*07a0*/ 	.word	0x00015ed0


	//   ....[114]....
        /*07a4*/ 	.word	0x00015ee0


	//   ....[115]....
        /*07a8*/ 	.word	0x00015ef0


	//   ....[116]....
        /*07ac*/ 	.word	0x00015f40


	//   ....[117]....
        /*07b0*/ 	.word	0x00016940


	//   ....[118]....
        /*07b4*/ 	.word	0x00016950


	//   ....[119]....
        /*07b8*/ 	.word	0x00016970


	//   ....[120]....
        /*07bc*/ 	.word	0x000169c0


	//   ....[121]....
        /*07c0*/ 	.word	0x000169d0


	//   ....[122]....
        /*07c4*/ 	.word	0x00016a10


	//   ....[123]....
        /*07c8*/ 	.word	0x00016a20


	//   ....[124]....
        /*07cc*/ 	.word	0x00016a30


	//   ....[125]....
        /*07d0*/ 	.word	0x00016a70


	//   ....[126]....
        /*07d4*/ 	.word	0x00016ab0


	//   ....[127]....
        /*07d8*/ 	.word	0x00016ee0


	//   ....[128]....
        /*07dc*/ 	.word	0x00016ef0


	//   ....[129]....
        /*07e0*/ 	.word	0x00016f00


	//   ....[130]....
        /*07e4*/ 	.word	0x00016f40


	//   ....[131]....
        /*07e8*/ 	.word	0x00016f50


	//   ....[132]....
        /*07ec*/ 	.word	0x00016f90


	//   ....[133]....
        /*07f0*/ 	.word	0x00016fa0


	//   ....[134]....
        /*07f4*/ 	.word	0x00016fb0


	//   ....[135]....
        /*07f8*/ 	.word	0x00016ff0


	//   ....[136]....
        /*07fc*/ 	.word	0x00017030


	//   ....[137]....
        /*0800*/ 	.word	0x00017ea0


	//   ....[138]....
        /*0804*/ 	.word	0x00017eb0


	//   ....[139]....
        /*0808*/ 	.word	0x00017ee0


	//   ....[140]....
        /*080c*/ 	.word	0x00017f10


	//   ....[141]....
        /*0810*/ 	.word	0x00017f40


	//   ....[142]....
        /*0814*/ 	.word	0x00017f50


	//   ....[143]....
        /*0818*/ 	.word	0x00017f80


	//   ....[144]....
        /*081c*/ 	.word	0x00017fc0


	//   ....[145]....
        /*0820*/ 	.word	0x000180f0


	//   ....[146]....
        /*0824*/ 	.word	0x00018120


	//   ....[147]....
        /*0828*/ 	.word	0x00018150


	//   ....[148]....
        /*082c*/ 	.word	0x00018180


	//   ....[149]....
        /*0830*/ 	.word	0x000181b0


	//   ....[150]....
        /*0834*/ 	.word	0x000181f0


	//   ....[151]....
        /*0838*/ 	.word	0x00018290


	//   ....[152]....
        /*083c*/ 	.word	0x00018300


	//   ....[153]....
        /*0840*/ 	.word	0x00018340


	//   ....[154]....
        /*0844*/ 	.word	0x00018a10


	//   ....[155]....
        /*0848*/ 	.word	0x00019110


	//   ....[156]....
        /*084c*/ 	.word	0x00019200


	//   ....[157]....
        /*0850*/ 	.word	0x000192d0


	//   ....[158]....
        /*0854*/ 	.word	0x00019340


	//   ....[159]....
        /*0858*/ 	.word	0x00019420


	//   ....[160]....
        /*085c*/ 	.word	0x000194c0


	//   ....[161]....
        /*0860*/ 	.word	0x00019560


	//   ....[162]....
        /*0864*/ 	.word	0x000195e0


	//   ....[163]....
        /*0868*/ 	.word	0x00019680


	//   ....[164]....
        /*086c*/ 	.word	0x000196e0


	//   ....[165]....
        /*0870*/ 	.word	0x000197b0


	//   ....[166]....
        /*0874*/ 	.word	0x000198b0


	//   ....[167]....
        /*0878*/ 	.word	0x00019960


	//   ....[168]....
        /*087c*/ 	.word	0x000199e0


	//   ....[169]....
        /*0880*/ 	.word	0x00019ad0


	//   ....[170]....
        /*0884*/ 	.word	0x00019b30


	//   ....[171]....
        /*0888*/ 	.word	0x00019c10


	//   ....[172]....
        /*088c*/ 	.word	0x00019c70


	//   ....[173]....
        /*0890*/ 	.word	0x00019d10


	//   ....[174]....
        /*0894*/ 	.word	0x00019db0


	//   ....[175]....
        /*0898*/ 	.word	0x00019e60


	//   ....[176]....
        /*089c*/ 	.word	0x00019f10


	//   ....[177]....
        /*08a0*/ 	.word	0x00019f80


	//   ....[178]....
        /*08a4*/ 	.word	0x00019fe0


	//   ....[179]....
        /*08a8*/ 	.word	0x0001a0d0


	//   ....[180]....
        /*08ac*/ 	.word	0x0001a130


	//   ....[181]....
        /*08b0*/ 	.word	0x0001a230


	//   ....[182]....
        /*08b4*/ 	.word	0x0001a290


	//   ....[183]....
        /*08b8*/ 	.word	0x0001a330


	//   ....[184]....
        /*08bc*/ 	.word	0x0001a3f0


	//   ....[185]....
        /*08c0*/ 	.word	0x0001a4c0


	//   ....[186]....
        /*08c4*/ 	.word	0x0001a540


	//   ....[187]....
        /*08c8*/ 	.word	0x0001a600


	//   ....[188]....
        /*08cc*/ 	.word	0x0001a740


	//   ....[189]....
        /*08d0*/ 	.word	0x0001a7f0


	//   ....[190]....
        /*08d4*/ 	.word	0x0001a8a0


	//   ....[191]....
        /*08d8*/ 	.word	0x0001a940


	//   ....[192]....
        /*08dc*/ 	.word	0x0001a9f0


	//   ....[193]....
        /*08e0*/ 	.word	0x0001aa90


	//   ....[194]....
        /*08e4*/ 	.word	0x0001ab40


	//   ....[195]....
        /*08e8*/ 	.word	0x0001abe0


	//   ....[196]....
        /*08ec*/ 	.word	0x0001ac50


	//   ....[197]....
        /*08f0*/ 	.word	0x0001ad10


	//   ....[198]....
        /*08f4*/ 	.word	0x0001ae00


	//   ....[199]....
        /*08f8*/ 	.word	0x0001ae90


	//   ....[200]....
        /*08fc*/ 	.word	0x0001aef0


	//   ....[201]....
        /*0900*/ 	.word	0x0001afa0


	//   ....[202]....
        /*0904*/ 	.word	0x0001b000


	//   ....[203]....
        /*0908*/ 	.word	0x0001b0b0


	//   ....[204]....
        /*090c*/ 	.word	0x0001b110


	//   ....[205]....
        /*0910*/ 	.word	0x0001b1c0


	//   ....[206]....
        /*0914*/ 	.word	0x0001b220


	//   ....[207]....
        /*0918*/ 	.word	0x0001b2d0


	//   ....[208]....
        /*091c*/ 	.word	0x0001b530


	//----- nvinfo : EIATTR_REG_RECONFIG
	.align		4
.L_205:
        /*0920*/ 	.byte	0x01, 0x54
	.zero		2


	//----- nvinfo : EIATTR_SYSCALL_OFFSETS
	.align		4
        /*0924*/ 	.byte	0x04, 0x46
        /*0926*/ 	.short	(.L_207 - .L_206)


	//   ....[0]....
.L_206:
        /*0928*/ 	.word	0x00001c50


	//   ....[1]....
        /*092c*/ 	.word	0x00013dc0


	//   ....[2]....
        /*0930*/ 	.word	0x00013f30


	//   ....[3]....
        /*0934*/ 	.word	0x00014080


	//   ....[4]....
        /*0938*/ 	.word	0x000141c0


	//   ....[5]....
        /*093c*/ 	.word	0x00015710


	//----- nvinfo : EIATTR_MBARRIER_INSTR_OFFSETS
	.align		4
.L_207:
        /*0940*/ 	.byte	0x04, 0x39
        /*0942*/ 	.short	(.L_209 - .L_208)


	//   ....[0]....
.L_208:
        /*0944*/ 	.word	0x00000180
        /*0948*/ 	.word	0x000000ff
        /*094c*/ 	.word	0x00013200
        /*0950*/ 	.short	0x0100
        /*0952*/ 	.byte	0x08
	.zero		1


	//   ....[1]....
        /*0954*/ 	.word	0x00000190
        /*0958*/ 	.word	0x000000ff
        /*095c*/ 	.word	0x00013220
        /*0960*/ 	.short	0x0100
        /*0962*/ 	.byte	0x08
	.zero		1


	//   ....[2]....
        /*0964*/ 	.word	0x00000280
        /*0968*/ 	.word	0x000000ff
        /*096c*/ 	.word	0x00013230
        /*0970*/ 	.short	0x0100
        /*0972*/ 	.byte	0x08
	.zero		1


	//   ....[3]....
        /*0974*/ 	.word	0x00000290
        /*0978*/ 	.word	0x000000ff
        /*097c*/ 	.word	0x00013240
        /*0980*/ 	.short	0x0100
        /*0982*/ 	.byte	0x08
	.zero		1


	//   ....[4]....
        /*0984*/ 	.word	0x000002a0
        /*0988*/ 	.word	0x000000ff
        /*098c*/ 	.word	0x00013238
        /*0990*/ 	.short	0x0100
        /*0992*/ 	.byte	0x08
	.zero		1


	//   ....[5]....
        /*0994*/ 	.word	0x000002b0
        /*0998*/ 	.word	0x000000ff
        /*099c*/ 	.word	0x00013248
        /*09a0*/ 	.short	0x0100
        /*09a2*/ 	.byte	0x08
	.zero		1


	//   ....[6]....
        /*09a4*/ 	.word	0x000003e0
        /*09a8*/ 	.word	0x000000ff
        /*09ac*/ 	.word	0x00013250
        /*09b0*/ 	.short	0x0100
        /*09b2*/ 	.byte	0x08
	.zero		1


	//   ....[7]....
        /*09b4*/ 	.word	0x000003f0
        /*09b8*/ 	.word	0x000000ff
        /*09bc*/ 	.word	0x00013260
        /*09c0*/ 	.short	0x0100
        /*09c2*/ 	.byte	0x08
	.zero		1


	//   ....[8]....
        /*09c4*/ 	.word	0x00000400
        /*09c8*/ 	.word	0x000000ff
        /*09cc*/ 	.word	0x00013258
        /*09d0*/ 	.short	0x0100
        /*09d2*/ 	.byte	0x08
	.zero		1


	//   ....[9]....
        /*09d4*/ 	.word	0x00000410
        /*09d8*/ 	.word	0x000000ff
        /*09dc*/ 	.word	0x00013268
        /*09e0*/ 	.short	0x0100
        /*09e2*/ 	.byte	0x08
	.zero		1


	//   ....[10]....
        /*09e4*/ 	.word	0x00000500
        /*09e8*/ 	.word	0x000000ff
        /*09ec*/ 	.word	0x00013270
        /*09f0*/ 	.short	0x0100
        /*09f2*/ 	.byte	0x06
	.zero		1


	//   ....[11]....
        /*09f4*/ 	.word	0x00000510
        /*09f8*/ 	.word	0x000000ff
        /*09fc*/ 	.word	0x00013280
        /*0a00*/ 	.short	0x0100
        /*0a02*/ 	.byte	0x06
	.zero		1


	//   ....[12]....
        /*0a04*/ 	.word	0x00000520
        /*0a08*/ 	.word	0x000000ff
        /*0a0c*/ 	.word	0x00013278
        /*0a10*/ 	.short	0x0100
        /*0a12*/ 	.byte	0x06
	.zero		1


	//   ....[13]....
        /*0a14*/ 	.word	0x00000530
        /*0a18*/ 	.word	0x000000ff
        /*0a1c*/ 	.word	0x00013288
        /*0a20*/ 	.short	0x0100
        /*0a22*/ 	.byte	0x06
	.zero		1


	//   ....[14]....
        /*0a24*/ 	.word	0x00000660
        /*0a28*/ 	.word	0x000000ff
        /*0a2c*/ 	.word	0x00013290
        /*0a30*/ 	.short	0x0100
        /*0a32*/ 	.byte	0x08
	.zero		1


	//   ....[15]....
        /*0a34*/ 	.word	0x00000670
        /*0a38*/ 	.word	0x000000ff
        /*0a3c*/ 	.word	0x000132a0
        /*0a40*/ 	.short	0x0100
        /*0a42*/ 	.byte	0x08
	.zero		1


	//   ....[16]....
        /*0a44*/ 	.word	0x00000680
        /*0a48*/ 	.word	0x000000ff
        /*0a4c*/ 	.word	0x00013298
        /*0a50*/ 	.short	0x0100
        /*0a52*/ 	.byte	0x08
	.zero		1


	//   ....[17]....
        /*0a54*/ 	.word	0x00000690
        /*0a58*/ 	.word	0x000000ff
        /*0a5c*/ 	.word	0x000132a8
        /*0a60*/ 	.short	0x0100
        /*0a62*/ 	.byte	0x08
	.zero		1


	//   ....[18]....
        /*0a64*/ 	.word	0x000007e0
        /*0a68*/ 	.word	0x000000ff
        /*0a6c*/ 	.word	0x000132b0
        /*0a70*/ 	.short	0x0100
        /*0a72*/ 	.byte	0x08
	.zero		1


	//   ....[19]....
        /*0a74*/ 	.word	0x000007f0
        /*0a78*/ 	.word	0x000000ff
        /*0a7c*/ 	.word	0x000132c0
        /*0a80*/ 	.short	0x0100
        /*0a82*/ 	.byte	0x08
	.zero		1


	//   ....[20]....
        /*0a84*/ 	.word	0x00000800
        /*0a88*/ 	.word	0x000000ff
        /*0a8c*/ 	.word	0x000132b8
        /*0a90*/ 	.short	0x0100
        /*0a92*/ 	.byte	0x08
	.zero		1


	//   ....[21]....
        /*0a94*/ 	.word	0x00000810
        /*0a98*/ 	.word	0x000000ff
        /*0a9c*/ 	.word	0x000132c8
        /*0aa0*/ 	.short	0x0100
        /*0aa2*/ 	.byte	0x08
	.zero		1


	//   ....[22]....
        /*0aa4*/ 	.word	0x00001cd0
        /*0aa8*/ 	.word	0x000000ff
        /*0aac*/ 	.word	0x00013200
        /*0ab0*/ 	.short	0x010a
        /*0ab2*/ 	.byte	0x2d
	.zero		1


	//   ....[23]....
        /*0ab4*/ 	.word	0x00001d50
        /*0ab8*/ 	.word	0x00000003
        /*0abc*/ 	.word	0x00013230
        /*0ac0*/ 	.short	0x010a
        /*0ac2*/ 	.byte	0x3f
	.zero		1


	//   ....[24]....
        /*0ac4*/ 	.word	0x00001d90
        /*0ac8*/ 	.word	0x00000003
        /*0acc*/ 	.word	0x00013230
        /*0ad0*/ 	.short	0x010a
        /*0ad2*/ 	.byte	0x3f
	.zero		1


	//   ....[25]....
        /*0ad4*/ 	.word	0x00002300
        /*0ad8*/ 	.word	0x000000ff
        /*0adc*/ 	.word	0x00000000
        /*0ae0*/ 	.short	0x0101
        /*0ae2*/ 	.byte	0x06
	.zero		1


	//   ....[26]....
        /*0ae4*/ 	.word	0x00005b50
        /*0ae8*/ 	.word	0x000000ff
        /*0aec*/ 	.word	0x00013230
        /*0af0*/ 	.short	0x010a
        /*0af2*/ 	.byte	0x17
	.zero		1


	//   ....[27]....
        /*0af4*/ 	.word	0x00005b90
        /*0af8*/ 	.word	0x000000ff
        /*0afc*/ 	.word	0x00013230
        /*0b00*/ 	.short	0x010a
        /*0b02*/ 	.byte	0x17
	.zero		1


	//   ....[28]....
        /*0b04*/ 	.word	0x00005fe0
        /*0b08*/ 	.word	0x000000ff
        /*0b0c*/ 	.word	0x00013250
        /*0b10*/ 	.short	0x010a
        /*0b12*/ 	.byte	0x0b
	.zero		1


	//   ....[29]....
        /*0b14*/ 	.word	0x00006020
        /*0b18*/ 	.word	0x000000ff
        /*0b1c*/ 	.word	0x00013250
        /*0b20*/ 	.short	0x010a
        /*0b22*/ 	.byte	0x0b
	.zero		1


	//   ....[30]....
        /*0b24*/ 	.word	0x000062b0
        /*0b28*/ 	.word	0x000000ff
        /*0b2c*/ 	.word	0x00000000
        /*0b30*/ 	.short	0x0101
        /*0b32*/ 	.byte	0x17
	.zero		1


	//   ....[31]....
        /*0b34*/ 	.word	0x00009530
        /*0b38*/ 	.word	0x000000ff
        /*0b3c*/ 	.word	0x00000000
        /*0b40*/ 	.short	0x0101
        /*0b42*/ 	.byte	0x06
	.zero		1


	//   ....[32]....
        /*0b44*/ 	.word	0x00009cf0
        /*0b48*/ 	.word	0x000000ff
        /*0b4c*/ 	.word	0x00013230
        /*0b50*/ 	.short	0x010a
        /*0b52*/ 	.byte	0x06
	.zero		1


	//   ....[33]....
        /*0b54*/ 	.word	0x00009d30
        /*0b58*/ 	.word	0x000000ff
        /*0b5c*/ 	.word	0x00013230
        /*0b60*/ 	.short	0x010a
        /*0b62*/ 	.byte	0x06
	.zero		1


	//   ....[34]....
        /*0b64*/ 	.word	0x0000a180
        /*0b68*/ 	.word	0x000000ff
        /*0b6c*/ 	.word	0x00013250
        /*0b70*/ 	.short	0x010a
        /*0b72*/ 	.byte	0x0b
	.zero		1


	//   ....[35]....
        /*0b74*/ 	.word	0x0000a1c0
        /*0b78*/ 	.word	0x000000ff
        /*0b7c*/ 	.word	0x00013250
        /*0b80*/ 	.short	0x010a
        /*0b82*/ 	.byte	0x0b
	.zero		1


	//   ....[36]....
        /*0b84*/ 	.word	0x0000a4d0
        /*0b88*/ 	.word	0x000000ff
        /*0b8c*/ 	.word	0x00000000
        /*0b90*/ 	.short	0x0101
        /*0b92*/ 	.byte	0x06
	.zero		1


	//   ....[37]....
        /*0b94*/ 	.word	0x0000ba40
        /*0b98*/ 	.word	0x000000ff
        /*0b9c*/ 	.word	0x00000000
        /*0ba0*/ 	.short	0x0101
        /*0ba2*/ 	.byte	0x06
	.zero		1


	//   ....[38]....
        /*0ba4*/ 	.word	0x0000bfb0
        /*0ba8*/ 	.word	0x000000ff
        /*0bac*/ 	.word	0x00013230
        /*0bb0*/ 	.short	0x010a
        /*0bb2*/ 	.byte	0x06
	.zero		1


	//   ....[39]....
        /*0bb4*/ 	.word	0x0000bff0
        /*0bb8*/ 	.word	0x000000ff
        /*0bbc*/ 	.word	0x00013230
        /*0bc0*/ 	.short	0x010a
        /*0bc2*/ 	.byte	0x06
	.zero		1


	//   ....[40]....
        /*0bc4*/ 	.word	0x0000c440
        /*0bc8*/ 	.word	0x000000ff
        /*0bcc*/ 	.word	0x00013250
        /*0bd0*/ 	.short	0x010a
        /*0bd2*/ 	.byte	0x0b
	.zero		1


	//   ....[41]....
        /*0bd4*/ 	.word	0x0000c480
        /*0bd8*/ 	.word	0x000000ff
        /*0bdc*/ 	.word	0x00013250
        /*0be0*/ 	.short	0x010a
        /*0be2*/ 	.byte	0x0b
	.zero		1


	//   ....[42]....
        /*0be4*/ 	.word	0x0000c710
        /*0be8*/ 	.word	0x000000ff
        /*0bec*/ 	.word	0x00000000
        /*0bf0*/ 	.short	0x0101
        /*0bf2*/ 	.byte	0x06
	.zero		1


	//   ....[43]....
        /*0bf4*/ 	.word	0x0000f9a0
        /*0bf8*/ 	.word	0x000000ff
        /*0bfc*/ 	.word	0x00000000
        /*0c00*/ 	.short	0x0101
        /*0c02*/ 	.byte	0x06
	.zero		1


	//   ....[44]....
        /*0c04*/ 	.word	0x0000fe40
        /*0c08*/ 	.word	0x000000ff
        /*0c0c*/ 	.word	0x00013250
        /*0c10*/ 	.short	0x010a
        /*0c12*/ 	.byte	0x0e
	.zero		1


	//   ....[45]....
        /*0c14*/ 	.word	0x0000fe80
        /*0c18*/ 	.word	0x000000ff
        /*0c1c*/ 	.word	0x00013250
        /*0c20*/ 	.short	0x010a
        /*0c22*/ 	.byte	0x0e
	.zero		1


	//   ....[46]....
        /*0c24*/ 	.word	0x00010500
        /*0c28*/ 	.word	0x000000ff
        /*0c2c*/ 	.word	0x00000000
        /*0c30*/ 	.short	0x0101
        /*0c32*/ 	.byte	0x04
	.zero		1


	//   ....[47]....
        /*0c34*/ 	.word	0x00011880
        /*0c38*/ 	.word	0x00000007
        /*0c3c*/ 	.word	0x00000000
        /*0c40*/ 	.short	0x0101
        /*0c42*/ 	.byte	0x3f
	.zero		1


	//   ....[48]....
        /*0c44*/ 	.word	0x00014790
        /*0c48*/ 	.word	0x00000000
        /*0c4c*/ 	.word	0x00013280
        /*0c50*/ 	.short	0x010a
        /*0c52*/ 	.byte	0x3f
	.zero		1


	//   ....[49]....
        /*0c54*/ 	.word	0x00014e00
        /*0c58*/ 	.word	0x00000000
        /*0c5c*/ 	.word	0x00013270
        /*0c60*/ 	.short	0x0107
        /*0c62*/ 	.byte	0x3f
	.zero		1


	//   ....[50]....
        /*0c64*/ 	.word	0x00014ec0
        /*0c68*/ 	.word	0x00000000
        /*0c6c*/ 	.word	0x00013270
        /*0c70*/ 	.short	0x0101
        /*0c72*/ 	.byte	0x3f
	.zero		1


	//   ....[51]....
        /*0c74*/ 	.word	0x00014f10
        /*0c78*/ 	.word	0x00000000
        /*0c7c*/ 	.word	0x00013240
        /*0c80*/ 	.short	0x010a
        /*0c82*/ 	.byte	0x3f
	.zero		1


	//   ....[52]....
        /*0c84*/ 	.word	0x00015480
        /*0c88*/ 	.word	0x00000000
        /*0c8c*/ 	.word	0x00013230
        /*0c90*/ 	.short	0x0107
        /*0c92*/ 	.byte	0x3f
	.zero		1


	//   ....[53]....
        /*0c94*/ 	.word	0x00015550
        /*0c98*/ 	.word	0x00000000
        /*0c9c*/ 	.word	0x00013230
        /*0ca0*/ 	.short	0x0101
        /*0ca2*/ 	.byte	0x3f
	.zero		1


	//   ....[54]....
        /*0ca4*/ 	.word	0x00015fe0
        /*0ca8*/ 	.word	0x00000011
        /*0cac*/ 	.word	0x00013200
        /*0cb0*/ 	.short	0x0107
        /*0cb2*/ 	.byte	0x3f
	.zero		1


	//   ....[55]....
        /*0cb4*/ 	.word	0x000160d0
        /*0cb8*/ 	.word	0x00000011
        /*0cbc*/ 	.word	0x00013200
        /*0cc0*/ 	.short	0x0101
        /*0cc2*/ 	.byte	0x3f
	.zero		1


	//   ....[56]....
        /*0cc4*/ 	.word	0x000160f0
        /*0cc8*/ 	.word	0x00000011
        /*0ccc*/ 	.word	0x00013220
        /*0cd0*/ 	.short	0x010a
        /*0cd2*/ 	.byte	0x3f
	.zero		1


	//   ....[57]....
        /*0cd4*/ 	.word	0x00016660
        /*0cd8*/ 	.word	0x00000000
        /*0cdc*/ 	.word	0x00013280
        /*0ce0*/ 	.short	0x010a
        /*0ce2*/ 	.byte	0x3f
	.zero		1


	//   ....[58]....
        /*0ce4*/ 	.word	0x00016b60
        /*0ce8*/ 	.word	0x00000000
        /*0cec*/ 	.word	0x00013270
        /*0cf0*/ 	.short	0x0107
        /*0cf2*/ 	.byte	0x3f
	.zero		1


	//   ....[59]....
        /*0cf4*/ 	.word	0x00016c20
        /*0cf8*/ 	.word	0x00000000
        /*0cfc*/ 	.word	0x00013270
        /*0d00*/ 	.short	0x0101
        /*0d02*/ 	.byte	0x3f
	.zero		1


	//   ....[60]....
        /*0d04*/ 	.word	0x00016c50
        /*0d08*/ 	.word	0x00000000
        /*0d0c*/ 	.word	0x00013240
        /*0d10*/ 	.short	0x010a
        /*0d12*/ 	.byte	0x3f
	.zero		1


	//   ....[61]....
        /*0d14*/ 	.word	0x000170b0
        /*0d18*/ 	.word	0x00000000
        /*0d1c*/ 	.word	0x00013230
        /*0d20*/ 	.short	0x0107
        /*0d22*/ 	.byte	0x3f
	.zero		1


	//   ....[62]....
        /*0d24*/ 	.word	0x00017170
        /*0d28*/ 	.word	0x00000000
        /*0d2c*/ 	.word	0x00013230
        /*0d30*/ 	.short	0x0101
        /*0d32*/ 	.byte	0x3f
	.zero		1


	//   ....[63]....
        /*0d34*/ 	.word	0x00017200
        /*0d38*/ 	.word	0x00000002
        /*0d3c*/ 	.word	0x00013270
        /*0d40*/ 	.short	0x010a
        /*0d42*/ 	.byte	0x3f
	.zero		1


	//   ....[64]....
        /*0d44*/ 	.word	0x00017290
        /*0d48*/ 	.word	0x00000002
        /*0d4c*/ 	.word	0x00013260
        /*0d50*/ 	.short	0x010a
        /*0d52*/ 	.byte	0x3f
	.zero		1


	//   ....[65]....
        /*0d54*/ 	.word	0x000175a0
        /*0d58*/ 	.word	0x00000002
        /*0d5c*/ 	.word	0x00013250
        /*0d60*/ 	.short	0x0101
        /*0d62*/ 	.byte	0x3f
	.zero		1


	//   ....[66]....
        /*0d64*/ 	.word	0x00017630
        /*0d68*/ 	.word	0x00000002
        /*0d6c*/ 	.word	0x00000000
        /*0d70*/ 	.short	0x0101
        /*0d72*/ 	.byte	0x3f
	.zero		1


	//   ....[67]....
        /*0d74*/ 	.word	0x00017810
        /*0d78*/ 	.word	0x00000003
        /*0d7c*/ 	.word	0x00013270
        /*0d80*/ 	.short	0x010a
        /*0d82*/ 	.byte	0x3f
	.zero		1


	//   ....[68]....
        /*0d84*/ 	.word	0x000178a0
        /*0d88*/ 	.word	0x00000003
        /*0d8c*/ 	.word	0x00013260
        /*0d90*/ 	.short	0x010a
        /*0d92*/ 	.byte	0x3f
	.zero		1


	//   ....[69]....
        /*0d94*/ 	.word	0x00017bd0
        /*0d98*/ 	.word	0x00000003
        /*0d9c*/ 	.word	0x00013250
        /*0da0*/ 	.short	0x0101
        /*0da2*/ 	.byte	0x3f
	.zero		1


	//   ....[70]....
        /*0da4*/ 	.word	0x00017c60
        /*0da8*/ 	.word	0x00000003
        /*0dac*/ 	.word	0x00000000
        /*0db0*/ 	.short	0x0101
        /*0db2*/ 	.byte	0x3f
	.zero		1


	//   ....[71]....
        /*0db4*/ 	.word	0x00018990
        /*0db8*/ 	.word	0x00000005
        /*0dbc*/ 	.word	0x00013220
        /*0dc0*/ 	.short	0x010a
        /*0dc2*/ 	.byte	0x3f
	.zero		1


	//   ....[72]....
        /*0dc4*/ 	.word	0x00018b30
        /*0dc8*/ 	.word	0x00000004
        /*0dcc*/ 	.word	0x00013240
        /*0dd0*/ 	.short	0x010a
        /*0dd2*/ 	.byte	0x3f
	.zero		1


	//   ....[73]....
        /*0dd4*/ 	.word	0x00018be0
        /*0dd8*/ 	.word	0x00000005
        /*0ddc*/ 	.word	0x00013240
        /*0de0*/ 	.short	0x010a
        /*0de2*/ 	.byte	0x3f
	.zero		1


	//   ....[74]....
        /*0de4*/ 	.word	0x00018c20
        /*0de8*/ 	.word	0x00000004
        /*0dec*/ 	.word	0x00013260
        /*0df0*/ 	.short	0x010a
        /*0df2*/ 	.byte	0x3f
	.zero		1


	//   ....[75]....
        /*0df4*/ 	.word	0x00018c60
        /*0df8*/ 	.word	0x00000005
        /*0dfc*/ 	.word	0x00013260
        /*0e00*/ 	.short	0x010a
        /*0e02*/ 	.byte	0x3f
	.zero		1


	//   ....[76]....
        /*0e04*/ 	.word	0x00018ca0
        /*0e08*/ 	.word	0x00000004
        /*0e0c*/ 	.word	0x00013280
        /*0e10*/ 	.short	0x010a
        /*0e12*/ 	.byte	0x3f
	.zero		1


	//   ....[77]....
        /*0e14*/ 	.word	0x00018ce0
        /*0e18*/ 	.word	0x00000005
        /*0e1c*/ 	.word	0x00013280
        /*0e20*/ 	.short	0x010a
        /*0e22*/ 	.byte	0x3f
	.zero		1


	//   ....[78]....
        /*0e24*/ 	.word	0x00018d50
        /*0e28*/ 	.word	0x00000003
        /*0e2c*/ 	.word	0x00013200
        /*0e30*/ 	.short	0x010a
        /*0e32*/ 	.byte	0x3f
	.zero		1


	//   ....[79]....
        /*0e34*/ 	.word	0x00018da0
        /*0e38*/ 	.word	0x00000003
        /*0e3c*/ 	.word	0x00013230
        /*0e40*/ 	.short	0x010a
        /*0e42*/ 	.byte	0x3f
	.zero		1


	//   ....[80]....
        /*0e44*/ 	.word	0x00018e00
        /*0e48*/ 	.word	0x00000006
        /*0e4c*/ 	.word	0x00013230
        /*0e50*/ 	.short	0x010a
        /*0e52*/ 	.byte	0x3f
	.zero		1


	//   ....[81]....
        /*0e54*/ 	.word	0x00018e60
        /*0e58*/ 	.word	0x00000006
        /*0e5c*/ 	.word	0x00013250
        /*0e60*/ 	.short	0x010a
        /*0e62*/ 	.byte	0x3f
	.zero		1


	//   ....[82]....
        /*0e64*/ 	.word	0x00018ec0
        /*0e68*/ 	.word	0x00000006
        /*0e6c*/ 	.word	0x00013230
        /*0e70*/ 	.short	0x010a
        /*0e72*/ 	.byte	0x3f
	.zero		1


	//   ....[83]....
        /*0e74*/ 	.word	0x00018f20
        /*0e78*/ 	.word	0x00000006
        /*0e7c*/ 	.word	0x00013250
        /*0e80*/ 	.short	0x010a
        /*0e82*/ 	.byte	0x3f
	.zero		1


	//   ....[84]....
        /*0e84*/ 	.word	0x00018f80
        /*0e88*/ 	.word	0x00000006
        /*0e8c*/ 	.word	0x00013230
        /*0e90*/ 	.short	0x010a
        /*0e92*/ 	.byte	0x3f
	.zero		1


	//   ....[85]....
        /*0e94*/ 	.word	0x00018fe0
        /*0e98*/ 	.word	0x00000006
        /*0e9c*/ 	.word	0x00013250
        /*0ea0*/ 	.short	0x010a
        /*0ea2*/ 	.byte	0x3f
	.zero		1


	//   ....[86]....
        /*0ea4*/ 	.word	0x00019040
        /*0ea8*/ 	.word	0x00000007
        /*0eac*/ 	.word	0x00013250
        /*0eb0*/ 	.short	0x010a
        /*0eb2*/ 	.byte	0x3f
	.zero		1


	//   ....[87]....
        /*0eb4*/ 	.word	0x00019150
        /*0eb8*/ 	.word	0x00000000
        /*0ebc*/ 	.word	0x00013280
        /*0ec0*/ 	.short	0x010a
        /*0ec2*/ 	.byte	0x3f
	.zero		1


	//   ....[88]....
        /*0ec4*/ 	.word	0x00019800
        /*0ec8*/ 	.word	0x00000000
        /*0ecc*/ 	.word	0x00013240
        /*0ed0*/ 	.short	0x010a
        /*0ed2*/ 	.byte	0x3f
	.zero		1


	//   ....[89]....
        /*0ed4*/ 	.word	0x0001a640
        /*0ed8*/ 	.word	0x00000011
        /*0edc*/ 	.word	0x00013220
        /*0ee0*/ 	.short	0x010a
        /*0ee2*/ 	.byte	0x3f
	.zero		1


	//   ....[90]....
        /*0ee4*/ 	.word	0x0001a690
        /*0ee8*/ 	.word	0x00000000
        /*0eec*/ 	.word	0x00013280
        /*0ef0*/ 	.short	0x010a
        /*0ef2*/ 	.byte	0x3f
	.zero		1


	//   ....[91]....
        /*0ef4*/ 	.word	0x0001ad50
        /*0ef8*/ 	.word	0x00000000
        /*0efc*/ 	.word	0x00013240
        /*0f00*/ 	.short	0x010a
        /*0f02*/ 	.byte	0x3f
	.zero		1


	//   ....[92]....
        /*0f04*/ 	.word	0x0001b310
        /*0f08*/ 	.word	0x00000002
        /*0f0c*/ 	.word	0x00013270
        /*0f10*/ 	.short	0x010a
        /*0f12*/ 	.byte	0x3f
	.zero		1


	//   ....[93]....
        /*0f14*/ 	.word	0x0001b360
        /*0f18*/ 	.word	0x00000002
        /*0f1c*/ 	.word	0x00013260
        /*0f20*/ 	.short	0x010a
        /*0f22*/ 	.byte	0x3f
	.zero		1


	//   ....[94]....
        /*0f24*/ 	.word	0x0001b3b0
        /*0f28*/ 	.word	0x00000003
        /*0f2c*/ 	.word	0x00013270
        /*0f30*/ 	.short	0x010a
        /*0f32*/ 	.byte	0x3f
	.zero		1


	//   ....[95]....
        /*0f34*/ 	.word	0x0001b400
        /*0f38*/ 	.word	0x00000003
        /*0f3c*/ 	.word	0x00013260
        /*0f40*/ 	.short	0x010a
        /*0f42*/ 	.byte	0x3f
	.zero		1


	//   ....[96]....
        /*0f44*/ 	.word	0x0001b450
        /*0f48*/ 	.word	0x00000005
        /*0f4c*/ 	.word	0x00013220
        /*0f50*/ 	.short	0x010a
        /*0f52*/ 	.byte	0x3f
	.zero		1


	//   ....[97]....
        /*0f54*/ 	.word	0x0001b5f0
        /*0f58*/ 	.word	0x00000004
        /*0f5c*/ 	.word	0x00013240
        /*0f60*/ 	.short	0x010a
        /*0f62*/ 	.byte	0x3f
	.zero		1


	//   ....[98]....
        /*0f64*/ 	.word	0x0001b640
        /*0f68*/ 	.word	0x00000005
        /*0f6c*/ 	.word	0x00013240
        /*0f70*/ 	.short	0x010a
        /*0f72*/ 	.byte	0x3f
	.zero		1


	//   ....[99]....
        /*0f74*/ 	.word	0x0001b690
        /*0f78*/ 	.word	0x00000004
        /*0f7c*/ 	.word	0x00013260
        /*0f80*/ 	.short	0x010a
        /*0f82*/ 	.byte	0x3f
	.zero		1


	//   ....[100]....
        /*0f84*/ 	.word	0x0001b6e0
        /*0f88*/ 	.word	0x00000005
        /*0f8c*/ 	.word	0x00013260
        /*0f90*/ 	.short	0x010a
        /*0f92*/ 	.byte	0x3f
	.zero		1


	//   ....[101]....
        /*0f94*/ 	.word	0x0001b730
        /*0f98*/ 	.word	0x00000004
        /*0f9c*/ 	.word	0x00013280
        /*0fa0*/ 	.short	0x010a
        /*0fa2*/ 	.byte	0x3f
	.zero		1


	//----- nvinfo : EIATTR_NUM_MBARRIERS
	.align		4
.L_209:
        /*0fa4*/ 	.byte	0x03, 0x38
        /*0fa6*/ 	.short	0x0016


	//----- nvinfo : EIATTR_EXIT_INSTR_OFFSETS
	.align		4
        /*0fa8*/ 	.byte	0x04, 0x1c
        /*0faa*/ 	.short	(.L_211 - .L_210)


	//   ....[0]....
.L_210:
        /*0fac*/ 	.word	0x00000980


	//   ....[1]....
        /*0fb0*/ 	.word	0x000123e0


	//   ....[2]....
        /*0fb4*/ 	.word	0x00018d30


	//----- nvinfo : EIATTR_MAX_THREADS
	.align		4
.L_211:
        /*0fb8*/ 	.byte	0x04, 0x05
        /*0fba*/ 	.short	(.L_213 - .L_212)
.L_212:
        /*0fbc*/ 	.word	0x00000200
        /*0fc0*/ 	.word	0x00000001
        /*0fc4*/ 	.word	0x00000001


	//----- nvinfo : EIATTR_CRS_STACK_SIZE
	.align		4
.L_213:
        /*0fc8*/ 	.byte	0x04, 0x1e
        /*0fca*/ 	.short	(.L_215 - .L_214)
.L_214:
        /*0fcc*/ 	.word	0x00000000


	//----- nvinfo : EIATTR_CBANK_PARAM_SIZE
	.align		4
.L_215:
        /*0fd0*/ 	.byte	0x03, 0x19
        /*0fd2*/ 	.short	0x0af0


	//----- nvinfo : EIATTR_PARAM_CBANK
	.align		4
        /*0fd4*/ 	.byte	0x04, 0x0a
        /*0fd6*/ 	.short	(.L_217 - .L_216)
	.align		4
.L_216:
        /*0fd8*/ 	.word	index@(.nv.constant0._ZN7cutlass13device_kernelIN5flash11enable_sm90INS1_16FlashAttnFwdSm90INS1_25CollectiveMainloopFwdSm90ILi2EN4cute5tupleIJNS5_1CILi1EEES8_S8_EEENS6_IJNS7_ILi192EEENS7_ILi160EEENS7_ILi64EEEEEELi64ENS_12float_e4m3_tEfNS_4arch4Sm90ELb0ELb1ELb0ELb1ELb1ELb0ELb0ELb1ELb1ELb1ELb0ELb0EEENS1_21CollectiveEpilogueFwdINS6_IJSA_SC_SB_EEES9_NS_10bfloat16_tESG_Li384ELb1ELb1ELb0ELb1EEENS1_36VarlenDynamicPersistentTileSchedulerILi192ELi160ELi384ELi128ELb0ELb1ELb1ELb1ELb0ELb1EEEEEEEEEvNT_6ParamsE)
        /*0fdc*/ 	.short	0x0210
        /*0fde*/ 	.short	0x0af0


	//----- nvinfo : EIATTR_SW_WAR
	.align		4
.L_217:
        /*0fe0*/ 	.byte	0x04, 0x36
        /*0fe2*/ 	.short	(.L_219 - .L_218)
.L_218:
        /*0fe4*/ 	.word	0x00000008
.L_219:


//--------------------- .nv.info._ZN7cutlass13device_kernelIN5flash11enable_sm90INS1_16FlashAttnFwdSm90INS1_25CollectiveMainloopFwdSm90ILi2EN4cute5tupleIJNS5_1CILi1EEES8_S8_EEENS6_IJNS7_ILi192EEENS7_ILi160EEENS7_ILi64EEEEEELi64ENS_12float_e4m3_tEfNS_4arch4Sm90ELb0ELb1ELb0ELb1ELb1ELb1ELb0ELb1ELb1ELb1ELb0ELb0EEENS1_21CollectiveEpilogueFwdINS6_IJSA_SC_SB_EEES9_NS_10bfloat16_tESG_Li384ELb1ELb1ELb0ELb1EEENS1_36VarlenDynamicPersistentTileSchedulerILi192ELi160ELi384ELi128ELb0ELb1ELb1ELb1ELb0ELb1EEEEEEEEEvNT_6ParamsE --------------------------
	.section	.nv.info._ZN7cutlass13device_kernelIN5flash11enable_sm90INS1_16FlashAttnFwdSm90INS1_25CollectiveMainloopFwdSm90ILi2EN4cute5tupleIJNS5_1CILi1EEES8_S8_EEENS6_IJNS7_ILi192EEENS7_ILi160EEENS7_ILi64EEEEEELi64ENS_12float_e4m3_tEfNS_4arch4Sm90ELb0ELb1ELb0ELb1ELb1ELb1ELb0ELb1ELb1ELb1ELb0ELb0EEENS1_21CollectiveEpilogueFwdINS6_IJSA_SC_SB_EEES9_NS_10bfloat16_tESG_Li384ELb1ELb1ELb0ELb1EEENS1_36VarlenDynamicPersistentTileSchedulerILi192ELi160ELi384ELi128ELb0ELb1ELb1ELb1ELb0ELb1EEEEEEEEEvNT_6ParamsE,"",@"SHT_CUDA_INFO"
	.sectionflags	@""
	.align	4


	//----- nvinfo : EIATTR_CUDA_API_VERSION
	.align		4
        /*0000*/ 	.byte	0x04, 0x37
        /*0002*/ 	.short	(.L_221 - .L_220)
.L_220:
        /*0004*/ 	.word	0x00000082


	//----- nvinfo : EIATTR_KPARAM_INFO
	.align		4
.L_221:
        /*0008*/ 	.byte	0x04, 0x17
        /*000a*/ 	.short	(.L_223 - .L_222)
.L_222:
        /*000c*/ 	.word	0x00000000
        /*0010*/ 	.short	0x0000
        /*0012*/ 	.short	0x0070
        /*0014*/ 	.byte	0x00, 0xf0, 0x01, 0x2a


	//----- nvinfo : EIATTR_SPARSE_MMA_MASK
	.align		4
.L_223:
        /*0018*/ 	.byte	0x03, 0x50
        /*001a*/ 	.short	0x0000


	//----- nvinfo : EIATTR_MAXREG_COUNT
	.align		4
        /*001c*/ 	.byte	0x03, 0x1b
        /*001e*/ 	.short	0x0080


	//----- nvinfo : EIATTR_NUM_BARRIERS
	.align		4
        /*0020*/ 	.byte	0x02, 0x4c
        /*0022*/ 	.byte	0x10
	.zero		1


	//----- nvinfo : EIATTR_EXTERNS
	.align		4
        /*0024*/ 	.byte	0x04, 0x0f
        /*0026*/ 	.short	(.L_225 - .L_224)


	//   ....[0]....
	.align		4
.L_224:
        /*0028*/ 	.word	index@(__assertfail)


	//----- nvinfo : EIATTR_ANNOTATIONS
	.align		4
.L_225:
        /*002c*/ 	.byte	0x04, 0x55
        /*002e*/ 	.short	(.L_227 - .L_226)


	//   ....[0]....
.L_226:
        /* <DEDUP_REMOVED lines=120> */


	//----- nvinfo : EIATTR_MERCURY_ISA_VERSION
	.align		4
.L_227:
        /*07a0*/ 	.byte	0x03, 0x5f
        /*07a2*/ 	.short	0x0101


	//----- nvinfo : EIATTR_UNUSED_LOAD_BYTE_OFFSET
	.align		4
        /*07a4*/ 	.byte	0x04, 0x44
        /*07a6*/ 	.short	(.L_229 - .L_228)


	//   ....[0]....
.L_228:
        /*07a8*/ 	.word	0x00000a40
        /*07ac*/ 	.word	0x0000fff0


	//   ....[1]....
        /*07b0*/ 	.word	0x00018360
        /*07b4*/ 	.word	0x0000fff0


	//----- nvinfo : EIATTR_INT_WARP_WIDE_INSTR_OFFSETS
	.align		4
.L_229:
        /*07b8*/ 	.byte	0x04, 0x31
        /*07ba*/ 	.short	(.L_231 - .L_230)


	//   ....[0]....
.L_230:
        /*07bc*/ 	.word	0x00000120


	//   ....[1]....
        /*07c0*/ 	.word	0x00000160


	//   ....[2]....
        /*07c4*/ 	.word	0x00000220


	//   ....[3]....
        /*07c8*/ 	.word	0x0001cb60


	//   ....[4]....
        /*07cc*/ 	.word	0x0001cbf0


	//   ....[5]....
        /*07d0*/ 	.word	0x00020670


	//   ....[6]....
        /*07d4*/ 	.word	0x00020700


	//----- nvinfo : EIATTR_COOP_GROUP_MASK_REGIDS
	.align		4
.L_231:
        /*07d8*/ 	.byte	0x04, 0x29
        /*07da*/ 	.short	(.L_233 - .L_232)


	//   ....[0]....
.L_232:
        /*07dc*/ 	.word	0xffffffff


	//   ....[1]....
        /*07e0*/ 	.word	0xffffffff


	//   ....[2]....
        /*07e4*/ 	.word	0xffffffff


	//   ....[3]....
        /*07e8*/ 	.word	0xffffffff


	//   ....[4]....
        /*07ec*/ 	.word	0xffffffff


	//   ....[5]....
        /*07f0*/ 	.word	0xffffffff


	//   ....[6]....
        /*07f4*/ 	.word	0xffffffff


	//   ....[7]....
        /*07f8*/ 	.word	0xffffffff


	//   ....[8]....
        /*07fc*/ 	.word	0xffffffff


	//   ....[9]....
        /*0800*/ 	.word	0xffffffff


	//   ....[10]....
        /*0804*/ 	.word	0xffffffff


	//   ....[11]....
        /*0808*/ 	.word	0xffffffff


	//   ....[12]....
        /*080c*/ 	.word	0xffffffff


	//   ....[13]....
        /*0810*/ 	.word	0xffffffff


	//   ....[14]....
        /*0814*/ 	.word	0xffffffff


	//   ....[15]....
        /*0818*/ 	.word	0xffffffff


	//   ....[16]....
        /*081c*/ 	.word	0xffffffff


	//   ....[17]....
        /*0820*/ 	.word	0xffffffff


	//   ....[18]....
        /*0824*/ 	.word	0xffffffff


	//   ....[19]....
        /*0828*/ 	.word	0xffffffff


	//   ....[20]....
        /*082c*/ 	.word	0xffffffff


	//   ....[21]....
        /*0830*/ 	.word	0xffffffff


	//   ....[22]....
        /*0834*/ 	.word	0xffffffff


	//   ....[23]....
        /*0838*/ 	.word	0xffffffff


	//   ....[24]....
        /*083c*/ 	.word	0xffffffff


	//   ....[25]....
        /*0840*/ 	.word	0xffffffff


	//   ....[26]....
        /*0844*/ 	.word	0xffffffff


	//   ....[27]....
        /*0848*/ 	.word	0xffffffff


	//   ....[28]....
        /*084c*/ 	.word	0xffffffff


	//   ....[29]....
        /*0850*/ 	.word	0xffffffff


	//   ....[30]....
        /*0854*/ 	.word	0xffffffff


	//   ....[31]....
        /*0858*/ 	.word	0xffffffff


	//   ....[32]....
        /*085c*/ 	.word	0xffffffff


	//   ....[33]....
        /*0860*/ 	.word	0xffffffff


	//   ....[34]....
        /*0864*/ 	.word	0xffffffff


	//   ....[35]....
        /*0868*/ 	.word	0xffffffff


	//   ....[36]....
        /*086c*/ 	.word	0xffffffff


	//   ....[37]....
        /*0870*/ 	.word	0xffffffff


	//   ....[38]....
        /*0874*/ 	.word	0xffffffff


	//   ....[39]....
        /*0878*/ 	.word	0xffffffff


	//   ....[40]....
        /*087c*/ 	.word	0xffffffff


	//   ....[41]....
        /*0880*/ 	.word	0xffffffff


	//   ....[42]....
        /*0884*/ 	.word	0xffffffff


	//   ....[43]....
        /*0888*/ 	.word	0xffffffff


	//   ....[44]....
        /*088c*/ 	.word	0xffffffff


	//   ....[45]....
        /*0890*/ 	.word	0xffffffff


	//   ....[46]....
        /*0894*/ 	.word	0xffffffff


	//   ....[47]....
        /*0898*/ 	.word	0xffffffff


	//   ....[48]....
        /*089c*/ 	.word	0xffffffff


	//   ....[49]....
        /*08a0*/ 	.word	0xffffffff


	//   ....[50]....
        /*08a4*/ 	.word	0xffffffff


	//   ....[51]....
        /*08a8*/ 	.word	0xffffffff


	//   ....[52]....
        /*08ac*/ 	.word	0xffffffff


	//   ....[53]....
        /*08b0*/ 	.word	0xffffffff


	//   ....[54]....
        /*08b4*/ 	.word	0xffffffff


	//   ....[55]....
        /*08b8*/ 	.word	0xffffffff


	//   ....[56]....
        /*08bc*/ 	.word	0xffffffff


	//   ....[57]....
        /*08c0*/ 	.word	0xffffffff


	//   ....[58]....
        /*08c4*/ 	.word	0xffffffff


	//   ....[59]....
        /*08c8*/ 	.word	0xffffffff


	//   ....[60]....
        /*08cc*/ 	.word	0xffffffff


	//   ....[61]....
        /*08d0*/ 	.word	0xffffffff


	//   ....[62]....
        /*08d4*/ 	.word	0xffffffff


	//   ....[63]....
        /*08d8*/ 	.word	0xffffffff


	//   ....[64]....
        /*08dc*/ 	.word	0xffffffff


	//   ....[65]....
        /*08e0*/ 	.word	0xffffffff


	//   ....[66]....
        /*08e4*/ 	.word	0xffffffff


	//   ....[67]....
        /*08e8*/ 	.word	0xffffffff


	//   ....[68]....
        /*08ec*/ 	.word	0xffffffff


	//   ....[69]....
        /*08f0*/ 	.word	0xffffffff


	//   ....[70]....
        /*08f4*/ 	.word	0xffffffff


	//   ....[71]....
        /*08f8*/ 	.word	0xffffffff


	//   ....[72]....
        /*08fc*/ 	.word	0xffffffff


	//   ....[73]....
        /*0900*/ 	.word	0xffffffff


	//   ....[74]....
        /*0904*/ 	.word	0xffffffff


	//   ....[75]....
        /*0908*/ 	.word	0xffffffff


	//   ....[76]....
        /*090c*/ 	.word	0xffffffff


	//   ....[77]....
        /*0910*/ 	.word	0xffffffff


	//   ....[78]....
        /*0914*/ 	.word	0xffffffff


	//   ....[79]....
        /*0918*/ 	.word	0xffffffff


	//   ....[80]....
        /*091c*/ 	.word	0xffffffff


	//   ....[81]....
        /*0920*/ 	.word	0xffffffff


	//   ....[82]....
        /*0924*/ 	.word	0xffffffff


	//   ....[83]....
        /*0928*/ 	.word	0xffffffff


	//   ....[84]....
        /*092c*/ 	.word	0xffffffff


	//   ....[85]....
        /*0930*/ 	.word	0xffffffff


	//   ....[86]....
        /*0934*/ 	.word	0xffffffff


	//   ....[87]....
        /*0938*/ 	.word	0xffffffff


	//   ....[88]....
        /*093c*/ 	.word	0xffffffff


	//   ....[89]....
        /*0940*/ 	.word	0xffffffff


	//   ....[90]....
        /*0944*/ 	.word	0xffffffff


	//   ....[91]....
        /*0948*/ 	.word	0xffffffff


	//   ....[92]....
        /*094c*/ 	.word	0xffffffff


	//   ....[93]....
        /*0950*/ 	.word	0xffffffff


	//   ....[94]....
        /*0954*/ 	.word	0xffffffff


	//   ....[95]....
        /*0958*/ 	.word	0xffffffff


	//   ....[96]....
        /*095c*/ 	.word	0xffffffff


	//   ....[97]....
        /*0960*/ 	.word	0xffffffff


	//   ....[98]....
        /*0964*/ 	.word	0xffffffff


	//   ....[99]....
        /*0968*/ 	.word	0xffffffff


	//   ....[100]....
        /*096c*/ 	.word	0xffffffff


	//   ....[101]....
        /*0970*/ 	.word	0xffffffff


	//   ....[102]....
        /*0974*/ 	.word	0xffffffff


	//   ....[103]....
        /*0978*/ 	.word	0xffffffff


	//   ....[104]....
        /*097c*/ 	.word	0xffffffff


	//   ....[105]....
        /*0980*/ 	.word	0xffffffff


	//   ....[106]....
        /*0984*/ 	.word	0xffffffff


	//   ....[107]....
        /*0988*/ 	.word	0xffffffff


	//   ....[108]....
        /*098c*/ 	.word	0xffffffff


	//   ....[109]....
        /*0990*/ 	.word	0xffffffff


	//   ....[110]....
        /*0994*/ 	.word	0xffffffff


	//   ....[111]....
        /*0998*/ 	.word	0xffffffff


	//   ....[112]....
        /*099c*/ 	.word	0xffffffff


	//   ....[113]....
        /*09a0*/ 	.word	0xffffffff


	//   ....[114]....
        /*09a4*/ 	.word	0xffffffff


	//   ....[115]....
        /*09a8*/ 	.word	0xffffffff


	//   ....[116]....
        /*09ac*/ 	.word	0xffffffff


	//   ....[117]....
        /*09b0*/ 	.word	0xffffffff


	//   ....[118]....
        /*09b4*/ 	.word	0xffffffff


	//   ....[119]....
        /*09b8*/ 	.word	0xffffffff


	//   ....[120]....
        /*09bc*/ 	.word	0xffffffff


	//   ....[121]....
        /*09c0*/ 	.word	0xffffffff


	//   ....[122]....
        /*09c4*/ 	.word	0xffffffff


	//   ....[123]....
        /*09c8*/ 	.word	0xffffffff


	//   ....[124]....
        /*09cc*/ 	.word	0xffffffff


	//   ....[125]....
        /*09d0*/ 	.word	0xffffffff


	//   ....[126]....
        /*09d4*/ 	.word	0xffffffff


	//   ....[127]....
        /*09d8*/ 	.word	0xffffffff


	//   ....[128]....
        /*09dc*/ 	.word	0xffffffff


	//   ....[129]....
        /*09e0*/ 	.word	0xffffffff


	//   ....[130]....
        /*09e4*/ 	.word	0xffffffff


	//   ....[131]....
        /*09e8*/ 	.word	0xffffffff


	//   ....[132]....
        /*09ec*/ 	.word	0xffffffff


	//   ....[133]....
        /*09f0*/ 	.word	0xffffffff


	//   ....[134]....
        /*09f4*/ 	.word	0xffffffff


	//   ....[135]....
        /*09f8*/ 	.word	0xffffffff


	//   ....[136]....
        /*09fc*/ 	.word	0xffffffff


	//   ....[137]....
        /*0a00*/ 	.word	0xffffffff


	//   ....[138]....
        /*0a04*/ 	.word	0xffffffff


	//   ....[139]....
        /*0a08*/ 	.word	0xffffffff


	//   ....[140]....
        /*0a0c*/ 	.word	0xffffffff


	//   ....[141]....
        /*0a10*/ 	.word	0xffffffff


	//   ....[142]....
        /*0a14*/ 	.word	0xffffffff


	//   ....[143]....
        /*0a18*/ 	.word	0xffffffff


	//   ....[144]....
        /*0a1c*/ 	.word	0xffffffff


	//   ....[145]....
        /*0a20*/ 	.word	0xffffffff


	//   ....[146]....
        /*0a24*/ 	.word	0xffffffff


	//   ....[147]....
        /*0a28*/ 	.word	0xffffffff


	//   ....[148]....
        /*0a2c*/ 	.word	0xffffffff


	//   ....[149]....
        /*0a30*/ 	.word	0xffffffff


	//   ....[150]....
        /*0a34*/ 	.word	0xffffffff


	//   ....[151]....
        /*0a38*/ 	.word	0xffffffff


	//   ....[152]....
        /*0a3c*/ 	.word	0xffffffff


	//   ....[153]....
        /*0a40*/ 	.word	0xffffffff


	//   ....[154]....
        /*0a44*/ 	.word	0xffffffff


	//   ....[155]....
        /*0a48*/ 	.word	0xffffffff


	//   ....[156]....
        /*0a4c*/ 	.word	0xffffffff


	//   ....[157]....
        /*0a50*/ 	.word	0xffffffff


	//   ....[158]....
        /*0a54*/ 	.word	0xffffffff


	//   ....[159]....
        /*0a58*/ 	.word	0xffffffff


	//   ....[160]....
        /*0a5c*/ 	.word	0xffffffff


	//   ....[161]....
        /*0a60*/ 	.word	0xffffffff


	//   ....[162]....
        /*0a64*/ 	.word	0xffffffff


	//   ....[163]....
        /*0a68*/ 	.word	0xffffffff


	//   ....[164]....
        /*0a6c*/ 	.word	0xffffffff


	//   ....[165]....
        /*0a70*/ 	.word	0xffffffff


	//   ....[166]....
        /*0a74*/ 	.word	0xffffffff


	//   ....[167]....
        /*0a78*/ 	.word	0xffffffff


	//   ....[168]....
        /*0a7c*/ 	.word	0xffffffff


	//   ....[169]....
        /*0a80*/ 	.word	0xffffffff


	//   ....[170]....
        /*0a84*/ 	.word	0xffffffff


	//   ....[171]....
        /*0a88*/ 	.word	0xffffffff


	//   ....[172]....
        /*0a8c*/ 	.word	0xffffffff


	//   ....[173]....
        /*0a90*/ 	.word	0x0500000f


	//   ....[174]....
        /*0a94*/ 	.word	0x0500000f


	//   ....[175]....
        /*0a98*/ 	.word	0x0500000f


	//   ....[176]....
        /*0a9c*/ 	.word	0x0500000f


	//   ....[177]....
        /*0aa0*/ 	.word	0x0500000f


	//   ....[178]....
        /*0aa4*/ 	.word	0x0500000f


	//   ....[179]....
        /*0aa8*/ 	.word	0x0500000f


	//   ....[180]....
        /*0aac*/ 	.word	0x0500000f


	//   ....[181]....
        /*0ab0*/ 	.word	0x0500000f


	//   ....[182]....
        /*0ab4*/ 	.word	0x0500000f


	//   ....[183]....
        /*0ab8*/ 	.word	0x0500000f


	//   ....[184]....
        /*0abc*/ 	.word	0x0500000f


	//   ....[185]....
        /*0ac0*/ 	.word	0x0500000f


	//   ....[186]....
        /*0ac4*/ 	.word	0x0500000f


	//   ....[187]....
        /*0ac8*/ 	.word	0x0500000f


	//   ....[188]....
        /*0acc*/ 	.word	0x0500000f


	//   ....[189]....
        /*0ad0*/ 	.word	0x0500000f


	//   ....[190]....
        /*0ad4*/ 	.word	0x0500000f


	//   ....[191]....
        /*0ad8*/ 	.word	0x0500000f


	//   ....[192]....
        /*0adc*/ 	.word	0x0500000f


	//   ....[193]....
        /*0ae0*/ 	.word	0x0500000f


	//   ....[194]....
        /*0ae4*/ 	.word	0x0500000f


	//   ....[195]....
        /*0ae8*/ 	.word	0x0500000f


	//   ....[196]....
        /*0aec*/ 	.word	0x0500000f


	//   ....[197]....
        /*0af0*/ 	.word	0x0500000f


	//   ....[198]....
        /*0af4*/ 	.word	0x0500000f


	//   ....[199]....
        /*0af8*/ 	.word	0x0500000f


	//   ....[200]....
        /*0afc*/ 	.word	0x0500000f


	//   ....[201]....
        /*0b00*/ 	.word	0x0500000f


	//   ....[202]....
        /*0b04*/ 	.word	0x0500000f


	//   ....[203]....
        /*0b08*/ 	.word	0x0500000f


	//   ....[204]....
        /*0b0c*/ 	.word	0x0500000f


	//   ....[205]....
        /*0b10*/ 	.word	0x0500000f


	//   ....[206]....
        /*0b14*/ 	.word	0x0500000f


	//   ....[207]....
        /*0b18*/ 	.word	0x0500000f


	//   ....[208]....
        /*0b1c*/ 	.word	0x0500000f


	//   ....[209]....
        /*0b20*/ 	.word	0x0500000f


	//   ....[210]....
        /*0b24*/ 	.word	0x0500000f


	//   ....[211]....
        /*0b28*/ 	.word	0x0500000f


	//   ....[212]....
        /*0b2c*/ 	.word	0x0500000f


	//   ....[213]....
        /*0b30*/ 	.word	0x0500000f


	//   ....[214]....
        /*0b34*/ 	.word	0x0500000f


	//   ....[215]....
        /*0b38*/ 	.word	0x0500000f


	//   ....[216]....
        /*0b3c*/ 	.word	0x0500000f


	//   ....[217]....
        /*0b40*/ 	.word	0x0500000f


	//   ....[218]....
        /*0b44*/ 	.word	0x0500000f


	//   ....[219]....
        /*0b48*/ 	.word	0x0500000f


	//   ....[220]....
        /*0b4c*/ 	.word	0x0500000f


	//   ....[221]....
        /*0b50*/ 	.word	0x0500000f


	//   ....[222]....
        /*0b54*/ 	.word	0x0500000f


	//   ....[223]....
        /*0b58*/ 	.word	0x0500000f


	//   ....[224]....
        /*0b5c*/ 	.word	0x0500000f


	//   ....[225]....
        /*0b60*/ 	.word	0x0500000f


	//   ....[226]....
        /*0b64*/ 	.word	0x0500000f


	//   ....[227]....
        /*0b68*/ 	.word	0x0500000f


	//   ....[228]....
        /*0b6c*/ 	.word	0x0500000f


	//   ....[229]....
        /*0b70*/ 	.word	0x0500000f


	//   ....[230]....
        /*0b74*/ 	.word	0x0500000f


	//   ....[231]....
        /*0b78*/ 	.word	0x0500000f


	//   ....[232]....
        /*0b7c*/ 	.word	0x0500000f


	//   ....[233]....
        /*0b80*/ 	.word	0x0500000f


	//   ....[234]....
        /*0b84*/ 	.word	0x0500000f


	//   ....[235]....
        /*0b88*/ 	.word	0x0500000f


	//   ....[236]....
        /*0b8c*/ 	.word	0x0500000f


	//   ....[237]....
        /*0b90*/ 	.word	0x0500000f


	//   ....[238]....
        /*0b94*/ 	.word	0x0500000f


	//   ....[239]....
        /*0b98*/ 	.word	0x0500000f


	//   ....[240]....
        /*0b9c*/ 	.word	0x0500000f


	//   ....[241]....
        /*0ba0*/ 	.word	0x0500000f


	//   ....[242]....
        /*0ba4*/ 	.word	0x0500000f


	//   ....[243]....
        /*0ba8*/ 	.word	0x0500000f


	//   ....[244]....
        /*0bac*/ 	.word	0x0500000f


	//   ....[245]....
        /*0bb0*/ 	.word	0x0500000f


	//   ....[246]....
        /*0bb4*/ 	.word	0x0500000f


	//   ....[247]....
        /*0bb8*/ 	.word	0x0500000f


	//   ....[248]....
        /*0bbc*/ 	.word	0x0500000f


	//   ....[249]....
        /*0bc0*/ 	.word	0x0500000f


	//   ....[250]....
        /*0bc4*/ 	.word	0x0500000f


	//   ....[251]....
        /*0bc8*/ 	.word	0x0500000f


	//   ....[252]....
        /*0bcc*/ 	.word	0x0500000f


	//   ....[253]....
        /*0bd0*/ 	.word	0x0500000f


	//   ....[254]....
        /*0bd4*/ 	.word	0x0500000f


	//   ....[255]....
        /*0bd8*/ 	.word	0x0500000f


	//   ....[0]....
        /*0bdc*/ 	.word	0x0500000f


	//   ....[1]....
        /*0be0*/ 	.word	0x0500000f


	//   ....[2]....
        /*0be4*/ 	.word	0x0500000f


	//----- nvinfo : EIATTR_COOP_GROUP_INSTR_OFFSETS
	.align		4
.L_233:
        /*0be8*/ 	.byte	0x04, 0x28
        /*0bea*/ 	.short	(.L_235 - .L_234)


	//   ....[0]....
.L_234:
        /*0bec*/ 	.word	0x00000060


	//   ....[1]....
        /*0bf0*/ 	.word	0x00000130


	//   ....[2]....
        /*0bf4*/ 	.word	0x00000230


	//   ....[3]....
        /*0bf8*/ 	.word	0x000003a0


	//   ....[4]....
        /*0bfc*/ 	.word	0x00000500


	//   ....[5]....
        /*0c00*/ 	.word	0x00000620


	//   ....[6]....
        /*0c04*/ 	.word	0x00000780


	//   ....[7]....
        /*0c08*/ 	.word	0x00002950


	//   ....[8]....
        /*0c0c*/ 	.word	0x00002960


	//   ....[9]....
        /*0c10*/ 	.word	0x00003aa0


	//   ....[10]....
        /*0c14*/ 	.word	0x00003ab0


	//   ....[11]....
        /*0c18*/ 	.word	0x00004c40


	//   ....[12]....
        /*0c1c*/ 	.word	0x00004c50


	//   ....[13]....
        /*0c20*/ 	.word	0x00005000


	//   ....[14]....
        /*0c24*/ 	.word	0x00005020


	//   ....[15]....
        /*0c28*/ 	.word	0x00005bb0


	//   ....[16]....
        /*0c2c*/ 	.word	0x00006320


	//   ....[17]....
        /*0c30*/ 	.word	0x00006330


	//   ....[18]....
        /*0c34*/ 	.word	0x00006340


	//   ....[19]....
        /*0c38*/ 	.word	0x00006350


	//   ....[20]....
        /*0c3c*/ 	.word	0x00007830


	//   ....[21]....
        /*0c40*/ 	.word	0x00007840


	//   ....[22]....
        /*0c44*/ 	.word	0x00007850


	//   ....[23]....
        /*0c48*/ 	.word	0x00007860


	//   ....[24]....
        /*0c4c*/ 	.word	0x000093a0


	//   ....[25]....
        /*0c50*/ 	.word	0x0000a450


	//   ....[26]....
        /*0c54*/ 	.word	0x0000adb0


	//   ....[27]....
        /*0c58*/ 	.word	0x0000aeb0


	//   ....[28]....
        /*0c5c*/ 	.word	0x0000b8b0


	//   ....[29]....
        /*0c60*/ 	.word	0x0000b940


	//   ....[30]....
        /*0c64*/ 	.word	0x0000d5b0


	//   ....[31]....
        /*0c68*/ 	.word	0x0000d7e0


	//   ....[32]....
        /*0c6c*/ 	.word	0x0000f250


	//   ....[33]....
        /*0c70*/ 	.word	0x0000f420


	//   ....[34]....
        /*0c74*/ 	.word	0x0000fa70


	//   ....[35]....
        /*0c78*/ 	.word	0x0000fbb0


	//   ....[36]....
        /*0c7c*/ 	.word	0x00011df0


	//   ....[37]....
        /*0c80*/ 	.word	0x00011e10


	//   ....[38]....
        /*0c84*/ 	.word	0x00012470


	//   ....[39]....
        /*0c88*/ 	.word	0x000124d0


	//   ....[40]....
        /*0c8c*/ 	.word	0x000141a0


	//   ....[41]....
        /*0c90*/ 	.word	0x000151d0


	//   ....[42]....
        /*0c94*/ 	.word	0x00015d20


	//   ....[43]....
        /*0c98*/ 	.word	0x00015e30


	//   ....[44]....
        /*0c9c*/ 	.word	0x000166f0


	//   ....[45]....
        /*0ca0*/ 	.word	0x00016860


	//   ....[46]....
        /*0ca4*/ 	.word	0x00017cc0


	//   ....[47]....
        /*0ca8*/ 	.word	0x00017cf0


	//   ....[48]....
        /*0cac*/ 	.word	0x00017df0


	//   ....[49]....
        /*0cb0*/ 	.word	0x00017eb0


	//   ....[50]....
        /*0cb4*/ 	.word	0x000189a0


	//   ....[51]....
        /*0cb8*/ 	.word	0x000189b0


	//   ....[52]....
        /*0cbc*/ 	.word	0x000189c0


	//   ....[53]....
        /*0cc0*/ 	.word	0x000189d0


	//   ....[54]....
        /*0cc4*/ 	.word	0x000189e0


	//   ....[55]....
        /*0cc8*/ 	.word	0x000189f0


	//   ....[56]....
        /*0ccc*/ 	.word	0x00018a00


	//   ....[57]....
        /*0cd0*/ 	.word	0x00018a20


	//   ....[58]....
        /*0cd4*/ 	.word	0x00018a50


	//   ....[59]....
        /*0cd8*/ 	.word	0x00018a70


	//   ....[60]....
        /*0cdc*/ 	.word	0x00018aa0


	//   ....[61]....
        /*0ce0*/ 	.word	0x00018ac0


	//   ....[62]....
        /*0ce4*/ 	.word	0x00018af0


	//   ....[63]....
        /*0ce8*/ 	.word	0x00018b00


	//   ....[64]....
        /*0cec*/ 	.word	0x00018b30


	//   ....[65]....
        /*0cf0*/ 	.word	0x00018b40


	//   ....[66]....
        /*0cf4*/ 	.word	0x00019060


	//   ....[67]....
        /*0cf8*/ 	.word	0x000190a0


	//   ....[68]....
        /*0cfc*/ 	.word	0x000190e0


	//   ....[69]....
        /*0d00*/ 	.word	0x00019120


	//   ....[70]....
        /*0d04*/ 	.word	0x000195a0


	//   ....[71]....
        /*0d08*/ 	.word	0x000195e0


	//   ....[72]....
        /*0d0c*/ 	.word	0x00019600


	//   ....[73]....
        /*0d10*/ 	.word	0x00019640


	//   ....[74]....
        /*0d14*/ 	.word	0x00019660


	//   ....[75]....
        /*0d18*/ 	.word	0x00019680


	//   ....[76]....
        /*0d1c*/ 	.word	0x000196a0


	//   ....[77]....
        /*0d20*/ 	.word	0x000196d0


	//   ....[78]....
        /*0d24*/ 	.word	0x00019ed0


	//   ....[79]....
        /*0d28*/ 	.word	0x00019f00


	//   ....[80]....
        /*0d2c*/ 	.word	0x00019f40


	//   ....[81]....
        /*0d30*/ 	.word	0x00019f70


	//   ....[82]....
        /*0d34*/ 	.word	0x00019f90


	//   ....[83]....
        /*0d38*/ 	.word	0x00019fa0


	//   ....[84]....
        /*0d3c*/ 	.word	0x00019fb0


	//   ....[85]....
        /*0d40*/ 	.word	0x00019fd0


	//   ....[86]....
        /*0d44*/ 	.word	0x0001a130


	//   ....[87]....
        /*0d48*/ 	.word	0x0001a2e0


	//   ....[88]....
        /*0d4c*/ 	.word	0x0001a310


	//   ....[89]....
        /*0d50*/ 	.word	0x0001a340


	//   ....[90]....
        /*0d54*/ 	.word	0x0001a370


	//   ....[91]....
        /*0d58*/ 	.word	0x0001a3a0


	//   ....[92]....
        /*0d5c*/ 	.word	0x0001a3d0


	//   ....[93]....
        /*0d60*/ 	.word	0x0001a540


	//   ....[94]....
        /*0d64*/ 	.word	0x0001a570


	//   ....[95]....
        /*0d68*/ 	.word	0x0001a5a0


	//   ....[96]....
        /*0d6c*/ 	.word	0x0001a5d0


	//   ....[97]....
        /*0d70*/ 	.word	0x0001a600


	//   ....[98]....
        /*0d74*/ 	.word	0x0001a630


	//   ....[99]....
        /*0d78*/ 	.word	0x0001a6e0


	//   ....[100]....
        /*0d7c*/ 	.word	0x0001a740


	//   ....[101]....
        /*0d80*/ 	.word	0x0001a7e0


	//   ....[102]....
        /*0d84*/ 	.word	0x0001b9d0


	//   ....[103]....
        /*0d88*/ 	.word	0x0001dae0


	//   ....[104]....
        /*0d8c*/ 	.word	0x0001db10


	//   ....[105]....
        /*0d90*/ 	.word	0x0001db70


	//   ....[106]....
        /*0d94*/ 	.word	0x0001dba0


	//   ....[107]....
        /*0d98*/ 	.word	0x0001dbf0


	//   ....[108]....
        /*0d9c*/ 	.word	0x0001dc00


	//   ....[109]....
        /*0da0*/ 	.word	0x0001dc20


	//   ....[110]....
        /*0da4*/ 	.word	0x0001dc30


	//   ....[111]....
        /*0da8*/ 	.word	0x0001dc90


	//   ....[112]....
        /*0dac*/ 	.word	0x0001dce0


	//   ....[113]....
        /*0db0*/ 	.word	0x0001e120


	//   ....[114]....
        /*0db4*/ 	.word	0x0001e140


	//   ....[115]....
        /*0db8*/ 	.word	0x0001e1e0


	//   ....[116]....
        /*0dbc*/ 	.word	0x0001e1f0


	//   ....[117]....
        /*0dc0*/ 	.word	0x0001e260


	//   ....[118]....
        /*0dc4*/ 	.word	0x0001e270


	//   ....[119]....
        /*0dc8*/ 	.word	0x0001e280


	//   ....[120]....
        /*0dcc*/ 	.word	0x0001e290


	//   ....[121]....
        /*0dd0*/ 	.word	0x0001e340


	//   ....[122]....
        /*0dd4*/ 	.word	0x0001e360


	//   ....[123]....
        /*0dd8*/ 	.word	0x0001ebf0


	//   ....[124]....
        /*0ddc*/ 	.word	0x0001ec20


	//   ....[125]....
        /*0de0*/ 	.word	0x0001ec90


	//   ....[126]....
        /*0de4*/ 	.word	0x0001ecb0


	//   ....[127]....
        /*0de8*/ 	.word	0x0001ed30


	//   ....[128]....
        /*0dec*/ 	.word	0x0001ed50


	//   ....[129]....
        /*0df0*/ 	.word	0x0001ed60


	//   ....[130]....
        /*0df4*/ 	.word	0x0001edd0


	//   ....[131]....
        /*0df8*/ 	.word	0x0001ee20


	//   ....[132]....
        /*0dfc*/ 	.word	0x0001ee30


	//   ....[133]....
        /*0e00*/ 	.word	0x0001ee60


	//   ....[134]....
        /*0e04*/ 	.word	0x0001ee80


	//   ....[135]....
        /*0e08*/ 	.word	0x0001f8e0


	//   ....[136]....
        /*0e0c*/ 	.word	0x0001f8f0


	//   ....[137]....
        /*0e10*/ 	.word	0x0001f910


	//   ....[138]....
        /*0e14*/ 	.word	0x0001f960


	//   ....[139]....
        /*0e18*/ 	.word	0x0001f970


	//   ....[140]....
        /*0e1c*/ 	.word	0x0001f9b0


	//   ....[141]....
        /*0e20*/ 	.word	0x0001f9c0


	//   ....[142]....
        /*0e24*/ 	.word	0x0001f9d0


	//   ....[143]....
        /*0e28*/ 	.word	0x0001fa10


	//   ....[144]....
        /*0e2c*/ 	.word	0x0001fa50


	//   ....[145]....
        /*0e30*/ 	.word	0x0001fe80


	//   ....[146]....
        /*0e34*/ 	.word	0x0001fe90


	//   ....[147]....
        /*0e38*/ 	.word	0x0001fea0


	//   ....[148]....
        /*0e3c*/ 	.word	0x0001fee0


	//   ....[149]....
        /*0e40*/ 	.word	0x0001fef0


	//   ....[150]....
        /*0e44*/ 	.word	0x0001ff30


	//   ....[151]....
        /*0e48*/ 	.word	0x0001ff40


	//   ....[152]....
        /*0e4c*/ 	.word	0x0001ff50


	//   ....[153]....
        /*0e50*/ 	.word	0x0001ff90


	//   ....[154]....
        /*0e54*/ 	.word	0x0001ffd0


	//   ....[155]....
        /*0e58*/ 	.word	0x00020e00


	//   ....[156]....
        /*0e5c*/ 	.word	0x00020e60


	//   ....[157]....
        /*0e60*/ 	.word	0x00020e90


	//   ....[158]....
        /*0e64*/ 	.word	0x00020ea0


	//   ....[159]....
        /*0e68*/ 	.word	0x00020ed0


	//   ....[160]....
        /*0e6c*/ 	.word	0x00020f00


	//   ....[161]....
        /*0e70*/ 	.word	0x00020f30


	//   ....[162]....
        /*0e74*/ 	.word	0x00020f60


	//   ....[163]....
        /*0e78*/ 	.word	0x000210e0


	//   ....[164]....
        /*0e7c*/ 	.word	0x00021110


	//   ....[165]....
        /*0e80*/ 	.word	0x00021140


	//   ....[166]....
        /*0e84*/ 	.word	0x00021170


	//   ....[167]....
        /*0e88*/ 	.word	0x000211a0


	//   ....[168]....
        /*0e8c*/ 	.word	0x000211d0


	//   ....[169]....
        /*0e90*/ 	.word	0x00021290


	//   ....[170]....
        /*0e94*/ 	.word	0x000212b0


	//   ....[171]....
        /*0e98*/ 	.word	0x00021320


	//   ....[172]....
        /*0e9c*/ 	.word	0x000219e0


	//   ....[173]....
        /*0ea0*/ 	.word	0x00021da0


	//   ....[174]....
        /*0ea4*/ 	.word	0x00021e30


	//   ....[175]....
        /*0ea8*/ 	.word	0x00021f00


	//   ....[176]....
        /*0eac*/ 	.word	0x00021f90


	//   ....[177]....
        /*0eb0*/ 	.word	0x00022060


	//   ....[178]....
        /*0eb4*/ 	.word	0x000220f0


	//   ....[179]....
        /*0eb8*/ 	.word	0x000221c0


	//   ....[180]....
        /*0ebc*/ 	.word	0x00022250


	//   ....[181]....
        /*0ec0*/ 	.word	0x000222a0


	//   ....[182]....
        /*0ec4*/ 	.word	0x000222f0


	//   ....[183]....
        /*0ec8*/ 	.word	0x000223c0


	//   ....[184]....
        /*0ecc*/ 	.word	0x00022450


	//   ....[185]....
        /*0ed0*/ 	.word	0x000224a0


	//   ....[186]....
        /*0ed4*/ 	.word	0x000224f0


	//   ....[187]....
        /*0ed8*/ 	.word	0x00022880


	//   ....[188]....
        /*0edc*/ 	.word	0x00022b50


	//   ....[189]....
        /*0ee0*/ 	.word	0x00022c50


	//   ....[190]....
        /*0ee4*/ 	.word	0x00022d20


	//   ....[191]....
        /*0ee8*/ 	.word	0x00022d90


	//   ....[192]....
        /*0eec*/ 	.word	0x00022e60


	//   ....[193]....
        /*0ef0*/ 	.word	0x00022ec0


	//   ....[194]....
        /*0ef4*/ 	.word	0x00022f80


	//   ....[195]....
        /*0ef8*/ 	.word	0x00022fe0


	//   ....[196]....
        /*0efc*/ 	.word	0x000230a0


	//   ....[197]....
        /*0f00*/ 	.word	0x00023100


	//   ....[198]....
        /*0f04*/ 	.word	0x000231d0


	//   ....[199]....
        /*0f08*/ 	.word	0x000232d0


	//   ....[200]....
        /*0f0c*/ 	.word	0x00023380


	//   ....[201]....
        /*0f10*/ 	.word	0x00023400


	//   ....[202]....
        /*0f14*/ 	.word	0x000234f0


	//   ....[203]....
        /*0f18*/ 	.word	0x00023550


	//   ....[204]....
        /*0f1c*/ 	.word	0x00023630


	//   ....[205]....
        /*0f20*/ 	.word	0x00023690


	//   ....[206]....
        /*0f24*/ 	.word	0x00023730


	//   ....[207]....
        /*0f28*/ 	.word	0x000237d0


	//   ....[208]....
        /*0f2c*/ 	.word	0x000238a0


	//   ....[209]....
        /*0f30*/ 	.word	0x00023950


	//   ....[210]....
        /*0f34*/ 	.word	0x000239c0


	//   ....[211]....
        /*0f38*/ 	.word	0x00023a20


	//   ....[212]....
        /*0f3c*/ 	.word	0x00023ae0


	//   ....[213]....
        /*0f40*/ 	.word	0x00023b40


	//   ....[214]....
        /*0f44*/ 	.word	0x00023c40


	//   ....[215]....
        /*0f48*/ 	.word	0x00023ca0


	//   ....[216]....
        /*0f4c*/ 	.word	0x00023d50


	//   ....[217]....
        /*0f50*/ 	.word	0x00023e00


	//   ....[218]....
        /*0f54*/ 	.word	0x00023eb0


	//   ....[219]....
        /*0f58*/ 	.word	0x00023f30


	//   ....[220]....
        /*0f5c*/ 	.word	0x00024000


	//   ....[221]....
        /*0f60*/ 	.word	0x00024140


	//   ....[222]....
        /*0f64*/ 	.word	0x000241f0


	//   ....[223]....
        /*0f68*/ 	.word	0x000242a0


	//   ....[224]....
        /*0f6c*/ 	.word	0x00024340


	//   ....[225]....
        /*0f70*/ 	.word	0x000243f0


	//   ....[226]....
        /*0f74*/ 	.word	0x00024490


	//   ....[227]....
        /*0f78*/ 	.word	0x00024540


	//   ....[228]....
        /*0f7c*/ 	.word	0x000245e0


	//   ....[229]....
        /*0f80*/ 	.word	0x00024650


	//   ....[230]....
        /*0f84*/ 	.word	0x00024710


	//   ....[231]....
        /*0f88*/ 	.word	0x00024800


	//   ....[232]....
        /*0f8c*/ 	.word	0x00024890


	//   ....[233]....
        /*0f90*/ 	.word	0x000248f0


	//   ....[234]....
        /*0f94*/ 	.word	0x000249a0


	//   ....[235]....
        /*0f98*/ 	.word	0x00024a00


	//   ....[236]....
        /*0f9c*/ 	.word	0x00024ab0


	//   ....[237]....
        /*0fa0*/ 	.word	0x00024b10


	//   ....[238]....
        /*0fa4*/ 	.word	0x00024bc0


	//   ....[239]....
        /*0fa8*/ 	.word	0x00024c20


	//   ....[240]....
        /*0fac*/ 	.word	0x00024cd0


	//   ....[241]....
        /*0fb0*/ 	.word	0x00024eb0


	//   ....[242]....
        /*0fb4*/ 	.word	0x00024f50


	//   ....[243]....
        /*0fb8*/ 	.word	0x00025070


	//   ....[244]....
        /*0fbc*/ 	.word	0x000250e0


	//   ....[245]....
        /*0fc0*/ 	.word	0x00025150


	//   ....[246]....
        /*0fc4*/ 	.word	0x000251c0


	//   ....[247]....
        /*0fc8*/ 	.word	0x00025230


	//   ....[248]....
        /*0fcc*/ 	.word	0x000252b0


	//   ....[249]....
        /*0fd0*/ 	.word	0x00025340


	//   ....[250]....
        /*0fd4*/ 	.word	0x000253e0


	//   ....[251]....
        /*0fd8*/ 	.word	0x00025450


	//   ....[252]....
        /*0fdc*/ 	.word	0x000254c0


	//   ....[253]....
        /*0fe0*/ 	.word	0x00025530


	//   ....[254]....
        /*0fe4*/ 	.word	0x000255b0


	//   ....[255]....
        /*0fe8*/ 	.word	0x00025620


	//   ....[0]....
        /*0fec*/ 	.word	0x000256c0


	//   ....[1]....
        /*0ff0*/ 	.word	0x00025750


	//   ....[2]....
        /*0ff4*/ 	.word	0x00025880


	//----- nvinfo : EIATTR_REG_RECONFIG
	.align		4
.L_235:
        /*0ff8*/ 	.byte	0x01, 0x54
	.zero		2


	//----- nvinfo : EIATTR_SYSCALL_OFFSETS
	.align		4
        /*0ffc*/ 	.byte	0x04, 0x46
        /*0ffe*/ 	.short	(.L_237 - .L_236)


	//   ....[0]....
.L_236:
        /*1000*/ 	.word	0x00001b00


	//   ....[1]....
        /*1004*/ 	.word	0x00001c50


	//   ....[2]....
        /*1008*/ 	.word	0x00005d20


	//   ....[3]....
        /*100c*/ 	.word	0x00006040


	//   ....[4]....
        /*1010*/ 	.word	0x0001cd50


	//   ....[5]....
        /*1014*/ 	.word	0x0001cec0


	//   ....[6]....
        /*1018*/ 	.word	0x0001d010


	//   ....[7]....
        /*101c*/ 	.word	0x0001d150


	//   ....[8]....
        /*1020*/ 	.word	0x0001e760


	//----- nvinfo : EIATTR_MBARRIER_INSTR_OFFSETS
	.align		4
.L_237:
        /*1024*/ 	.byte	0x04, 0x39
        /*1026*/ 	.short	(.L_239 - .L_238)


	//   ....[0]....
.L_238:
        /*1028*/ 	.word	0x00000250
        /*102c*/ 	.word	0x000000ff
        /*1030*/ 	.word	0x00013200
        /*1034*/ 	.short	0x0100
        /*1036*/ 	.byte	0x08
	.zero		1


	//   ....[1]....
        /*1038*/ 	.word	0x00000260
        /*103c*/ 	.word	0x000000ff
        /*1040*/ 	.word	0x00013220
        /*1044*/ 	.short	0x0100
        /*1046*/ 	.byte	0x08
	.zero		1


	//   ....[2]....
        /*1048*/ 	.word	0x00000350
        /*104c*/ 	.word	0x000000ff
        /*1050*/ 	.word	0x00013230
        /*1054*/ 	.short	0x0100
        /*1056*/ 	.byte	0x08
	.zero		1


	//   ....[3]....
        /*1058*/ 	.word	0x00000360
        /*105c*/ 	.word	0x000000ff
        /*1060*/ 	.word	0x00013240
        /*1064*/ 	.short	0x0100
        /*1066*/ 	.byte	0x08
	.zero		1


	//   ....[4]....
        /*1068*/ 	.word	0x00000370
        /*106c*/ 	.word	0x000000ff
        /*1070*/ 	.word	0x00013238
        /*1074*/ 	.short	0x0100
        /*1076*/ 	.byte	0x08
	.zero		1


	//   ....[5]....
        /*1078*/ 	.word	0x00000380
        /*107c*/ 	.word	0x000000ff
        /*1080*/ 	.word	0x00013248
        /*1084*/ 	.short	0x0100
        /*1086*/ 	.byte	0x08
	.zero		1


	//   ....[6]....
        /*1088*/ 	.word	0x000004b0
        /*108c*/ 	.word	0x000000ff
        /*1090*/ 	.word	0x00013250
        /*1094*/ 	.short	0x0100
        /*1096*/ 	.byte	0x08
	.zero		1


	//   ....[7]....
        /*1098*/ 	.word	0x000004c0
        /*109c*/ 	.word	0x000000ff
        /*10a0*/ 	.word	0x00013260
        /*10a4*/ 	.short	0x0100
        /*10a6*/ 	.byte	0x08
	.zero		1


	//   ....[8]....
        /*10a8*/ 	.word	0x000004d0
        /*10ac*/ 	.word	0x000000ff
        /*10b0*/ 	.word	0x00013258
        /*10b4*/ 	.short	0x0100
        /*10b6*/ 	.byte	0x08
	.zero		1


	//   ....[9]....
        /*10b8*/ 	.word	0x000004e0
        /*10bc*/ 	.word	0x000000ff
        /*10c0*/ 	.word	0x00013268
        /*10c4*/ 	.short	0x0100
        /*10c6*/ 	.byte	0x08
	.zero		1


	//   ....[10]....
        /*10c8*/ 	.word	0x000005d0
        /*10cc*/ 	.word	0x000000ff
        /*10d0*/ 	.word	0x00013270
        /*10d4*/ 	.short	0x0100
        /*10d6*/ 	.byte	0x06
	.zero		1


	//   ....[11]....
        /*10d8*/ 	.word	0x000005e0
        /*10dc*/ 	.word	0x000000ff
        /*10e0*/ 	.word	0x00013280
        /*10e4*/ 	.short	0x0100
        /*10e6*/ 	.byte	0x06
	.zero		1


	//   ....[12]....
        /*10e8*/ 	.word	0x000005f0
        /*10ec*/ 	.word	0x000000ff
        /*10f0*/ 	.word	0x00013278
        /*10f4*/ 	.short	0x0100
        /*10f6*/ 	.byte	0x06
	.zero		1


	//   ....[13]....
        /*10f8*/ 	.word	0x00000600
        /*10fc*/ 	.word	0x000000ff
        /*1100*/ 	.word	0x00013288
        /*1104*/ 	.short	0x0100
        /*1106*/ 	.byte	0x06
	.zero		1


	//   ....[14]....
        /*1108*/ 	.word	0x00000730
        /*110c*/ 	.word	0x000000ff
        /*1110*/ 	.word	0x00013290
        /*1114*/ 	.short	0x0100
        /*1116*/ 	.byte	0x08
	.zero		1


	//   ....[15]....
        /*1118*/ 	.word	0x00000740
        /*111c*/ 	.word	0x000000ff
        /*1120*/ 	.word	0x000132a0
        /*1124*/ 	.short	0x0100
        /*1126*/ 	.byte	0x08
	.zero		1


	//   ....[16]....
        /*1128*/ 	.word	0x00000750
        /*112c*/ 	.word	0x000000ff
        /*1130*/ 	.word	0x00013298
        /*1134*/ 	.short	0x0100
        /*1136*/ 	.byte	0x08
	.zero		1


	//   ....[17]....
        /*1138*/ 	.word	0x00000760
        /*113c*/ 	.word	0x000000ff
        /*1140*/ 	.word	0x000132a8
        /*1144*/ 	.short	0x0100
        /*1146*/ 	.byte	0x08
	.zero		1


	//   ....[18]....
        /*1148*/ 	.word	0x000008a0
        /*114c*/ 	.word	0x000000ff
        /*1150*/ 	.word	0x000132b0
        /*1154*/ 	.short	0x0100
        /*1156*/ 	.byte	0x08
	.zero		1


	//   ....[19]....
        /*1158*/ 	.word	0x000008b0
        /*115c*/ 	.word	0x000000ff
        /*1160*/ 	.word	0x000132c0
        /*1164*/ 	.short	0x0100
        /*1166*/ 	.byte	0x08
	.zero		1


	//   ....[20]....
        /*1168*/ 	.word	0x000008c0
        /*116c*/ 	.word	0x000000ff
        /*1170*/ 	.word	0x000132b8
        /*1174*/ 	.short	0x0100
        /*1176*/ 	.byte	0x08
	.zero		1


	//   ....[21]....
        /*1178*/ 	.word	0x000008d0
        /*117c*/ 	.word	0x000000ff
        /*1180*/ 	.word	0x000132c8
        /*1184*/ 	.short	0x0100
        /*1186*/ 	.byte	0x08
	.zero		1


	//   ....[22]....
        /*1188*/ 	.word	0x00002900
        /*118c*/ 	.word	0x00000040
        /*1190*/ 	.word	0x00013290
        /*1194*/ 	.short	0x010a
        /*1196*/ 	.byte	0x3f
	.zero		1


	//   ....[23]....
        /*1198*/ 	.word	0x00003a50
        /*119c*/ 	.word	0x00000040
        /*11a0*/ 	.word	0x00013290
        /*11a4*/ 	.short	0x010a
        /*11a6*/ 	.byte	0x3f
	.zero		1


	//   ....[24]....
        /*11a8*/ 	.word	0x00004a40
        /*11ac*/ 	.word	0x00000040
        /*11b0*/ 	.word	0x00013290
        /*11b4*/ 	.short	0x010a
        /*11b6*/ 	.byte	0x3f
	.zero		1


	//   ....[25]....
        /*11b8*/ 	.word	0x00004e20
        /*11bc*/ 	.word	0x00000000
        /*11c0*/ 	.word	0x00000000
        /*11c4*/ 	.short	0x0101
        /*11c6*/ 	.byte	0x3f
	.zero		1


	//   ....[26]....
        /*11c8*/ 	.word	0x00004e60
        /*11cc*/ 	.word	0x00000040
        /*11d0*/ 	.word	0x000132b0
        /*11d4*/ 	.short	0x010a
        /*11d6*/ 	.byte	0x3f
	.zero		1


	//   ....[27]....
        /*11d8*/ 	.word	0x00005220
        /*11dc*/ 	.word	0x00000040
        /*11e0*/ 	.word	0x00000000
        /*11e4*/ 	.short	0x0101
        /*11e6*/ 	.byte	0x3f
	.zero		1


	//   ....[28]....
        /*11e8*/ 	.word	0x00005dc0
        /*11ec*/ 	.word	0x00000016
        /*11f0*/ 	.word	0x00013200
        /*11f4*/ 	.short	0x010a
        /*11f6*/ 	.byte	0x3f
	.zero		1


	//   ....[29]....
        /*11f8*/ 	.word	0x00005e10
        /*11fc*/ 	.word	0x00000016
        /*1200*/ 	.word	0x00013200
        /*1204*/ 	.short	0x010a
        /*1206*/ 	.byte	0x3f
	.zero		1


	//   ....[30]....
        /*1208*/ 	.word	0x000065b0
        /*120c*/ 	.word	0x00000016
        /*1210*/ 	.word	0x00013200
        /*1214*/ 	.short	0x010a
        /*1216*/ 	.byte	0x3f
	.zero		1


	//   ....[31]....
        /*1218*/ 	.word	0x00007a20
        /*121c*/ 	.word	0x00000016
        /*1220*/ 	.word	0x00013200
        /*1224*/ 	.short	0x010a
        /*1226*/ 	.byte	0x3f
	.zero		1


	//   ....[32]....
        /*1228*/ 	.word	0x00008bb0
        /*122c*/ 	.word	0x0000000c
        /*1230*/ 	.word	0x00013230
        /*1234*/ 	.short	0x010a
        /*1236*/ 	.byte	0x3f
	.zero		1


	//   ....[33]....
        /*1238*/ 	.word	0x00008c50
        /*123c*/ 	.word	0x0000000c
        /*1240*/ 	.word	0x00013230
        /*1244*/ 	.short	0x010a
        /*1246*/ 	.byte	0x3f
	.zero		1


	//   ....[34]....
        /*1248*/ 	.word	0x000093f0
        /*124c*/ 	.word	0x00000000
        /*1250*/ 	.word	0x00000000
        /*1254*/ 	.short	0x0101
        /*1256*/ 	.byte	0x3f
	.zero		1


	//   ....[35]....
        /*1258*/ 	.word	0x0000cb40
        /*125c*/ 	.word	0x0000000e
        /*1260*/ 	.word	0x00013230
        /*1264*/ 	.short	0x010a
        /*1266*/ 	.byte	0x3f
	.zero		1


	//   ....[36]....
        /*1268*/ 	.word	0x0000cbd0
        /*126c*/ 	.word	0x0000000e
        /*1270*/ 	.word	0x00013230
        /*1274*/ 	.short	0x010a
        /*1276*/ 	.byte	0x3f
	.zero		1


	//   ....[37]....
        /*1278*/ 	.word	0x0000d190
        /*127c*/ 	.word	0x0000000f
        /*1280*/ 	.word	0x00013250
        /*1284*/ 	.short	0x010a
        /*1286*/ 	.byte	0x3f
	.zero		1


	//   ....[38]....
        /*1288*/ 	.word	0x0000d1e0
        /*128c*/ 	.word	0x0000000f
        /*1290*/ 	.word	0x00013250
        /*1294*/ 	.short	0x010a
        /*1296*/ 	.byte	0x3f
	.zero		1


	//   ....[39]....
        /*1298*/ 	.word	0x0000d5a0
        /*129c*/ 	.word	0x0000000e
        /*12a0*/ 	.word	0x00000000
        /*12a4*/ 	.short	0x0101
        /*12a6*/ 	.byte	0x3f
	.zero		1


	//   ....[40]....
        /*12a8*/ 	.word	0x000108a0
        /*12ac*/ 	.word	0x0000000f
        /*12b0*/ 	.word	0x00000000
        /*12b4*/ 	.short	0x0101
        /*12b6*/ 	.byte	0x3f
	.zero		1


	//   ....[41]....
        /*12b8*/ 	.word	0x000111b0
        /*12bc*/ 	.word	0x00000003
        /*12c0*/ 	.word	0x00013230
        /*12c4*/ 	.short	0x010a
        /*12c6*/ 	.byte	0x3f
	.zero		1


	//   ....[42]....
        /*12c8*/ 	.word	0x00011240
        /*12cc*/ 	.word	0x00000003
        /*12d0*/ 	.word	0x00013230
        /*12d4*/ 	.short	0x010a
        /*12d6*/ 	.byte	0x3f
	.zero		1


	//   ....[43]....
        /*12d8*/ 	.word	0x00011800
        /*12dc*/ 	.word	0x0000000e
        /*12e0*/ 	.word	0x00013250
        /*12e4*/ 	.short	0x010a
        /*12e6*/ 	.byte	0x3f
	.zero		1


	//   ....[44]....
        /*12e8*/ 	.word	0x00011850
        /*12ec*/ 	.word	0x0000000e
        /*12f0*/ 	.word	0x00013250
        /*12f4*/ 	.short	0x010a
        /*12f6*/ 	.byte	0x3f
	.zero		1


	//   ....[45]....
        /*12f8*/ 	.word	0x00011b60
        /*12fc*/ 	.word	0x00000000
        /*1300*/ 	.word	0x00000000
        /*1304*/ 	.short	0x0101
        /*1306*/ 	.byte	0x3f
	.zero		1


	//   ....[46]....
        /*1308*/ 	.word	0x00013150
        /*130c*/ 	.word	0x0000000e
        /*1310*/ 	.word	0x00000000
        /*1314*/ 	.short	0x0101
        /*1316*/ 	.byte	0x3f
	.zero		1


	//   ....[47]....
        /*1318*/ 	.word	0x00013710
        /*131c*/ 	.word	0x00000003
        /*1320*/ 	.word	0x00013230
        /*1324*/ 	.short	0x010a
        /*1326*/ 	.byte	0x3f
	.zero		1


	//   ....[48]....
        /*1328*/ 	.word	0x000137a0
        /*132c*/ 	.word	0x00000003
        /*1330*/ 	.word	0x00013230
        /*1334*/ 	.short	0x010a
        /*1336*/ 	.byte	0x3f
	.zero		1


	//   ....[49]....
        /*1338*/ 	.word	0x00013d60
        /*133c*/ 	.word	0x00000009
        /*1340*/ 	.word	0x00013250
        /*1344*/ 	.short	0x010a
        /*1346*/ 	.byte	0x3f
	.zero		1


	//   ....[50]....
        /*1348*/ 	.word	0x00013db0
        /*134c*/ 	.word	0x00000009
        /*1350*/ 	.word	0x00013250
        /*1354*/ 	.short	0x010a
        /*1356*/ 	.byte	0x3f
	.zero		1


	//   ....[51]....
        /*1358*/ 	.word	0x00014190
        /*135c*/ 	.word	0x00000000
        /*1360*/ 	.word	0x00000000
        /*1364*/ 	.short	0x0101
        /*1366*/ 	.byte	0x3f
	.zero		1


	//   ....[52]....
        /*1368*/ 	.word	0x000174a0
        /*136c*/ 	.word	0x00000009
        /*1370*/ 	.word	0x00000000
        /*1374*/ 	.short	0x0101
        /*1376*/ 	.byte	0x3f
	.zero		1


	//   ....[53]....
        /*1378*/ 	.word	0x000179c0
        /*137c*/ 	.word	0x0000000d
        /*1380*/ 	.word	0x00013250
        /*1384*/ 	.short	0x010a
        /*1386*/ 	.byte	0x3f
	.zero		1


	//   ....[54]....
        /*1388*/ 	.word	0x00017a10
        /*138c*/ 	.word	0x0000000d
        /*1390*/ 	.word	0x00013250
        /*1394*/ 	.short	0x010a
        /*1396*/ 	.byte	0x3f
	.zero		1


	//   ....[55]....
        /*1398*/ 	.word	0x000182a0
        /*139c*/ 	.word	0x00000000
        /*13a0*/ 	.word	0x00000000
        /*13a4*/ 	.short	0x0101
        /*13a6*/ 	.byte	0x3f
	.zero		1


	//   ....[56]....
        /*13a8*/ 	.word	0x00019670
        /*13ac*/ 	.word	0x00000002
        /*13b0*/ 	.word	0x00000000
        /*13b4*/ 	.short	0x0101
        /*13b6*/ 	.byte	0x3f
	.zero		1


	//   ....[57]....
        /*13b8*/ 	.word	0x0001bab0
        /*13bc*/ 	.word	0x00000011
        /*13c0*/ 	.word	0x00013220
        /*13c4*/ 	.short	0x010a
        /*13c6*/ 	.byte	0x3f
	.zero		1


	//   ....[58]....
        /*13c8*/ 	.word	0x0001bb80
        /*13cc*/ 	.word	0x00000005
        /*13d0*/ 	.word	0x000132a0
        /*13d4*/ 	.short	0x010a
        /*13d6*/ 	.byte	0x3f
	.zero		1


	//   ....[59]....
        /*13d8*/ 	.word	0x0001bdc0
        /*13dc*/ 	.word	0x00000005
        /*13e0*/ 	.word	0x000132c0
        /*13e4*/ 	.short	0x010a
        /*13e6*/ 	.byte	0x3f
	.zero		1


	//   ....[60]....
        /*13e8*/ 	.word	0x0001c170
        /*13ec*/ 	.word	0x00000005
        /*13f0*/ 	.word	0x000132a0
        /*13f4*/ 	.short	0x010a
        /*13f6*/ 	.byte	0x3f
	.zero		1


	//   ....[61]....
        /*13f8*/ 	.word	0x0001c3a0
        /*13fc*/ 	.word	0x00000005
        /*1400*/ 	.word	0x000132c0
        /*1404*/ 	.short	0x010a
        /*1406*/ 	.byte	0x3f
	.zero		1


	//   ....[62]....
        /*1408*/ 	.word	0x0001d700
        /*140c*/ 	.word	0x00000006
        /*1410*/ 	.word	0x00013280
        /*1414*/ 	.short	0x010a
        /*1416*/ 	.byte	0x3f
	.zero		1


	//   ....[63]....
        /*1418*/ 	.word	0x0001dda0
        /*141c*/ 	.word	0x00000006
        /*1420*/ 	.word	0x00013270
        /*1424*/ 	.short	0x0107
        /*1426*/ 	.byte	0x3f
	.zero		1


	//   ....[64]....
        /*1428*/ 	.word	0x0001de60
        /*142c*/ 	.word	0x00000006
        /*1430*/ 	.word	0x00013270
        /*1434*/ 	.short	0x0101
        /*1436*/ 	.byte	0x3f
	.zero		1


	//   ....[65]....
        /*1438*/ 	.word	0x0001deb0
        /*143c*/ 	.word	0x00000006
        /*1440*/ 	.word	0x00013240
        /*1444*/ 	.short	0x010a
        /*1446*/ 	.byte	0x3f
	.zero		1


	//   ....[66]....
        /*1448*/ 	.word	0x0001e460
        /*144c*/ 	.word	0x00000006
        /*1450*/ 	.word	0x00013230
        /*1454*/ 	.short	0x0107
        /*1456*/ 	.byte	0x3f
	.zero		1


	//   ....[67]....
        /*1458*/ 	.word	0x0001e550
        /*145c*/ 	.word	0x00000006
        /*1460*/ 	.word	0x00013230
        /*1464*/ 	.short	0x0101
        /*1466*/ 	.byte	0x3f
	.zero		1


	//   ....[68]....
        /*1468*/ 	.word	0x0001ef70
        /*146c*/ 	.word	0x00000011
        /*1470*/ 	.word	0x00013200
        /*1474*/ 	.short	0x0107
        /*1476*/ 	.byte	0x3f
	.zero		1


	//   ....[69]....
        /*1478*/ 	.word	0x0001f060
        /*147c*/ 	.word	0x00000011
        /*1480*/ 	.word	0x00013200
        /*1484*/ 	.short	0x0101
        /*1486*/ 	.byte	0x3f
	.zero		1


	//   ....[70]....
        /*1488*/ 	.word	0x0001f080
        /*148c*/ 	.word	0x00000011
        /*1490*/ 	.word	0x00013220
        /*1494*/ 	.short	0x010a
        /*1496*/ 	.byte	0x3f
	.zero		1


	//   ....[71]....
        /*1498*/ 	.word	0x0001f600
        /*149c*/ 	.word	0x00000006
        /*14a0*/ 	.word	0x00013280
        /*14a4*/ 	.short	0x010a
        /*14a6*/ 	.byte	0x3f
	.zero		1


	//   ....[72]....
        /*14a8*/ 	.word	0x0001fb00
        /*14ac*/ 	.word	0x00000006
        /*14b0*/ 	.word	0x00013270
        /*14b4*/ 	.short	0x0107
        /*14b6*/ 	.byte	0x3f
	.zero		1


	//   ....[73]....
        /*14b8*/ 	.word	0x0001fbc0
        /*14bc*/ 	.word	0x00000006
        /*14c0*/ 	.word	0x00013270
        /*14c4*/ 	.short	0x0101
        /*14c6*/ 	.byte	0x3f
	.zero		1


	//   ....[74]....
        /*14c8*/ 	.word	0x0001fbf0
        /*14cc*/ 	.word	0x00000006
        /*14d0*/ 	.word	0x00013240
        /*14d4*/ 	.short	0x010a
        /*14d6*/ 	.byte	0x3f
	.zero		1


	//   ....[75]....
        /*14d8*/ 	.word	0x00020050
        /*14dc*/ 	.word	0x00000006
        /*14e0*/ 	.word	0x00013230
        /*14e4*/ 	.short	0x0107
        /*14e6*/ 	.byte	0x3f
	.zero		1


	//   ....[76]....
        /*14e8*/ 	.word	0x00020120
        /*14ec*/ 	.word	0x00000006
        /*14f0*/ 	.word	0x00013230
        /*14f4*/ 	.short	0x0101
        /*14f6*/ 	.byte	0x3f
	.zero		1


	//   ....[77]....
        /*14f8*/ 	.word	0x000201a0
        /*14fc*/ 	.word	0x00000002
        /*1500*/ 	.word	0x00013270
        /*1504*/ 	.short	0x010a
        /*1506*/ 	.byte	0x3f
	.zero		1


	//   ....[78]....
        /*1508*/ 	.word	0x00020230
        /*150c*/ 	.word	0x00000002
        /*1510*/ 	.word	0x00013260
        /*1514*/ 	.short	0x010a
        /*1516*/ 	.byte	0x3f
	.zero		1


	//   ....[79]....
        /*1518*/ 	.word	0x00020540
        /*151c*/ 	.word	0x00000002
        /*1520*/ 	.word	0x00013250
        /*1524*/ 	.short	0x0101
        /*1526*/ 	.byte	0x3f
	.zero		1


	//   ....[80]....
        /*1528*/ 	.word	0x000205d0
        /*152c*/ 	.word	0x00000002
        /*1530*/ 	.word	0x00000000
        /*1534*/ 	.short	0x0101
        /*1536*/ 	.byte	0x3f
	.zero		1


	//   ....[81]....
        /*1538*/ 	.word	0x000207b0
        /*153c*/ 	.word	0x00000003
        /*1540*/ 	.word	0x00013270
        /*1544*/ 	.short	0x010a
        /*1546*/ 	.byte	0x3f
	.zero		1


	//   ....[82]....
        /*1548*/ 	.word	0x00020840
        /*154c*/ 	.word	0x00000003
        /*1550*/ 	.word	0x00013260
        /*1554*/ 	.short	0x010a
        /*1556*/ 	.byte	0x3f
	.zero		1


	//   ....[83]....
        /*1558*/ 	.word	0x00020b70
        /*155c*/ 	.word	0x00000003
        /*1560*/ 	.word	0x00013250
        /*1564*/ 	.short	0x0101
        /*1566*/ 	.byte	0x3f
	.zero		1


	//   ....[84]....
        /*1568*/ 	.word	0x00020c00
        /*156c*/ 	.word	0x00000003
        /*1570*/ 	.word	0x00000000
        /*1574*/ 	.short	0x0101
        /*1576*/ 	.byte	0x3f
	.zero		1


	//   ....[85]....
        /*1578*/ 	.word	0x00021960
        /*157c*/ 	.word	0x00000005
        /*1580*/ 	.word	0x00013220
        /*1584*/ 	.short	0x010a
        /*1586*/ 	.byte	0x3f
	.zero		1


	//   ....[86]....
        /*1588*/ 	.word	0x00021af0
        /*158c*/ 	.word	0x00000004
        /*1590*/ 	.word	0x00013240
        /*1594*/ 	.short	0x010a
        /*1596*/ 	.byte	0x3f
	.zero		1


	//   ....[87]....
        /*1598*/ 	.word	0x00021ba0
        /*159c*/ 	.word	0x00000005
        /*15a0*/ 	.word	0x00013240
        /*15a4*/ 	.short	0x010a
        /*15a6*/ 	.byte	0x3f
	.zero		1


	//   ....[88]....
        /*15a8*/ 	.word	0x00021be0
        /*15ac*/ 	.word	0x00000004
        /*15b0*/ 	.word	0x00013260
        /*15b4*/ 	.short	0x010a
        /*15b6*/ 	.byte	0x3f
	.zero		1


	//   ....[89]....
        /*15b8*/ 	.word	0x00021c20
        /*15bc*/ 	.word	0x00000005
        /*15c0*/ 	.word	0x00013260
        /*15c4*/ 	.short	0x010a
        /*15c6*/ 	.byte	0x3f
	.zero		1


	//   ....[90]....
        /*15c8*/ 	.word	0x00021c60
        /*15cc*/ 	.word	0x00000004
        /*15d0*/ 	.word	0x00013280
        /*15d4*/ 	.short	0x010a
        /*15d6*/ 	.byte	0x3f
	.zero		1


	//   ....[91]....
        /*15d8*/ 	.word	0x00021ca0
        /*15dc*/ 	.word	0x00000005
        /*15e0*/ 	.word	0x00013280
        /*15e4*/ 	.short	0x010a
        /*15e6*/ 	.byte	0x3f
	.zero		1


	//   ....[92]....
        /*15e8*/ 	.word	0x00021d00
        /*15ec*/ 	.word	0x00000040
        /*15f0*/ 	.word	0x00013290
        /*15f4*/ 	.short	0x010a
        /*15f6*/ 	.byte	0x3f
	.zero		1


	//   ....[93]....
        /*15f8*/ 	.word	0x00021e60
        /*15fc*/ 	.word	0x00000040
        /*1600*/ 	.word	0x00013290
        /*1604*/ 	.short	0x010a
        /*1606*/ 	.byte	0x3f
	.zero		1


	//   ....[94]....
        /*1608*/ 	.word	0x00021fc0
        /*160c*/ 	.word	0x00000040
        /*1610*/ 	.word	0x00013290
        /*1614*/ 	.short	0x010a
        /*1616*/ 	.byte	0x3f
	.zero		1


	//   ....[95]....
        /*1618*/ 	.word	0x00022120
        /*161c*/ 	.word	0x00000040
        /*1620*/ 	.word	0x000132b0
        /*1624*/ 	.short	0x010a
        /*1626*/ 	.byte	0x3f
	.zero		1


	//   ....[96]....
        /*1628*/ 	.word	0x00022320
        /*162c*/ 	.word	0x00000016
        /*1630*/ 	.word	0x00013200
        /*1634*/ 	.short	0x010a
        /*1636*/ 	.byte	0x3f
	.zero		1


	//   ....[97]....
        /*1638*/ 	.word	0x00022520
        /*163c*/ 	.word	0x00000016
        /*1640*/ 	.word	0x00013200
        /*1644*/ 	.short	0x010a
        /*1646*/ 	.byte	0x3f
	.zero		1


	//   ....[98]....
        /*1648*/ 	.word	0x00022570
        /*164c*/ 	.word	0x0000000c
        /*1650*/ 	.word	0x00013230
        /*1654*/ 	.short	0x010a
        /*1656*/ 	.byte	0x3f
	.zero		1


	//   ....[99]....
        /*1658*/ 	.word	0x000225c0
        /*165c*/ 	.word	0x0000000e
        /*1660*/ 	.word	0x00013230
        /*1664*/ 	.short	0x010a
        /*1666*/ 	.byte	0x3f
	.zero		1


	//   ....[100]....
        /*1668*/ 	.word	0x00022610
        /*166c*/ 	.word	0x0000000f
        /*1670*/ 	.word	0x00013250
        /*1674*/ 	.short	0x010a
        /*1676*/ 	.byte	0x3f
	.zero		1


	//   ....[101]....
        /*1678*/ 	.word	0x00022660
        /*167c*/ 	.word	0x00000003
        /*1680*/ 	.word	0x00013230
        /*1684*/ 	.short	0x010a
        /*1686*/ 	.byte	0x3f
	.zero		1


	//   ....[102]....
        /*1688*/ 	.word	0x000226b0
        /*168c*/ 	.word	0x0000000e
        /*1690*/ 	.word	0x00013250
        /*1694*/ 	.short	0x010a
        /*1696*/ 	.byte	0x3f
	.zero		1


	//   ....[103]....
        /*1698*/ 	.word	0x00022700
        /*169c*/ 	.word	0x00000003
        /*16a0*/ 	.word	0x00013230
        /*16a4*/ 	.short	0x010a
        /*16a6*/ 	.byte	0x3f
	.zero		1


	//   ....[104]....
        /*16a8*/ 	.word	0x00022750
        /*16ac*/ 	.word	0x00000009
        /*16b0*/ 	.word	0x00013250
        /*16b4*/ 	.short	0x010a
        /*16b6*/ 	.byte	0x3f
	.zero		1


	//   ....[105]....
        /*16b8*/ 	.word	0x000227a0
        /*16bc*/ 	.word	0x0000000d
        /*16c0*/ 	.word	0x00013250
        /*16c4*/ 	.short	0x010a
        /*16c6*/ 	.byte	0x3f
	.zero		1


	//   ....[106]....
        /*16c8*/ 	.word	0x00022940
        /*16cc*/ 	.word	0x00000011
        /*16d0*/ 	.word	0x00013220
        /*16d4*/ 	.short	0x010a
        /*16d6*/ 	.byte	0x3f
	.zero		1


	//   ....[107]....
        /*16d8*/ 	.word	0x00022990
        /*16dc*/ 	.word	0x00000005
        /*16e0*/ 	.word	0x000132a0
        /*16e4*/ 	.short	0x010a
        /*16e6*/ 	.byte	0x3f
	.zero		1


	//   ....[108]....
        /*16e8*/ 	.word	0x000229e0
        /*16ec*/ 	.word	0x00000005
        /*16f0*/ 	.word	0x000132c0
        /*16f4*/ 	.short	0x010a
        /*16f6*/ 	.byte	0x3f
	.zero		1


	//   ....[109]....
        /*16f8*/ 	.word	0x00022a30
        /*16fc*/ 	.word	0x00000005
        /*1700*/ 	.word	0x000132a0
        /*1704*/ 	.short	0x010a
        /*1706*/ 	.byte	0x3f
	.zero		1


	//   ....[110]....
        /*1708*/ 	.word	0x00022a80
        /*170c*/ 	.word	0x00000005
        /*1710*/ 	.word	0x000132c0
        /*1714*/ 	.short	0x010a
        /*1716*/ 	.byte	0x3f
	.zero		1


	//   ....[111]....
        /*1718*/ 	.word	0x00022ba0
        /*171c*/ 	.word	0x00000006
        /*1720*/ 	.word	0x00013280
        /*1724*/ 	.short	0x010a
        /*1726*/ 	.byte	0x3f
	.zero		1


	//   ....[112]....
        /*1728*/ 	.word	0x00023220
        /*172c*/ 	.word	0x00000006
        /*1730*/ 	.word	0x00013240
        /*1734*/ 	.short	0x010a
        /*1736*/ 	.byte	0x3f
	.zero		1


	//   ....[113]....
        /*1738*/ 	.word	0x00024040
        /*173c*/ 	.word	0x00000011
        /*1740*/ 	.word	0x00013220
        /*1744*/ 	.short	0x010a
        /*1746*/ 	.byte	0x3f
	.zero		1


	//   ....[114]....
        /*1748*/ 	.word	0x00024090
        /*174c*/ 	.word	0x00000006
        /*1750*/ 	.word	0x00013280
        /*1754*/ 	.short	0x010a
        /*1756*/ 	.byte	0x3f
	.zero		1


	//   ....[115]....
        /*1758*/ 	.word	0x00024750
        /*175c*/ 	.word	0x00000006
        /*1760*/ 	.word	0x00013240
        /*1764*/ 	.short	0x010a
        /*1766*/ 	.byte	0x3f
	.zero		1


	//   ....[116]....
        /*1768*/ 	.word	0x00024d10
        /*176c*/ 	.word	0x00000002
        /*1770*/ 	.word	0x00013270
        /*1774*/ 	.short	0x010a
        /*1776*/ 	.byte	0x3f
	.zero		1


	//   ....[117]....
        /*1778*/ 	.word	0x00024d60
        /*177c*/ 	.word	0x00000002
        /*1780*/ 	.word	0x00013260
        /*1784*/ 	.short	0x010a
        /*1786*/ 	.byte	0x3f
	.zero		1


	//   ....[118]....
        /*1788*/ 	.word	0x00024db0
        /*178c*/ 	.word	0x00000003
        /*1790*/ 	.word	0x00013270
        /*1794*/ 	.short	0x010a
        /*1796*/ 	.byte	0x3f
	.zero		1


	//   ....[119]....
        /*1798*/ 	.word	0x00024e00
        /*179c*/ 	.word	0x00000003
        /*17a0*/ 	.word	0x00013260
        /*17a4*/ 	.short	0x010a
        /*17a6*/ 	.byte	0x3f
	.zero		1


	//   ....[120]....
        /*17a8*/ 	.word	0x000257a0
        /*17ac*/ 	.word	0x00000005
        /*17b0*/ 	.word	0x00013220
        /*17b4*/ 	.short	0x010a
        /*17b6*/ 	.byte	0x3f
	.zero		1


	//   ....[121]....
        /*17b8*/ 	.word	0x00025940
        /*17bc*/ 	.word	0x00000004
        /*17c0*/ 	.word	0x00013240
        /*17c4*/ 	.short	0x010a
        /*17c6*/ 	.byte	0x3f
	.zero		1


	//   ....[122]....
        /*17c8*/ 	.word	0x00025990
        /*17cc*/ 	.word	0x00000005
        /*17d0*/ 	.word	0x00013240
        /*17d4*/ 	.short	0x010a
        /*17d6*/ 	.byte	0x3f
	.zero		1


	//   ....[123]....
        /*17d8*/ 	.word	0x000259e0
        /*17dc*/ 	.word	0x00000004
        /*17e0*/ 	.word	0x00013260
        /*17e4*/ 	.short	0x010a
        /*17e6*/ 	.byte	0x3f
	.zero		1


	//   ....[124]....
        /*17e8*/ 	.word	0x00025a30
        /*17ec*/ 	.word	0x00000005
        /*17f0*/ 	.word	0x00013260
        /*17f4*/ 	.short	0x010a
        /*17f6*/ 	.byte	0x3f
	.zero		1


	//   ....[125]....
        /*17f8*/ 	.word	0x00025a80
        /*17fc*/ 	.word	0x00000004
        /*1800*/ 	.word	0x00013280
        /*1804*/ 	.short	0x010a
        /*1806*/ 	.byte	0x3f
	.zero		1


	//----- nvinfo : EIATTR_NUM_MBARRIERS
	.align		4
.L_239:
        /*1808*/ 	.byte	0x03, 0x38
        /*180a*/ 	.short	0x0016


	//----- nvinfo : EIATTR_EXIT_INSTR_OFFSETS
	.align		4
        /*180c*/ 	.byte	0x04, 0x1c
        /*180e*/ 	.short	(.L_241 - .L_240)


	//   ....[0]....
.L_240:
        /*1810*/ 	.word	0x00021cf0


	//----- nvinfo : EIATTR_MAX_THREADS
	.align		4
.L_241:
        /*1814*/ 	.byte	0x04, 0x05
        /*1816*/ 	.short	(.L_243 - .L_242)
.L_242:
        /*1818*/ 	.word	0x00000200
        /*181c*/ 	.word	0x00000001
        /*1820*/ 	.word	0x00000001


	//----- nvinfo : EIATTR_CRS_STACK_SIZE
	.align		4
.L_243:
        /*1824*/ 	.byte	0x04, 0x1e
        /*1826*/ 	.short	(.L_245 - .L_244)
.L_244:
        /*1828*/ 	.word	0x00000000


	//----- nvinfo : EIATTR_CBANK_PARAM_SIZE
	.align		4
.L_245:
        /*182c*/ 	.byte	0x03, 0x19
        /*182e*/ 	.short	0x0af0


	//----- nvinfo : EIATTR_PARAM_CBANK
	.align		4
        /*1830*/ 	.byte	0x04, 0x0a
        /*1832*/ 	.short	(.L_247 - .L_246)
	.align		4
.L_246:
        /*1834*/ 	.word	index@(.nv.constant0._ZN7cutlass13device_kernelIN5flash11enable_sm90INS1_16FlashAttnFwdSm90INS1_25CollectiveMainloopFwdSm90ILi2EN4cute5tupleIJNS5_1CILi1EEES8_S8_EEENS6_IJNS7_ILi192EEENS7_ILi160EEENS7_ILi64EEEEEELi64ENS_12float_e4m3_tEfNS_4arch4Sm90ELb0ELb1ELb0ELb1ELb1ELb1ELb0ELb1ELb1ELb1ELb0ELb0EEENS1_21CollectiveEpilogueFwdINS6_IJSA_SC_SB_EEES9_NS_10bfloat16_tESG_Li384ELb1ELb1ELb0ELb1EEENS1_36VarlenDynamicPersistentTileSchedulerILi192ELi160ELi384ELi128ELb0ELb1ELb1ELb1ELb0ELb1EEEEEEEEEvNT_6ParamsE)
        /*1838*/ 	.short	0x0210
        /*183a*/ 	.short	0x0af0


	//----- nvinfo : EIATTR_SW_WAR
	.align		4
.L_247:
        /*183c*/ 	.byte	0x04, 0x36
        /*183e*/ 	.short	(.L_249 - .L_248)
.L_248:
        /*1840*/ 	.word	0x00000008
.L_249:


//--------------------- .nv.info._ZN7cutlass13device_kernelIN5flash11enable_sm90INS1_16FlashAttnFwdSm90INS1_25CollectiveMainloopFwdSm90ILi2EN4cute5tupleIJNS5_1CILi1EEES8_S8_EEENS6_IJNS7_ILi192EEENS7_ILi160EEENS7_ILi64EEEEEELi64ENS_12float_e4m3_tEfNS_4arch4Sm90ELb1ELb0ELb0ELb0ELb1ELb0ELb0ELb1ELb1ELb1ELb0ELb0EEENS1_21CollectiveEpilogueFwdINS6_IJSA_SC_SB_EEES9_NS_10bfloat16_tESG_Li384ELb0ELb1ELb0ELb1EEENS1_30DynamicPersistentTileSchedulerILi384ELi128ELb0ELb1ELb1EEEEEEEEEvNT_6ParamsE --------------------------
	.section	.nv.info._ZN7cutlass13device_kernelIN5flash11enable_sm90INS1_16FlashAttnFwdSm90INS1_25CollectiveMainloopFwdSm90ILi2EN4cute5tupleIJNS5_1CILi1EEES8_S8_EEENS6_IJNS7_ILi192EEENS7_ILi160EEENS7_ILi64EEEEEELi64ENS_12float_e4m3_tEfNS_4arch4Sm90ELb1ELb0ELb0ELb0ELb1ELb0ELb0ELb1ELb1ELb1ELb0ELb0EEENS1_21CollectiveEpilogueFwdINS6_IJSA_SC_SB_EEES9_NS_10bfloat16_tESG_Li384ELb0ELb1ELb0ELb1EEENS1_30DynamicPersistentTileSchedulerILi384ELi128ELb0ELb1ELb1EEEEEEEEEvNT_6ParamsE,"",@"SHT_CUDA_INFO"
	.sectionflags	@""
	.align	4


	//----- nvinfo : EIATTR_CUDA_API_VERSION
	.align		4
        /*0000*/ 	.byte	0x04, 0x37
        /*0002*/ 	.short	(.L_251 - .L_250)
.L_250:
        /*0004*/ 	.word	0x00000082


	//----- nvinfo : EIATTR_KPARAM_INFO
	.align		4
.L_251:
        /*0008*/ 	.byte	0x04, 0x17
        /*000a*/ 	.short	(.L_253 - .L_252)
.L_252:
        /*000c*/ 	.word	0x00000000
        /*0010*/ 	.short	0x0000
        /*0012*/ 	.short	0x0070
        /*0014*/ 	.byte	0x00, 0xf0, 0x01, 0x2a


	//----- nvinfo : EIATTR_SPARSE_MMA_MASK
	.align		4
.L_253:
        /*0018*/ 	.byte	0x03, 0x50
        /*001a*/ 	.short	0x0000


	//----- nvinfo : EIATTR_MAXREG_COUNT
	.align		4
        /*001c*/ 	.byte	0x03, 0x1b
        /*001e*/ 	.short	0x0080


	//----- nvinfo : EIATTR_NUM_BARRIERS
	.align		4
        /*0020*/ 	.byte	0x02, 0x4c
        /*0022*/ 	.byte	0x09
	.zero		1


	//----- nvinfo : EIATTR_EXTERNS
	.align		4
        /*0024*/ 	.byte	0x04, 0x0f
        /*0026*/ 	.short	(.L_255 - .L_254)


	//   ....[0]....
	.align		4
.L_254:
        /*0028*/ 	.word	index@(__assertfail)


	//----- nvinfo : EIATTR_ANNOTATIONS
	.align		4
.L_255:
        /*002c*/ 	.byte	0x04, 0x55
        /*002e*/ 	.short	(.L_257 - .L_256)


	//   ....[0]....
.L_256:
        /* <DEDUP_REMOVED lines=30> */


	//----- nvinfo : EIATTR_MERCURY_ISA_VERSION
	.align		4
.L_257:
        /*01f8*/ 	.byte	0x03, 0x5f
        /*01fa*/ 	.short	0x0101


	//----- nvinfo : EIATTR_INT_WARP_WIDE_INSTR_OFFSETS
	.align		4
        /*01fc*/ 	.byte	0x04, 0x31
        /*01fe*/ 	.short	(.L_259 - .L_258)


	//   ....[0]....
.L_258:
        /*0200*/ 	.word	0x000000c0


	//   ....[1]....
        /*0204*/ 	.word	0x000000d0


	//   ....[2]....
        /*0208*/ 	.word	0x00000170


	//   ....[3]....
        /*020c*/ 	.word	0x0000bed0


	//   ....[4]....
        /*0210*/ 	.word	0x0000bf60


	//   ....[5]....
        /*0214*/ 	.word	0x0000f810


	//   ....[6]....
        /*0218*/ 	.word	0x0000f8a0


	//----- nvinfo : EIATTR_COOP_GROUP_MASK_REGIDS
	.align		4
.L_259:
        /*021c*/ 	.byte	0x04, 0x29
        /*021e*/ 	.short	(.L_261 - .L_260)


	//   ....[0]....
.L_260:
        /*0220*/ 	.word	0xffffffff


	//   ....[1]....
        /*0224*/ 	.word	0xffffffff


	//   ....[2]....
        /*0228*/ 	.word	0xffffffff


	//   ....[3]....
        /*022c*/ 	.word	0xffffffff


	//   ....[4]....
        /*0230*/ 	.word	0xffffffff


	//   ....[5]....
        /*0234*/ 	.word	0xffffffff


	//   ....[6]....
        /*0238*/ 	.word	0xffffffff


	//   ....[7]....
        /*023c*/ 	.word	0xffffffff


	//   ....[8]....
        /*0240*/ 	.word	0xffffffff


	//   ....[9]....
        /*0244*/ 	.word	0xffffffff


	//   ....[10]....
        /*0248*/ 	.word	0xffffffff


	//   ....[11]....
        /*024c*/ 	.word	0xffffffff


	//   ....[12]....
        /*0250*/ 	.word	0xffffffff


	//   ....[13]....
        /*0254*/ 	.word	0xffffffff


	//   ....[14]....
        /*0258*/ 	.word	0xffffffff


	//   ....[15]....
        /*025c*/ 	.word	0xffffffff


	//   ....[16]....
        /*0260*/ 	.word	0xffffffff


	//   ....[17]....
        /*0264*/ 	.word	0xffffffff


	//   ....[18]....
        /*0268*/ 	.word	0xffffffff


	//   ....[19]....
        /*026c*/ 	.word	0xffffffff


	//   ....[20]....
        /*0270*/ 	.word	0xffffffff


	//   ....[21]....
        /*0274*/ 	.word	0xffffffff


	//   ....[22]....
        /*0278*/ 	.word	0xffffffff


	//   ....[23]....
        /*027c*/ 	.word	0xffffffff


	//   ....[24]....
        /*0280*/ 	.word	0xffffffff


	//   ....[25]....
        /*0284*/ 	.word	0xffffffff


	//   ....[26]....
        /*0288*/ 	.word	0xffffffff


	//   ....[27]....
        /*028c*/ 	.word	0xffffffff


	//   ....[28]....
        /*0290*/ 	.word	0xffffffff


	//   ....[29]....
        /*0294*/ 	.word	0xffffffff


	//   ....[30]....
        /*0298*/ 	.word	0xffffffff


	//   ....[31]....
        /*029c*/ 	.word	0xffffffff


	//   ....[32]....
        /*02a0*/ 	.word	0xffffffff


	//   ....[33]....
        /*02a4*/ 	.word	0xffffffff


	//   ....[34]....
        /*02a8*/ 	.word	0xffffffff


	//   ....[35]....
        /*02ac*/ 	.word	0xffffffff


	//   ....[36]....
        /*02b0*/ 	.word	0xffffffff


	//   ....[37]....
        /*02b4*/ 	.word	0xffffffff


	//   ....[38]....
        /*02b8*/ 	.word	0xffffffff


	//   ....[39]....
        /*02bc*/ 	.word	0xffffffff


	//   ....[40]....
        /*02c0*/ 	.word	0xffffffff


	//   ....[41]....
        /*02c4*/ 	.word	0xffffffff


	//   ....[42]....
        /*02c8*/ 	.word	0xffffffff


	//   ....[43]....
        /*02cc*/ 	.word	0xffffffff


	//   ....[44]....
        /*02d0*/ 	.word	0xffffffff


	//   ....[45]....
        /*02d4*/ 	.word	0xffffffff


	//   ....[46]....
        /*02d8*/ 	.word	0xffffffff


	//   ....[47]....
        /*02dc*/ 	.word	0xffffffff


	//   ....[48]....
        /*02e0*/ 	.word	0xffffffff


	//   ....[49]....
        /*02e4*/ 	.word	0xffffffff


	//   ....[50]....
        /*02e8*/ 	.word	0xffffffff


	//   ....[51]....
        /*02ec*/ 	.word	0xffffffff


	//   ....[52]....
        /*02f0*/ 	.word	0xffffffff


	//   ....[53]....
        /*02f4*/ 	.word	0xffffffff


	//   ....[54]....
        /*02f8*/ 	.word	0xffffffff


	//   ....[55]....
        /*02fc*/ 	.word	0xffffffff


	//   ....[56]....
        /*0300*/ 	.word	0xffffffff


	//   ....[57]....
        /*0304*/ 	.word	0xffffffff


	//   ....[58]....
        /*0308*/ 	.word	0xffffffff


	//   ....[59]....
        /*030c*/ 	.word	0xffffffff


	//   ....[60]....
        /*0310*/ 	.word	0xffffffff


	//   ....[61]....
        /*0314*/ 	.word	0xffffffff


	//   ....[62]....
        /*0318*/ 	.word	0xffffffff


	//   ....[63]....
        /*031c*/ 	.word	0xffffffff


	//   ....[64]....
        /*0320*/ 	.word	0xffffffff


	//   ....[65]....
        /*0324*/ 	.word	0xffffffff


	//   ....[66]....
        /*0328*/ 	.word	0xffffffff


	//   ....[67]....
        /*032c*/ 	.word	0xffffffff


	//   ....[68]....
        /*0330*/ 	.word	0xffffffff


	//   ....[69]....
        /*0334*/ 	.word	0xffffffff


	//   ....[70]....
        /*0338*/ 	.word	0xffffffff


	//   ....[71]....
        /*033c*/ 	.word	0xffffffff


	//   ....[72]....
        /*0340*/ 	.word	0xffffffff


	//   ....[73]....
        /*0344*/ 	.word	0xffffffff


	//   ....[74]....
        /*0348*/ 	.word	0xffffffff


	//   ....[75]....
        /*034c*/ 	.word	0xffffffff


	//   ....[76]....
        /*0350*/ 	.word	0xffffffff


	//   ....[77]....
        /*0354*/ 	.word	0xffffffff


	//   ....[78]....
        /*0358*/ 	.word	0xffffffff


	//   ....[79]....
        /*035c*/ 	.word	0xffffffff


	//   ....[80]....
        /*0360*/ 	.word	0xffffffff


	//   ....[81]....
        /*0364*/ 	.word	0xffffffff


	//   ....[82]....
        /*0368*/ 	.word	0xffffffff


	//   ....[83]....
        /*036c*/ 	.word	0xffffffff


	//   ....[84]....
        /*0370*/ 	.word	0xffffffff


	//   ....[85]....
        /*0374*/ 	.word	0xffffffff


	//   ....[86]....
        /*0378*/ 	.word	0xffffffff


	//   ....[87]....
        /*037c*/ 	.word	0xffffffff


	//   ....[88]....
        /*0380*/ 	.word	0xffffffff


	//   ....[89]....
        /*0384*/ 	.word	0xffffffff


	//   ....[90]....
        /*0388*/ 	.word	0xffffffff


	//   ....[91]....
        /*038c*/ 	.word	0xffffffff


	//   ....[92]....
        /*0390*/ 	.word	0xffffffff


	//   ....[93]....
        /*0394*/ 	.word	0xffffffff


	//   ....[94]....
        /*0398*/ 	.word	0xffffffff


	//   ....[95]....
        /*039c*/ 	.word	0xffffffff


	//   ....[96]....
        /*03a0*/ 	.word	0xffffffff


	//   ....[97]....
        /*03a4*/ 	.word	0xffffffff


	//   ....[98]....
        /*03a8*/ 	.word	0xffffffff


	//   ....[99]....
        /*03ac*/ 	.word	0xffffffff


	//   ....[100]....
        /*03b0*/ 	.word	0xffffffff


	//   ....[101]....
        /*03b4*/ 	.word	0xffffffff


	//   ....[102]....
        /*03b8*/ 	.word	0xffffffff


	//   ....[103]....
        /*03bc*/ 	.word	0xffffffff


	//   ....[104]....
        /*03c0*/ 	.word	0xffffffff


	//   ....[105]....
        /*03c4*/ 	.word	0xffffffff


	//   ....[106]....
        /*03c8*/ 	.word	0xffffffff


	//   ....[107]....
        /*03cc*/ 	.word	0xffffffff


	//   ....[108]....
        /*03d0*/ 	.word	0xffffffff


	//   ....[109]....
        /*03d4*/ 	.word	0xffffffff


	//   ....[110]....
        /*03d8*/ 	.word	0xffffffff


	//   ....[111]....
        /*03dc*/ 	.word	0xffffffff


	//   ....[112]....
        /*03e0*/ 	.word	0xffffffff


	//   ....[113]....
        /*03e4*/ 	.word	0xffffffff


	//   ....[114]....
        /*03e8*/ 	.word	0xffffffff


	//   ....[115]....
        /*03ec*/ 	.word	0xffffffff


	//   ....[116]....
        /*03f0*/ 	.word	0xffffffff


	//   ....[117]....
        /*03f4*/ 	.word	0xffffffff


	//   ....[118]....
        /*03f8*/ 	.word	0x0500000f


	//   ....[119]....
        /*03fc*/ 	.word	0x0500000f


	//   ....[120]....
        /*0400*/ 	.word	0x0500000f


	//   ....[121]....
        /*0404*/ 	.word	0x0500000f


	//   ....[122]....
        /*0408*/ 	.word	0x0500000f


	//   ....[123]....
        /*040c*/ 	.word	0x0500000f


	//   ....[124]....
        /*0410*/ 	.word	0x0500000f


	//   ....[125]....
        /*0414*/ 	.word	0x0500000f


	//   ....[126]....
        /*0418*/ 	.word	0x0500000f


	//   ....[127]....
        /*041c*/ 	.word	0x0500000f


	//   ....[128]....
        /*0420*/ 	.word	0x0500000f


	//   ....[129]....
        /*0424*/ 	.word	0x0500000f


	//   ....[130]....
        /*0428*/ 	.word	0x0500000f


	//   ....[131]....
        /*042c*/ 	.word	0x0500000f


	//   ....[132]....
        /*0430*/ 	.word	0x0500000f


	//   ....[133]....
        /*0434*/ 	.word	0x0500000f


	//   ....[134]....
        /*0438*/ 	.word	0x0500000f


	//   ....[135]....
        /*043c*/ 	.word	0x0500000f


	//   ....[136]....
        /*0440*/ 	.word	0x0500000f


	//   ....[137]....
        /*0444*/ 	.word	0x0500000f


	//   ....[138]....
        /*0448*/ 	.word	0x0500000f


	//   ....[139]....
        /*044c*/ 	.word	0x0500000f


	//   ....[140]....
        /*0450*/ 	.word	0x0500000f


	//   ....[141]....
        /*0454*/ 	.word	0x0500000f


	//   ....[142]....
        /*0458*/ 	.word	0x0500000f


	//   ....[143]....
        /*045c*/ 	.word	0x0500000f


	//   ....[144]....
        /*0460*/ 	.word	0x0500000f


	//   ....[145]....
        /*0464*/ 	.word	0x0500000f


	//   ....[146]....
        /*0468*/ 	.word	0x0500000f


	//   ....[147]....
        /*046c*/ 	.word	0x0500000f


	//   ....[148]....
        /*0470*/ 	.word	0x0500000f


	//   ....[149]....
        /*0474*/ 	.word	0x0500000f


	//   ....[150]....
        /*0478*/ 	.word	0x0500000f


	//   ....[151]....
        /*047c*/ 	.word	0x0500000f


	//   ....[152]....
        /*0480*/ 	.word	0x0500000f


	//   ....[153]....
        /*0484*/ 	.word	0x0500000f


	//   ....[154]....
        /*0488*/ 	.word	0x0500000f


	//   ....[155]....
        /*048c*/ 	.word	0x0500000f


	//   ....[156]....
        /*0490*/ 	.word	0x0500000f


	//   ....[157]....
        /*0494*/ 	.word	0x0500000f


	//   ....[158]....
        /*0498*/ 	.word	0x0500000f


	//   ....[159]....
        /*049c*/ 	.word	0x0500000f


	//   ....[160]....
        /*04a0*/ 	.word	0x0500000f


	//   ....[161]....
        /*04a4*/ 	.word	0x0500000f


	//   ....[162]....
        /*04a8*/ 	.word	0x0500000f


	//   ....[163]....
        /*04ac*/ 	.word	0x0500000f


	//   ....[164]....
        /*04b0*/ 	.word	0x0500000f


	//   ....[165]....
        /*04b4*/ 	.word	0x0500000f


	//   ....[166]....
        /*04b8*/ 	.word	0x0500000f


	//   ....[167]....
        /*04bc*/ 	.word	0x0500000f


	//   ....[168]....
        /*04c0*/ 	.word	0x0500000f


	//   ....[169]....
        /*04c4*/ 	.word	0x0500000f


	//   ....[170]....
        /*04c8*/ 	.word	0x0500000f


	//   ....[171]....
        /*04cc*/ 	.word	0x0500000f


	//----- nvinfo : EIATTR_COOP_GROUP_INSTR_OFFSETS
	.align		4
.L_261:
        /*04d0*/ 	.byte	0x04, 0x28
        /*04d2*/ 	.short	(.L_263 - .L_262)


	//   ....[0]....
.L_262:
        /*04d4*/ 	.word	0x00000070


	//   ....[1]....
        /*04d8*/ 	.word	0x000000b0


	//   ....[2]....
        /*04dc*/ 	.word	0x000002d0


	//   ....[3]....
        /*04e0*/ 	.word	0x00000430


	//   ....[4]....
        /*04e4*/ 	.word	0x00000550


	//   ....[5]....
        /*04e8*/ 	.word	0x000006b0


	//   ....[6]....
        /*04ec*/ 	.word	0x00001580


	//   ....[7]....
        /*04f0*/ 	.word	0x00001e60


	//   ....[8]....
        /*04f4*/ 	.word	0x00001e90


	//   ....[9]....
        /*04f8*/ 	.word	0x00002770


	//   ....[10]....
        /*04fc*/ 	.word	0x00002790


	//   ....[11]....
        /*0500*/ 	.word	0x000033d0


	//   ....[12]....
        /*0504*/ 	.word	0x00003490


	//   ....[13]....
        /*0508*/ 	.word	0x00004b70


	//   ....[14]....
        /*050c*/ 	.word	0x00005330


	//   ....[15]....
        /*0510*/ 	.word	0x00005350


	//   ....[16]....
        /*0514*/ 	.word	0x00005390


	//   ....[17]....
        /*0518*/ 	.word	0x00005f80


	//   ....[18]....
        /*051c*/ 	.word	0x00005fe0


	//   ....[19]....
        /*0520*/ 	.word	0x00007dd0


	//   ....[20]....
        /*0524*/ 	.word	0x00007de0


	//   ....[21]....
        /*0528*/ 	.word	0x00007e10


	//   ....[22]....
        /*052c*/ 	.word	0x00007e20


	//   ....[23]....
        /*0530*/ 	.word	0x000096c0


	//   ....[24]....
        /*0534*/ 	.word	0x000096d0


	//   ....[25]....
        /*0538*/ 	.word	0x00009750


	//   ....[26]....
        /*053c*/ 	.word	0x00009760


	//   ....[27]....
        /*0540*/ 	.word	0x0000a2a0


	//   ....[28]....
        /*0544*/ 	.word	0x0000a2f0


	//   ....[29]....
        /*0548*/ 	.word	0x0000a350


	//   ....[30]....
        /*054c*/ 	.word	0x0000a390


	//   ....[31]....
        /*0550*/ 	.word	0x0000a3d0


	//   ....[32]....
        /*0554*/ 	.word	0x0000a410


	//   ....[33]....
        /*0558*/ 	.word	0x0000a430


	//   ....[34]....
        /*055c*/ 	.word	0x0000a460


	//   ....[35]....
        /*0560*/ 	.word	0x0000a4a0


	//   ....[36]....
        /*0564*/ 	.word	0x0000a4c0


	//   ....[37]....
        /*0568*/ 	.word	0x0000a4e0


	//   ....[38]....
        /*056c*/ 	.word	0x0000a500


	//   ....[39]....
        /*0570*/ 	.word	0x0000a520


	//   ....[40]....
        /*0574*/ 	.word	0x0000a550


	//   ....[41]....
        /*0578*/ 	.word	0x0000a590


	//   ....[42]....
        /*057c*/ 	.word	0x0000a5a0


	//   ....[43]....
        /*0580*/ 	.word	0x0000a5c0


	//   ....[44]....
        /*0584*/ 	.word	0x0000a600


	//   ....[45]....
        /*0588*/ 	.word	0x0000a630


	//   ....[46]....
        /*058c*/ 	.word	0x0000a660


	//   ....[47]....
        /*0590*/ 	.word	0x0000aad0


	//   ....[48]....
        /*0594*/ 	.word	0x0000ab10


	//   ....[49]....
        /*0598*/ 	.word	0x0000ab40


	//   ....[50]....
        /*059c*/ 	.word	0x0000ab80


	//   ....[51]....
        /*05a0*/ 	.word	0x0000ab90


	//   ....[52]....
        /*05a4*/ 	.word	0x0000abb0


	//   ....[53]....
        /*05a8*/ 	.word	0x0000abd0


	//   ....[54]....
        /*05ac*/ 	.word	0x0000ac20


	//   ....[55]....
        /*05b0*/ 	.word	0x0000b290


	//   ....[56]....
        /*05b4*/ 	.word	0x0000b2d0


	//   ....[57]....
        /*05b8*/ 	.word	0x0000b300


	//   ....[58]....
        /*05bc*/ 	.word	0x0000b330


	//   ....[59]....
        /*05c0*/ 	.word	0x0000b350


	//   ....[60]....
        /*05c4*/ 	.word	0x0000b360


	//   ....[61]....
        /*05c8*/ 	.word	0x0000b370


	//   ....[62]....
        /*05cc*/ 	.word	0x0000b390


	//   ....[63]....
        /*05d0*/ 	.word	0x0000b520


	//   ....[64]....
        /*05d4*/ 	.word	0x0000ce20


	//   ....[65]....
        /*05d8*/ 	.word	0x0000ce50


	//   ....[66]....
        /*05dc*/ 	.word	0x0000cec0


	//   ....[67]....
        /*05e0*/ 	.word	0x0000cee0


	//   ....[68]....
        /*05e4*/ 	.word	0x0000cf20


	//   ....[69]....
        /*05e8*/ 	.word	0x0000cf30


	//   ....[70]....
        /*05ec*/ 	.word	0x0000cf50


	//   ....[71]....
        /*05f0*/ 	.word	0x0000cf60


	//   ....[72]....
        /*05f4*/ 	.word	0x0000cfa0


	//   ....[73]....
        /*05f8*/ 	.word	0x0000cff0


	//   ....[74]....
        /*05fc*/ 	.word	0x0000d430


	//   ....[75]....
        /*0600*/ 	.word	0x0000d440


	//   ....[76]....
        /*0604*/ 	.word	0x0000d450


	//   ....[77]....
        /*0608*/ 	.word	0x0000d470


	//   ....[78]....
        /*060c*/ 	.word	0x0000d4f0


	//   ....[79]....
        /*0610*/ 	.word	0x0000d500


	//   ....[80]....
        /*0614*/ 	.word	0x0000d570


	//   ....[81]....
        /*0618*/ 	.word	0x0000d580


	//   ....[82]....
        /*061c*/ 	.word	0x0000d590


	//   ....[83]....
        /*0620*/ 	.word	0x0000d5a0


	//   ....[84]....
        /*0624*/ 	.word	0x0000de50


	//   ....[85]....
        /*0628*/ 	.word	0x0000de70


	//   ....[86]....
        /*062c*/ 	.word	0x0000de90


	//   ....[87]....
        /*0630*/ 	.word	0x0000df20


	//   ....[88]....
        /*0634*/ 	.word	0x0000df40


	//   ....[89]....
        /*0638*/ 	.word	0x0000dfc0


	//   ....[90]....
        /*063c*/ 	.word	0x0000dfe0


	//   ....[91]....
        /*0640*/ 	.word	0x0000dff0


	//   ....[92]....
        /*0644*/ 	.word	0x0000e000


	//   ....[93]....
        /*0648*/ 	.word	0x0000e0a0


	//   ....[94]....
        /*064c*/ 	.word	0x0000e0c0


	//   ....[95]....
        /*0650*/ 	.word	0x0000e0e0


	//   ....[96]....
        /*0654*/ 	.word	0x0000eaa0


	//   ....[97]....
        /*0658*/ 	.word	0x0000eab0


	//   ....[98]....
        /*065c*/ 	.word	0x0000ead0


	//   ....[99]....
        /*0660*/ 	.word	0x0000eb20


	//   ....[100]....
        /*0664*/ 	.word	0x0000eb30


	//   ....[101]....
        /*0668*/ 	.word	0x0000eb70


	//   ....[102]....
        /*066c*/ 	.word	0x0000eb80


	//   ....[103]....
        /*0670*/ 	.word	0x0000eb90


	//   ....[104]....
        /*0674*/ 	.word	0x0000ebd0


	//   ....[105]....
        /*0678*/ 	.word	0x0000ec10


	//   ....[106]....
        /*067c*/ 	.word	0x0000f030


	//   ....[107]....
        /*0680*/ 	.word	0x0000f040


	//   ....[108]....
        /*0684*/ 	.word	0x0000f050


	//   ....[109]....
        /*0688*/ 	.word	0x0000f090


	//   ....[110]....
        /*068c*/ 	.word	0x0000f0a0


	//   ....[111]....
        /*0690*/ 	.word	0x0000f0e0


	//   ....[112]....
        /*0694*/ 	.word	0x0000f0f0


	//   ....[113]....
        /*0698*/ 	.word	0x0000f100


	//   ....[114]....
        /*069c*/ 	.word	0x0000f140


	//   ....[115]....
        /*06a0*/ 	.word	0x0000f180


	//   ....[116]....
        /*06a4*/ 	.word	0x0000ff50


	//   ....[117]....
        /*06a8*/ 	.word	0x000100f0


	//   ....[118]....
        /*06ac*/ 	.word	0x00010720


	//   ....[119]....
        /*06b0*/ 	.word	0x00010800


	//   ....[120]....
        /*06b4*/ 	.word	0x000108e0


	//   ....[121]....
        /*06b8*/ 	.word	0x00010990


	//   ....[122]....
        /*06bc*/ 	.word	0x00010a40


	//   ....[123]....
        /*06c0*/ 	.word	0x00010af0


	//   ....[124]....
        /*06c4*/ 	.word	0x00010b90


	//   ....[125]....
        /*06c8*/ 	.word	0x00010c30


	//   ....[126]....
        /*06cc*/ 	.word	0x00010ce0


	//   ....[127]....
        /*06d0*/ 	.word	0x00010d60


	//   ....[128]....
        /*06d4*/ 	.word	0x00010e30


	//   ....[129]....
        /*06d8*/ 	.word	0x00010f30


	//   ....[130]....
        /*06dc*/ 	.word	0x00010fe0


	//   ....[131]....
        /*06e0*/ 	.word	0x00011060


	//   ....[132]....
        /*06e4*/ 	.word	0x00011140


	//   ....[133]....
        /*06e8*/ 	.word	0x000111a0


	//   ....[134]....
        /*06ec*/ 	.word	0x00011280


	//   ....[135]....
        /*06f0*/ 	.word	0x000112e0


	//   ....[136]....
        /*06f4*/ 	.word	0x00011380


	//   ....[137]....
        /*06f8*/ 	.word	0x00011420


	//   ....[138]....
        /*06fc*/ 	.word	0x000114d0


	//   ....[139]....
        /*0700*/ 	.word	0x00011560


	//   ....[140]....
        /*0704*/ 	.word	0x000115d0


	//   ....[141]....
        /*0708*/ 	.word	0x00011630


	//   ....[142]....
        /*070c*/ 	.word	0x00011730


	//   ....[143]....
        /*0710*/ 	.word	0x00011790


	//   ....[144]....
        /*0714*/ 	.word	0x00011890


	//   ....[145]....
        /*0718*/ 	.word	0x000118f0


	//   ....[146]....
        /*071c*/ 	.word	0x00011990


	//   ....[147]....
        /*0720*/ 	.word	0x00011a50


	//   ....[148]....
        /*0724*/ 	.word	0x00011b20


	//   ....[149]....
        /*0728*/ 	.word	0x00011b80


	//   ....[150]....
        /*072c*/ 	.word	0x00011c30


	//   ....[151]....
        /*0730*/ 	.word	0x00011d60


	//   ....[152]....
        /*0734*/ 	.word	0x00011e10


	//   ....[153]....
        /*0738*/ 	.word	0x00011ec0


	//   ....[154]....
        /*073c*/ 	.word	0x00011f60


	//   ....[155]....
        /*0740*/ 	.word	0x00012010


	//   ....[156]....
        /*0744*/ 	.word	0x000120b0


	//   ....[157]....
        /*0748*/ 	.word	0x00012160


	//   ....[158]....
        /*074c*/ 	.word	0x00012200


	//   ....[159]....
        /*0750*/ 	.word	0x00012270


	//   ....[160]....
        /*0754*/ 	.word	0x00012330


	//   ....[161]....
        /*0758*/ 	.word	0x00012420


	//   ....[162]....
        /*075c*/ 	.word	0x000124b0


	//   ....[163]....
        /*0760*/ 	.word	0x00012510


	//   ....[164]....
        /*0764*/ 	.word	0x000125c0


	//   ....[165]....
        /*0768*/ 	.word	0x00012620


	//   ....[166]....
        /*076c*/ 	.word	0x000126d0


	//   ....[167]....
        /*0770*/ 	.word	0x00012730


	//   ....[168]....
        /*0774*/ 	.word	0x000127e0


	//   ....[169]....
        /*0778*/ 	.word	0x00012840


	//   ....[170]....
        /*077c*/ 	.word	0x000128f0


	//   ....[171]....
        /*0780*/ 	.word	0x00012b50


	//----- nvinfo : EIATTR_REG_RECONFIG
	.align		4
.L_263:
        /*0784*/ 	.byte	0x01, 0x54
	.zero		2


	//----- nvinfo : EIATTR_SYSCALL_OFFSETS
	.align		4
        /*0788*/ 	.byte	0x04, 0x46
        /*078a*/ 	.short	(.L_265 - .L_264)


	//   ....[0]....
.L_264:
        /*078c*/ 	.word	0x00001760


	//   ....[1]....
        /*0790*/ 	.word	0x0000c0d0


	//   ....[2]....
        /*0794*/ 	.word	0x0000c240


	//   ....[3]....
        /*0798*/ 	.word	0x0000c390


	//   ....[4]....
        /*079c*/ 	.word	0x0000c4d0


	//   ....[5]....
        /*07a0*/ 	.word	0x0000d950


	//----- nvinfo : EIATTR_MBARRIER_INSTR_OFFSETS
	.align		4
.L_265:
        /*07a4*/ 	.byte	0x04, 0x39
        /*07a6*/ 	.short	(.L_267 - .L_266)


	//   ....[0]....
.L_266:
        /*07a8*/ 	.word	0x00000180
        /*07ac*/ 	.word	0x000000ff
        /*07b0*/ 	.word	0x00013200
        /*07b4*/ 	.short	0x0100
        /*07b6*/ 	.byte	0x08
	.zero		1


	//   ....[1]....
        /*07b8*/ 	.word	0x00000190
        /*07bc*/ 	.word	0x000000ff
        /*07c0*/ 	.word	0x00013220
        /*07c4*/ 	.short	0x0100
        /*07c6*/ 	.byte	0x08
	.zero		1


	//   ....[2]....
        /*07c8*/ 	.word	0x00000280
        /*07cc*/ 	.word	0x000000ff
        /*07d0*/ 	.word	0x00013230
        /*07d4*/ 	.short	0x0100
        /*07d6*/ 	.byte	0x08
	.zero		1


	//   ....[3]....
        /*07d8*/ 	.word	0x00000290
        /*07dc*/ 	.word	0x000000ff
        /*07e0*/ 	.word	0x00013240
        /*07e4*/ 	.short	0x0100
        /*07e6*/ 	.byte	0x08
	.zero		1


	//   ....[4]....
        /*07e8*/ 	.word	0x000002a0
        /*07ec*/ 	.word	0x000000ff
        /*07f0*/ 	.word	0x00013238
        /*07f4*/ 	.short	0x0100
        /*07f6*/ 	.byte	0x08
	.zero		1


	//   ....[5]....
        /*07f8*/ 	.word	0x000002b0
        /*07fc*/ 	.word	0x000000ff
        /*0800*/ 	.word	0x00013248
        /*0804*/ 	.short	0x0100
        /*0806*/ 	.byte	0x08
	.zero		1


	//   ....[6]....
        /*0808*/ 	.word	0x000003e0
        /*080c*/ 	.word	0x000000ff
        /*0810*/ 	.word	0x00013250
        /*0814*/ 	.short	0x0100
        /*0816*/ 	.byte	0x08
	.zero		1


	//   ....[7]....
        /*0818*/ 	.word	0x000003f0
        /*081c*/ 	.word	0x000000ff
        /*0820*/ 	.word	0x00013260
        /*0824*/ 	.short	0x0100
        /*0826*/ 	.byte	0x08
	.zero		1


	//   ....[8]....
        /*0828*/ 	.word	0x00000400
        /*082c*/ 	.word	0x000000ff
        /*0830*/ 	.word	0x00013258
        /*0834*/ 	.short	0x0100
        /*0836*/ 	.byte	0x08
	.zero		1


	//   ....[9]....
        /*0838*/ 	.word	0x00000410
        /*083c*/ 	.word	0x000000ff
        /*0840*/ 	.word	0x00013268
        /*0844*/ 	.short	0x0100
        /*0846*/ 	.byte	0x08
	.zero		1


	//   ....[10]....
        /*0848*/ 	.word	0x00000500
        /*084c*/ 	.word	0x000000ff
        /*0850*/ 	.word	0x00013270
        /*0854*/ 	.short	0x0100
        /*0856*/ 	.byte	0x06
	.zero		1


	//   ....[11]....
        /*0858*/ 	.word	0x00000510
        /*085c*/ 	.word	0x000000ff
        /*0860*/ 	.word	0x00013280
        /*0864*/ 	.short	0x0100
        /*0866*/ 	.byte	0x06
	.zero		1


	//   ....[12]....
        /*0868*/ 	.word	0x00000520
        /*086c*/ 	.word	0x000000ff
        /*0870*/ 	.word	0x00013278
        /*0874*/ 	.short	0x0100
        /*0876*/ 	.byte	0x06
	.zero		1


	//   ....[13]....
        /*0878*/ 	.word	0x00000530
        /*087c*/ 	.word	0x000000ff
        /*0880*/ 	.word	0x00013288
        /*0884*/ 	.short	0x0100
        /*0886*/ 	.byte	0x06
	.zero		1


	//   ....[14]....
        /*0888*/ 	.word	0x00000660
        /*088c*/ 	.word	0x000000ff
        /*0890*/ 	.word	0x00013290
        /*0894*/ 	.short	0x0100
        /*0896*/ 	.byte	0x08
	.zero		1


	//   ....[15]....
        /*0898*/ 	.word	0x00000670
        /*089c*/ 	.word	0x000000ff
        /*08a0*/ 	.word	0x000132a0
        /*08a4*/ 	.short	0x0100
        /*08a6*/ 	.byte	0x08
	.zero		1


	//   ....[16]....
        /*08a8*/ 	.word	0x00000680
        /*08ac*/ 	.word	0x000000ff
        /*08b0*/ 	.word	0x00013298
        /*08b4*/ 	.short	0x0100
        /*08b6*/ 	.byte	0x08
	.zero		1


	//   ....[17]....
        /*08b8*/ 	.word	0x00000690
        /*08bc*/ 	.word	0x000000ff
        /*08c0*/ 	.word	0x000132a8
        /*08c4*/ 	.short	0x0100
        /*08c6*/ 	.byte	0x08
	.zero		1


	//   ....[18]....
        /*08c8*/ 	.word	0x000007e0
        /*08cc*/ 	.word	0x000000ff
        /*08d0*/ 	.word	0x000132b0
        /*08d4*/ 	.short	0x0100
        /*08d6*/ 	.byte	0x08
	.zero		1


	//   ....[19]....
        /*08d8*/ 	.word	0x000007f0
        /*08dc*/ 	.word	0x000000ff
        /*08e0*/ 	.word	0x000132c0
        /*08e4*/ 	.short	0x0100
        /*08e6*/ 	.byte	0x08
	.zero		1


	//   ....[20]....
        /*08e8*/ 	.word	0x00000800
        /*08ec*/ 	.word	0x000000ff
        /*08f0*/ 	.word	0x000132b8
        /*08f4*/ 	.short	0x0100
        /*08f6*/ 	.byte	0x08
	.zero		1


	//   ....[21]....
        /*08f8*/ 	.word	0x00000810
        /*08fc*/ 	.word	0x000000ff
        /*0900*/ 	.word	0x000132c8
        /*0904*/ 	.short	0x0100
        /*0906*/ 	.byte	0x08
	.zero		1


	//   ....[22]....
        /*0908*/ 	.word	0x000017e0
        /*090c*/ 	.word	0x000000ff
        /*0910*/ 	.word	0x00013200
        /*0914*/ 	.short	0x010a
        /*0916*/ 	.byte	0x2d
	.zero		1


	//   ....[23]....
        /*0918*/ 	.word	0x00001860
        /*091c*/ 	.word	0x00000003
        /*0920*/ 	.word	0x00013230
        /*0924*/ 	.short	0x010a
        /*0926*/ 	.byte	0x3f
	.zero		1


	//   ....[24]....
        /*0928*/ 	.word	0x000018a0
        /*092c*/ 	.word	0x00000003
        /*0930*/ 	.word	0x00013230
        /*0934*/ 	.short	0x010a
        /*0936*/ 	.byte	0x3f
	.zero		1


	//   ....[25]....
        /*0938*/ 	.word	0x000020a0
        /*093c*/ 	.word	0x000000ff
        /*0940*/ 	.word	0x00000000
        /*0944*/ 	.short	0x0101
        /*0946*/ 	.byte	0x06
	.zero		1


	//   ....[26]....
        /*0948*/ 	.word	0x00004380
        /*094c*/ 	.word	0x000000ff
        /*0950*/ 	.word	0x00013230
        /*0954*/ 	.short	0x010a
        /*0956*/ 	.byte	0x15
	.zero		1


	//   ....[27]....
        /*0958*/ 	.word	0x000043c0
        /*095c*/ 	.word	0x000000ff
        /*0960*/ 	.word	0x00013230
        /*0964*/ 	.short	0x010a
        /*0966*/ 	.byte	0x15
	.zero		1


	//   ....[28]....
        /*0968*/ 	.word	0x00004810
        /*096c*/ 	.word	0x000000ff
        /*0970*/ 	.word	0x00013250
        /*0974*/ 	.short	0x010a
        /*0976*/ 	.byte	0x0b
	.zero		1


	//   ....[29]....
        /*0978*/ 	.word	0x00004850
        /*097c*/ 	.word	0x000000ff
        /*0980*/ 	.word	0x00013250
        /*0984*/ 	.short	0x010a
        /*0986*/ 	.byte	0x0b
	.zero		1


	//   ....[30]....
        /*0988*/ 	.word	0x00004b10
        /*098c*/ 	.word	0x000000ff
        /*0990*/ 	.word	0x00000000
        /*0994*/ 	.short	0x0101
        /*0996*/ 	.byte	0x15
	.zero		1


	//   ....[31]....
        /*0998*/ 	.word	0x00006c60
        /*099c*/ 	.word	0x000000ff
        /*09a0*/ 	.word	0x00000000
        /*09a4*/ 	.short	0x0101
        /*09a6*/ 	.byte	0x06
	.zero		1


	//   ....[32]....
        /*09a8*/ 	.word	0x00007190
        /*09ac*/ 	.word	0x000000ff
        /*09b0*/ 	.word	0x00013230
        /*09b4*/ 	.short	0x010a
        /*09b6*/ 	.byte	0x06
	.zero		1


	//   ....[33]....
        /*09b8*/ 	.word	0x000071d0
        /*09bc*/ 	.word	0x000000ff
        /*09c0*/ 	.word	0x00013230
        /*09c4*/ 	.short	0x010a
        /*09c6*/ 	.byte	0x06
	.zero		1


	//   ....[34]....
        /*09c8*/ 	.word	0x00007620
        /*09cc*/ 	.word	0x000000ff
        /*09d0*/ 	.word	0x00013250
        /*09d4*/ 	.short	0x010a
        /*09d6*/ 	.byte	0x0b
	.zero		1


	//   ....[35]....
        /*09d8*/ 	.word	0x00007660
        /*09dc*/ 	.word	0x000000ff
        /*09e0*/ 	.word	0x00013250
        /*09e4*/ 	.short	0x010a
        /*09e6*/ 	.byte	0x0b
	.zero		1


	//   ....[36]....
        /*09e8*/ 	.word	0x00007970
        /*09ec*/ 	.word	0x000000ff
        /*09f0*/ 	.word	0x00000000
        /*09f4*/ 	.short	0x0101
        /*09f6*/ 	.byte	0x06
	.zero		1


	//   ....[37]....
        /*09f8*/ 	.word	0x00008ee0
        /*09fc*/ 	.word	0x000000ff
        /*0a00*/ 	.word	0x00000000
        /*0a04*/ 	.short	0x0101
        /*0a06*/ 	.byte	0x06
	.zero		1


	//   ....[38]....
        /*0a08*/ 	.word	0x00009390
        /*0a0c*/ 	.word	0x000000ff
        /*0a10*/ 	.word	0x00013250
        /*0a14*/ 	.short	0x010a
        /*0a16*/ 	.byte	0x0e
	.zero		1


	//   ....[39]....
        /*0a18*/ 	.word	0x000093d0
        /*0a1c*/ 	.word	0x000000ff
        /*0a20*/ 	.word	0x00013250
        /*0a24*/ 	.short	0x010a
        /*0a26*/ 	.byte	0x0e
	.zero		1


	//   ....[40]....
        /*0a28*/ 	.word	0x00009a40
        /*0a2c*/ 	.word	0x000000ff
        /*0a30*/ 	.word	0x00000000
        /*0a34*/ 	.short	0x0101
        /*0a36*/ 	.byte	0x04
	.zero		1


	//   ....[41]....
        /*0a38*/ 	.word	0x0000ab60
        /*0a3c*/ 	.word	0x00000000
        /*0a40*/ 	.word	0x00000000
        /*0a44*/ 	.short	0x0101
        /*0a46*/ 	.byte	0x3f
	.zero		1


	//   ....[42]....
        /*0a48*/ 	.word	0x0000cb00
        /*0a4c*/ 	.word	0x00000004
        /*0a50*/ 	.word	0x00013280
        /*0a54*/ 	.short	0x010a
        /*0a56*/ 	.byte	0x3f
	.zero		1


	//   ....[43]....
        /*0a58*/ 	.word	0x0000d0e0
        /*0a5c*/ 	.word	0x00000004
        /*0a60*/ 	.word	0x00013270
        /*0a64*/ 	.short	0x0107
        /*0a66*/ 	.byte	0x3f
	.zero		1


	//   ....[44]....
        /*0a68*/ 	.word	0x0000d1a0
        /*0a6c*/ 	.word	0x00000004
        /*0a70*/ 	.word	0x00013270
        /*0a74*/ 	.short	0x0101
        /*0a76*/ 	.byte	0x3f
	.zero		1


	//   ....[45]....
        /*0a78*/ 	.word	0x0000d1d0
        /*0a7c*/ 	.word	0x00000004
        /*0a80*/ 	.word	0x00013240
        /*0a84*/ 	.short	0x010a
        /*0a86*/ 	.byte	0x3f
	.zero		1


	//   ....[46]....
        /*0a88*/ 	.word	0x0000d720
        /*0a8c*/ 	.word	0x00000004
        /*0a90*/ 	.word	0x00013230
        /*0a94*/ 	.short	0x0107
        /*0a96*/ 	.byte	0x3f
	.zero		1


	//   ....[47]....
        /*0a98*/ 	.word	0x0000d800
        /*0a9c*/ 	.word	0x00000004
        /*0aa0*/ 	.word	0x00013230
        /*0aa4*/ 	.short	0x0101
        /*0aa6*/ 	.byte	0x3f
	.zero		1


	//   ....[48]....
        /*0aa8*/ 	.word	0x0000e1d0
        /*0aac*/ 	.word	0x00000010
        /*0ab0*/ 	.word	0x00013200
        /*0ab4*/ 	.short	0x0107
        /*0ab6*/ 	.byte	0x3f
	.zero		1


	//   ....[49]....
        /*0ab8*/ 	.word	0x0000e2c0
        /*0abc*/ 	.word	0x00000010
        /*0ac0*/ 	.word	0x00013200
        /*0ac4*/ 	.short	0x0101
        /*0ac6*/ 	.byte	0x3f
	.zero		1


	//   ....[50]....
        /*0ac8*/ 	.word	0x0000e2e0
        /*0acc*/ 	.word	0x00000010
        /*0ad0*/ 	.word	0x00013220
        /*0ad4*/ 	.short	0x010a
        /*0ad6*/ 	.byte	0x3f
	.zero		1


	//   ....[51]....
        /*0ad8*/ 	.word	0x0000e810
        /*0adc*/ 	.word	0x00000000
        /*0ae0*/ 	.word	0x00013280
        /*0ae4*/ 	.short	0x010a
        /*0ae6*/ 	.byte	0x3f
	.zero		1


	//   ....[52]....
        /*0ae8*/ 	.word	0x0000ecc0
        /*0aec*/ 	.word	0x00000000
        /*0af0*/ 	.word	0x00013270
        /*0af4*/ 	.short	0x0107
        /*0af6*/ 	.byte	0x3f
	.zero		1


	//   ....[53]....
        /*0af8*/ 	.word	0x0000ed80
        /*0afc*/ 	.word	0x00000000
        /*0b00*/ 	.word	0x00013270
        /*0b04*/ 	.short	0x0101
        /*0b06*/ 	.byte	0x3f
	.zero		1


	//   ....[54]....
        /*0b08*/ 	.word	0x0000edb0
        /*0b0c*/ 	.word	0x00000000
        /*0b10*/ 	.word	0x00013240
        /*0b14*/ 	.short	0x010a
        /*0b16*/ 	.byte	0x3f
	.zero		1


	//   ....[55]....
        /*0b18*/ 	.word	0x0000f200
        /*0b1c*/ 	.word	0x00000000
        /*0b20*/ 	.word	0x00013230
        /*0b24*/ 	.short	0x0107
        /*0b26*/ 	.byte	0x3f
	.zero		1


	//   ....[56]....
        /*0b28*/ 	.word	0x0000f2c0
        /*0b2c*/ 	.word	0x00000000
        /*0b30*/ 	.word	0x00013230
        /*0b34*/ 	.short	0x0101
        /*0b36*/ 	.byte	0x3f
	.zero		1


	//   ....[57]....
        /*0b38*/ 	.word	0x0000f350
        /*0b3c*/ 	.word	0x00000002
        /*0b40*/ 	.word	0x00013270
        /*0b44*/ 	.short	0x010a
        /*0b46*/ 	.byte	0x3f
	.zero		1


	//   ....[58]....
        /*0b48*/ 	.word	0x0000f3e0
        /*0b4c*/ 	.word	0x00000002
        /*0b50*/ 	.word	0x00013260
        /*0b54*/ 	.short	0x010a
        /*0b56*/ 	.byte	0x3f
	.zero		1


	//   ....[59]....
        /*0b58*/ 	.word	0x0000f6f0
        /*0b5c*/ 	.word	0x00000002
        /*0b60*/ 	.word	0x00013250
        /*0b64*/ 	.short	0x0101
        /*0b66*/ 	.byte	0x3f
	.zero		1


	//   ....[60]....
        /*0b68*/ 	.word	0x0000f780
        /*0b6c*/ 	.word	0x00000002
        /*0b70*/ 	.word	0x00000000
        /*0b74*/ 	.short	0x0101
        /*0b76*/ 	.byte	0x3f
	.zero		1


	//   ....[61]....
        /*0b78*/ 	.word	0x0000f960
        /*0b7c*/ 	.word	0x00000003
        /*0b80*/ 	.word	0x00013270
        /*0b84*/ 	.short	0x010a
        /*0b86*/ 	.byte	0x3f
	.zero		1


	//   ....[62]....
        /*0b88*/ 	.word	0x0000f9f0
        /*0b8c*/ 	.word	0x00000003
        /*0b90*/ 	.word	0x00013260
        /*0b94*/ 	.short	0x010a
        /*0b96*/ 	.byte	0x3f
	.zero		1


	//   ....[63]....
        /*0b98*/ 	.word	0x0000fd10
        /*0b9c*/ 	.word	0x00000003
        /*0ba0*/ 	.word	0x00013250
        /*0ba4*/ 	.short	0x0101
        /*0ba6*/ 	.byte	0x3f
	.zero		1


	//   ....[64]....
        /*0ba8*/ 	.word	0x0000fdd0
        /*0bac*/ 	.word	0x00000003
        /*0bb0*/ 	.word	0x00000000
        /*0bb4*/ 	.short	0x0101
        /*0bb6*/ 	.byte	0x3f
	.zero		1


	//   ....[65]....
        /*0bb8*/ 	.word	0x00010070
        /*0bbc*/ 	.word	0x00000005
        /*0bc0*/ 	.word	0x00013220
        /*0bc4*/ 	.short	0x010a
        /*0bc6*/ 	.byte	0x3f
	.zero		1


	//   ....[66]....
        /*0bc8*/ 	.word	0x00010220
        /*0bcc*/ 	.word	0x00000003
        /*0bd0*/ 	.word	0x00013240
        /*0bd4*/ 	.short	0x010a
        /*0bd6*/ 	.byte	0x3f
	.zero		1


	//   ....[67]....
        /*0bd8*/ 	.word	0x000102b0
        /*0bdc*/ 	.word	0x0000001b
        /*0be0*/ 	.word	0x00013240
        /*0be4*/ 	.short	0x010a
        /*0be6*/ 	.byte	0x3f
	.zero		1


	//   ....[68]....
        /*0be8*/ 	.word	0x000102f0
        /*0bec*/ 	.word	0x00000003
        /*0bf0*/ 	.word	0x00013260
        /*0bf4*/ 	.short	0x010a
        /*0bf6*/ 	.byte	0x3f
	.zero		1


	//   ....[69]....
        /*0bf8*/ 	.word	0x00010330
        /*0bfc*/ 	.word	0x0000001b
        /*0c00*/ 	.word	0x00013260
        /*0c04*/ 	.short	0x010a
        /*0c06*/ 	.byte	0x3f
	.zero		1


	//   ....[70]....
        /*0c08*/ 	.word	0x00010370
        /*0c0c*/ 	.word	0x00000003
        /*0c10*/ 	.word	0x00013280
        /*0c14*/ 	.short	0x010a
        /*0c16*/ 	.byte	0x3f
	.zero		1


	//   ....[71]....
        /*0c18*/ 	.word	0x000103b0
        /*0c1c*/ 	.word	0x0000001b
        /*0c20*/ 	.word	0x00013280
        /*0c24*/ 	.short	0x010a
        /*0c26*/ 	.byte	0x3f
	.zero		1


	//   ....[72]....
        /*0c28*/ 	.word	0x00010420
        /*0c2c*/ 	.word	0x00000003
        /*0c30*/ 	.word	0x00013200
        /*0c34*/ 	.short	0x010a
        /*0c36*/ 	.byte	0x3f
	.zero		1


	//   ....[73]....
        /*0c38*/ 	.word	0x00010470
        /*0c3c*/ 	.word	0x00000003
        /*0c40*/ 	.word	0x00013230
        /*0c44*/ 	.short	0x010a
        /*0c46*/ 	.byte	0x3f
	.zero		1


	//   ....[74]....
        /*0c48*/ 	.word	0x000104d0
        /*0c4c*/ 	.word	0x00000009
        /*0c50*/ 	.word	0x00013230
        /*0c54*/ 	.short	0x010a
        /*0c56*/ 	.byte	0x3f
	.zero		1


	//   ....[75]....
        /*0c58*/ 	.word	0x00010530
        /*0c5c*/ 	.word	0x00000009
        /*0c60*/ 	.word	0x00013250
        /*0c64*/ 	.short	0x010a
        /*0c66*/ 	.byte	0x3f
	.zero		1


	//   ....[76]....
        /*0c68*/ 	.word	0x00010590
        /*0c6c*/ 	.word	0x0000000b
        /*0c70*/ 	.word	0x00013230
        /*0c74*/ 	.short	0x010a
        /*0c76*/ 	.byte	0x3f
	.zero		1


	//   ....[77]....
        /*0c78*/ 	.word	0x000105f0
        /*0c7c*/ 	.word	0x0000000b
        /*0c80*/ 	.word	0x00013250
        /*0c84*/ 	.short	0x010a
        /*0c86*/ 	.byte	0x3f
	.zero		1


	//   ....[78]....
        /*0c88*/ 	.word	0x00010650
        /*0c8c*/ 	.word	0x00000006
        /*0c90*/ 	.word	0x00013250
        /*0c94*/ 	.short	0x010a
        /*0c96*/ 	.byte	0x3f
	.zero		1


	//   ....[79]....
        /*0c98*/ 	.word	0x00010750
        /*0c9c*/ 	.word	0x00000004
        /*0ca0*/ 	.word	0x00013280
        /*0ca4*/ 	.short	0x010a
        /*0ca6*/ 	.byte	0x3f
	.zero		1


	//   ....[80]....
        /*0ca8*/ 	.word	0x00010e80
        /*0cac*/ 	.word	0x00000004
        /*0cb0*/ 	.word	0x00013240
        /*0cb4*/ 	.short	0x010a
        /*0cb6*/ 	.byte	0x3f
	.zero		1


	//   ....[81]....
        /*0cb8*/ 	.word	0x00011c60
        /*0cbc*/ 	.word	0x00000010
        /*0cc0*/ 	.word	0x00013220
        /*0cc4*/ 	.short	0x010a
        /*0cc6*/ 	.byte	0x3f
	.zero		1


	//   ....[82]....
        /*0cc8*/ 	.word	0x00011cb0
        /*0ccc*/ 	.word	0x00000000
        /*0cd0*/ 	.word	0x00013280
        /*0cd4*/ 	.short	0x010a
        /*0cd6*/ 	.byte	0x3f
	.zero		1


	//   ....[83]....
        /*0cd8*/ 	.word	0x00012370
        /*0cdc*/ 	.word	0x00000000
        /*0ce0*/ 	.word	0x00013240
        /*0ce4*/ 	.short	0x010a
        /*0ce6*/ 	.byte	0x3f
	.zero		1


	//   ....[84]....
        /*0ce8*/ 	.word	0x00012930
        /*0cec*/ 	.word	0x00000002
        /*0cf0*/ 	.word	0x00013270
        /*0cf4*/ 	.short	0x010a
        /*0cf6*/ 	.byte	0x3f
	.zero		1


	//   ....[85]....
        /*0cf8*/ 	.word	0x00012980
        /*0cfc*/ 	.word	0x00000002
        /*0d00*/ 	.word	0x00013260
        /*0d04*/ 	.short	0x010a
        /*0d06*/ 	.byte	0x3f
	.zero		1


	//   ....[86]....
        /*0d08*/ 	.word	0x000129d0
        /*0d0c*/ 	.word	0x00000003
        /*0d10*/ 	.word	0x00013270
        /*0d14*/ 	.short	0x010a
        /*0d16*/ 	.byte	0x3f
	.zero		1


	//   ....[87]....
        /*0d18*/ 	.word	0x00012a20
        /*0d1c*/ 	.word	0x00000003
        /*0d20*/ 	.word	0x00013260
        /*0d24*/ 	.short	0x010a
        /*0d26*/ 	.byte	0x3f
	.zero		1


	//   ....[88]....
        /*0d28*/ 	.word	0x00012a70
        /*0d2c*/ 	.word	0x00000005
        /*0d30*/ 	.word	0x00013220
        /*0d34*/ 	.short	0x010a
        /*0d36*/ 	.byte	0x3f
	.zero		1


	//   ....[89]....
        /*0d38*/ 	.word	0x00012c10
        /*0d3c*/ 	.word	0x00000003
        /*0d40*/ 	.word	0x00013240
        /*0d44*/ 	.short	0x010a
        /*0d46*/ 	.byte	0x3f
	.zero		1


	//   ....[90]....
        /*0d48*/ 	.word	0x00012c60
        /*0d4c*/ 	.word	0x0000001b
        /*0d50*/ 	.word	0x00013240
        /*0d54*/ 	.short	0x010a
        /*0d56*/ 	.byte	0x3f
	.zero		1


	//   ....[91]....
        /*0d58*/ 	.word	0x00012cb0
        /*0d5c*/ 	.word	0x00000003
        /*0d60*/ 	.word	0x00013260
        /*0d64*/ 	.short	0x010a
        /*0d66*/ 	.byte	0x3f
	.zero		1


	//   ....[92]....
        /*0d68*/ 	.word	0x00012d00
        /*0d6c*/ 	.word	0x0000001b
        /*0d70*/ 	.word	0x00013260
        /*0d74*/ 	.short	0x010a
        /*0d76*/ 	.byte	0x3f
	.zero		1


	//   ....[93]....
        /*0d78*/ 	.word	0x00012d50
        /*0d7c*/ 	.word	0x00000003
        /*0d80*/ 	.word	0x00013280
        /*0d84*/ 	.short	0x010a
        /*0d86*/ 	.byte	0x3f
	.zero		1


	//----- nvinfo : EIATTR_NUM_MBARRIERS
	.align		4
.L_267:
        /*0d88*/ 	.byte	0x03, 0x38
        /*0d8a*/ 	.short	0x0016


	//----- nvinfo : EIATTR_EXIT_INSTR_OFFSETS
	.align		4
        /*0d8c*/ 	.byte	0x04, 0x1c
        /*0d8e*/ 	.short	(.L_269 - .L_268)


	//   ....[0]....
.L_268:
        /*0d90*/ 	.word	0x00000960


	//   ....[1]....
        /*0d94*/ 	.word	0x0000b4a0


	//   ....[2]....
        /*0d98*/ 	.word	0x00010400


	//----- nvinfo : EIATTR_MAX_THREADS
	.align		4
.L_269:
        /*0d9c*/ 	.byte	0x04, 0x05
        /*0d9e*/ 	.short	(.L_271 - .L_270)
.L_270:
        /*0da0*/ 	.word	0x00000200
        /*0da4*/ 	.word	0x00000001
        /*0da8*/ 	.word	0x00000001


	//----- nvinfo : EIATTR_CRS_STACK_SIZE
	.align		4
.L_271:
        /*0dac*/ 	.byte	0x04, 0x1e
        /*0dae*/ 	.short	(.L_273 - .L_272)
.L_272:
        /*0db0*/ 	.word	0x00000000


	//----- nvinfo : EIATTR_CBANK_PARAM_SIZE
	.align		4
.L_273:
        /*0db4*/ 	.byte	0x03, 0x19
        /*0db6*/ 	.short	0x0af0


	//----- nvinfo : EIATTR_PARAM_CBANK
	.align		4
        /*0db8*/ 	.byte	0x04, 0x0a
        /*0dba*/ 	.short	(.L_275 - .L_274)
	.align		4
.L_274:
        /*0dbc*/ 	.word	index@(.nv.constant0._ZN7cutlass13device_kernelIN5flash11enable_sm90INS1_16FlashAttnFwdSm90INS1_25CollectiveMainloopFwdSm90ILi2EN4cute5tupleIJNS5_1CILi1EEES8_S8_EEENS6_IJNS7_ILi192EEENS7_ILi160EEENS7_ILi64EEEEEELi64ENS_12float_e4m3_tEfNS_4arch4Sm90ELb1ELb0ELb0ELb0ELb1ELb0ELb0ELb1ELb1ELb1ELb0ELb0EEENS1_21CollectiveEpilogueFwdINS6_IJSA_SC_SB_EEES9_NS_10bfloat16_tESG_Li384ELb0ELb1ELb0ELb1EEENS1_30DynamicPersistentTileSchedulerILi384ELi128ELb0ELb1ELb1EEEEEEEEEvNT_6ParamsE)
        /*0dc0*/ 	.short	0x0210
        /*0dc2*/ 	.short	0x0af0


	//----- nvinfo : EIATTR_SW_WAR
	.align		4
.L_275:
        /*0dc4*/ 	.byte	0x04, 0x36
        /*0dc6*/ 	.short	(.L_277 - .L_276)
.L_276:
        /*0dc8*/ 	.word	0x00000008
.L_277:


//--------------------- .nv.info._ZN7cutlass13device_kernelIN5flash11enable_sm90INS1_16FlashAttnFwdSm90INS1_25CollectiveMainloopFwdSm90ILi2EN4cute5tupleIJNS5_1CILi1EEES8_S8_EEENS6_IJNS7_ILi192EEENS7_ILi160EEENS7_ILi64EEEEEELi64ENS_12float_e4m3_tEfNS_4arch4Sm90ELb1ELb0ELb0ELb1ELb1ELb0ELb0ELb1ELb1ELb1ELb0ELb0EEENS1_21CollectiveEpilogueFwdINS6_IJSA_SC_SB_EEES9_NS_10bfloat16_tESG_Li384ELb1ELb1ELb0ELb1EEENS1_36VarlenDynamicPersistentTileSchedulerILi192ELi160ELi384ELi128ELb0ELb1ELb1ELb1ELb1ELb1EEEEEEEEEvNT_6ParamsE --------------------------
	.section	.nv.info._ZN7cutlass13device_kernelIN5flash11enable_sm90INS1_16FlashAttnFwdSm90INS1_25CollectiveMainloopFwdSm90ILi2EN4cute5tupleIJNS5_1CILi1EEES8_S8_EEENS6_IJNS7_ILi192EEENS7_ILi160EEENS7_ILi64EEEEEELi64ENS_12float_e4m3_tEfNS_4arch4Sm90ELb1ELb0ELb0ELb1ELb1ELb0ELb0ELb1ELb1ELb1ELb0ELb0EEENS1_21CollectiveEpilogueFwdINS6_IJSA_SC_SB_EEES9_NS_10bfloat16_tESG_Li384ELb1ELb1ELb0ELb1EEENS1_36VarlenDynamicPersistentTileSchedulerILi192ELi160ELi384ELi128ELb0ELb1ELb1ELb1ELb1ELb1EEEEEEEEEvNT_6ParamsE,"",@"SHT_CUDA_INFO"
	.sectionflags	@""
	.align	4


	//----- nvinfo : EIATTR_CUDA_API_VERSION
	.align		4
        /*0000*/ 	.byte	0x04, 0x37
        /*0002*/ 	.short	(.L_279 - .L_278)
.L_278:
        /*0004*/ 	.word	0x00000082


	//----- nvinfo : EIATTR_KPARAM_INFO
	.align		4
.L_279:
        /*0008*/ 	.byte	0x04, 0x17
        /*000a*/ 	.short	(.L_281 - .L_280)
.L_280:
        /*000c*/ 	.word	0x00000000
        /*0010*/ 	.short	0x0000
        /*0012*/ 	.short	0x0070
        /*0014*/ 	.byte	0x00, 0xf0, 0x01, 0x2a


	//----- nvinfo : EIATTR_SPARSE_MMA_MASK
	.align		4
.L_281:
        /*0018*/ 	.byte	0x03, 0x50
        /*001a*/ 	.short	0x0000


	//----- nvinfo : EIATTR_MAXREG_COUNT
	.align		4
        /*001c*/ 	.byte	0x03, 0x1b
        /*001e*/ 	.short	0x0080


	//----- nvinfo : EIATTR_NUM_BARRIERS
	.align		4
        /*0020*/ 	.byte	0x02, 0x4c
        /*0022*/ 	.byte	0x09
	.zero		1


	//----- nvinfo : EIATTR_EXTERNS
	.align		4
        /*0024*/ 	.byte	0x04, 0x0f
        /*0026*/ 	.short	(.L_283 - .L_282)


	//   ....[0]....
	.align		4
.L_282:
        /*0028*/ 	.word	index@(__assertfail)


	//----- nvinfo : EIATTR_ANNOTATIONS
	.align		4
.L_283:
        /*002c*/ 	.byte	0x04, 0x55
        /*002e*/ 	.short	(.L_285 - .L_284)


	//   ....[0]....
.L_284:
        /* <DEDUP_REMOVED lines=35> */


	//----- nvinfo : EIATTR_MERCURY_ISA_VERSION
	.align		4
.L_285:
        /*0250*/ 	.byte	0x03, 0x5f
        /*0252*/ 	.short	0x0101


	//----- nvinfo : EIATTR_UNUSED_LOAD_BYTE_OFFSET
	.align		4
        /*0254*/ 	.byte	0x04, 0x44
        /*0256*/ 	.short	(.L_287 - .L_286)


	//   ....[0]....
.L_286:
        /*0258*/ 	.word	0x00000940
        /*025c*/ 	.word	0x0000fff0


	//   ....[1]....
        /*0260*/ 	.word	0x00009da0
        /*0264*/ 	.word	0x0000fff0


	//----- nvinfo : EIATTR_INT_WARP_WIDE_INSTR_OFFSETS
	.align		4
.L_287:
        /*0268*/ 	.byte	0x04, 0x31
        /*026a*/ 	.short	(.L_289 - .L_288)


	//   ....[0]....
.L_288:
        /*026c*/ 	.word	0x000000c0


	//   ....[1]....
        /*0270*/ 	.word	0x000000d0


	//   ....[2]....
        /*0274*/ 	.word	0x00000170


	//   ....[3]....
        /*0278*/ 	.word	0x0000cff0


	//   ....[4]....
        /*027c*/ 	.word	0x0000d080


	//   ....[5]....
        /*0280*/ 	.word	0x00010b90


	//   ....[6]....
        /*0284*/ 	.word	0x00010c20


	//----- nvinfo : EIATTR_COOP_GROUP_MASK_REGIDS
	.align		4
.L_289:
        /*0288*/ 	.byte	0x04, 0x29
        /*028a*/ 	.short	(.L_291 - .L_290)


	//   ....[0]....
.L_290:
        /*028c*/ 	.word	0xffffffff


	//   ....[1]....
        /*0290*/ 	.word	0xffffffff


	//   ....[2]....
        /*0294*/ 	.word	0xffffffff


	//   ....[3]....
        /*0298*/ 	.word	0xffffffff


	//   ....[4]....
        /*029c*/ 	.word	0xffffffff


	//   ....[5]....
        /*02a0*/ 	.word	0xffffffff


	//   ....[6]....
        /*02a4*/ 	.word	0xffffffff


	//   ....[7]....
        /*02a8*/ 	.word	0xffffffff


	//   ....[8]....
        /*02ac*/ 	.word	0xffffffff


	//   ....[9]....
        /*02b0*/ 	.word	0xffffffff


	//   ....[10]....
        /*02b4*/ 	.word	0xffffffff


	//   ....[11]....
        /*02b8*/ 	.word	0xffffffff


	//   ....[12]....
        /*02bc*/ 	.word	0xffffffff


	//   ....[13]....
        /*02c0*/ 	.word	0xffffffff


	//   ....[14]....
        /*02c4*/ 	.word	0xffffffff


	//   ....[15]....
        /*02c8*/ 	.word	0xffffffff


	//   ....[16]....
        /*02cc*/ 	.word	0xffffffff


	//   ....[17]....
        /*02d0*/ 	.word	0xffffffff


	//   ....[18]....
        /*02d4*/ 	.word	0xffffffff


	//   ....[19]....
        /*02d8*/ 	.word	0xffffffff


	//   ....[20]....
        /*02dc*/ 	.word	0xffffffff


	//   ....[21]....
        /*02e0*/ 	.word	0xffffffff


	//   ....[22]....
        /*02e4*/ 	.word	0xffffffff


	//   ....[23]....
        /*02e8*/ 	.word	0xffffffff


	//   ....[24]....
        /*02ec*/ 	.word	0xffffffff


	//   ....[25]....
        /*02f0*/ 	.word	0xffffffff


	//   ....[26]....
        /*02f4*/ 	.word	0xffffffff


	//   ....[27]....
        /*02f8*/ 	.word	0xffffffff


	//   ....[28]....
        /*02fc*/ 	.word	0xffffffff


	//   ....[29]....
        /*0300*/ 	.word	0xffffffff


	//   ....[30]....
        /*0304*/ 	.word	0xffffffff


	//   ....[31]....
        /*0308*/ 	.word	0xffffffff


	//   ....[32]....
        /*030c*/ 	.word	0xffffffff


	//   ....[33]....
        /*0310*/ 	.word	0xffffffff


	//   ....[34]....
        /*0314*/ 	.word	0xffffffff


	//   ....[35]....
        /*0318*/ 	.word	0xffffffff


	//   ....[36]....
        /*031c*/ 	.word	0xffffffff


	//   ....[37]....
        /*0320*/ 	.word	0xffffffff


	//   ....[38]....
        /*0324*/ 	.word	0xffffffff


	//   ....[39]....
        /*0328*/ 	.word	0xffffffff


	//   ....[40]....
        /*032c*/ 	.word	0xffffffff


	//   ....[41]....
        /*0330*/ 	.word	0xffffffff


	//   ....[42]....
        /*0334*/ 	.word	0xffffffff


	//   ....[43]....
        /*0338*/ 	.word	0xffffffff


	//   ....[44]....
        /*033c*/ 	.word	0xffffffff


	//   ....[45]....
        /*0340*/ 	.word	0xffffffff


	//   ....[46]....
        /*0344*/ 	.word	0xffffffff


	//   ....[47]....
        /*0348*/ 	.word	0xffffffff


	//   ....[48]....
        /*034c*/ 	.word	0xffffffff


	//   ....[49]....
        /*0350*/ 	.word	0xffffffff


	//   ....[50]....
        /*0354*/ 	.word	0xffffffff


	//   ....[51]....
        /*0358*/ 	.word	0xffffffff


	//   ....[52]....
        /*035c*/ 	.word	0xffffffff


	//   ....[53]....
        /*0360*/ 	.word	0xffffffff


	//   ....[54]....
        /*0364*/ 	.word	0xffffffff


	//   ....[55]....
        /*0368*/ 	.word	0xffffffff


	//   ....[56]....
        /*036c*/ 	.word	0xffffffff


	//   ....[57]....
        /*0370*/ 	.word	0xffffffff


	//   ....[58]....
        /*0374*/ 	.word	0xffffffff


	//   ....[59]....
        /*0378*/ 	.word	0xffffffff


	//   ....[60]....
        /*037c*/ 	.word	0xffffffff


	//   ....[61]....
        /*0380*/ 	.word	0xffffffff


	//   ....[62]....
        /*0384*/ 	.word	0xffffffff


	//   ....[63]....
        /*0388*/ 	.word	0xffffffff


	//   ....[64]....
        /*038c*/ 	.word	0xffffffff


	//   ....[65]....
        /*0390*/ 	.word	0xffffffff


	//   ....[66]....
        /*0394*/ 	.word	0xffffffff


	//   ....[67]....
        /*0398*/ 	.word	0xffffffff


	//   ....[68]....
        /*039c*/ 	.word	0xffffffff


	//   ....[69]....
        /*03a0*/ 	.word	0xffffffff


	//   ....[70]....
        /*03a4*/ 	.word	0xffffffff


	//   ....[71]....
        /*03a8*/ 	.word	0xffffffff


	//   ....[72]....
        /*03ac*/ 	.word	0xffffffff


	//   ....[73]....
        /*03b0*/ 	.word	0xffffffff


	//   ....[74]....
        /*03b4*/ 	.word	0xffffffff


	//   ....[75]....
        /*03b8*/ 	.word	0xffffffff


	//   ....[76]....
        /*03bc*/ 	.word	0xffffffff


	//   ....[77]....
        /*03c0*/ 	.word	0xffffffff


	//   ....[78]....
        /*03c4*/ 	.word	0xffffffff


	//   ....[79]....
        /*03c8*/ 	.word	0xffffffff


	//   ....[80]....
        /*03cc*/ 	.word	0xffffffff


	//   ....[81]....
        /*03d0*/ 	.word	0xffffffff


	//   ....[82]....
        /*03d4*/ 	.word	0xffffffff


	//   ....[83]....
        /*03d8*/ 	.word	0xffffffff


	//   ....[84]....
        /*03dc*/ 	.word	0xffffffff


	//   ....[85]....
        /*03e0*/ 	.word	0xffffffff


	//   ....[86]....
        /*03e4*/ 	.word	0xffffffff


	//   ....[87]....
        /*03e8*/ 	.word	0xffffffff


	//   ....[88]....
        /*03ec*/ 	.word	0xffffffff


	//   ....[89]....
        /*03f0*/ 	.word	0xffffffff


	//   ....[90]....
        /*03f4*/ 	.word	0xffffffff


	//   ....[91]....
        /*03f8*/ 	.word	0xffffffff


	//   ....[92]....
        /*03fc*/ 	.word	0xffffffff


	//   ....[93]....
        /*0400*/ 	.word	0xffffffff


	//   ....[94]....
        /*0404*/ 	.word	0xffffffff


	//   ....[95]....
        /*0408*/ 	.word	0xffffffff


	//   ....[96]....
        /*040c*/ 	.word	0xffffffff


	//   ....[97]....
        /*0410*/ 	.word	0xffffffff


	//   ....[98]....
        /*0414*/ 	.word	0xffffffff


	//   ....[99]....
        /*0418*/ 	.word	0xffffffff


	//   ....[100]....
        /*041c*/ 	.word	0xffffffff


	//   ....[101]....
        /*0420*/ 	.word	0xffffffff


	//   ....[102]....
        /*0424*/ 	.word	0xffffffff


	//   ....[103]....
        /*0428*/ 	.word	0xffffffff


	//   ....[104]....
        /*042c*/ 	.word	0xffffffff


	//   ....[105]....
        /*0430*/ 	.word	0xffffffff


	//   ....[106]....
        /*0434*/ 	.word	0xffffffff


	//   ....[107]....
        /*0438*/ 	.word	0xffffffff


	//   ....[108]....
        /*043c*/ 	.word	0xffffffff


	//   ....[109]....
        /*0440*/ 	.word	0xffffffff


	//   ....[110]....
        /*0444*/ 	.word	0xffffffff


	//   ....[111]....
        /*0448*/ 	.word	0xffffffff


	//   ....[112]....
        /*044c*/ 	.word	0xffffffff


	//   ....[113]....
        /*0450*/ 	.word	0xffffffff


	//   ....[114]....
        /*0454*/ 	.word	0xffffffff


	//   ....[115]....
        /*0458*/ 	.word	0xffffffff


	//   ....[116]....
        /*045c*/ 	.word	0xffffffff


	//   ....[117]....
        /*0460*/ 	.word	0xffffffff


	//   ....[118]....
        /*0464*/ 	.word	0xffffffff


	//   ....[119]....
        /*0468*/ 	.word	0xffffffff


	//   ....[120]....
        /*046c*/ 	.word	0xffffffff


	//   ....[121]....
        /*0470*/ 	.word	0xffffffff


	//   ....[122]....
        /*0474*/ 	.word	0xffffffff


	//   ....[123]....
        /*0478*/ 	.word	0xffffffff


	//   ....[124]....
        /*047c*/ 	.word	0xffffffff


	//   ....[125]....
        /*0480*/ 	.word	0xffffffff


	//   ....[126]....
        /*0484*/ 	.word	0xffffffff


	//   ....[127]....
        /*0488*/ 	.word	0xffffffff


	//   ....[128]....
        /*048c*/ 	.word	0xffffffff


	//   ....[129]....
        /*0490*/ 	.word	0xffffffff


	//   ....[130]....
        /*0494*/ 	.word	0xffffffff


	//   ....[131]....
        /*0498*/ 	.word	0xffffffff


	//   ....[132]....
        /*049c*/ 	.word	0xffffffff


	//   ....[133]....
        /*04a0*/ 	.word	0xffffffff


	//   ....[134]....
        /*04a4*/ 	.word	0xffffffff


	//   ....[135]....
        /*04a8*/ 	.word	0xffffffff


	//   ....[136]....
        /*04ac*/ 	.word	0xffffffff


	//   ....[137]....
        /*04b0*/ 	.word	0xffffffff


	//   ....[138]....
        /*04b4*/ 	.word	0xffffffff


	//   ....[139]....
        /*04b8*/ 	.word	0xffffffff


	//   ....[140]....
        /*04bc*/ 	.word	0xffffffff


	//   ....[141]....
        /*04c0*/ 	.word	0xffffffff


	//   ....[142]....
        /*04c4*/ 	.word	0xffffffff


	//   ....[143]....
        /*04c8*/ 	.word	0xffffffff


	//   ....[144]....
        /*04cc*/ 	.word	0xffffffff


	//   ....[145]....
        /*04d0*/ 	.word	0xffffffff


	//   ....[146]....
        /*04d4*/ 	.word	0xffffffff


	//   ....[147]....
        /*04d8*/ 	.word	0xffffffff


	//   ....[148]....
        /*04dc*/ 	.word	0xffffffff


	//   ....[149]....
        /*04e0*/ 	.word	0x0500000f


	//   ....[150]....
        /*04e4*/ 	.word	0x0500000f


	//   ....[151]....
        /*04e8*/ 	.word	0x0500000f


	//   ....[152]....
        /*04ec*/ 	.word	0x0500000f


	//   ....[153]....
        /*04f0*/ 	.word	0x0500000f


	//   ....[154]....
        /*04f4*/ 	.word	0x0500000f


	//   ....[155]....
        /*04f8*/ 	.word	0x0500000f


	//   ....[156]....
        /*04fc*/ 	.word	0x0500000f


	//   ....[157]....
        /*0500*/ 	.word	0x0500000f


	//   ....[158]....
        /*0504*/ 	.word	0x0500000f


	//   ....[159]....
        /*0508*/ 	.word	0x0500000f


	//   ....[160]....
        /*050c*/ 	.word	0x0500000f


	//   ....[161]....
        /*0510*/ 	.word	0x0500000f


	//   ....[162]....
        /*0514*/ 	.word	0x0500000f


	//   ....[163]....
        /*0518*/ 	.word	0x0500000f


	//   ....[164]....
        /*051c*/ 	.word	0x0500000f


	//   ....[165]....
        /*0520*/ 	.word	0x0500000f


	//   ....[166]....
        /*0524*/ 	.word	0x0500000f


	//   ....[167]....
        /*0528*/ 	.word	0x0500000f


	//   ....[168]....
        /*052c*/ 	.word	0x0500000f


	//   ....[169]....
        /*0530*/ 	.word	0x0500000f


	//   ....[170]....
        /*0534*/ 	.word	0x0500000f


	//   ....[171]....
        /*0538*/ 	.word	0x0500000f


	//   ....[172]....
        /*053c*/ 	.word	0x0500000f


	//   ....[173]....
        /*0540*/ 	.word	0x0500000f


	//   ....[174]....
        /*0544*/ 	.word	0x0500000f


	//   ....[175]....
        /*0548*/ 	.word	0x0500000f


	//   ....[176]....
        /*054c*/ 	.word	0x0500000f


	//   ....[177]....
        /*0550*/ 	.word	0x0500000f


	//   ....[178]....
        /*0554*/ 	.word	0x0500000f


	//   ....[179]....
        /*0558*/ 	.word	0x0500000f


	//   ....[180]....
        /*055c*/ 	.word	0x0500000f


	//   ....[181]....
        /*0560*/ 	.word	0x0500000f


	//   ....[182]....
        /*0564*/ 	.word	0x0500000f


	//   ....[183]....
        /*0568*/ 	.word	0x0500000f


	//   ....[184]....
        /*056c*/ 	.word	0x0500000f


	//   ....[185]....
        /*0570*/ 	.word	0x0500000f


	//   ....[186]....
        /*0574*/ 	.word	0x0500000f


	//   ....[187]....
        /*0578*/ 	.word	0x0500000f


	//   ....[188]....
        /*057c*/ 	.word	0x0500000f


	//   ....[189]....
        /*0580*/ 	.word	0x0500000f


	//   ....[190]....
        /*0584*/ 	.word	0x0500000f


	//   ....[191]....
        /*0588*/ 	.word	0x0500000f


	//   ....[192]....
        /*058c*/ 	.word	0x0500000f


	//   ....[193]....
        /*0590*/ 	.word	0x0500000f


	//   ....[194]....
        /*0594*/ 	.word	0x0500000f


	//   ....[195]....
        /*0598*/ 	.word	0x0500000f


	//   ....[196]....
        /*059c*/ 	.word	0x0500000f


	//   ....[197]....
        /*05a0*/ 	.word	0x0500000f


	//   ....[198]....
        /*05a4*/ 	.word	0x0500000f


	//   ....[199]....
        /*05a8*/ 	.word	0x0500000f


	//   ....[200]....
        /*05ac*/ 	.word	0x0500000f


	//   ....[201]....
        /*05b0*/ 	.word	0x0500000f


	//   ....[202]....
        /*05b4*/ 	.word	0x0500000f


	//----- nvinfo : EIATTR_COOP_GROUP_INSTR_OFFSETS
	.align		4
.L_291:
        /*05b8*/ 	.byte	0x04, 0x28
        /*05ba*/ 	.short	(.L_293 - .L_292)


	//   ....[0]....
.L_292:
        /*05bc*/ 	.word	0x00000070


	//   ....[1]....
        /*05c0*/ 	.word	0x000000b0


	//   ....[2]....
        /*05c4*/ 	.word	0x000002d0


	//   ....[3]....
        /*05c8*/ 	.word	0x00000430


	//   ....[4]....
        /*05cc*/ 	.word	0x00000550


	//   ....[5]....
        /*05d0*/ 	.word	0x000006b0


	//   ....[6]....
        /*05d4*/ 	.word	0x00001720


	//   ....[7]....
        /*05d8*/ 	.word	0x00002030


	//   ....[8]....
        /*05dc*/ 	.word	0x00002050


	//   ....[9]....
        /*05e0*/ 	.word	0x00002900


	//   ....[10]....
        /*05e4*/ 	.word	0x000029d0


	//   ....[11]....
        /*05e8*/ 	.word	0x00003490


	//   ....[12]....
        /*05ec*/ 	.word	0x00003550


	//   ....[13]....
        /*05f0*/ 	.word	0x00004ca0


	//   ....[14]....
        /*05f4*/ 	.word	0x00005470


	//   ....[15]....
        /*05f8*/ 	.word	0x00005490


	//   ....[16]....
        /*05fc*/ 	.word	0x000054d0


	//   ....[17]....
        /*0600*/ 	.word	0x000060e0


	//   ....[18]....
        /*0604*/ 	.word	0x00006130


	//   ....[19]....
        /*0608*/ 	.word	0x00007f10


	//   ....[20]....
        /*060c*/ 	.word	0x00007f20


	//   ....[21]....
        /*0610*/ 	.word	0x00007f50


	//   ....[22]....
        /*0614*/ 	.word	0x00007f60


	//   ....[23]....
        /*0618*/ 	.word	0x00009800


	//   ....[24]....
        /*061c*/ 	.word	0x00009810


	//   ....[25]....
        /*0620*/ 	.word	0x00009890


	//   ....[26]....
        /*0624*/ 	.word	0x000098a0


	//   ....[27]....
        /*0628*/ 	.word	0x0000a2f0


	//   ....[28]....
        /*062c*/ 	.word	0x0000a300


	//   ....[29]....
        /*0630*/ 	.word	0x0000a310


	//   ....[30]....
        /*0634*/ 	.word	0x0000a320


	//   ....[31]....
        /*0638*/ 	.word	0x0000a330


	//   ....[32]....
        /*063c*/ 	.word	0x0000a340


	//   ....[33]....
        /*0640*/ 	.word	0x0000a360


	//   ....[34]....
        /*0644*/ 	.word	0x0000a370


	//   ....[35]....
        /*0648*/ 	.word	0x0000a390


	//   ....[36]....
        /*064c*/ 	.word	0x0000a3a0


	//   ....[37]....
        /*0650*/ 	.word	0x0000a3d0


	//   ....[38]....
        /*0654*/ 	.word	0x0000a3e0


	//   ....[39]....
        /*0658*/ 	.word	0x0000a400


	//   ....[40]....
        /*065c*/ 	.word	0x0000a410


	//   ....[41]....
        /*0660*/ 	.word	0x0000a440


	//   ....[42]....
        /*0664*/ 	.word	0x0000a450


	//   ....[43]....
        /*0668*/ 	.word	0x0000a8b0


	//   ....[44]....
        /*066c*/ 	.word	0x0000a8f0


	//   ....[45]....
        /*0670*/ 	.word	0x0000a930


	//   ....[46]....
        /*0674*/ 	.word	0x0000a960


	//   ....[47]....
        /*0678*/ 	.word	0x0000ae30


	//   ....[48]....
        /*067c*/ 	.word	0x0000ae70


	//   ....[49]....
        /*0680*/ 	.word	0x0000aeb0


	//   ....[50]....
        /*0684*/ 	.word	0x0000aee0


	//   ....[51]....
        /*0688*/ 	.word	0x0000af00


	//   ....[52]....
        /*068c*/ 	.word	0x0000af20


	//   ....[53]....
        /*0690*/ 	.word	0x0000af40


	//   ....[54]....
        /*0694*/ 	.word	0x0000af60


	//   ....[55]....
        /*0698*/ 	.word	0x0000b820


	//   ....[56]....
        /*069c*/ 	.word	0x0000b850


	//   ....[57]....
        /*06a0*/ 	.word	0x0000b890


	//   ....[58]....
        /*06a4*/ 	.word	0x0000b8c0


	//   ....[59]....
        /*06a8*/ 	.word	0x0000b8d0


	//   ....[60]....
        /*06ac*/ 	.word	0x0000b8e0


	//   ....[61]....
        /*06b0*/ 	.word	0x0000b8f0


	//   ....[62]....
        /*06b4*/ 	.word	0x0000b910


	//   ....[63]....
        /*06b8*/ 	.word	0x0000ba60


	//   ....[64]....
        /*06bc*/ 	.word	0x0000bc30


	//   ....[65]....
        /*06c0*/ 	.word	0x0000bc60


	//   ....[66]....
        /*06c4*/ 	.word	0x0000bc90


	//   ....[67]....
        /*06c8*/ 	.word	0x0000bcc0


	//   ....[68]....
        /*06cc*/ 	.word	0x0000bcf0


	//   ....[69]....
        /*06d0*/ 	.word	0x0000bd30


	//   ....[70]....
        /*06d4*/ 	.word	0x0000be80


	//   ....[71]....
        /*06d8*/ 	.word	0x0000beb0


	//   ....[72]....
        /*06dc*/ 	.word	0x0000bee0


	//   ....[73]....
        /*06e0*/ 	.word	0x0000bf10


	//   ....[74]....
        /*06e4*/ 	.word	0x0000bf40


	//   ....[75]....
        /*06e8*/ 	.word	0x0000bf80


	//   ....[76]....
        /*06ec*/ 	.word	0x0000c000


	//   ....[77]....
        /*06f0*/ 	.word	0x0000c0a0


	//   ....[78]....
        /*06f4*/ 	.word	0x0000c140


	//   ....[79]....
        /*06f8*/ 	.word	0x0000dff0


	//   ....[80]....
        /*06fc*/ 	.word	0x0000e000


	//   ....[81]....
        /*0700*/ 	.word	0x0000e070


	//   ....[82]....
        /*0704*/ 	.word	0x0000e090


	//   ....[83]....
        /*0708*/ 	.word	0x0000e0d0


	//   ....[84]....
        /*070c*/ 	.word	0x0000e0f0


	//   ....[85]....
        /*0710*/ 	.word	0x0000e100


	//   ....[86]....
        /*0714*/ 	.word	0x0000e110


	//   ....[87]....
        /*0718*/ 	.word	0x0000e1a0


	//   ....[88]....
        /*071c*/ 	.word	0x0000e1c0


	//   ....[89]....
        /*0720*/ 	.word	0x0000e630


	//   ....[90]....
        /*0724*/ 	.word	0x0000e640


	//   ....[91]....
        /*0728*/ 	.word	0x0000e660


	//   ....[92]....
        /*072c*/ 	.word	0x0000e6f0


	//   ....[93]....
        /*0730*/ 	.word	0x0000e700


	//   ....[94]....
        /*0734*/ 	.word	0x0000e770


	//   ....[95]....
        /*0738*/ 	.word	0x0000e780


	//   ....[96]....
        /*073c*/ 	.word	0x0000e790


	//   ....[97]....
        /*0740*/ 	.word	0x0000e7a0


	//   ....[98]....
        /*0744*/ 	.word	0x0000e840


	//   ....[99]....
        /*0748*/ 	.word	0x0000f150


	//   ....[100]....
        /*074c*/ 	.word	0x0000f180


	//   ....[101]....
        /*0750*/ 	.word	0x0000f1a0


	//   ....[102]....
        /*0754*/ 	.word	0x0000f220


	//   ....[103]....
        /*0758*/ 	.word	0x0000f240


	//   ....[104]....
        /*075c*/ 	.word	0x0000f2c0


	//   ....[105]....
        /*0760*/ 	.word	0x0000f2e0


	//   ....[106]....
        /*0764*/ 	.word	0x0000f2f0


	//   ....[107]....
        /*0768*/ 	.word	0x0000f300


	//   ....[108]....
        /*076c*/ 	.word	0x0000f400


	//   ....[109]....
        /*0770*/ 	.word	0x0000f410


	//   ....[110]....
        /*0774*/ 	.word	0x0000f420


	//   ....[111]....
        /*0778*/ 	.word	0x0000fe00


	//   ....[112]....
        /*077c*/ 	.word	0x0000fe10


	//   ....[113]....
        /*0780*/ 	.word	0x0000fe30


	//   ....[114]....
        /*0784*/ 	.word	0x0000fe80


	//   ....[115]....
        /*0788*/ 	.word	0x0000fe90


	//   ....[116]....
        /*078c*/ 	.word	0x0000fed0


	//   ....[117]....
        /*0790*/ 	.word	0x0000fee0


	//   ....[118]....
        /*0794*/ 	.word	0x0000fef0


	//   ....[119]....
        /*0798*/ 	.word	0x0000ff30


	//   ....[120]....
        /*079c*/ 	.word	0x0000ff70


	//   ....[121]....
        /*07a0*/ 	.word	0x000103a0


	//   ....[122]....
        /*07a4*/ 	.word	0x000103b0


	//   ....[123]....
        /*07a8*/ 	.word	0x000103c0


	//   ....[124]....
        /*07ac*/ 	.word	0x00010400


	//   ....[125]....
        /*07b0*/ 	.word	0x00010410


	//   ....[126]....
        /*07b4*/ 	.word	0x00010450


	//   ....[127]....
        /*07b8*/ 	.word	0x00010460


	//   ....[128]....
        /*07bc*/ 	.word	0x00010470


	//   ....[129]....
        /*07c0*/ 	.word	0x000104b0


	//   ....[130]....
        /*07c4*/ 	.word	0x000104f0


	//   ....[131]....
        /*07c8*/ 	.word	0x00011340


	//   ....[132]....
        /*07cc*/ 	.word	0x00011370


	//   ....[133]....
        /*07d0*/ 	.word	0x000113a0


	//   ....[134]....
        /*07d4*/ 	.word	0x000113d0


	//   ....[135]....
        /*07d8*/ 	.word	0x000113e0


	//   ....[136]....
        /*07dc*/ 	.word	0x00011400


	//   ....[137]....
        /*07e0*/ 	.word	0x00011420


	//   ....[138]....
        /*07e4*/ 	.word	0x00011460


	//   ....[139]....
        /*07e8*/ 	.word	0x000115a0


	//   ....[140]....
        /*07ec*/ 	.word	0x000115d0


	//   ....[141]....
        /*07f0*/ 	.word	0x00011610


	//   ....[142]....
        /*07f4*/ 	.word	0x00011640


	//   ....[143]....
        /*07f8*/ 	.word	0x00011670


	//   ....[144]....
        /*07fc*/ 	.word	0x000116a0


	//   ....[145]....
        /*0800*/ 	.word	0x00011740


	//   ....[146]....
        /*0804*/ 	.word	0x000117e0


	//   ....[147]....
        /*0808*/ 	.word	0x00011880


	//   ....[148]....
        /*080c*/ 	.word	0x00011e70


	//   ....[149]....
        /*0810*/ 	.word	0x000124a0


	//   ....[150]....
        /*0814*/ 	.word	0x00012590


	//   ....[151]....
        /*0818*/ 	.word	0x00012620


	//   ....[152]....
        /*081c*/ 	.word	0x000126f0


	//   ....[153]....
        /*0820*/ 	.word	0x000127a0


	//   ....[154]....
        /*0824*/ 	.word	0x00012850


	//   ....[155]....
        /*0828*/ 	.word	0x000128f0


	//   ....[156]....
        /*082c*/ 	.word	0x00012990


	//   ....[157]....
        /*0830*/ 	.word	0x00012a40


	//   ....[158]....
        /*0834*/ 	.word	0x00012ac0


	//   ....[159]....
        /*0838*/ 	.word	0x00012b90


	//   ....[160]....
        /*083c*/ 	.word	0x00012cc0


	//   ....[161]....
        /*0840*/ 	.word	0x00012d70


	//   ....[162]....
        /*0844*/ 	.word	0x00012df0


	//   ....[163]....
        /*0848*/ 	.word	0x00012ee0


	//   ....[164]....
        /*084c*/ 	.word	0x00012f40


	//   ....[165]....
        /*0850*/ 	.word	0x00013020


	//   ....[166]....
        /*0854*/ 	.word	0x00013080


	//   ....[167]....
        /*0858*/ 	.word	0x00013120


	//   ....[168]....
        /*085c*/ 	.word	0x000131c0


	//   ....[169]....
        /*0860*/ 	.word	0x00013270


	//   ....[170]....
        /*0864*/ 	.word	0x00013320


	//   ....[171]....
        /*0868*/ 	.word	0x00013390


	//   ....[172]....
        /*086c*/ 	.word	0x000133f0


	//   ....[173]....
        /*0870*/ 	.word	0x000134e0


	//   ....[174]....
        /*0874*/ 	.word	0x00013540


	//   ....[175]....
        /*0878*/ 	.word	0x00013640


	//   ....[176]....
        /*087c*/ 	.word	0x000136a0


	//   ....[177]....
        /*0880*/ 	.word	0x00013740


	//   ....[178]....
        /*0884*/ 	.word	0x00013800


	//   ....[179]....
        /*0888*/ 	.word	0x000138d0


	//   ....[180]....
        /*088c*/ 	.word	0x00013950


	//   ....[181]....
        /*0890*/ 	.word	0x00013a10


	//   ....[182]....
        /*0894*/ 	.word	0x00013b40


	//   ....[183]....
        /*0898*/ 	.word	0x00013bf0


	//   ....[184]....
        /*089c*/ 	.word	0x00013ca0


	//   ....[185]....
        /*08a0*/ 	.word	0x00013d40


	//   ....[186]....
        /*08a4*/ 	.word	0x00013df0


	//   ....[187]....
        /*08a8*/ 	.word	0x00013e90


	//   ....[188]....
        /*08ac*/ 	.word	0x00013f40


	//   ....[189]....
        /*08b0*/ 	.word	0x00013fe0


	//   ....[190]....
        /*08b4*/ 	.word	0x00014050


	//   ....[191]....
        /*08b8*/ 	.word	0x00014110


	//   ....[192]....
        /*08bc*/ 	.word	0x00014200


	//   ....[193]....
        /*08c0*/ 	.word	0x00014290


	//   ....[194]....
        /*08c4*/ 	.word	0x000142f0


	//   ....[195]....
        /*08c8*/ 	.word	0x000143a0


	//   ....[196]....
        /*08cc*/ 	.word	0x00014400


	//   ....[197]....
        /*08d0*/ 	.word	0x000144b0


	//   ....[198]....
        /*08d4*/ 	.word	0x00014510


	//   ....[199]....
        /*08d8*/ 	.word	0x000145c0


	//   ....[200]....
        /*08dc*/ 	.word	0x00014620


	//   ....[201]....
        /*08e0*/ 	.word	0x000146d0


	//   ....[202]....
        /*08e4*/ 	.word	0x00014930


	//----- nvinfo : EIATTR_REG_RECONFIG
	.align		4
.L_293:
        /*08e8*/ 	.byte	0x01, 0x54
	.zero		2


	//----- nvinfo : EIATTR_SYSCALL_OFFSETS
	.align		4
        /*08ec*/ 	.byte	0x04, 0x46
        /*08ee*/ 	.short	(.L_295 - .L_294)


	//   ....[0]....
.L_294:
        /*08f0*/ 	.word	0x00001900


	//   ....[1]....
        /*08f4*/ 	.word	0x0000d1e0


	//   ....[2]....
        /*08f8*/ 	.word	0x0000d370


	//   ....[3]....
        /*08fc*/ 	.word	0x0000d4c0


	//   ....[4]....
        /*0900*/ 	.word	0x0000d610


	//   ....[5]....
        /*0904*/ 	.word	0x0000ec40


	//----- nvinfo : EIATTR_MBARRIER_INSTR_OFFSETS
	.align		4
.L_295:
        /*0908*/ 	.byte	0x04, 0x39
        /*090a*/ 	.short	(.L_297 - .L_296)


	//   ....[0]....
.L_296:
        /*090c*/ 	.word	0x00000180
        /*0910*/ 	.word	0x000000ff
        /*0914*/ 	.word	0x00013200
        /*0918*/ 	.short	0x0100
        /*091a*/ 	.byte	0x08
	.zero		1


	//   ....[1]....
        /*091c*/ 	.word	0x00000190
        /*0920*/ 	.word	0x000000ff
        /*0924*/ 	.word	0x00013220
        /*0928*/ 	.short	0x0100
        /*092a*/ 	.byte	0x08
	.zero		1


	//   ....[2]....
        /*092c*/ 	.word	0x00000280
        /*0930*/ 	.word	0x000000ff
        /*0934*/ 	.word	0x00013230
        /*0938*/ 	.short	0x0100
        /*093a*/ 	.byte	0x08
	.zero		1


	//   ....[3]....
        /*093c*/ 	.word	0x00000290
        /*0940*/ 	.word	0x000000ff
        /*0944*/ 	.word	0x00013240
        /*0948*/ 	.short	0x0100
        /*094a*/ 	.byte	0x08
	.zero		1


	//   ....[4]....
        /*094c*/ 	.word	0x000002a0
        /*0950*/ 	.word	0x000000ff
        /*0954*/ 	.word	0x00013238
        /*0958*/ 	.short	0x0100
        /*095a*/ 	.byte	0x08
	.zero		1


	//   ....[5]....
        /*095c*/ 	.word	0x000002b0
        /*0960*/ 	.word	0x000000ff
        /*0964*/ 	.word	0x00013248
        /*0968*/ 	.short	0x0100
        /*096a*/ 	.byte	0x08
	.zero		1


	//   ....[6]....
        /*096c*/ 	.word	0x000003e0
        /*0970*/ 	.word	0x000000ff
        /*0974*/ 	.word	0x00013250
        /*0978*/ 	.short	0x0100
        /*097a*/ 	.byte	0x08
	.zero		1


	//   ....[7]....
        /*097c*/ 	.word	0x000003f0
        /*0980*/ 	.word	0x000000ff
        /*0984*/ 	.word	0x00013260
        /*0988*/ 	.short	0x0100
        /*098a*/ 	.byte	0x08
	.zero		1


	//   ....[8]....
        /*098c*/ 	.word	0x00000400
        /*0990*/ 	.word	0x000000ff
        /*0994*/ 	.word	0x00013258
        /*0998*/ 	.short	0x0100
        /*099a*/ 	.byte	0x08
	.zero		1


	//   ....[9]....
        /*099c*/ 	.word	0x00000410
        /*09a0*/ 	.word	0x000000ff
        /*09a4*/ 	.word	0x00013268
        /*09a8*/ 	.short	0x0100
        /*09aa*/ 	.byte	0x08
	.zero		1


	//   ....[10]....
        /*09ac*/ 	.word	0x00000500
        /*09b0*/ 	.word	0x000000ff
        /*09b4*/ 	.word	0x00013270
        /*09b8*/ 	.short	0x0100
        /*09ba*/ 	.byte	0x06
	.zero		1


	//   ....[11]....
        /*09bc*/ 	.word	0x00000510
        /*09c0*/ 	.word	0x000000ff
        /*09c4*/ 	.word	0x00013280
        /*09c8*/ 	.short	0x0100
        /*09ca*/ 	.byte	0x06
	.zero		1


	//   ....[12]....
        /*09cc*/ 	.word	0x00000520
        /*09d0*/ 	.word	0x000000ff
        /*09d4*/ 	.word	0x00013278
        /*09d8*/ 	.short	0x0100
        /*09da*/ 	.byte	0x06
	.zero		1


	//   ....[13]....
        /*09dc*/ 	.word	0x00000530
        /*09e0*/ 	.word	0x000000ff
        /*09e4*/ 	.word	0x00013288
        /*09e8*/ 	.short	0x0100
        /*09ea*/ 	.byte	0x06
	.zero		1


	//   ....[14]....
        /*09ec*/ 	.word	0x00000660
        /*09f0*/ 	.word	0x000000ff
        /*09f4*/ 	.word	0x00013290
        /*09f8*/ 	.short	0x0100
        /*09fa*/ 	.byte	0x08
	.zero		1


	//   ....[15]....
        /*09fc*/ 	.word	0x00000670
        /*0a00*/ 	.word	0x000000ff
        /*0a04*/ 	.word	0x000132a0
        /*0a08*/ 	.short	0x0100
        /*0a0a*/ 	.byte	0x08
	.zero		1


	//   ....[16]....
        /*0a0c*/ 	.word	0x00000680
        /*0a10*/ 	.word	0x000000ff
        /*0a14*/ 	.word	0x00013298
        /*0a18*/ 	.short	0x0100
        /*0a1a*/ 	.byte	0x08
	.zero		1


	//   ....[17]....
        /*0a1c*/ 	.word	0x00000690
        /*0a20*/ 	.word	0x000000ff
        /*0a24*/ 	.word	0x000132a8
        /*0a28*/ 	.short	0x0100
        /*0a2a*/ 	.byte	0x08
	.zero		1


	//   ....[18]....
        /*0a2c*/ 	.word	0x000007e0
        /*0a30*/ 	.word	0x000000ff
        /*0a34*/ 	.word	0x000132b0
        /*0a38*/ 	.short	0x0100
        /*0a3a*/ 	.byte	0x08
	.zero		1


	//   ....[19]....
        /*0a3c*/ 	.word	0x000007f0
        /*0a40*/ 	.word	0x000000ff
        /*0a44*/ 	.word	0x000132c0
        /*0a48*/ 	.short	0x0100
        /*0a4a*/ 	.byte	0x08
	.zero		1


	//   ....[20]....
        /*0a4c*/ 	.word	0x00000800
        /*0a50*/ 	.word	0x000000ff
        /*0a54*/ 	.word	0x000132b8
        /*0a58*/ 	.short	0x0100
        /*0a5a*/ 	.byte	0x08
	.zero		1


	//   ....[21]....
        /*0a5c*/ 	.word	0x00000810
        /*0a60*/ 	.word	0x000000ff
        /*0a64*/ 	.word	0x000132c8
        /*0a68*/ 	.short	0x0100
        /*0a6a*/ 	.byte	0x08
	.zero		1


	//   ....[22]....
        /*0a6c*/ 	.word	0x00001980
        /*0a70*/ 	.word	0x000000ff
        /*0a74*/ 	.word	0x00013200
        /*0a78*/ 	.short	0x010a
        /*0a7a*/ 	.byte	0x2d
	.zero		1


	//   ....[23]....
        /*0a7c*/ 	.word	0x00001a00
        /*0a80*/ 	.word	0x00000003
        /*0a84*/ 	.word	0x00013230
        /*0a88*/ 	.short	0x010a
        /*0a8a*/ 	.byte	0x3f
	.zero		1


	//   ....[24]....
        /*0a8c*/ 	.word	0x00001a40
        /*0a90*/ 	.word	0x00000003
        /*0a94*/ 	.word	0x00013230
        /*0a98*/ 	.short	0x010a
        /*0a9a*/ 	.byte	0x3f
	.zero		1


	//   ....[25]....
        /*0a9c*/ 	.word	0x000021f0
        /*0aa0*/ 	.word	0x000000ff
        /*0aa4*/ 	.word	0x00000000
        /*0aa8*/ 	.short	0x0101
        /*0aaa*/ 	.byte	0x06
	.zero		1


	//   ....[26]....
        /*0aac*/ 	.word	0x000044c0
        /*0ab0*/ 	.word	0x000000ff
        /*0ab4*/ 	.word	0x00013230
        /*0ab8*/ 	.short	0x010a
        /*0aba*/ 	.byte	0x14
	.zero		1


	//   ....[27]....
        /*0abc*/ 	.word	0x00004500
        /*0ac0*/ 	.word	0x000000ff
        /*0ac4*/ 	.word	0x00013230
        /*0ac8*/ 	.short	0x010a
        /*0aca*/ 	.byte	0x14
	.zero		1


	//   ....[28]....
        /*0acc*/ 	.word	0x00004950
        /*0ad0*/ 	.word	0x000000ff
        /*0ad4*/ 	.word	0x00013250
        /*0ad8*/ 	.short	0x010a
        /*0ada*/ 	.byte	0x0b
	.zero		1


	//   ....[29]....
        /*0adc*/ 	.word	0x00004990
        /*0ae0*/ 	.word	0x000000ff
        /*0ae4*/ 	.word	0x00013250
        /*0ae8*/ 	.short	0x010a
        /*0aea*/ 	.byte	0x0b
	.zero		1


	//   ....[30]....
        /*0aec*/ 	.word	0x00004c40
        /*0af0*/ 	.word	0x000000ff
        /*0af4*/ 	.word	0x00000000
        /*0af8*/ 	.short	0x0101
        /*0afa*/ 	.byte	0x14
	.zero		1


	//   ....[31]....
        /*0afc*/ 	.word	0x00006da0
        /*0b00*/ 	.word	0x000000ff
        /*0b04*/ 	.word	0x00000000
        /*0b08*/ 	.short	0x0101
        /*0b0a*/ 	.byte	0x06
	.zero		1


	//   ....[32]....
        /*0b0c*/ 	.word	0x000072d0
        /*0b10*/ 	.word	0x000000ff
        /*0b14*/ 	.word	0x00013230
        /*0b18*/ 	.short	0x010a
        /*0b1a*/ 	.byte	0x06
	.zero		1


	//   ....[33]....
        /*0b1c*/ 	.word	0x00007310
        /*0b20*/ 	.word	0x000000ff
        /*0b24*/ 	.word	0x00013230
        /*0b28*/ 	.short	0x010a
        /*0b2a*/ 	.byte	0x06
	.zero		1


	//   ....[34]....
        /*0b2c*/ 	.word	0x00007760
        /*0b30*/ 	.word	0x000000ff
        /*0b34*/ 	.word	0x00013250
        /*0b38*/ 	.short	0x010a
        /*0b3a*/ 	.byte	0x0b
	.zero		1


	//   ....[35]....
        /*0b3c*/ 	.word	0x000077a0
        /*0b40*/ 	.word	0x000000ff
        /*0b44*/ 	.word	0x00013250
        /*0b48*/ 	.short	0x010a
        /*0b4a*/ 	.byte	0x0b
	.zero		1


	//   ....[36]....
        /*0b4c*/ 	.word	0x00007ab0
        /*0b50*/ 	.word	0x000000ff
        /*0b54*/ 	.word	0x00000000
        /*0b58*/ 	.short	0x0101
        /*0b5a*/ 	.byte	0x06
	.zero		1


	//   ....[37]....
        /*0b5c*/ 	.word	0x00009020
        /*0b60*/ 	.word	0x000000ff
        /*0b64*/ 	.word	0x00000000
        /*0b68*/ 	.short	0x0101
        /*0b6a*/ 	.byte	0x06
	.zero		1


	//   ....[38]....
        /*0b6c*/ 	.word	0x000094d0
        /*0b70*/ 	.word	0x000000ff
        /*0b74*/ 	.word	0x00013250
        /*0b78*/ 	.short	0x010a
        /*0b7a*/ 	.byte	0x0e
	.zero		1


	//   ....[39]....
        /*0b7c*/ 	.word	0x00009510
        /*0b80*/ 	.word	0x000000ff
        /*0b84*/ 	.word	0x00013250
        /*0b88*/ 	.short	0x010a
        /*0b8a*/ 	.byte	0x0e
	.zero		1


	//   ....[40]....
        /*0b8c*/ 	.word	0x00009b80
        /*0b90*/ 	.word	0x000000ff
        /*0b94*/ 	.word	0x00000000
        /*0b98*/ 	.short	0x0101
        /*0b9a*/ 	.byte	0x04
	.zero		1


	//   ....[41]....
        /*0b9c*/ 	.word	0x0000ae90
        /*0ba0*/ 	.word	0x00000000
        /*0ba4*/ 	.word	0x00000000
        /*0ba8*/ 	.short	0x0101
        /*0baa*/ 	.byte	0x3f
	.zero		1


	//   ....[42]....
        /*0bac*/ 	.word	0x0000dc50
        /*0bb0*/ 	.word	0x00000004
        /*0bb4*/ 	.word	0x00013280
        /*0bb8*/ 	.short	0x010a
        /*0bba*/ 	.byte	0x3f
	.zero		1


	//   ....[43]....
        /*0bbc*/ 	.word	0x0000e2e0
        /*0bc0*/ 	.word	0x00000004
        /*0bc4*/ 	.word	0x00013270
        /*0bc8*/ 	.short	0x0107
        /*0bca*/ 	.byte	0x3f
	.zero		1


	//   ....[44]....
        /*0bcc*/ 	.word	0x0000e3a0
        /*0bd0*/ 	.word	0x00000004
        /*0bd4*/ 	.word	0x00013270
        /*0bd8*/ 	.short	0x0101
        /*0bda*/ 	.byte	0x3f
	.zero		1


	//   ....[45]....
        /*0bdc*/ 	.word	0x0000e3f0
        /*0be0*/ 	.word	0x00000004
        /*0be4*/ 	.word	0x00013240
        /*0be8*/ 	.short	0x010a
        /*0bea*/ 	.byte	0x3f
	.zero		1


	//   ....[46]....
        /*0bec*/ 	.word	0x0000e950
        /*0bf0*/ 	.word	0x00000004
        /*0bf4*/ 	.word	0x00013230
        /*0bf8*/ 	.short	0x0107
        /*0bfa*/ 	.byte	0x3f
	.zero		1


	//   ....[47]....
        /*0bfc*/ 	.word	0x0000ea20
        /*0c00*/ 	.word	0x00000004
        /*0c04*/ 	.word	0x00013230
        /*0c08*/ 	.short	0x0101
        /*0c0a*/ 	.byte	0x3f
	.zero		1


	//   ....[48]....
        /*0c0c*/ 	.word	0x0000f500
        /*0c10*/ 	.word	0x00000016
        /*0c14*/ 	.word	0x00013200
        /*0c18*/ 	.short	0x0107
        /*0c1a*/ 	.byte	0x3f
	.zero		1


	//   ....[49]....
        /*0c1c*/ 	.word	0x0000f5f0
        /*0c20*/ 	.word	0x00000016
        /*0c24*/ 	.word	0x00013200
        /*0c28*/ 	.short	0x0101
        /*0c2a*/ 	.byte	0x3f
	.zero		1


	//   ....[50]....
        /*0c2c*/ 	.word	0x0000f610
        /*0c30*/ 	.word	0x00000016
        /*0c34*/ 	.word	0x00013220
        /*0c38*/ 	.short	0x010a
        /*0c3a*/ 	.byte	0x3f
	.zero		1


	//   ....[51]....
        /*0c3c*/ 	.word	0x0000fb30
        /*0c40*/ 	.word	0x00000000
        /*0c44*/ 	.word	0x00013280
        /*0c48*/ 	.short	0x010a
        /*0c4a*/ 	.byte	0x3f
	.zero		1


	//   ....[52]....
        /*0c4c*/ 	.word	0x00010020
        /*0c50*/ 	.word	0x00000000
        /*0c54*/ 	.word	0x00013270
        /*0c58*/ 	.short	0x0107
        /*0c5a*/ 	.byte	0x3f
	.zero		1


	//   ....[53]....
        /*0c5c*/ 	.word	0x000100e0
        /*0c60*/ 	.word	0x00000000
        /*0c64*/ 	.word	0x00013270
        /*0c68*/ 	.short	0x0101
        /*0c6a*/ 	.byte	0x3f
	.zero		1


	//   ....[54]....
        /*0c6c*/ 	.word	0x00010110
        /*0c70*/ 	.word	0x00000000
        /*0c74*/ 	.word	0x00013240
        /*0c78*/ 	.short	0x010a
        /*0c7a*/ 	.byte	0x3f
	.zero		1


	//   ....[55]....
        /*0c7c*/ 	.word	0x00010570
        /*0c80*/ 	.word	0x00000000
        /*0c84*/ 	.word	0x00013230
        /*0c88*/ 	.short	0x0107
        /*0c8a*/ 	.byte	0x3f
	.zero		1


	//   ....[56]....
        /*0c8c*/ 	.word	0x00010630
        /*0c90*/ 	.word	0x00000000
        /*0c94*/ 	.word	0x00013230
        /*0c98*/ 	.short	0x0101
        /*0c9a*/ 	.byte	0x3f
	.zero		1


	//   ....[57]....
        /*0c9c*/ 	.word	0x000106c0
        /*0ca0*/ 	.word	0x00000002
        /*0ca4*/ 	.word	0x00013270
        /*0ca8*/ 	.short	0x010a
        /*0caa*/ 	.byte	0x3f
	.zero		1


	//   ....[58]....
        /*0cac*/ 	.word	0x00010750
        /*0cb0*/ 	.word	0x00000002
        /*0cb4*/ 	.word	0x00013260
        /*0cb8*/ 	.short	0x010a
        /*0cba*/ 	.byte	0x3f
	.zero		1


	//   ....[59]....
        /*0cbc*/ 	.word	0x00010a60
        /*0cc0*/ 	.word	0x00000002
        /*0cc4*/ 	.word	0x00013250
        /*0cc8*/ 	.short	0x0101
        /*0cca*/ 	.byte	0x3f
	.zero		1


	//   ....[60]....
        /*0ccc*/ 	.word	0x00010af0
        /*0cd0*/ 	.word	0x00000002
        /*0cd4*/ 	.word	0x00000000
        /*0cd8*/ 	.short	0x0101
        /*0cda*/ 	.byte	0x3f
	.zero		1


	//   ....[61]....
        /*0cdc*/ 	.word	0x00010cc0
        /*0ce0*/ 	.word	0x00000003
        /*0ce4*/ 	.word	0x00013270
        /*0ce8*/ 	.short	0x010a
        /*0cea*/ 	.byte	0x3f
	.zero		1


	//   ....[62]....
        /*0cec*/ 	.word	0x00010d50
        /*0cf0*/ 	.word	0x00000003
        /*0cf4*/ 	.word	0x00013260
        /*0cf8*/ 	.short	0x010a
        /*0cfa*/ 	.byte	0x3f
	.zero		1


	//   ....[63]....
        /*0cfc*/ 	.word	0x00011070
        /*0d00*/ 	.word	0x00000003
        /*0d04*/ 	.word	0x00013250
        /*0d08*/ 	.short	0x0101
        /*0d0a*/ 	.byte	0x3f
	.zero		1


	//   ....[64]....
        /*0d0c*/ 	.word	0x00011130
        /*0d10*/ 	.word	0x00000003
        /*0d14*/ 	.word	0x00000000
        /*0d18*/ 	.short	0x0101
        /*0d1a*/ 	.byte	0x3f
	.zero		1


	//   ....[65]....
        /*0d1c*/ 	.word	0x00011df0
        /*0d20*/ 	.word	0x00000005
        /*0d24*/ 	.word	0x00013220
        /*0d28*/ 	.short	0x010a
        /*0d2a*/ 	.byte	0x3f
	.zero		1


	//   ....[66]....
        /*0d2c*/ 	.word	0x00011fa0
        /*0d30*/ 	.word	0x00000003
        /*0d34*/ 	.word	0x00013240
        /*0d38*/ 	.short	0x010a
        /*0d3a*/ 	.byte	0x3f
	.zero		1


	//   ....[67]....
        /*0d3c*/ 	.word	0x00012030
        /*0d40*/ 	.word	0x00000005
        /*0d44*/ 	.word	0x00013240
        /*0d48*/ 	.short	0x010a
        /*0d4a*/ 	.byte	0x3f
	.zero		1


	//   ....[68]....
        /*0d4c*/ 	.word	0x00012070
        /*0d50*/ 	.word	0x00000003
        /*0d54*/ 	.word	0x00013260
        /*0d58*/ 	.short	0x010a
        /*0d5a*/ 	.byte	0x3f
	.zero		1


	//   ....[69]....
        /*0d5c*/ 	.word	0x000120b0
        /*0d60*/ 	.word	0x00000005
        /*0d64*/ 	.word	0x00013260
        /*0d68*/ 	.short	0x010a
        /*0d6a*/ 	.byte	0x3f
	.zero		1


	//   ....[70]....
        /*0d6c*/ 	.word	0x000120f0
        /*0d70*/ 	.word	0x00000003
        /*0d74*/ 	.word	0x00013280
        /*0d78*/ 	.short	0x010a
        /*0d7a*/ 	.byte	0x3f
	.zero		1


	//   ....[71]....
        /*0d7c*/ 	.word	0x00012130
        /*0d80*/ 	.word	0x00000005
        /*0d84*/ 	.word	0x00013280
        /*0d88*/ 	.short	0x010a
        /*0d8a*/ 	.byte	0x3f
	.zero		1


	//   ....[72]....
        /*0d8c*/ 	.word	0x000121a0
        /*0d90*/ 	.word	0x00000003
        /*0d94*/ 	.word	0x00013200
        /*0d98*/ 	.short	0x010a
        /*0d9a*/ 	.byte	0x3f
	.zero		1


	//   ....[73]....
        /*0d9c*/ 	.word	0x000121f0
        /*0da0*/ 	.word	0x00000003
        /*0da4*/ 	.word	0x00013230
        /*0da8*/ 	.short	0x010a
        /*0daa*/ 	.byte	0x3f
	.zero		1


	//   ....[74]....
        /*0dac*/ 	.word	0x00012250
        /*0db0*/ 	.word	0x00000009
        /*0db4*/ 	.word	0x00013230
        /*0db8*/ 	.short	0x010a
        /*0dba*/ 	.byte	0x3f
	.zero		1


	//   ....[75]....
        /*0dbc*/ 	.word	0x000122b0
        /*0dc0*/ 	.word	0x00000009
        /*0dc4*/ 	.word	0x00013250
        /*0dc8*/ 	.short	0x010a
        /*0dca*/ 	.byte	0x3f
	.zero		1


	//   ....[76]....
        /*0dcc*/ 	.word	0x00012310
        /*0dd0*/ 	.word	0x0000000b
        /*0dd4*/ 	.word	0x00013230
        /*0dd8*/ 	.short	0x010a
        /*0dda*/ 	.byte	0x3f
	.zero		1


	//   ....[77]....
        /*0ddc*/ 	.word	0x00012370
        /*0de0*/ 	.word	0x0000000b
        /*0de4*/ 	.word	0x00013250
        /*0de8*/ 	.short	0x010a
        /*0dea*/ 	.byte	0x3f
	.zero		1


	//   ....[78]....
        /*0dec*/ 	.word	0x000123d0
        /*0df0*/ 	.word	0x00000006
        /*0df4*/ 	.word	0x00013250
        /*0df8*/ 	.short	0x010a
        /*0dfa*/ 	.byte	0x3f
	.zero		1


	//   ....[79]....
        /*0dfc*/ 	.word	0x000124e0
        /*0e00*/ 	.word	0x00000004
        /*0e04*/ 	.word	0x00013280
        /*0e08*/ 	.short	0x010a
        /*0e0a*/ 	.byte	0x3f
	.zero		1


	//   ....[80]....
        /*0e0c*/ 	.word	0x00012c10
        /*0e10*/ 	.word	0x00000004
        /*0e14*/ 	.word	0x00013240
        /*0e18*/ 	.short	0x010a
        /*0e1a*/ 	.byte	0x3f
	.zero		1


	//   ....[81]....
        /*0e1c*/ 	.word	0x00013a40
        /*0e20*/ 	.word	0x00000016
        /*0e24*/ 	.word	0x00013220
        /*0e28*/ 	.short	0x010a
        /*0e2a*/ 	.byte	0x3f
	.zero		1


	//   ....[82]....
        /*0e2c*/ 	.word	0x00013a90
        /*0e30*/ 	.word	0x00000000
        /*0e34*/ 	.word	0x00013280
        /*0e38*/ 	.short	0x010a
        /*0e3a*/ 	.byte	0x3f
	.zero		1


	//   ....[83]....
        /*0e3c*/ 	.word	0x00014150
        /*0e40*/ 	.word	0x00000000
        /*0e44*/ 	.word	0x00013240
        /*0e48*/ 	.short	0x010a
        /*0e4a*/ 	.byte	0x3f
	.zero		1


	//   ....[84]....
        /*0e4c*/ 	.word	0x00014710
        /*0e50*/ 	.word	0x00000002
        /*0e54*/ 	.word	0x00013270
        /*0e58*/ 	.short	0x010a
        /*0e5a*/ 	.byte	0x3f
	.zero		1


	//   ....[85]....
        /*0e5c*/ 	.word	0x00014760
        /*0e60*/ 	.word	0x00000002
        /*0e64*/ 	.word	0x00013260
        /*0e68*/ 	.short	0x010a
        /*0e6a*/ 	.byte	0x3f
	.zero		1


	//   ....[86]....
        /*0e6c*/ 	.word	0x000147b0
        /*0e70*/ 	.word	0x00000003
        /*0e74*/ 	.word	0x00013270
        /*0e78*/ 	.short	0x010a
        /*0e7a*/ 	.byte	0x3f
	.zero		1


	//   ....[87]....
        /*0e7c*/ 	.word	0x00014800
        /*0e80*/ 	.word	0x00000003
        /*0e84*/ 	.word	0x00013260
        /*0e88*/ 	.short	0x010a
        /*0e8a*/ 	.byte	0x3f
	.zero		1


	//   ....[88]....
        /*0e8c*/ 	.word	0x00014850
        /*0e90*/ 	.word	0x00000005
        /*0e94*/ 	.word	0x00013220
        /*0e98*/ 	.short	0x010a
        /*0e9a*/ 	.byte	0x3f
	.zero		1


	//   ....[89]....
        /*0e9c*/ 	.word	0x000149f0
        /*0ea0*/ 	.word	0x00000003
        /*0ea4*/ 	.word	0x00013240
        /*0ea8*/ 	.short	0x010a
        /*0eaa*/ 	.byte	0x3f
	.zero		1


	//   ....[90]....
        /*0eac*/ 	.word	0x00014a40
        /*0eb0*/ 	.word	0x00000005
        /*0eb4*/ 	.word	0x00013240
        /*0eb8*/ 	.short	0x010a
        /*0eba*/ 	.byte	0x3f
	.zero		1


	//   ....[91]....
        /*0ebc*/ 	.word	0x00014a90
        /*0ec0*/ 	.word	0x00000003
        /*0ec4*/ 	.word	0x00013260
        /*0ec8*/ 	.short	0x010a
        /*0eca*/ 	.byte	0x3f
	.zero		1


	//   ....[92]....
        /*0ecc*/ 	.word	0x00014ae0
        /*0ed0*/ 	.word	0x00000005
        /*0ed4*/ 	.word	0x00013260
        /*0ed8*/ 	.short	0x010a
        /*0eda*/ 	.byte	0x3f
	.zero		1


	//   ....[93]....
        /*0edc*/ 	.word	0x00014b30
        /*0ee0*/ 	.word	0x00000003
        /*0ee4*/ 	.word	0x00013280
        /*0ee8*/ 	.short	0x010a
        /*0eea*/ 	.byte	0x3f
	.zero		1


	//----- nvinfo : EIATTR_NUM_MBARRIERS
	.align		4
.L_297:
        /*0eec*/ 	.byte	0x03, 0x38
        /*0eee*/ 	.short	0x0016


	//----- nvinfo : EIATTR_EXIT_INSTR_OFFSETS
	.align		4
        /*0ef0*/ 	.byte	0x04, 0x1c
        /*0ef2*/ 	.short	(.L_299 - .L_298)


	//   ....[0]....
.L_298:
        /*0ef4*/ 	.word	0x00000980


	//   ....[1]....
        /*0ef8*/ 	.word	0x0000ba10


	//   ....[2]....
        /*0efc*/ 	.word	0x00012180


	//----- nvinfo : EIATTR_MAX_THREADS
	.align		4
.L_299:
        /*0f00*/ 	.byte	0x04, 0x05
        /*0f02*/ 	.short	(.L_301 - .L_300)
.L_300:
        /*0f04*/ 	.word	0x00000200
        /*0f08*/ 	.word	0x00000001
        /*0f0c*/ 	.word	0x00000001


	//----- nvinfo : EIATTR_CRS_STACK_SIZE
	.align		4
.L_301:
        /*0f10*/ 	.byte	0x04, 0x1e
        /*0f12*/ 	.short	(.L_303 - .L_302)
.L_302:
        /*0f14*/ 	.word	0x00000000


	//----- nvinfo : EIATTR_CBANK_PARAM_SIZE
	.align		4
.L_303:
        /*0f18*/ 	.byte	0x03, 0x19
        /*0f1a*/ 	.short	0x0af0


	//----- nvinfo : EIATTR_PARAM_CBANK
	.align		4
        /*0f1c*/ 	.byte	0x04, 0x0a
        /*0f1e*/ 	.short	(.L_305 - .L_304)
	.align		4
.L_304:
        /*0f20*/ 	.word	index@(.nv.constant0._ZN7cutlass13device_kernelIN5flash11enable_sm90INS1_16FlashAttnFwdSm90INS1_25CollectiveMainloopFwdSm90ILi2EN4cute5tupleIJNS5_1CILi1EEES8_S8_EEENS6_IJNS7_ILi192EEENS7_ILi160EEENS7_ILi64EEEEEELi64ENS_12float_e4m3_tEfNS_4arch4Sm90ELb1ELb0ELb0ELb1ELb1ELb0ELb0ELb1ELb1ELb1ELb0ELb0EEENS1_21CollectiveEpilogueFwdINS6_IJSA_SC_SB_EEES9_NS_10bfloat16_tESG_Li384ELb1ELb1ELb0ELb1EEENS1_36VarlenDynamicPersistentTileSchedulerILi192ELi160ELi384ELi128ELb0ELb1ELb1ELb1ELb1ELb1EEEEEEEEEvNT_6ParamsE)
        /*0f24*/ 	.short	0x0210
        /*0f26*/ 	.short	0x0af0


	//----- nvinfo : EIATTR_SW_WAR
	.align		4
.L_305:
        /*0f28*/ 	.byte	0x04, 0x36
        /*0f2a*/ 	.short	(.L_307 - .L_306)
.L_306:
        /*0f2c*/ 	.word	0x00000008
.L_307:


//--------------------- .nv.info._ZN7cutlass13device_kernelIN5flash11enable_sm90INS1_16FlashAttnFwdSm90INS1_25CollectiveMainloopFwdSm90ILi2EN4cute5tupleIJNS5_1CILi1EEES8_S8_EEENS6_IJNS7_ILi192EEENS7_ILi160EEENS7_ILi64EEEEEELi64ENS_12float_e4m3_tEfNS_4arch4Sm90ELb1ELb0ELb0ELb1ELb1ELb1ELb0ELb1ELb1ELb1ELb0ELb0EEENS1_21CollectiveEpilogueFwdINS6_IJSA_SC_SB_EEES9_NS_10bfloat16_tESG_Li384ELb1ELb1ELb0ELb1EEENS1_36VarlenDynamicPersistentTileSchedulerILi192ELi160ELi384ELi128ELb0ELb1ELb1ELb1ELb1ELb1EEEEEEEEEvNT_6ParamsE --------------------------
	.section	.nv.info._ZN7cutlass13device_kernelIN5flash11enable_sm90INS1_16FlashAttnFwdSm90INS1_25CollectiveMainloopFwdSm90ILi2EN4cute5tupleIJNS5_1CILi1EEES8_S8_EEENS6_IJNS7_ILi192EEENS7_ILi160EEENS7_ILi64EEEEEELi64ENS_12float_e4m3_tEfNS_4arch4Sm90ELb1ELb0ELb0ELb1ELb1ELb1ELb0ELb1ELb1ELb1ELb0ELb0EEENS1_21CollectiveEpilogueFwdINS6_IJSA_SC_SB_EEES9_NS_10bfloat16_tESG_Li384ELb1ELb1ELb0ELb1EEENS1_36VarlenDynamicPersistentTileSchedulerILi192ELi160ELi384ELi128ELb0ELb1ELb1ELb1ELb1ELb1EEEEEEEEEvNT_6ParamsE,"",@"SHT_CUDA_INFO"
	.sectionflags	@""
	.align	4


	//----- nvinfo : EIATTR_CUDA_API_VERSION
	.align		4
        /*0000*/ 	.byte	0x04, 0x37
        /*0002*/ 	.short	(.L_309 - .L_308)
.L_308:
        /*0004*/ 	.word	0x00000082


	//----- nvinfo : EIATTR_KPARAM_INFO
	.align		4
.L_309:
        /*0008*/ 	.byte	0x04, 0x17
        /*000a*/ 	.short	(.L_311 - .L_310)
.L_310:
        /*000c*/ 	.word	0x00000000
        /*0010*/ 	.short	0x0000
        /*0012*/ 	.short	0x0070
        /*0014*/ 	.byte	0x00, 0xf0, 0x01, 0x2a


	//----- nvinfo : EIATTR_SPARSE_MMA_MASK
	.align		4
.L_311:
        /*0018*/ 	.byte	0x03, 0x50
        /*001a*/ 	.short	0x0000


	//----- nvinfo : EIATTR_MAXREG_COUNT
	.align		4
        /*001c*/ 	.byte	0x03, 0x1b
        /*001e*/ 	.short	0x0080


	//----- nvinfo : EIATTR_NUM_BARRIERS
	.align		4
        /*0020*/ 	.byte	0x02, 0x4c
        /*0022*/ 	.byte	0x10
	.zero		1


	//----- nvinfo : EIATTR_EXTERNS
	.align		4
        /*0024*/ 	.byte	0x04, 0x0f
        /*0026*/ 	.short	(.L_313 - .L_312)


	//   ....[0]....
	.align		4
.L_312:
        /*0028*/ 	.word	index@(__assertfail)


	//----- nvinfo : EIATTR_ANNOTATIONS
	.align		4
.L_313:
        /*002c*/ 	.byte	0x04, 0x55
        /*002e*/ 	.short	(.L_315 - .L_314)


	//   ....[0]....
.L_314:
        /* <DEDUP_REMOVED lines=129> */


	//----- nvinfo : EIATTR_MERCURY_ISA_VERSION
	.align		4
.L_315:
        /*0828*/ 	.byte	0x03, 0x5f
        /*082a*/ 	.short	0x0101


	//----- nvinfo : EIATTR_UNUSED_LOAD_BYTE_OFFSET
	.align		4
        /*082c*/ 	.byte	0x04, 0x44
        /*082e*/ 	.short	(.L_317 - .L_316)


	//   ....[0]....
.L_316:
        /*0830*/ 	.word	0x00000a40
        /*0834*/ 	.word	0x0000fff0


	//   ....[1]....
        /*0838*/ 	.word	0x000111a0
        /*083c*/ 	.word	0x0000fff0


	//----- nvinfo : EIATTR_INT_WARP_WIDE_INSTR_OFFSETS
	.align		4
.L_317:
        /*0840*/ 	.byte	0x04, 0x31
        /*0842*/ 	.short	(.L_319 - .L_318)


	//   ....[0]....
.L_318:
        /*0844*/ 	.word	0x00000120


	//   ....[1]....
        /*0848*/ 	.word	0x000001c0


	//   ....[2]....
        /*084c*/ 	.word	0x00000230


	//   ....[3]....
        /*0850*/ 	.word	0x000153b0


	//   ....[4]....
        /*0854*/ 	.word	0x00015440


	//   ....[5]....
        /*0858*/ 	.word	0x00018eb0


	//   ....[6]....
        /*085c*/ 	.word	0x00018f40


	//----- nvinfo : EIATTR_COOP_GROUP_MASK_REGIDS
	.align		4
.L_319:
        /*0860*/ 	.byte	0x04, 0x29
        /*0862*/ 	.short	(.L_321 - .L_320)


	//   ....[0]....
.L_320:
        /*0864*/ 	.word	0xffffffff


	//   ....[1]....
        /*0868*/ 	.word	0xffffffff


	//   ....[2]....
        /*086c*/ 	.word	0xffffffff


	//   ....[3]....
        /*0870*/ 	.word	0xffffffff


	//   ....[4]....
        /*0874*/ 	.word	0xffffffff


	//   ....[5]....
        /*0878*/ 	.word	0xffffffff


	//   ....[6]....
        /*087c*/ 	.word	0xffffffff


	//   ....[7]....
        /*0880*/ 	.word	0xffffffff


	//   ....[8]....
        /*0884*/ 	.word	0xffffffff


	//   ....[9]....
        /*0888*/ 	.word	0xffffffff


	//   ....[10]....
        /*088c*/ 	.word	0xffffffff


	//   ....[11]....
        /*0890*/ 	.word	0xffffffff


	//   ....[12]....
        /*0894*/ 	.word	0xffffffff


	//   ....[13]....
        /*0898*/ 	.word	0xffffffff


	//   ....[14]....
        /*089c*/ 	.word	0xffffffff


	//   ....[15]....
        /*08a0*/ 	.word	0xffffffff


	//   ....[16]....
        /*08a4*/ 	.word	0xffffffff


	//   ....[17]....
        /*08a8*/ 	.word	0xffffffff


	//   ....[18]....
        /*08ac*/ 	.word	0xffffffff


	//   ....[19]....
        /*08b0*/ 	.word	0xffffffff


	//   ....[20]....
        /*08b4*/ 	.word	0xffffffff


	//   ....[21]....
        /*08b8*/ 	.word	0xffffffff


	//   ....[22]....
        /*08bc*/ 	.word	0xffffffff


	//   ....[23]....
        /*08c0*/ 	.word	0xffffffff


	//   ....[24]....
        /*08c4*/ 	.word	0xffffffff


	//   ....[25]....
        /*08c8*/ 	.word	0xffffffff


	//   ....[26]....
        /*08cc*/ 	.word	0xffffffff


	//   ....[27]....
        /*08d0*/ 	.word	0xffffffff


	//   ....[28]....
        /*08d4*/ 	.word	0xffffffff


	//   ....[29]....
        /*08d8*/ 	.word	0xffffffff


	//   ....[30]....
        /*08dc*/ 	.word	0xffffffff


	//   ....[31]....
        /*08e0*/ 	.word	0xffffffff


	//   ....[32]....
        /*08e4*/ 	.word	0xffffffff


	//   ....[33]....
        /*08e8*/ 	.word	0xffffffff


	//   ....[34]....
        /*08ec*/ 	.word	0xffffffff


	//   ....[35]....
        /*08f0*/ 	.word	0xffffffff


	//   ....[36]....
        /*08f4*/ 	.word	0xffffffff


	//   ....[37]....
        /*08f8*/ 	.word	0xffffffff


	//   ....[38]....
        /*08fc*/ 	.word	0xffffffff


	//   ....[39]....
        /*0900*/ 	.word	0xffffffff


	//   ....[40]....
        /*0904*/ 	.word	0xffffffff


	//   ....[41]....
        /*0908*/ 	.word	0xffffffff


	//   ....[42]....
        /*090c*/ 	.word	0xffffffff


	//   ....[43]....
        /*0910*/ 	.word	0xffffffff


	//   ....[44]....
        /*0914*/ 	.word	0xffffffff


	//   ....[45]....
        /*0918*/ 	.word	0xffffffff


	//   ....[46]....
        /*091c*/ 	.word	0xffffffff


	//   ....[47]....
        /*0920*/ 	.word	0xffffffff


	//   ....[48]....
        /*0924*/ 	.word	0xffffffff


	//   ....[49]....
        /*0928*/ 	.word	0xffffffff


	//   ....[50]....
        /*092c*/ 	.word	0xffffffff


	//   ....[51]....
        /*0930*/ 	.word	0xffffffff


	//   ....[52]....
        /*0934*/ 	.word	0xffffffff


	//   ....[53]....
        /*0938*/ 	.word	0xffffffff


	//   ....[54]....
        /*093c*/ 	.word	0xffffffff


	//   ....[55]....
        /*0940*/ 	.word	0xffffffff


	//   ....[56]....
        /*0944*/ 	.word	0xffffffff


	//   ....[57]....
        /*0948*/ 	.word	0xffffffff


	//   ....[58]....
        /*094c*/ 	.word	0xffffffff


	//   ....[59]....
        /*0950*/ 	.word	0xffffffff


	//   ....[60]....
        /*0954*/ 	.word	0xffffffff


	//   ....[61]....
        /*0958*/ 	.word	0xffffffff


	//   ....[62]....
        /*095c*/ 	.word	0xffffffff


	//   ....[63]....
        /*0960*/ 	.word	0xffffffff


	//   ....[64]....
        /*0964*/ 	.word	0xffffffff


	//   ....[65]....
        /*0968*/ 	.word	0xffffffff


	//   ....[66]....
        /*096c*/ 	.word	0xffffffff


	//   ....[67]....
        /*0970*/ 	.word	0xffffffff


	//   ....[68]....
        /*0974*/ 	.word	0xffffffff


	//   ....[69]....
        /*0978*/ 	.word	0xffffffff


	//   ....[70]....
        /*097c*/ 	.word	0xffffffff


	//   ....[71]....
        /*0980*/ 	.word	0xffffffff


	//   ....[72]....
        /*0984*/ 	.word	0xffffffff


	//   ....[73]....
        /*0988*/ 	.word	0xffffffff


	//   ....[74]....
        /*098c*/ 	.word	0xffffffff


	//   ....[75]....
        /*0990*/ 	.word	0xffffffff


	//   ....[76]....
        /*0994*/ 	.word	0xffffffff


	//   ....[77]....
        /*0998*/ 	.word	0xffffffff


	//   ....[78]....
        /*099c*/ 	.word	0xffffffff


	//   ....[79]....
        /*09a0*/ 	.word	0xffffffff


	//   ....[80]....
        /*09a4*/ 	.word	0xffffffff


	//   ....[81]....
        /*09a8*/ 	.word	0xffffffff


	//   ....[82]....
        /*09ac*/ 	.word	0xffffffff


	//   ....[83]....
        /*09b0*/ 	.word	0xffffffff


	//   ....[84]....
        /*09b4*/ 	.word	0xffffffff


	//   ....[85]....
        /*09b8*/ 	.word	0xffffffff


	//   ....[86]....
        /*09bc*/ 	.word	0xffffffff


	//   ....[87]....
        /*09c0*/ 	.word	0xffffffff


	//   ....[88]....
        /*09c4*/ 	.word	0xffffffff


	//   ....[89]....
        /*09c8*/ 	.word	0xffffffff


	//   ....[90]....
        /*09cc*/ 	.word	0xffffffff


	//   ....[91]....
        /*09d0*/ 	.word	0xffffffff


	//   ....[92]....
        /*09d4*/ 	.word	0xffffffff


	//   ....[93]....
        /*09d8*/ 	.word	0xffffffff


	//   ....[94]....
        /*09dc*/ 	.word	0xffffffff


	//   ....[95]....
        /*09e0*/ 	.word	0xffffffff


	//   ....[96]....
        /*09e4*/ 	.word	0xffffffff


	//   ....[97]....
        /*09e8*/ 	.word	0xffffffff


	//   ....[98]....
        /*09ec*/ 	.word	0xffffffff


	//   ....[99]....
        /*09f0*/ 	.word	0xffffffff


	//   ....[100]....
        /*09f4*/ 	.word	0xffffffff


	//   ....[101]....
        /*09f8*/ 	.word	0xffffffff


	//   ....[102]....
        /*09fc*/ 	.word	0xffffffff


	//   ....[103]....
        /*0a00*/ 	.word	0xffffffff


	//   ....[104]....
        /*0a04*/ 	.word	0xffffffff


	//   ....[105]....
        /*0a08*/ 	.word	0xffffffff


	//   ....[106]....
        /*0a0c*/ 	.word	0xffffffff


	//   ....[107]....
        /*0a10*/ 	.word	0xffffffff


	//   ....[108]....
        /*0a14*/ 	.word	0xffffffff


	//   ....[109]....
        /*0a18*/ 	.word	0xffffffff


	//   ....[110]....
        /*0a1c*/ 	.word	0xffffffff


	//   ....[111]....
        /*0a20*/ 	.word	0xffffffff


	//   ....[112]....
        /*0a24*/ 	.word	0xffffffff


	//   ....[113]....
        /*0a28*/ 	.word	0xffffffff


	//   ....[114]....
        /*0a2c*/ 	.word	0xffffffff


	//   ....[115]....
        /*0a30*/ 	.word	0xffffffff


	//   ....[116]....
        /*0a34*/ 	.word	0xffffffff


	//   ....[117]....
        /*0a38*/ 	.word	0xffffffff


	//   ....[118]....
        /*0a3c*/ 	.word	0xffffffff


	//   ....[119]....
        /*0a40*/ 	.word	0xffffffff


	//   ....[120]....
        /*0a44*/ 	.word	0xffffffff


	//   ....[121]....
        /*0a48*/ 	.word	0xffffffff


	//   ....[122]....
        /*0a4c*/ 	.word	0xffffffff


	//   ....[123]....
        /*0a50*/ 	.word	0xffffffff


	//   ....[124]....
        /*0a54*/ 	.word	0xffffffff


	//   ....[125]....
        /*0a58*/ 	.word	0xffffffff


	//   ....[126]....
        /*0a5c*/ 	.word	0xffffffff


	//   ....[127]....
        /*0a60*/ 	.word	0xffffffff


	//   ....[128]....
        /*0a64*/ 	.word	0xffffffff


	//   ....[129]....
        /*0a68*/ 	.word	0xffffffff


	//   ....[130]....
        /*0a6c*/ 	.word	0xffffffff


	//   ....[131]....
        /*0a70*/ 	.word	0xffffffff


	//   ....[132]....
        /*0a74*/ 	.word	0xffffffff


	//   ....[133]....
        /*0a78*/ 	.word	0xffffffff


	//   ....[134]....
        /*0a7c*/ 	.word	0xffffffff


	//   ....[135]....
        /*0a80*/ 	.word	0xffffffff


	//   ....[136]....
        /*0a84*/ 	.word	0xffffffff


	//   ....[137]....
        /*0a88*/ 	.word	0xffffffff


	//   ....[138]....
        /*0a8c*/ 	.word	0xffffffff


	//   ....[139]....
        /*0a90*/ 	.word	0xffffffff


	//   ....[140]....
        /*0a94*/ 	.word	0xffffffff


	//   ....[141]....
        /*0a98*/ 	.word	0xffffffff


	//   ....[142]....
        /*0a9c*/ 	.word	0xffffffff


	//   ....[143]....
        /*0aa0*/ 	.word	0xffffffff


	//   ....[144]....
        /*0aa4*/ 	.word	0xffffffff


	//   ....[145]....
        /*0aa8*/ 	.word	0xffffffff


	//   ....[146]....
        /*0aac*/ 	.word	0xffffffff


	//   ....[147]....
        /*0ab0*/ 	.word	0xffffffff


	//   ....[148]....
        /*0ab4*/ 	.word	0xffffffff


	//   ....[149]....
        /*0ab8*/ 	.word	0xffffffff


	//   ....[150]....
        /*0abc*/ 	.word	0xffffffff


	//   ....[151]....
        /*0ac0*/ 	.word	0xffffffff


	//   ....[152]....
        /*0ac4*/ 	.word	0xffffffff


	//   ....[153]....
        /*0ac8*/ 	.word	0xffffffff


	//   ....[154]....
        /*0acc*/ 	.word	0xffffffff


	//   ....[155]....
        /*0ad0*/ 	.word	0xffffffff


	//   ....[156]....
        /*0ad4*/ 	.word	0xffffffff


	//   ....[157]....
        /*0ad8*/ 	.word	0xffffffff


	//   ....[158]....
        /*0adc*/ 	.word	0xffffffff


	//   ....[159]....
        /*0ae0*/ 	.word	0xffffffff


	//   ....[160]....
        /*0ae4*/ 	.word	0xffffffff


	//   ....[161]....
        /*0ae8*/ 	.word	0xffffffff


	//   ....[162]....
        /*0aec*/ 	.word	0xffffffff


	//   ....[163]....
        /*0af0*/ 	.word	0xffffffff


	//   ....[164]....
        /*0af4*/ 	.word	0xffffffff


	//   ....[165]....
        /*0af8*/ 	.word	0xffffffff


	//   ....[166]....
        /*0afc*/ 	.word	0xffffffff


	//   ....[167]....
        /*0b00*/ 	.word	0x0500000f


	//   ....[168]....
        /*0b04*/ 	.word	0x0500000f


	//   ....[169]....
        /*0b08*/ 	.word	0x0500000f


	//   ....[170]....
        /*0b0c*/ 	.word	0x0500000f


	//   ....[171]....
        /*0b10*/ 	.word	0x0500000f


	//   ....[172]....
        /*0b14*/ 	.word	0x0500000f


	//   ....[173]....
        /*0b18*/ 	.word	0x0500000f


	//   ....[174]....
        /*0b1c*/ 	.word	0x0500000f


	//   ....[175]....
        /*0b20*/ 	.word	0x0500000f


	//   ....[176]....
        /*0b24*/ 	.word	0x0500000f


	//   ....[177]....
        /*0b28*/ 	.word	0x0500000f


	//   ....[178]....
        /*0b2c*/ 	.word	0x0500000f


	//   ....[179]....
        /*0b30*/ 	.word	0x0500000f


	//   ....[180]....
        /*0b34*/ 	.word	0x0500000f


	//   ....[181]....
        /*0b38*/ 	.word	0x0500000f


	//   ....[182]....
        /*0b3c*/ 	.word	0x0500000f


	//   ....[183]....
        /*0b40*/ 	.word	0x0500000f


	//   ....[184]....
        /*0b44*/ 	.word	0x0500000f


	//   ....[185]....
        /*0b48*/ 	.word	0x0500000f


	//   ....[186]....
        /*0b4c*/ 	.word	0x0500000f


	//   ....[187]....
        /*0b50*/ 	.word	0x0500000f


	//   ....[188]....
        /*0b54*/ 	.word	0x0500000f


	//   ....[189]....
        /*0b58*/ 	.word	0x0500000f


	//   ....[190]....
        /*0b5c*/ 	.word	0x0500000f


	//   ....[191]....
        /*0b60*/ 	.word	0x0500000f


	//   ....[192]....
        /*0b64*/ 	.word	0x0500000f


	//   ....[193]....
        /*0b68*/ 	.word	0x0500000f


	//   ....[194]....
        /*0b6c*/ 	.word	0x0500000f


	//   ....[195]....
        /*0b70*/ 	.word	0x0500000f


	//   ....[196]....
        /*0b74*/ 	.word	0x0500000f


	//   ....[197]....
        /*0b78*/ 	.word	0x0500000f


	//   ....[198]....
        /*0b7c*/ 	.word	0x0500000f


	//   ....[199]....
        /*0b80*/ 	.word	0x0500000f


	//   ....[200]....
        /*0b84*/ 	.word	0x0500000f


	//   ....[201]....
        /*0b88*/ 	.word	0x0500000f


	//   ....[202]....
        /*0b8c*/ 	.word	0x0500000f


	//   ....[203]....
        /*0b90*/ 	.word	0x0500000f


	//   ....[204]....
        /*0b94*/ 	.word	0x0500000f


	//   ....[205]....
        /*0b98*/ 	.word	0x0500000f


	//   ....[206]....
        /*0b9c*/ 	.word	0x0500000f


	//   ....[207]....
        /*0ba0*/ 	.word	0x0500000f


	//   ....[208]....
        /*0ba4*/ 	.word	0x0500000f


	//   ....[209]....
        /*0ba8*/ 	.word	0x0500000f


	//   ....[210]....
        /*0bac*/ 	.word	0x0500000f


	//   ....[211]....
        /*0bb0*/ 	.word	0x0500000f


	//   ....[212]....
        /*0bb4*/ 	.word	0x0500000f


	//   ....[213]....
        /*0bb8*/ 	.word	0x0500000f


	//   ....[214]....
        /*0bbc*/ 	.word	0x0500000f


	//   ....[215]....
        /*0bc0*/ 	.word	0x0500000f


	//   ....[216]....
        /*0bc4*/ 	.word	0x0500000f


	//   ....[217]....
        /*0bc8*/ 	.word	0x0500000f


	//   ....[218]....
        /*0bcc*/ 	.word	0x0500000f


	//   ....[219]....
        /*0bd0*/ 	.word	0x0500000f


	//   ....[220]....
        /*0bd4*/ 	.word	0x0500000f


	//   ....[221]....
        /*0bd8*/ 	.word	0x0500000f


	//   ....[222]....
        /*0bdc*/ 	.word	0x0500000f


	//   ....[223]....
        /*0be0*/ 	.word	0x0500000f


	//   ....[224]....
        /*0be4*/ 	.word	0x0500000f


	//   ....[225]....
        /*0be8*/ 	.word	0x0500000f


	//   ....[226]....
        /*0bec*/ 	.word	0x0500000f


	//   ....[227]....
        /*0bf0*/ 	.word	0x0500000f


	//   ....[228]....
        /*0bf4*/ 	.word	0x0500000f


	//   ....[229]....
        /*0bf8*/ 	.word	0x0500000f


	//   ....[230]....
        /*0bfc*/ 	.word	0x0500000f


	//   ....[231]....
        /*0c00*/ 	.word	0x0500000f


	//   ....[232]....
        /*0c04*/ 	.word	0x0500000f


	//   ....[233]....
        /*0c08*/ 	.word	0x0500000f


	//   ....[234]....
        /*0c0c*/ 	.word	0x0500000f


	//   ....[235]....
        /*0c10*/ 	.word	0x0500000f


	//   ....[236]....
        /*0c14*/ 	.word	0x0500000f


	//   ....[237]....
        /*0c18*/ 	.word	0x0500000f


	//   ....[238]....
        /*0c1c*/ 	.word	0x0500000f


	//   ....[239]....
        /*0c20*/ 	.word	0x0500000f


	//   ....[240]....
        /*0c24*/ 	.word	0x0500000f


	//   ....[241]....
        /*0c28*/ 	.word	0x0500000f


	//   ....[242]....
        /*0c2c*/ 	.word	0x0500000f


	//   ....[243]....
        /*0c30*/ 	.word	0x0500000f


	//   ....[244]....
        /*0c34*/ 	.word	0x0500000f


	//   ....[245]....
        /*0c38*/ 	.word	0x0500000f


	//   ....[246]....
        /*0c3c*/ 	.word	0x0500000f


	//   ....[247]....
        /*0c40*/ 	.word	0x0500000f


	//   ....[248]....
        /*0c44*/ 	.word	0x0500000f


	//   ....[249]....
        /*0c48*/ 	.word	0x0500000f


	//   ....[250]....
        /*0c4c*/ 	.word	0x0500000f


	//   ....[251]....
        /*0c50*/ 	.word	0x0500000f


	//   ....[252]....
        /*0c54*/ 	.word	0x0500000f


	//----- nvinfo : EIATTR_COOP_GROUP_INSTR_OFFSETS
	.align		4
.L_321:
        /*0c58*/ 	.byte	0x04, 0x28
        /*0c5a*/ 	.short	(.L_323 - .L_322)


	//   ....[0]....
.L_322:
        /*0c5c*/ 	.word	0x00000060


	//   ....[1]....
        /*0c60*/ 	.word	0x00000130


	//   ....[2]....
        /*0c64*/ 	.word	0x000001e0


	//   ....[3]....
        /*0c68*/ 	.word	0x000003a0


	//   ....[4]....
        /*0c6c*/ 	.word	0x00000500


	//   ....[5]....
        /*0c70*/ 	.word	0x00000620


	//   ....[6]....
        /*0c74*/ 	.word	0x00000780


	//   ....[7]....
        /*0c78*/ 	.word	0x000027b0


	//   ....[8]....
        /*0c7c*/ 	.word	0x000027c0


	//   ....[9]....
        /*0c80*/ 	.word	0x00003920


	//   ....[10]....
        /*0c84*/ 	.word	0x00003930


	//   ....[11]....
        /*0c88*/ 	.word	0x00004ab0


	//   ....[12]....
        /*0c8c*/ 	.word	0x00004ac0


	//   ....[13]....
        /*0c90*/ 	.word	0x00004e80


	//   ....[14]....
        /*0c94*/ 	.word	0x00004ea0


	//   ....[15]....
        /*0c98*/ 	.word	0x00005670


	//   ....[16]....
        /*0c9c*/ 	.word	0x00005d80


	//   ....[17]....
        /*0ca0*/ 	.word	0x00005d90


	//   ....[18]....
        /*0ca4*/ 	.word	0x00005da0


	//   ....[19]....
        /*0ca8*/ 	.word	0x00005db0


	//   ....[20]....
        /*0cac*/ 	.word	0x00007280


	//   ....[21]....
        /*0cb0*/ 	.word	0x00007290


	//   ....[22]....
        /*0cb4*/ 	.word	0x000072a0


	//   ....[23]....
        /*0cb8*/ 	.word	0x000072b0


	//   ....[24]....
        /*0cbc*/ 	.word	0x00008d60


	//   ....[25]....
        /*0cc0*/ 	.word	0x00009560


	//   ....[26]....
        /*0cc4*/ 	.word	0x00009570


	//   ....[27]....
        /*0cc8*/ 	.word	0x00009590


	//   ....[28]....
        /*0ccc*/ 	.word	0x00009f20


	//   ....[29]....
        /*0cd0*/ 	.word	0x00009f40


	//   ....[30]....
        /*0cd4*/ 	.word	0x0000bce0


	//   ....[31]....
        /*0cd8*/ 	.word	0x0000c2f0


	//   ....[32]....
        /*0cdc*/ 	.word	0x0000c690


	//   ....[33]....
        /*0ce0*/ 	.word	0x0000c750


	//   ....[34]....
        /*0ce4*/ 	.word	0x0000cd70


	//   ....[35]....
        /*0ce8*/ 	.word	0x0000cd90


	//   ....[36]....
        /*0cec*/ 	.word	0x0000f000


	//   ....[37]....
        /*0cf0*/ 	.word	0x0000f020


	//   ....[38]....
        /*0cf4*/ 	.word	0x0000f680


	//   ....[39]....
        /*0cf8*/ 	.word	0x0000f6e0


	//   ....[40]....
        /*0cfc*/ 	.word	0x00010b10


	//   ....[41]....
        /*0d00*/ 	.word	0x00010c00


	//   ....[42]....
        /*0d04*/ 	.word	0x00010c30


	//   ....[43]....
        /*0d08*/ 	.word	0x00010cf0


	//   ....[44]....
        /*0d0c*/ 	.word	0x00011720


	//   ....[45]....
        /*0d10*/ 	.word	0x00011730


	//   ....[46]....
        /*0d14*/ 	.word	0x00011740


	//   ....[47]....
        /*0d18*/ 	.word	0x00011750


	//   ....[48]....
        /*0d1c*/ 	.word	0x00011760


	//   ....[49]....
        /*0d20*/ 	.word	0x00011770


	//   ....[50]....
        /*0d24*/ 	.word	0x00011780


	//   ....[51]....
        /*0d28*/ 	.word	0x00011790


	//   ....[52]....
        /*0d2c*/ 	.word	0x000117a0


	//   ....[53]....
        /*0d30*/ 	.word	0x000117b0


	//   ....[54]....
        /*0d34*/ 	.word	0x000117c0


	//   ....[55]....
        /*0d38*/ 	.word	0x000117d0


	//   ....[56]....
        /*0d3c*/ 	.word	0x000117e0


	//   ....[57]....
        /*0d40*/ 	.word	0x000117f0


	//   ....[58]....
        /*0d44*/ 	.word	0x00011800


	//   ....[59]....
        /*0d48*/ 	.word	0x00011810


	//   ....[60]....
        /*0d4c*/ 	.word	0x00011d70


	//   ....[61]....
        /*0d50*/ 	.word	0x00011da0


	//   ....[62]....
        /*0d54*/ 	.word	0x00011dc0


	//   ....[63]....
        /*0d58*/ 	.word	0x00011dd0


	//   ....[64]....
        /*0d5c*/ 	.word	0x00012310


	//   ....[65]....
        /*0d60*/ 	.word	0x00012320


	//   ....[66]....
        /*0d64*/ 	.word	0x00012330


	//   ....[67]....
        /*0d68*/ 	.word	0x00012350


	//   ....[68]....
        /*0d6c*/ 	.word	0x00012370


	//   ....[69]....
        /*0d70*/ 	.word	0x00012390


	//   ....[70]....
        /*0d74*/ 	.word	0x00012450


	//   ....[71]....
        /*0d78*/ 	.word	0x00012460


	//   ....[72]....
        /*0d7c*/ 	.word	0x00012d10


	//   ....[73]....
        /*0d80*/ 	.word	0x00012d40


	//   ....[74]....
        /*0d84*/ 	.word	0x00012d60


	//   ....[75]....
        /*0d88*/ 	.word	0x00012d70


	//   ....[76]....
        /*0d8c*/ 	.word	0x00012d80


	//   ....[77]....
        /*0d90*/ 	.word	0x00012d90


	//   ....[78]....
        /*0d94*/ 	.word	0x00012da0


	//   ....[79]....
        /*0d98*/ 	.word	0x00012db0


	//   ....[80]....
        /*0d9c*/ 	.word	0x00012f70


	//   ....[81]....
        /*0da0*/ 	.word	0x00013120


	//   ....[82]....
        /*0da4*/ 	.word	0x00013150


	//   ....[83]....
        /*0da8*/ 	.word	0x00013180


	//   ....[84]....
        /*0dac*/ 	.word	0x000131b0


	//   ....[85]....
        /*0db0*/ 	.word	0x000131e0


	//   ....[86]....
        /*0db4*/ 	.word	0x00013210


	//   ....[87]....
        /*0db8*/ 	.word	0x00013380


	//   ....[88]....
        /*0dbc*/ 	.word	0x000133b0


	//   ....[89]....
        /*0dc0*/ 	.word	0x000133e0


	//   ....[90]....
        /*0dc4*/ 	.word	0x00013410


	//   ....[91]....
        /*0dc8*/ 	.word	0x00013440


	//   ....[92]....
        /*0dcc*/ 	.word	0x00013470


	//   ....[93]....
        /*0dd0*/ 	.word	0x00013520


	//   ....[94]....
        /*0dd4*/ 	.word	0x00013580


	//   ....[95]....
        /*0dd8*/ 	.word	0x00013620


	//   ....[96]....
        /*0ddc*/ 	.word	0x00014580


	//   ....[97]....
        /*0de0*/ 	.word	0x00016340


	//   ....[98]....
        /*0de4*/ 	.word	0x00016370


	//   ....[99]....
        /*0de8*/ 	.word	0x000163d0


	//   ....[100]....
        /*0dec*/ 	.word	0x00016400


	//   ....[101]....
        /*0df0*/ 	.word	0x00016450


	//   ....[102]....
        /*0df4*/ 	.word	0x00016460


	//   ....[103]....
        /*0df8*/ 	.word	0x00016480


	//   ....[104]....
        /*0dfc*/ 	.word	0x00016490


	//   ....[105]....
        /*0e00*/ 	.word	0x000164f0


	//   ....[106]....
        /*0e04*/ 	.word	0x00016540


	//   ....[107]....
        /*0e08*/ 	.word	0x00016990


	//   ....[108]....
        /*0e0c*/ 	.word	0x000169b0


	//   ....[109]....
        /*0e10*/ 	.word	0x00016a50


	//   ....[110]....
        /*0e14*/ 	.word	0x00016a60


	//   ....[111]....
        /*0e18*/ 	.word	0x00016ad0


	//   ....[112]....
        /*0e1c*/ 	.word	0x00016ae0


	//   ....[113]....
        /*0e20*/ 	.word	0x00016af0


	//   ....[114]....
        /*0e24*/ 	.word	0x00016b00


	//   ....[115]....
        /*0e28*/ 	.word	0x00016bb0


	//   ....[116]....
        /*0e2c*/ 	.word	0x00016bd0


	//   ....[117]....
        /*0e30*/ 	.word	0x00017470


	//   ....[118]....
        /*0e34*/ 	.word	0x000174a0


	//   ....[119]....
        /*0e38*/ 	.word	0x00017510


	//   ....[120]....
        /*0e3c*/ 	.word	0x00017530


	//   ....[121]....
        /*0e40*/ 	.word	0x000175b0


	//   ....[122]....
        /*0e44*/ 	.word	0x000175d0


	//   ....[123]....
        /*0e48*/ 	.word	0x000175e0


	//   ....[124]....
        /*0e4c*/ 	.word	0x00017650


	//   ....[125]....
        /*0e50*/ 	.word	0x000176a0


	//   ....[126]....
        /*0e54*/ 	.word	0x000176d0


	//   ....[127]....
        /*0e58*/ 	.word	0x00017710


	//   ....[128]....
        /*0e5c*/ 	.word	0x00017720


	//   ....[129]....
        /*0e60*/ 	.word	0x00018120


	//   ....[130]....
        /*0e64*/ 	.word	0x00018130


	//   ....[131]....
        /*0e68*/ 	.word	0x00018150


	//   ....[132]....
        /*0e6c*/ 	.word	0x000181a0


	//   ....[133]....
        /*0e70*/ 	.word	0x000181b0


	//   ....[134]....
        /*0e74*/ 	.word	0x000181f0


	//   ....[135]....
        /*0e78*/ 	.word	0x00018200


	//   ....[136]....
        /*0e7c*/ 	.word	0x00018210


	//   ....[137]....
        /*0e80*/ 	.word	0x00018250


	//   ....[138]....
        /*0e84*/ 	.word	0x00018290


	//   ....[139]....
        /*0e88*/ 	.word	0x000186c0


	//   ....[140]....
        /*0e8c*/ 	.word	0x000186d0


	//   ....[141]....
        /*0e90*/ 	.word	0x000186e0


	//   ....[142]....
        /*0e94*/ 	.word	0x00018720


	//   ....[143]....
        /*0e98*/ 	.word	0x00018730


	//   ....[144]....
        /*0e9c*/ 	.word	0x00018770


	//   ....[145]....
        /*0ea0*/ 	.word	0x00018780


	//   ....[146]....
        /*0ea4*/ 	.word	0x00018790


	//   ....[147]....
        /*0ea8*/ 	.word	0x000187d0


	//   ....[148]....
        /*0eac*/ 	.word	0x00018810


	//   ....[149]....
        /*0eb0*/ 	.word	0x00019640


	//   ....[150]....
        /*0eb4*/ 	.word	0x000196a0


	//   ....[151]....
        /*0eb8*/ 	.word	0x000196d0


	//   ....[152]....
        /*0ebc*/ 	.word	0x000196e0


	//   ....[153]....
        /*0ec0*/ 	.word	0x00019710


	//   ....[154]....
        /*0ec4*/ 	.word	0x00019740


	//   ....[155]....
        /*0ec8*/ 	.word	0x00019770


	//   ....[156]....
        /*0ecc*/ 	.word	0x000197a0


	//   ....[157]....
        /*0ed0*/ 	.word	0x00019920


	//   ....[158]....
        /*0ed4*/ 	.word	0x00019950


	//   ....[159]....
        /*0ed8*/ 	.word	0x00019980


	//   ....[160]....
        /*0edc*/ 	.word	0x000199b0


	//   ....[161]....
        /*0ee0*/ 	.word	0x000199e0


	//   ....[162]....
        /*0ee4*/ 	.word	0x00019a10


	//   ....[163]....
        /*0ee8*/ 	.word	0x00019ad0


	//   ....[164]....
        /*0eec*/ 	.word	0x00019af0


	//   ....[165]....
        /*0ef0*/ 	.word	0x00019b60


	//   ....[166]....
        /*0ef4*/ 	.word	0x0001a220


	//   ....[167]....
        /*0ef8*/ 	.word	0x0001a5e0


	//   ....[168]....
        /*0efc*/ 	.word	0x0001a670


	//   ....[169]....
        /*0f00*/ 	.word	0x0001a740


	//   ....[170]....
        /*0f04*/ 	.word	0x0001a7d0


	//   ....[171]....
        /*0f08*/ 	.word	0x0001a8b0


	//   ....[172]....
        /*0f0c*/ 	.word	0x0001a940


	//   ....[173]....
        /*0f10*/ 	.word	0x0001aa10


	//   ....[174]....
        /*0f14*/ 	.word	0x0001aaa0


	//   ....[175]....
        /*0f18*/ 	.word	0x0001aaf0


	//   ....[176]....
        /*0f1c*/ 	.word	0x0001ab40


	//   ....[177]....
        /*0f20*/ 	.word	0x0001ac10


	//   ....[178]....
        /*0f24*/ 	.word	0x0001aca0


	//   ....[179]....
        /*0f28*/ 	.word	0x0001acf0


	//   ....[180]....
        /*0f2c*/ 	.word	0x0001ad40


	//   ....[181]....
        /*0f30*/ 	.word	0x0001b030


	//   ....[182]....
        /*0f34*/ 	.word	0x0001b300


	//   ....[183]....
        /*0f38*/ 	.word	0x0001b400


	//   ....[184]....
        /*0f3c*/ 	.word	0x0001b4d0


	//   ....[185]....
        /*0f40*/ 	.word	0x0001b540


	//   ....[186]....
        /*0f44*/ 	.word	0x0001b610


	//   ....[187]....
        /*0f48*/ 	.word	0x0001b670


	//   ....[188]....
        /*0f4c*/ 	.word	0x0001b730


	//   ....[189]....
        /*0f50*/ 	.word	0x0001b790


	//   ....[190]....
        /*0f54*/ 	.word	0x0001b850


	//   ....[191]....
        /*0f58*/ 	.word	0x0001b8b0


	//   ....[192]....
        /*0f5c*/ 	.word	0x0001b980


	//   ....[193]....
        /*0f60*/ 	.word	0x0001ba80


	//   ....[194]....
        /*0f64*/ 	.word	0x0001bb30


	//   ....[195]....
        /*0f68*/ 	.word	0x0001bbb0


	//   ....[196]....
        /*0f6c*/ 	.word	0x0001bca0


	//   ....[197]....
        /*0f70*/ 	.word	0x0001bd00


	//   ....[198]....
        /*0f74*/ 	.word	0x0001bde0


	//   ....[199]....
        /*0f78*/ 	.word	0x0001be40


	//   ....[200]....
        /*0f7c*/ 	.word	0x0001bee0


	//   ....[201]....
        /*0f80*/ 	.word	0x0001bf80


	//   ....[202]....
        /*0f84*/ 	.word	0x0001c050


	//   ....[203]....
        /*0f88*/ 	.word	0x0001c100


	//   ....[204]....
        /*0f8c*/ 	.word	0x0001c170


	//   ....[205]....
        /*0f90*/ 	.word	0x0001c1d0


	//   ....[206]....
        /*0f94*/ 	.word	0x0001c290


	//   ....[207]....
        /*0f98*/ 	.word	0x0001c2f0


	//   ....[208]....
        /*0f9c*/ 	.word	0x0001c3f0


	//   ....[209]....
        /*0fa0*/ 	.word	0x0001c450


	//   ....[210]....
        /*0fa4*/ 	.word	0x0001c500


	//   ....[211]....
        /*0fa8*/ 	.word	0x0001c5b0


	//   ....[212]....
        /*0fac*/ 	.word	0x0001c660


	//   ....[213]....
        /*0fb0*/ 	.word	0x0001c6e0


	//   ....[214]....
        /*0fb4*/ 	.word	0x0001c7b0


	//   ....[215]....
        /*0fb8*/ 	.word	0x0001c8f0


	//   ....[216]....
        /*0fbc*/ 	.word	0x0001c9a0


	//   ....[217]....
        /*0fc0*/ 	.word	0x0001ca50


	//   ....[218]....
        /*0fc4*/ 	.word	0x0001caf0


	//   ....[219]....
        /*0fc8*/ 	.word	0x0001cba0


	//   ....[220]....
        /*0fcc*/ 	.word	0x0001cc40


	//   ....[221]....
        /*0fd0*/ 	.word	0x0001ccf0


	//   ....[222]....
        /*0fd4*/ 	.word	0x0001cd90


	//   ....[223]....
        /*0fd8*/ 	.word	0x0001ce00


	//   ....[224]....
        /*0fdc*/ 	.word	0x0001cec0


	//   ....[225]....
        /*0fe0*/ 	.word	0x0001cfb0


	//   ....[226]....
        /*0fe4*/ 	.word	0x0001d040


	//   ....[227]....
        /*0fe8*/ 	.word	0x0001d0a0


	//   ....[228]....
        /*0fec*/ 	.word	0x0001d150


	//   ....[229]....
        /*0ff0*/ 	.word	0x0001d1b0


	//   ....[230]....
        /*0ff4*/ 	.word	0x0001d260


	//   ....[231]....
        /*0ff8*/ 	.word	0x0001d2c0


	//   ....[232]....
        /*0ffc*/ 	.word	0x0001d370


	//   ....[233]....
        /*1000*/ 	.word	0x0001d3d0


	//   ....[234]....
        /*1004*/ 	.word	0x0001d480


	//   ....[235]....
        /*1008*/ 	.word	0x0001d660


	//   ....[236]....
        /*100c*/ 	.word	0x0001d700


	//   ....[237]....
        /*1010*/ 	.word	0x0001d820


	//   ....[238]....
        /*1014*/ 	.word	0x0001d890


	//   ....[239]....
        /*1018*/ 	.word	0x0001d900


	//   ....[240]....
        /*101c*/ 	.word	0x0001d970


	//   ....[241]....
        /*1020*/ 	.word	0x0001d9e0


	//   ....[242]....
        /*1024*/ 	.word	0x0001da60


	//   ....[243]....
        /*1028*/ 	.word	0x0001daf0


	//   ....[244]....
        /*102c*/ 	.word	0x0001db90


	//   ....[245]....
        /*1030*/ 	.word	0x0001dc00


	//   ....[246]....
        /*1034*/ 	.word	0x0001dc70


	//   ....[247]....
        /*1038*/ 	.word	0x0001dce0


	//   ....[248]....
        /*103c*/ 	.word	0x0001dd60


	//   ....[249]....
        /*1040*/ 	.word	0x0001ddd0


	//   ....[250]....
        /*1044*/ 	.word	0x0001de70


	//   ....[251]....
        /*1048*/ 	.word	0x0001df00


	//   ....[252]....
        /*104c*/ 	.word	0x0001e030


	//----- nvinfo : EIATTR_REG_RECONFIG
	.align		4
.L_323:
        /*1050*/ 	.byte	0x01, 0x54
	.zero		2


	//----- nvinfo : EIATTR_SYSCALL_OFFSETS
	.align		4
        /*1054*/ 	.byte	0x04, 0x46
        /*1056*/ 	.short	(.L_325 - .L_324)


	//   ....[0]....
.L_324:
        /*1058*/ 	.word	0x000019f0


	//   ....[1]....
        /*105c*/ 	.word	0x00001b40


	//   ....[2]....
        /*1060*/ 	.word	0x000057e0


	//   ....[3]....
        /*1064*/ 	.word	0x00005b00


	//   ....[4]....
        /*1068*/ 	.word	0x000155a0


	//   ....[5]....
        /*106c*/ 	.word	0x00015710


	//   ....[6]....
        /*1070*/ 	.word	0x00015860


	//   ....[7]....
        /*1074*/ 	.word	0x000159a0


	//   ....[8]....
        /*1078*/ 	.word	0x00016fd0


	//----- nvinfo : EIATTR_MBARRIER_INSTR_OFFSETS
	.align		4
.L_325:
        /*107c*/ 	.byte	0x04, 0x39
        /*107e*/ 	.short	(.L_327 - .L_326)


	//   ....[0]....
.L_326:
        /*1080*/ 	.word	0x00000250
        /*1084*/ 	.word	0x000000ff
        /*1088*/ 	.word	0x00013200
        /*108c*/ 	.short	0x0100
        /*108e*/ 	.byte	0x08
	.zero		1


	//   ....[1]....
        /*1090*/ 	.word	0x00000260
        /*1094*/ 	.word	0x000000ff
        /*1098*/ 	.word	0x00013220
        /*109c*/ 	.short	0x0100
        /*109e*/ 	.byte	0x08
	.zero		1


	//   ....[2]....
        /*10a0*/ 	.word	0x00000350
        /*10a4*/ 	.word	0x000000ff
        /*10a8*/ 	.word	0x00013230
        /*10ac*/ 	.short	0x0100
        /*10ae*/ 	.byte	0x08
	.zero		1


	//   ....[3]....
        /*10b0*/ 	.word	0x00000360
        /*10b4*/ 	.word	0x000000ff
        /*10b8*/ 	.word	0x00013240
        /*10bc*/ 	.short	0x0100
        /*10be*/ 	.byte	0x08
	.zero		1


	//   ....[4]....
        /*10c0*/ 	.word	0x00000370
        /*10c4*/ 	.word	0x000000ff
        /*10c8*/ 	.word	0x00013238
        /*10cc*/ 	.short	0x0100
        /*10ce*/ 	.byte	0x08
	.zero		1


	//   ....[5]....
        /*10d0*/ 	.word	0x00000380
        /*10d4*/ 	.word	0x000000ff
        /*10d8*/ 	.word	0x00013248
        /*10dc*/ 	.short	0x0100
        /*10de*/ 	.byte	0x08
	.zero		1


	//   ....[6]....
        /*10e0*/ 	.word	0x000004b0
        /*10e4*/ 	.word	0x000000ff
        /*10e8*/ 	.word	0x00013250
        /*10ec*/ 	.short	0x0100
        /*10ee*/ 	.byte	0x08
	.zero		1


	//   ....[7]....
        /*10f0*/ 	.word	0x000004c0
        /*10f4*/ 	.word	0x000000ff
        /*10f8*/ 	.word	0x00013260
        /*10fc*/ 	.short	0x0100
        /*10fe*/ 	.byte	0x08
	.zero		1


	//   ....[8]....
        /*1100*/ 	.word	0x000004d0
        /*1104*/ 	.word	0x000000ff
        /*1108*/ 	.word	0x00013258
        /*110c*/ 	.short	0x0100
        /*110e*/ 	.byte	0x08
	.zero		1


	//   ....[9]....
        /*1110*/ 	.word	0x000004e0
        /*1114*/ 	.word	0x000000ff
        /*1118*/ 	.word	0x00013268
        /*111c*/ 	.short	0x0100
        /*111e*/ 	.byte	0x08
	.zero		1


	//   ....[10]....
        /*1120*/ 	.word	0x000005d0
        /*1124*/ 	.word	0x000000ff
        /*1128*/ 	.word	0x00013270
        /*112c*/ 	.short	0x0100
        /*112e*/ 	.byte	0x06
	.zero		1


	//   ....[11]....
        /*1130*/ 	.word	0x000005e0
        /*1134*/ 	.word	0x000000ff
        /*1138*/ 	.word	0x00013280
        /*113c*/ 	.short	0x0100
        /*113e*/ 	.byte	0x06
	.zero		1


	//   ....[12]....
        /*1140*/ 	.word	0x000005f0
        /*1144*/ 	.word	0x000000ff
        /*1148*/ 	.word	0x00013278
        /*114c*/ 	.short	0x0100
        /*114e*/ 	.byte	0x06
	.zero		1


	//   ....[13]....
        /*1150*/ 	.word	0x00000600
        /*1154*/ 	.word	0x000000ff
        /*1158*/ 	.word	0x00013288
        /*115c*/ 	.short	0x0100
        /*115e*/ 	.byte	0x06
	.zero		1


	//   ....[14]....
        /*1160*/ 	.word	0x00000730
        /*1164*/ 	.word	0x000000ff
        /*1168*/ 	.word	0x00013290
        /*116c*/ 	.short	0x0100
        /*116e*/ 	.byte	0x08
	.zero		1


	//   ....[15]....
        /*1170*/ 	.word	0x00000740
        /*1174*/ 	.word	0x000000ff
        /*1178*/ 	.word	0x000132a0
        /*117c*/ 	.short	0x0100
        /*117e*/ 	.byte	0x08
	.zero		1


	//   ....[16]....
        /*1180*/ 	.word	0x00000750
        /*1184*/ 	.word	0x000000ff
        /*1188*/ 	.word	0x00013298
        /*118c*/ 	.short	0x0100
        /*118e*/ 	.byte	0x08
	.zero		1


	//   ....[17]....
        /*1190*/ 	.word	0x00000760
        /*1194*/ 	.word	0x000000ff
        /*1198*/ 	.word	0x000132a8
        /*119c*/ 	.short	0x0100
        /*119e*/ 	.byte	0x08
	.zero		1


	//   ....[18]....
        /*11a0*/ 	.word	0x000008a0
        /*11a4*/ 	.word	0x000000ff
        /*11a8*/ 	.word	0x000132b0
        /*11ac*/ 	.short	0x0100
        /*11ae*/ 	.byte	0x08
	.zero		1


	//   ....[19]....
        /*11b0*/ 	.word	0x000008b0
        /*11b4*/ 	.word	0x000000ff
        /*11b8*/ 	.word	0x000132c0
        /*11bc*/ 	.short	0x0100
        /*11be*/ 	.byte	0x08
	.zero		1


	//   ....[20]....
        /*11c0*/ 	.word	0x000008c0
        /*11c4*/ 	.word	0x000000ff
        /*11c8*/ 	.word	0x000132b8
        /*11cc*/ 	.short	0x0100
        /*11ce*/ 	.byte	0x08
	.zero		1


	//   ....[21]....
        /*11d0*/ 	.word	0x000008d0
        /*11d4*/ 	.word	0x000000ff
        /*11d8*/ 	.word	0x000132c8
        /*11dc*/ 	.short	0x0100
        /*11de*/ 	.byte	0x08
	.zero		1


	//   ....[22]....
        /*11e0*/ 	.word	0x00002760
        /*11e4*/ 	.word	0x00000041
        /*11e8*/ 	.word	0x00013290
        /*11ec*/ 	.short	0x010a
        /*11ee*/ 	.byte	0x3f
	.zero		1


	//   ....[23]....
        /*11f0*/ 	.word	0x000038d0
        /*11f4*/ 	.word	0x00000041
        /*11f8*/ 	.word	0x00013290
        /*11fc*/ 	.short	0x010a
        /*11fe*/ 	.byte	0x3f
	.zero		1


	//   ....[24]....
        /*1200*/ 	.word	0x000048c0
        /*1204*/ 	.word	0x00000041
        /*1208*/ 	.word	0x00013290
        /*120c*/ 	.short	0x010a
        /*120e*/ 	.byte	0x3f
	.zero		1


	//   ....[25]....
        /*1210*/ 	.word	0x00004c90
        /*1214*/ 	.word	0x00000004
        /*1218*/ 	.word	0x00000000
        /*121c*/ 	.short	0x0101
        /*121e*/ 	.byte	0x3f
	.zero		1


	//   ....[26]....
        /*1220*/ 	.word	0x00004cd0
        /*1224*/ 	.word	0x00000041
        /*1228*/ 	.word	0x000132b0
        /*122c*/ 	.short	0x010a
        /*122e*/ 	.byte	0x3f
	.zero		1


	//   ....[27]....
        /*1230*/ 	.word	0x00005080
        /*1234*/ 	.word	0x00000041
        /*1238*/ 	.word	0x00000000
        /*123c*/ 	.short	0x0101
        /*123e*/ 	.byte	0x3f
	.zero		1


	//   ....[28]....
        /*1240*/ 	.word	0x00005880
        /*1244*/ 	.word	0x00000012
        /*1248*/ 	.word	0x00013200
        /*124c*/ 	.short	0x010a
        /*124e*/ 	.byte	0x3f
	.zero		1


	//   ....[29]....
        /*1250*/ 	.word	0x000058d0
        /*1254*/ 	.word	0x00000012
        /*1258*/ 	.word	0x00013200
        /*125c*/ 	.short	0x010a
        /*125e*/ 	.byte	0x3f
	.zero		1


	//   ....[30]....
        /*1260*/ 	.word	0x00006030
        /*1264*/ 	.word	0x00000012
        /*1268*/ 	.word	0x00013200
        /*126c*/ 	.short	0x010a
        /*126e*/ 	.byte	0x3f
	.zero		1


	//   ....[31]....
        /*1270*/ 	.word	0x00007470
        /*1274*/ 	.word	0x00000012
        /*1278*/ 	.word	0x00013200
        /*127c*/ 	.short	0x010a
        /*127e*/ 	.byte	0x3f
	.zero		1


	//   ....[32]....
        /*1280*/ 	.word	0x000085e0
        /*1284*/ 	.word	0x0000000c
        /*1288*/ 	.word	0x00013230
        /*128c*/ 	.short	0x010a
        /*128e*/ 	.byte	0x3f
	.zero		1


	//   ....[33]....
        /*1290*/ 	.word	0x00008680
        /*1294*/ 	.word	0x0000000c
        /*1298*/ 	.word	0x00013230
        /*129c*/ 	.short	0x010a
        /*129e*/ 	.byte	0x3f
	.zero		1


	//   ....[34]....
        /*12a0*/ 	.word	0x0000a330
        /*12a4*/ 	.word	0x00000045
        /*12a8*/ 	.word	0x00000000
        /*12ac*/ 	.short	0x0101
        /*12ae*/ 	.byte	0x3f
	.zero		1


	//   ....[35]....
        /*12b0*/ 	.word	0x0000b280
        /*12b4*/ 	.word	0x00000000
        /*12b8*/ 	.word	0x00013230
        /*12bc*/ 	.short	0x010a
        /*12be*/ 	.byte	0x3f
	.zero		1


	//   ....[36]....
        /*12c0*/ 	.word	0x0000b310
        /*12c4*/ 	.word	0x00000000
        /*12c8*/ 	.word	0x00013230
        /*12cc*/ 	.short	0x010a
        /*12ce*/ 	.byte	0x3f
	.zero		1


	//   ....[37]....
        /*12d0*/ 	.word	0x0000b8d0
        /*12d4*/ 	.word	0x0000000f
        /*12d8*/ 	.word	0x00013250
        /*12dc*/ 	.short	0x010a
        /*12de*/ 	.byte	0x3f
	.zero		1


	//   ....[38]....
        /*12e0*/ 	.word	0x0000b920
        /*12e4*/ 	.word	0x0000000f
        /*12e8*/ 	.word	0x00013250
        /*12ec*/ 	.short	0x010a
        /*12ee*/ 	.byte	0x3f
	.zero		1


	//   ....[39]....
        /*12f0*/ 	.word	0x0000bca0
        /*12f4*/ 	.word	0x00000000
        /*12f8*/ 	.word	0x00000000
        /*12fc*/ 	.short	0x0101
        /*12fe*/ 	.byte	0x3f
	.zero		1


	//   ....[40]....
        /*1300*/ 	.word	0x0000ddd0
        /*1304*/ 	.word	0x0000000f
        /*1308*/ 	.word	0x00000000
        /*130c*/ 	.short	0x0101
        /*130e*/ 	.byte	0x3f
	.zero		1


	//   ....[41]....
        /*1310*/ 	.word	0x0000e3d0
        /*1314*/ 	.word	0x0000000c
        /*1318*/ 	.word	0x00013230
        /*131c*/ 	.short	0x010a
        /*131e*/ 	.byte	0x3f
	.zero		1


	//   ....[42]....
        /*1320*/ 	.word	0x0000e460
        /*1324*/ 	.word	0x0000000c
        /*1328*/ 	.word	0x00013230
        /*132c*/ 	.short	0x010a
        /*132e*/ 	.byte	0x3f
	.zero		1


	//   ....[43]....
        /*1330*/ 	.word	0x0000ea20
        /*1334*/ 	.word	0x0000000f
        /*1338*/ 	.word	0x00013250
        /*133c*/ 	.short	0x010a
        /*133e*/ 	.byte	0x3f
	.zero		1


	//   ....[44]....
        /*1340*/ 	.word	0x0000ea70
        /*1344*/ 	.word	0x0000000f
        /*1348*/ 	.word	0x00013250
        /*134c*/ 	.short	0x010a
        /*134e*/ 	.byte	0x3f
	.zero		1


	//   ....[45]....
        /*1350*/ 	.word	0x0000ed70
        /*1354*/ 	.word	0x00000000
        /*1358*/ 	.word	0x00000000
        /*135c*/ 	.short	0x0101
        /*135e*/ 	.byte	0x3f
	.zero		1


	//   ....[46]....
        /*1360*/ 	.word	0x00010350
        /*1364*/ 	.word	0x0000000f
        /*1368*/ 	.word	0x00000000
        /*136c*/ 	.short	0x0101
        /*136e*/ 	.byte	0x3f
	.zero		1


	//   ....[47]....
        /*1370*/ 	.word	0x00010820
        /*1374*/ 	.word	0x0000000a
        /*1378*/ 	.word	0x00013250
        /*137c*/ 	.short	0x010a
        /*137e*/ 	.byte	0x3f
	.zero		1


	//   ....[48]....
        /*1380*/ 	.word	0x00010870
        /*1384*/ 	.word	0x0000000a
        /*1388*/ 	.word	0x00013250
        /*138c*/ 	.short	0x010a
        /*138e*/ 	.byte	0x3f
	.zero		1


	//   ....[49]....
        /*1390*/ 	.word	0x000110f0
        /*1394*/ 	.word	0x00000000
        /*1398*/ 	.word	0x00000000
        /*139c*/ 	.short	0x0101
        /*139e*/ 	.byte	0x3f
	.zero		1


	//   ....[50]....
        /*13a0*/ 	.word	0x00012420
        /*13a4*/ 	.word	0x00000000
        /*13a8*/ 	.word	0x00000000
        /*13ac*/ 	.short	0x0101
        /*13ae*/ 	.byte	0x3f
	.zero		1


	//   ....[51]....
        /*13b0*/ 	.word	0x00014660
        /*13b4*/ 	.word	0x00000016
        /*13b8*/ 	.word	0x00013220
        /*13bc*/ 	.short	0x010a
        /*13be*/ 	.byte	0x3f
	.zero		1


	//   ....[52]....
        /*13c0*/ 	.word	0x00014730
        /*13c4*/ 	.word	0x00000005
        /*13c8*/ 	.word	0x000132a0
        /*13cc*/ 	.short	0x010a
        /*13ce*/ 	.byte	0x3f
	.zero		1


	//   ....[53]....
        /*13d0*/ 	.word	0x00014970
        /*13d4*/ 	.word	0x00000005
        /*13d8*/ 	.word	0x000132c0
        /*13dc*/ 	.short	0x010a
        /*13de*/ 	.byte	0x3f
	.zero		1


	//   ....[54]....
        /*13e0*/ 	.word	0x00014d20
        /*13e4*/ 	.word	0x00000005
        /*13e8*/ 	.word	0x000132a0
        /*13ec*/ 	.short	0x010a
        /*13ee*/ 	.byte	0x3f
	.zero		1


	//   ....[55]....
        /*13f0*/ 	.word	0x00014f50
        /*13f4*/ 	.word	0x00000005
        /*13f8*/ 	.word	0x000132c0
        /*13fc*/ 	.short	0x010a
        /*13fe*/ 	.byte	0x3f
	.zero		1


	//   ....[56]....
        /*1400*/ 	.word	0x00015f50
        /*1404*/ 	.word	0x00000006
        /*1408*/ 	.word	0x00013280
        /*140c*/ 	.short	0x010a
        /*140e*/ 	.byte	0x3f
	.zero		1


	//   ....[57]....
        /*1410*/ 	.word	0x00016600
        /*1414*/ 	.word	0x00000006
        /*1418*/ 	.word	0x00013270
        /*141c*/ 	.short	0x0107
        /*141e*/ 	.byte	0x3f
	.zero		1


	//   ....[58]....
        /*1420*/ 	.word	0x000166c0
        /*1424*/ 	.word	0x00000006
        /*1428*/ 	.word	0x00013270
        /*142c*/ 	.short	0x0101
        /*142e*/ 	.byte	0x3f
	.zero		1


	//   ....[59]....
        /*1430*/ 	.word	0x00016710
        /*1434*/ 	.word	0x00000006
        /*1438*/ 	.word	0x00013240
        /*143c*/ 	.short	0x010a
        /*143e*/ 	.byte	0x3f
	.zero		1


	//   ....[60]....
        /*1440*/ 	.word	0x00016cd0
        /*1444*/ 	.word	0x00000006
        /*1448*/ 	.word	0x00013230
        /*144c*/ 	.short	0x0107
        /*144e*/ 	.byte	0x3f
	.zero		1


	//   ....[61]....
        /*1450*/ 	.word	0x00016db0
        /*1454*/ 	.word	0x00000006
        /*1458*/ 	.word	0x00013230
        /*145c*/ 	.short	0x0101
        /*145e*/ 	.byte	0x3f
	.zero		1


	//   ....[62]....
        /*1460*/ 	.word	0x000177f0
        /*1464*/ 	.word	0x00000016
        /*1468*/ 	.word	0x00013200
        /*146c*/ 	.short	0x0107
        /*146e*/ 	.byte	0x3f
	.zero		1


	//   ....[63]....
        /*1470*/ 	.word	0x000178e0
        /*1474*/ 	.word	0x00000016
        /*1478*/ 	.word	0x00013200
        /*147c*/ 	.short	0x0101
        /*147e*/ 	.byte	0x3f
	.zero		1


	//   ....[64]....
        /*1480*/ 	.word	0x00017900
        /*1484*/ 	.word	0x00000016
        /*1488*/ 	.word	0x00013220
        /*148c*/ 	.short	0x010a
        /*148e*/ 	.byte	0x3f
	.zero		1


	//   ....[65]....
        /*1490*/ 	.word	0x00017e40
        /*1494*/ 	.word	0x00000006
        /*1498*/ 	.word	0x00013280
        /*149c*/ 	.short	0x010a
        /*149e*/ 	.byte	0x3f
	.zero		1


	//   ....[66]....
        /*14a0*/ 	.word	0x00018340
        /*14a4*/ 	.word	0x00000006
        /*14a8*/ 	.word	0x00013270
        /*14ac*/ 	.short	0x0107
        /*14ae*/ 	.byte	0x3f
	.zero		1


	//   ....[67]....
        /*14b0*/ 	.word	0x00018400
        /*14b4*/ 	.word	0x00000006
        /*14b8*/ 	.word	0x00013270
        /*14bc*/ 	.short	0x0101
        /*14be*/ 	.byte	0x3f
	.zero		1


	//   ....[68]....
        /*14c0*/ 	.word	0x00018430
        /*14c4*/ 	.word	0x00000006
        /*14c8*/ 	.word	0x00013240
        /*14cc*/ 	.short	0x010a
        /*14ce*/ 	.byte	0x3f
	.zero		1


	//   ....[69]....
        /*14d0*/ 	.word	0x00018890
        /*14d4*/ 	.word	0x00000006
        /*14d8*/ 	.word	0x00013230
        /*14dc*/ 	.short	0x0107
        /*14de*/ 	.byte	0x3f
	.zero		1


	//   ....[70]....
        /*14e0*/ 	.word	0x00018960
        /*14e4*/ 	.word	0x00000006
        /*14e8*/ 	.word	0x00013230
        /*14ec*/ 	.short	0x0101
        /*14ee*/ 	.byte	0x3f
	.zero		1


	//   ....[71]....
        /*14f0*/ 	.word	0x000189e0
        /*14f4*/ 	.word	0x00000002
        /*14f8*/ 	.word	0x00013270
        /*14fc*/ 	.short	0x010a
        /*14fe*/ 	.byte	0x3f
	.zero		1


	//   ....[72]....
        /*1500*/ 	.word	0x00018a70
        /*1504*/ 	.word	0x00000002
        /*1508*/ 	.word	0x00013260
        /*150c*/ 	.short	0x010a
        /*150e*/ 	.byte	0x3f
	.zero		1


	//   ....[73]....
        /*1510*/ 	.word	0x00018d80
        /*1514*/ 	.word	0x00000002
        /*1518*/ 	.word	0x00013250
        /*151c*/ 	.short	0x0101
        /*151e*/ 	.byte	0x3f
	.zero		1


	//   ....[74]....
        /*1520*/ 	.word	0x00018e10
        /*1524*/ 	.word	0x00000002
        /*1528*/ 	.word	0x00000000
        /*152c*/ 	.short	0x0101
        /*152e*/ 	.byte	0x3f
	.zero		1


	//   ....[75]....
        /*1530*/ 	.word	0x00018ff0
        /*1534*/ 	.word	0x00000003
        /*1538*/ 	.word	0x00013270
        /*153c*/ 	.short	0x010a
        /*153e*/ 	.byte	0x3f
	.zero		1


	//   ....[76]....
        /*1540*/ 	.word	0x00019080
        /*1544*/ 	.word	0x00000003
        /*1548*/ 	.word	0x00013260
        /*154c*/ 	.short	0x010a
        /*154e*/ 	.byte	0x3f
	.zero		1


	//   ....[77]....
        /*1550*/ 	.word	0x000193b0
        /*1554*/ 	.word	0x00000003
        /*1558*/ 	.word	0x00013250
        /*155c*/ 	.short	0x0101
        /*155e*/ 	.byte	0x3f
	.zero		1


	//   ....[78]....
        /*1560*/ 	.word	0x00019440
        /*1564*/ 	.word	0x00000003
        /*1568*/ 	.word	0x00000000
        /*156c*/ 	.short	0x0101
        /*156e*/ 	.byte	0x3f
	.zero		1


	//   ....[79]....
        /*1570*/ 	.word	0x0001a1a0
        /*1574*/ 	.word	0x00000005
        /*1578*/ 	.word	0x00013220
        /*157c*/ 	.short	0x010a
        /*157e*/ 	.byte	0x3f
	.zero		1


	//   ....[80]....
        /*1580*/ 	.word	0x0001a330
        /*1584*/ 	.word	0x00000004
        /*1588*/ 	.word	0x00013240
        /*158c*/ 	.short	0x010a
        /*158e*/ 	.byte	0x3f
	.zero		1


	//   ....[81]....
        /*1590*/ 	.word	0x0001a3e0
        /*1594*/ 	.word	0x00000005
        /*1598*/ 	.word	0x00013240
        /*159c*/ 	.short	0x010a
        /*159e*/ 	.byte	0x3f
	.zero		1


	//   ....[82]....
        /*15a0*/ 	.word	0x0001a420
        /*15a4*/ 	.word	0x00000004
        /*15a8*/ 	.word	0x00013260
        /*15ac*/ 	.short	0x010a
        /*15ae*/ 	.byte	0x3f
	.zero		1


	//   ....[83]....
        /*15b0*/ 	.word	0x0001a460
        /*15b4*/ 	.word	0x00000005
        /*15b8*/ 	.word	0x00013260
        /*15bc*/ 	.short	0x010a
        /*15be*/ 	.byte	0x3f
	.zero		1


	//   ....[84]....
        /*15c0*/ 	.word	0x0001a4a0
        /*15c4*/ 	.word	0x00000004
        /*15c8*/ 	.word	0x00013280
        /*15cc*/ 	.short	0x010a
        /*15ce*/ 	.byte	0x3f
	.zero		1


	//   ....[85]....
        /*15d0*/ 	.word	0x0001a4e0
        /*15d4*/ 	.word	0x00000005
        /*15d8*/ 	.word	0x00013280
        /*15dc*/ 	.short	0x010a
        /*15de*/ 	.byte	0x3f
	.zero		1


	//   ....[86]....
        /*15e0*/ 	.word	0x0001a540
        /*15e4*/ 	.word	0x00000041
        /*15e8*/ 	.word	0x00013290
        /*15ec*/ 	.short	0x010a
        /*15ee*/ 	.byte	0x3f
	.zero		1


	//   ....[87]....
        /*15f0*/ 	.word	0x0001a6a0
        /*15f4*/ 	.word	0x00000041
        /*15f8*/ 	.word	0x00013290
        /*15fc*/ 	.short	0x010a
        /*15fe*/ 	.byte	0x3f
	.zero		1


	//   ....[88]....
        /*1600*/ 	.word	0x0001a810
        /*1604*/ 	.word	0x00000041
        /*1608*/ 	.word	0x00013290
        /*160c*/ 	.short	0x010a
        /*160e*/ 	.byte	0x3f
	.zero		1


	//   ....[89]....
        /*1610*/ 	.word	0x0001a970
        /*1614*/ 	.word	0x00000041
        /*1618*/ 	.word	0x000132b0
        /*161c*/ 	.short	0x010a
        /*161e*/ 	.byte	0x3f
	.zero		1


	//   ....[90]....
        /*1620*/ 	.word	0x0001ab70
        /*1624*/ 	.word	0x00000012
        /*1628*/ 	.word	0x00013200
        /*162c*/ 	.short	0x010a
        /*162e*/ 	.byte	0x3f
	.zero		1


	//   ....[91]....
        /*1630*/ 	.word	0x0001ad70
        /*1634*/ 	.word	0x00000012
        /*1638*/ 	.word	0x00013200
        /*163c*/ 	.short	0x010a
        /*163e*/ 	.byte	0x3f
	.zero		1


	//   ....[92]....
        /*1640*/ 	.word	0x0001adc0
        /*1644*/ 	.word	0x0000000c
        /*1648*/ 	.word	0x00013230
        /*164c*/ 	.short	0x010a
        /*164e*/ 	.byte	0x3f
	.zero		1


	//   ....[93]....
        /*1650*/ 	.word	0x0001ae10
        /*1654*/ 	.word	0x00000000
        /*1658*/ 	.word	0x00013230
        /*165c*/ 	.short	0x010a
        /*165e*/ 	.byte	0x3f
	.zero		1


	//   ....[94]....
        /*1660*/ 	.word	0x0001ae60
        /*1664*/ 	.word	0x0000000f
        /*1668*/ 	.word	0x00013250
        /*166c*/ 	.short	0x010a
        /*166e*/ 	.byte	0x3f
	.zero		1


	//   ....[95]....
        /*1670*/ 	.word	0x0001aeb0
        /*1674*/ 	.word	0x0000000c
        /*1678*/ 	.word	0x00013230
        /*167c*/ 	.short	0x010a
        /*167e*/ 	.byte	0x3f
	.zero		1


	//   ....[96]....
        /*1680*/ 	.word	0x0001af00
        /*1684*/ 	.word	0x0000000f
        /*1688*/ 	.word	0x00013250
        /*168c*/ 	.short	0x010a
        /*168e*/ 	.byte	0x3f
	.zero		1


	//   ....[97]....
        /*1690*/ 	.word	0x0001af50
        /*1694*/ 	.word	0x0000000a
        /*1698*/ 	.word	0x00013250
        /*169c*/ 	.short	0x010a
        /*169e*/ 	.byte	0x3f
	.zero		1


	//   ....[98]....
        /*16a0*/ 	.word	0x0001b0f0
        /*16a4*/ 	.word	0x00000016
        /*16a8*/ 	.word	0x00013220
        /*16ac*/ 	.short	0x010a
        /*16ae*/ 	.byte	0x3f
	.zero		1


	//   ....[99]....
        /*16b0*/ 	.word	0x0001b140
        /*16b4*/ 	.word	0x00000005
        /*16b8*/ 	.word	0x000132a0
        /*16bc*/ 	.short	0x010a
        /*16be*/ 	.byte	0x3f
	.zero		1


	//   ....[100]....
        /*16c0*/ 	.word	0x0001b190
        /*16c4*/ 	.word	0x00000005
        /*16c8*/ 	.word	0x000132c0
        /*16cc*/ 	.short	0x010a
        /*16ce*/ 	.byte	0x3f
	.zero		1


	//   ....[101]....
        /*16d0*/ 	.word	0x0001b1e0
        /*16d4*/ 	.word	0x00000005
        /*16d8*/ 	.word	0x000132a0
        /*16dc*/ 	.short	0x010a
        /*16de*/ 	.byte	0x3f
	.zero		1


	//   ....[102]....
        /*16e0*/ 	.word	0x0001b230
        /*16e4*/ 	.word	0x00000005
        /*16e8*/ 	.word	0x000132c0
        /*16ec*/ 	.short	0x010a
        /*16ee*/ 	.byte	0x3f
	.zero		1


	//   ....[103]....
        /*16f0*/ 	.word	0x0001b350
        /*16f4*/ 	.word	0x00000006
        /*16f8*/ 	.word	0x00013280
        /*16fc*/ 	.short	0x010a
        /*16fe*/ 	.byte	0x3f
	.zero		1


	//   ....[104]....
        /*1700*/ 	.word	0x0001b9d0
        /*1704*/ 	.word	0x00000006
        /*1708*/ 	.word	0x00013240
        /*170c*/ 	.short	0x010a
        /*170e*/ 	.byte	0x3f
	.zero		1


	//   ....[105]....
        /*1710*/ 	.word	0x0001c7f0
        /*1714*/ 	.word	0x00000016
        /*1718*/ 	.word	0x00013220
        /*171c*/ 	.short	0x010a
        /*171e*/ 	.byte	0x3f
	.zero		1


	//   ....[106]....
        /*1720*/ 	.word	0x0001c840
        /*1724*/ 	.word	0x00000006
        /*1728*/ 	.word	0x00013280
        /*172c*/ 	.short	0x010a
        /*172e*/ 	.byte	0x3f
	.zero		1


	//   ....[107]....
        /*1730*/ 	.word	0x0001cf00
        /*1734*/ 	.word	0x00000006
        /*1738*/ 	.word	0x00013240
        /*173c*/ 	.short	0x010a
        /*173e*/ 	.byte	0x3f
	.zero		1


	//   ....[108]....
        /*1740*/ 	.word	0x0001d4c0
        /*1744*/ 	.word	0x00000002
        /*1748*/ 	.word	0x00013270
        /*174c*/ 	.short	0x010a
        /*174e*/ 	.byte	0x3f
	.zero		1


	//   ....[109]....
        /*1750*/ 	.word	0x0001d510
        /*1754*/ 	.word	0x00000002
        /*1758*/ 	.word	0x00013260
        /*175c*/ 	.short	0x010a
        /*175e*/ 	.byte	0x3f
	.zero		1


	//   ....[110]....
        /*1760*/ 	.word	0x0001d560
        /*1764*/ 	.word	0x00000003
        /*1768*/ 	.word	0x00013270
        /*176c*/ 	.short	0x010a
        /*176e*/ 	.byte	0x3f
	.zero		1


	//   ....[111]....
        /*1770*/ 	.word	0x0001d5b0
        /*1774*/ 	.word	0x00000003
        /*1778*/ 	.word	0x00013260
        /*177c*/ 	.short	0x010a
        /*177e*/ 	.byte	0x3f
	.zero		1


	//   ....[112]....
        /*1780*/ 	.word	0x0001df50
        /*1784*/ 	.word	0x00000005
        /*1788*/ 	.word	0x00013220
        /*178c*/ 	.short	0x010a
        /*178e*/ 	.byte	0x3f
	.zero		1


	//   ....[113]....
        /*1790*/ 	.word	0x0001e0f0
        /*1794*/ 	.word	0x00000004
        /*1798*/ 	.word	0x00013240
        /*179c*/ 	.short	0x010a
        /*179e*/ 	.byte	0x3f
	.zero		1


	//   ....[114]....
        /*17a0*/ 	.word	0x0001e140
        /*17a4*/ 	.word	0x00000005
        /*17a8*/ 	.word	0x00013240
        /*17ac*/ 	.short	0x010a
        /*17ae*/ 	.byte	0x3f
	.zero		1


	//   ....[115]....
        /*17b0*/ 	.word	0x0001e190
        /*17b4*/ 	.word	0x00000004
        /*17b8*/ 	.word	0x00013260
        /*17bc*/ 	.short	0x010a
        /*17be*/ 	.byte	0x3f
	.zero		1


	//   ....[116]....
        /*17c0*/ 	.word	0x0001e1e0
        /*17c4*/ 	.word	0x00000005
        /*17c8*/ 	.word	0x00013260
        /*17cc*/ 	.short	0x010a
        /*17ce*/ 	.byte	0x3f
	.zero		1


	//   ....[117]....
        /*17d0*/ 	.word	0x0001e230
        /*17d4*/ 	.word	0x00000004
        /*17d8*/ 	.word	0x00013280
        /*17dc*/ 	.short	0x010a
        /*17de*/ 	.byte	0x3f
	.zero		1


	//----- nvinfo : EIATTR_NUM_MBARRIERS
	.align		4
.L_327:
        /*17e0*/ 	.byte	0x03, 0x38
        /*17e2*/ 	.short	0x0016


	//----- nvinfo : EIATTR_EXIT_INSTR_OFFSETS
	.align		4
        /*17e4*/ 	.byte	0x04, 0x1c
        /*17e6*/ 	.short	(.L_329 - .L_328)


	//   ....[0]....
.L_328:
        /*17e8*/ 	.word	0x0001a530


	//----- nvinfo : EIATTR_MAX_THREADS
	.align		4
.L_329:
        /*17ec*/ 	.byte	0x04, 0x05
        /*17ee*/ 	.short	(.L_331 - .L_330)
.L_330:
        /*17f0*/ 	.word	0x00000200
        /*17f4*/ 	.word	0x00000001
        /*17f8*/ 	.word	0x00000001


	//----- nvinfo : EIATTR_CRS_STACK_SIZE
	.align		4
.L_331:
        /*17fc*/ 	.byte	0x04, 0x1e
        /*17fe*/ 	.short	(.L_333 - .L_332)
.L_332:
        /*1800*/ 	.word	0x00000000


	//----- nvinfo : EIATTR_CBANK_PARAM_SIZE
	.align		4
.L_333:
        /*1804*/ 	.byte	0x03, 0x19
        /*1806*/ 	.short	0x0af0


	//----- nvinfo : EIATTR_PARAM_CBANK
	.align		4
        /*1808*/ 	.byte	0x04, 0x0a
        /*180a*/ 	.short	(.L_335 - .L_334)
	.align		4
.L_334:
        /*180c*/ 	.word	index@(.nv.constant0._ZN7cutlass13device_kernelIN5flash11enable_sm90INS1_16FlashAttnFwdSm90INS1_25CollectiveMainloopFwdSm90ILi2EN4cute5tupleIJNS5_1CILi1EEES8_S8_EEENS6_IJNS7_ILi192EEENS7_ILi160EEENS7_ILi64EEEEEELi64ENS_12float_e4m3_tEfNS_4arch4Sm90ELb1ELb0ELb0ELb1ELb1ELb1ELb0ELb1ELb1ELb1ELb0ELb0EEENS1_21CollectiveEpilogueFwdINS6_IJSA_SC_SB_EEES9_NS_10bfloat16_tESG_Li384ELb1ELb1ELb0ELb1EEENS1_36VarlenDynamicPersistentTileSchedulerILi192ELi160ELi384ELi128ELb0ELb1ELb1ELb1ELb1ELb1EEEEEEEEEvNT_6ParamsE)
        /*1810*/ 	.short	0x0210
        /*1812*/ 	.short	0x0af0


	//----- nvinfo : EIATTR_SW_WAR
	.align		4
.L_335:
        /*1814*/ 	.byte	0x04, 0x36
        /*1816*/ 	.short	(.L_337 - .L_336)
.L_336:
        /*1818*/ 	.word	0x00000008
.L_337:


//--------------------- .nv.callgraph             --------------------------
	.section	.nv.callgraph,"",@"SHT_CUDA_CALLGRAPH"
	.align	4
	.sectionentsize	8
	.align		4
        /*0000*/ 	.word	0x00000000
	.align		4
        /*0004*/ 	.word	0xffffffff
	.align		4
        /*0008*/ 	.word	index@(_ZN7cutlass13device_kernelIN5flash11enable_sm90INS1_16FlashAttnFwdSm90INS1_25CollectiveMainloopFwdSm90ILi2EN4cute5tupleIJNS5_1CILi1EEES8_S8_EEENS6_IJNS7_ILi192EEENS7_ILi160EEENS7_ILi64EEEEEELi64ENS_12float_e4m3_tEfNS_4arch4Sm90ELb0ELb0ELb0ELb0ELb1ELb0ELb0ELb1ELb1ELb1ELb0ELb0EEENS1_21CollectiveEpilogueFwdINS6_IJSA_SC_SB_EEES9_NS_10bfloat16_tESG_Li384ELb0ELb1ELb0ELb1EEENS1_29StaticPersistentTileSchedulerILb0EEEEEEEEEvNT_6ParamsE)
	.align		4
        /*000c*/ 	.word	index@(__assertfail)
	.align		4
        /*0010*/ 	.word	index@(_ZN7cutlass13device_kernelIN5flash11enable_sm90INS1_16FlashAttnFwdSm90INS1_25CollectiveMainloopFwdSm90ILi2EN4cute5tupleIJNS5_1CILi1EEES8_S8_EEENS6_IJNS7_ILi192EEENS7_ILi160EEENS7_ILi64EEEEEELi64ENS_12float_e4m3_tEfNS_4arch4Sm90ELb0ELb0ELb0ELb1ELb1ELb0ELb0ELb1ELb1ELb1ELb0ELb0EEENS1_21CollectiveEpilogueFwdINS6_IJSA_SC_SB_EEES9_NS_10bfloat16_tESG_Li384ELb1ELb1ELb0ELb1EEENS1_36VarlenDynamicPersistentTileSchedulerILi192ELi160ELi384ELi128ELb0ELb1ELb1ELb0ELb1ELb1EEEEEEEEEvNT_6ParamsE)
	.align		4
        /*0014*/ 	.word	index@(__assertfail)
	.align		4
        /*0018*/ 	.word	index@(_ZN7cutlass13device_kernelIN5flash11enable_sm90INS1_16FlashAttnFwdSm90INS1_25CollectiveMainloopFwdSm90ILi2EN4cute5tupleIJNS5_1CILi1EEES8_S8_EEENS6_IJNS7_ILi192EEENS7_ILi160EEENS7_ILi64EEEEEELi64ENS_12float_e4m3_tEfNS_4arch4Sm90ELb0ELb0ELb0ELb1ELb1ELb1ELb0ELb1ELb1ELb1ELb0ELb0EEENS1_21CollectiveEpilogueFwdINS6_IJSA_SC_SB_EEES9_NS_10bfloat16_tESG_Li384ELb1ELb1ELb0ELb1EEENS1_36VarlenDynamicPersistentTileSchedulerILi192ELi160ELi384ELi128ELb0ELb1ELb1ELb0ELb1ELb1EEEEEEEEEvNT_6ParamsE)
	.align		4
        /*001c*/ 	.word	index@(__assertfail)
	.align		4
        /*0020*/ 	.word	index@(_ZN7cutlass13device_kernelIN5flash11enable_sm90INS1_16FlashAttnFwdSm90INS1_25CollectiveMainloopFwdSm90ILi2EN4cute5tupleIJNS5_1CILi1EEES8_S8_EEENS6_IJNS7_ILi192EEENS7_ILi160EEENS7_ILi64EEEEEELi64ENS_12float_e4m3_tEfNS_4arch4Sm90ELb0ELb1ELb0ELb0ELb1ELb0ELb0ELb1ELb1ELb1ELb0ELb0EEENS1_21CollectiveEpilogueFwdINS6_IJSA_SC_SB_EEES9_NS_10bfloat16_tESG_Li384ELb0ELb1ELb0ELb1EEENS1_30DynamicPersistentTileSchedulerILi384ELi128ELb0ELb1ELb1EEEEEEEEEvNT_6ParamsE)
	.align		4
        /*0024*/ 	.word	index@(__assertfail)
	.align		4
        /*0028*/ 	.word	index@(_ZN7cutlass13device_kernelIN5flash11enable_sm90INS1_16FlashAttnFwdSm90INS1_25CollectiveMainloopFwdSm90ILi2EN4cute5tupleIJNS5_1CILi1EEES8_S8_EEENS6_IJNS7_ILi192EEENS7_ILi160EEENS7_ILi64EEEEEELi64ENS_12float_e4m3_tEfNS_4arch4Sm90ELb0ELb1ELb0ELb1ELb1ELb0ELb0ELb1ELb1ELb1ELb0ELb0EEENS1_21CollectiveEpilogueFwdINS6_IJSA_SC_SB_EEES9_NS_10bfloat16_tESG_Li384ELb1ELb1ELb0ELb1EEENS1_36VarlenDynamicPersistentTileSchedulerILi192ELi160ELi384ELi128ELb0ELb1ELb1ELb1ELb0ELb1EEEEEEEEEvNT_6ParamsE)
	.align		4
        /*002c*/ 	.word	index@(__assertfail)
	.align		4
        /*0030*/ 	.word	index@(_ZN7cutlass13device_kernelIN5flash11enable_sm90INS1_16FlashAttnFwdSm90INS1_25CollectiveMainloopFwdSm90ILi2EN4cute5tupleIJNS5_1CILi1EEES8_S8_EEENS6_IJNS7_ILi192EEENS7_ILi160EEENS7_ILi64EEEEEELi64ENS_12float_e4m3_tEfNS_4arch4Sm90ELb0ELb1ELb0ELb1ELb1ELb1ELb0ELb1ELb1ELb1ELb0ELb0EEENS1_21CollectiveEpilogueFwdINS6_IJSA_SC_SB_EEES9_NS_10bfloat16_tESG_Li384ELb1ELb1ELb0ELb1EEENS1_36VarlenDynamicPersistentTileSchedulerILi192ELi160ELi384ELi128ELb0ELb1ELb1ELb1ELb0ELb1EEEEEEEEEvNT_6ParamsE)
	.align		4
        /*0034*/ 	.word	index@(__assertfail)
	.align		4
        /*0038*/ 	.word	index@(_ZN7cutlass13device_kernelIN5flash11enable_sm90INS1_16FlashAttnFwdSm90INS1_25CollectiveMainloopFwdSm90ILi2EN4cute5tupleIJNS5_1CILi1EEES8_S8_EEENS6_IJNS7_ILi192EEENS7_ILi160EEENS7_ILi64EEEEEELi64ENS_12float_e4m3_tEfNS_4arch4Sm90ELb1ELb0ELb0ELb0ELb1ELb0ELb0ELb1ELb1ELb1ELb0ELb0EEENS1_21CollectiveEpilogueFwdINS6_IJSA_SC_SB_EEES9_NS_10bfloat16_tESG_Li384ELb0ELb1ELb0ELb1EEENS1_30DynamicPersistentTileSchedulerILi384ELi128ELb0ELb1ELb1EEEEEEEEEvNT_6ParamsE)
	.align		4
        /*003c*/ 	.word	index@(__assertfail)
	.align		4
        /*0040*/ 	.word	index@(_ZN7cutlass13device_kernelIN5flash11enable_sm90INS1_16FlashAttnFwdSm90INS1_25CollectiveMainloopFwdSm90ILi2EN4cute5tupleIJNS5_1CILi1EEES8_S8_EEENS6_IJNS7_ILi192EEENS7_ILi160EEENS7_ILi64EEEEEELi64ENS_12float_e4m3_tEfNS_4arch4Sm90ELb1ELb0ELb0ELb1ELb1ELb0ELb0ELb1ELb1ELb1ELb0ELb0EEENS1_21CollectiveEpilogueFwdINS6_IJSA_SC_SB_EEES9_NS_10bfloat16_tESG_Li384ELb1ELb1ELb0ELb1EEENS1_36VarlenDynamicPersistentTileSchedulerILi192ELi160ELi384ELi128ELb0ELb1ELb1ELb1ELb1ELb1EEEEEEEEEvNT_6ParamsE)
	.align		4
        /*0044*/ 	.word	index@(__assertfail)
	.align		4
        /*0048*/ 	.word	index@(_ZN7cutlass13device_kernelIN5flash11enable_sm90INS1_16FlashAttnFwdSm90INS1_25CollectiveMainloopFwdSm90ILi2EN4cute5tupleIJNS5_1CILi1EEES8_S8_EEENS6_IJNS7_ILi192EEENS7_ILi160EEENS7_ILi64EEEEEELi64ENS_12float_e4m3_tEfNS_4arch4Sm90ELb1ELb0ELb0ELb1ELb1ELb1ELb0ELb1ELb1ELb1ELb0ELb0EEENS1_21CollectiveEpilogueFwdINS6_IJSA_SC_SB_EEES9_NS_10bfloat16_tESG_Li384ELb1ELb1ELb0ELb1EEENS1_36VarlenDynamicPersistentTileSchedulerILi192ELi160ELi384ELi128ELb0ELb1ELb1ELb1ELb1ELb1EEEEEEEEEvNT_6ParamsE)
	.align		4
        /*004c*/ 	.word	index@(__assertfail)
	.align		4
        /*0050*/ 	.word	0x00000000
	.align		4
        /*0054*/ 	.word	0xfffffffe
	.align		4
        /*0058*/ 	.word	0x00000000
	.align		4
        /*005c*/ 	.word	0xfffffffd
	.align		4
        /*0060*/ 	.word	0x00000000
	.align		4
        /*0064*/ 	.word	0xfffffffc


//--------------------- .nv.constant4             --------------------------
	.section	.nv.constant4,"a",@progbits
	.align	8
	.align		8
.nv.constant4:
        /*0000*/ 	.dword	__assertfail
	.align		8
        /*0008*/ 	.dword	__unnamed_1
	.align		8
        /*0010*/ 	.dword	__unnamed_2
	.align		8
        /*0018*/ 	.dword	__unnamed_3
	.align		8
        /*0020*/ 	.dword	__unnamed_4
	.align		8
        /*0028*/ 	.dword	__unnamed_5
	.align		8
        /*0030*/ 	.dword	__unnamed_6
	.align		8
        /*0038*/ 	.dword	_ZZN5flash28permute_output_fp8_VcolmajorIN4cute6TensorINS1_11ArrayEngineIN7cutlass10bfloat16_tELm32EEENS1_6LayoutINS1_5tupleIJNS8_IJNS1_1CILi2EEESA_NS9_ILi8EEEEEENS9_ILi1EEESD_EEENS8_IJNS8_IJSD_SA_NS9_ILi4EEEEEENS9_ILi0EEESH_EEEEEEEEEvRT_E9upper_map
	.align		8
        /*0040*/ 	.dword	_ZN71_INTERNAL_c056dcf3_35_flash_fwd_hdim64_e4m3_paged_sm90_cu_49158569_34264cuda3std3__45__cpo5beginE
	.align		8
        /*0048*/ 	.dword	_ZN71_INTERNAL_c056dcf3_35_flash_fwd_hdim64_e4m3_paged_sm90_cu_49158569_34264cuda3std3__45__cpo3endE
	.align		8
        /*0050*/ 	.dword	_ZN71_INTERNAL_c056dcf3_35_flash_fwd_hdim64_e4m3_paged_sm90_cu_49158569_34264cuda3std3__45__cpo6cbeginE
	.align		8
        /*0058*/ 	.dword	_ZN71_INTERNAL_c056dcf3_35_flash_fwd_hdim64_e4m3_paged_sm90_cu_49158569_34264cuda3std3__45__cpo4cendE
	.align		8
        /*0060*/ 	.dword	_ZN71_INTERNAL_c056dcf3_35_flash_fwd_hdim64_e4m3_paged_sm90_cu_49158569_34264cuda3std3__473_GLOBAL__N__c056dcf3_35_flash_fwd_hdim64_e4m3_paged_sm90_cu_49158569_34266ignoreE
	.align		8
        /*0068*/ 	.dword	_ZN71_INTERNAL_c056dcf3_35_flash_fwd_hdim64_e4m3_paged_sm90_cu_49158569_34264cuda3std3__419piecewise_constructE
	.align		8
        /*0070*/ 	.dword	_ZN71_INTERNAL_c056dcf3_35_flash_fwd_hdim64_e4m3_paged_sm90_cu_49158569_34264cuda3std3__48in_placeE
	.align		8
        /*0078*/ 	.dword	_ZN71_INTERNAL_c056dcf3_35_flash_fwd_hdim64_e4m3_paged_sm90_cu_49158569_34264cuda3std6ranges3__45__cpo4swapE
	.align		8
        /*0080*/ 	.dword	_ZN71_INTERNAL_c056dcf3_35_flash_fwd_hdim64_e4m3_paged_sm90_cu_49158569_34264cuda3std6ranges3__45__cpo9iter_moveE
	.align		8
        /*0088*/ 	.dword	_ZN71_INTERNAL_c056dcf3_35_flash_fwd_hdim64_e4m3_paged_sm90_cu_49158569_34264cute7productE
	.align		8
        /*0090*/ 	.dword	_ZN71_INTERNAL_c056dcf3_35_flash_fwd_hdim64_e4m3_paged_sm90_cu_49158569_34264cute1_E
	.align		8
        /*0098*/ 	.dword	$str$23
	.align		8
        /*00a0*/ 	.dword	$str$24


//--------------------- .text._ZN7cutlass13device_kernelIN5flash11enable_sm90INS1_16FlashAttnFwdSm90INS1_25CollectiveMainloopFwdSm90ILi2EN4cute5tupleIJNS5_1CILi1EEES8_S8_EEENS6_IJNS7_ILi192EEENS7_ILi160EEENS7_ILi64EEEEEELi64ENS_12float_e4m3_tEfNS_4arch4Sm90ELb0ELb0ELb0ELb0ELb1ELb0ELb0ELb1ELb1ELb1ELb0ELb0EEENS1_21CollectiveEpilogueFwdINS6_IJSA_SC_SB_EEES9_NS_10bfloat16_tESG_Li384ELb0ELb1ELb0ELb1EEENS1_29StaticPersistentTileSchedulerILb0EEEEEEEEEvNT_6ParamsE --------------------------
	.section	.text._ZN7cutlass13device_kernelIN5flash11enable_sm90INS1_16FlashAttnFwdSm90INS1_25CollectiveMainloopFwdSm90ILi2EN4cute5tupleIJNS5_1CILi1EEES8_S8_EEENS6_IJNS7_ILi192EEENS7_ILi160EEENS7_ILi64EEEEEELi64ENS_12float_e4m3_tEfNS_4arch4Sm90ELb0ELb0ELb0ELb0ELb1ELb0ELb0ELb1ELb1ELb1ELb0ELb0EEENS1_21CollectiveEpilogueFwdINS6_IJSA_SC_SB_EEES9_NS_10bfloat16_tESG_Li384ELb0ELb1ELb0ELb1EEENS1_29StaticPersistentTileSchedulerILb0EEEEEEEEEvNT_6ParamsE,"ax",@progbits
	.align	128
.text._ZN7cutlass13device_kernelIN5flash11enable_sm90INS1_16FlashAttnFwdSm90INS1_25CollectiveMainloopFwdSm90ILi2EN4cute5tupleIJNS5_1CILi1EEES8_S8_EEENS6_IJNS7_ILi192EEENS7_ILi160EEENS7_ILi64EEEEEELi64ENS_12float_e4m3_tEfNS_4arch4Sm90ELb0ELb0ELb0ELb0ELb1ELb0ELb0ELb1ELb1ELb1ELb0ELb0EEENS1_21CollectiveEpilogueFwdINS6_IJSA_SC_SB_EEES9_NS_10bfloat16_tESG_Li384ELb0ELb1ELb0ELb1EEENS1_29StaticPersistentTileSchedulerILb0EEEEEEEEEvNT_6ParamsE:
        .type           _ZN7cutlass13device_kernelIN5flash11enable_sm90INS1_16FlashAttnFwdSm90INS1_25CollectiveMainloopFwdSm90ILi2EN4cute5tupleIJNS5_1CILi1EEES8_S8_EEENS6_IJNS7_ILi192EEENS7_ILi160EEENS7_ILi64EEEEEELi64ENS_12float_e4m3_tEfNS_4arch4Sm90ELb0ELb0ELb0ELb0ELb1ELb0ELb0ELb1ELb1ELb1ELb0ELb0EEENS1_21CollectiveEpilogueFwdINS6_IJSA_SC_SB_EEES9_NS_10bfloat16_tESG_Li384ELb0ELb1ELb0ELb1EEENS1_29StaticPersistentTileSchedulerILb0EEEEEEEEEvNT_6ParamsE,@function
        .size           _ZN7cutlass13device_kernelIN5flash11enable_sm90INS1_16FlashAttnFwdSm90INS1_25CollectiveMainloopFwdSm90ILi2EN4cute5tupleIJNS5_1CILi1EEES8_S8_EEENS6_IJNS7_ILi192EEENS7_ILi160EEENS7_ILi64EEEEEELi64ENS_12float_e4m3_tEfNS_4arch4Sm90ELb0ELb0ELb0ELb0ELb1ELb0ELb0ELb1ELb1ELb1ELb0ELb0EEENS1_21CollectiveEpilogueFwdINS6_IJSA_SC_SB_EEES9_NS_10bfloat16_tESG_Li384ELb0ELb1ELb0ELb1EEENS1_29StaticPersistentTileSchedulerILb0EEEEEEEEEvNT_6ParamsE,(.L_x_2747 - _ZN7cutlass13device_kernelIN5flash11enable_sm90INS1_16FlashAttnFwdSm90INS1_25CollectiveMainloopFwdSm90ILi2EN4cute5tupleIJNS5_1CILi1EEES8_S8_EEENS6_IJNS7_ILi192EEENS7_ILi160EEENS7_ILi64EEEEEELi64ENS_12float_e4m3_tEfNS_4arch4Sm90ELb0ELb0ELb0ELb0ELb1ELb0ELb0ELb1ELb1ELb1ELb0ELb0EEENS1_21CollectiveEpilogueFwdINS6_IJSA_SC_SB_EEES9_NS_10bfloat16_tESG_Li384ELb0ELb1ELb0ELb1EEENS1_29StaticPersistentTileSchedulerILb0EEEEEEEEEvNT_6ParamsE)
        .other          _ZN7cutlass13device_kernelIN5flash11enable_sm90INS1_16FlashAttnFwdSm90INS1_25CollectiveMainloopFwdSm90ILi2EN4cute5tupleIJNS5_1CILi1EEES8_S8_EEENS6_IJNS7_ILi192EEENS7_ILi160EEENS7_ILi64EEEEEELi64ENS_12float_e4m3_tEfNS_4arch4Sm90ELb0ELb0ELb0ELb0ELb1ELb0ELb0ELb1ELb1ELb1ELb0ELb0EEENS1_21CollectiveEpilogueFwdINS6_IJSA_SC_SB_EEES9_NS_10bfloat16_tESG_Li384ELb0ELb1ELb0ELb1EEENS1_29StaticPersistentTileSchedulerILb0EEEEEEEEEvNT_6ParamsE,@"STO_CUDA_ENTRY STV_DEFAULT"
_ZN7cutlass13device_kernelIN5flash11enable_sm90INS1_16FlashAttnFwdSm90INS1_25CollectiveMainloopFwdSm90ILi2EN4cute5tupleIJNS5_1CILi1EEES8_S8_EEENS6_IJNS7_ILi192EEENS7_ILi160EEENS7_ILi64EEEEEELi64ENS_12float_e4m3_tEfNS_4arch4Sm90ELb0ELb0ELb0ELb0ELb1ELb0ELb0ELb1ELb1ELb1ELb0ELb0EEENS1_21CollectiveEpilogueFwdINS6_IJSA_SC_SB_EEES9_NS_10bfloat16_tESG_Li384ELb0ELb1ELb0ELb1EEENS1_29StaticPersistentTileSchedulerILb0EEEEEEEEEvNT_6ParamsE:
[----:B------:R-:W0:Y:S02]  /*0000*/  LDC R1, c[0x0][0x28] ;  /* 0x00000a00ff017b82 */ /* 0x000e240000000800 */
[----:B0-----:R-:W-:Y:S01]  /*0010*/  VIADD R1, R1, 0xffffffd8 ;  /* 0xffffffd801017836 */ /* 0x001fe20000000000 */
[----:B------:R-:W0:Y:S01]  /*0020*/  S2R R3, SR_TID.X ;  /* 0x0000000000037919 */ /* 0x000e220000002100 */
[----:B------:R-:W-:Y:S01]  /*0030*/  ELECT P0, URZ, PT ;  /* 0x00000000003f782f */ /* 0x000fe20003800000 */
[----:B------:R-:W-:Y:S01]  /*0040*/  UMOV UR4, 0x80 ;  /* 0x0000008000047882 */ /* 0x000fe20000000000 */
[----:B------:R-:W-:Y:S01]  /*0050*/  UMOV UR7, 0x180 ;  /* 0x0000018000077882 */ /* 0x000fe20000000000 */
[----:B0-----:R-:W-:-:S05]  /*0060*/  SHF.R.U32.HI R0, RZ, 0x5, R3 ;  /* 0x00000005ff007819 */ /* 0x001fca0000011603 */
[----:B------:R-:W0:Y:S02]  /*0070*/  SHFL.IDX PT, R2, R0, RZ, 0x1f ;  /* 0x00001fff00027589 */ /* 0x000e2400000e0000 */
[C---:B0-----:R-:W-:Y:S02]  /*0080*/  ISETP.NE.OR P0, PT, R2.reuse, RZ, !P0 ;  /* 0x000000ff0200720c */ /* 0x041fe40004705670 */
[----:B------:R-:W-:Y:S02]  /*0090*/  ISETP.NE.AND P1, PT, R2, RZ, PT ;  /* 0x000000ff0200720c */ /* 0x000fe40003f25270 */
[----:B------:R-:W-:-:S06]  /*00a0*/  SHF.R.U32.HI R2, RZ, 0x7, R3 ;  /* 0x00000007ff027819 */ /* 0x000fcc0000011603 */
[----:B------:R-:W0:Y:S03]  /*00b0*/  SHFL.IDX PT, R2, R2, RZ, 0x1f ;  /* 0x00001fff02027589 */ /* 0x000e2600000e0000 */
[----:B------:R-:W-:Y:S01]  /*00c0*/  VOTEU.ALL UP0, P0 ;  /* 0x00000000003f7886 */ /* 0x000fe20000000000 */
[----:B------:R-:W-:-:S04]  /*00d0*/  VOTEU.ALL UP1, P0 ;  /* 0x00000000003f7886 */ /* 0x000fc80000020000 */
[----:B------:R-:W1:Y:S01]  /*00e0*/  @!UP0 S2UR UR8, SR_CgaCtaId ;  /* 0x00000000000889c3 */ /* 0x000e620000008800 */
[----:B------:R-:W-:Y:S01]  /*00f0*/  @!UP0 UMOV UR6, 0x400 ;  /* 0x0000040000068882 */ /* 0x000fe20000000000 */
[----:B------:R-:W-:-:S04]  /*0100*/  @!UP0 UIADD3 UR4, -UR4, 0x100000, URZ ;  /* 0x0010000004048890 */ /* 0x000fc8000fffe13f */
[----:B------:R-:W-:Y:S02]  /*0110*/  @!UP0 USHF.L.U32 UR5, UR4, 0xb, URZ ;  /* 0x0000000b04058899 */ /* 0x000fe4000800063f */
[----:B------:R-:W-:Y:S02]  /*0120*/  @!UP0 USHF.L.U32 UR4, UR4, 0x1, URZ ;  /* 0x0000000104048899 */ /* 0x000fe4000800063f */
[----:B-1----:R-:W-:Y:S02]  /*0130*/  @!UP0 ULEA UR8, UR8, UR6, 0x18 ;  /* 0x0000000608088291 */ /* 0x002fe4000f8ec03f */
[----:B------:R-:W-:-:S04]  /*0140*/  @!UP0 UIADD3 UR6, -UR7, 0x100000, URZ ;  /* 0x0010000007068890 */ /* 0x000fc8000fffe13f */
[----:B------:R-:W-:Y:S02]  /*0150*/  @!UP0 USHF.L.U32 UR7, UR6, 0xb, URZ ;  /* 0x0000000b06078899 */ /* 0x000fe4000800063f */
[----:B------:R-:W-:Y:S01]  /*0160*/  @!UP0 USHF.L.U32 UR6, UR6, 0x1, URZ ;  /* 0x0000000106068899 */ /* 0x000fe2000800063f */
[----:B------:R-:W-:-:S05]  /*0170*/  VOTEU.ALL UP0, P0 ;  /* 0x00000000003f7886 */ /* 0x000fca0000000000 */
[----:B------:R1:W2:Y:S06]  /*0180*/  @!UP0 SYNCS.EXCH.64 URZ, [UR8+0x13200], UR4 ;  /* 0x01320004083f85b2 */ /* 0x0002ac0008000100 */
[----:B------:R1:W3:Y:S02]  /*0190*/  @!UP1 SYNCS.EXCH.64 URZ, [UR8+0x13220], UR6 ;  /* 0x01322006083f95b2 */ /* 0x0002e40008000100 */
[----:B01----:R-:W-:Y:S05]  /*01a0*/  @P1 BRA `(.L_x_0) ;  /* 0x0000000000481947 */ /* 0x003fea0003800000 */
[----:B------:R-:W0:Y:S01]  /*01b0*/  S2UR UR5, SR_CgaCtaId ;  /* 0x00000000000579c3 */ /* 0x000e220000008800 */
[----:B------:R-:W-:Y:S01]  /*01c0*/  UMOV UR4, 0x400 ;  /* 0x0000040000047882 */ /* 0x000fe20000000000 */
[----:B------:R-:W-:Y:S01]  /*01d0*/  UMOV UR6, 0x80 ;  /* 0x0000008000067882 */ /* 0x000fe20000000000 */
[----:B------:R-:W-:Y:S01]  /*01e0*/  UMOV UR7, 0x180 ;  /* 0x0000018000077882 */ /* 0x000fe20000000000 */
[----:B------:R-:W-:Y:S01]  /*01f0*/  ELECT P0, URZ, PT ;  /* 0x00000000003f782f */ /* 0x000fe20003800000 */
[----:B0-----:R-:W-:Y:S02]  /*0200*/  ULEA UR8, UR5, UR4, 0x18 ;  /* 0x0000000405087291 */ /* 0x001fe4000f8ec03f */
[----:B------:R-:W-:-:S04]  /*0210*/  UIADD3 UR4, -UR6, 0x100000, URZ ;  /* 0x0010000006047890 */ /* 0x000fc8000fffe13f */
[----:B------:R-:W-:Y:S02]  /*0220*/  USHF.L.U32 UR5, UR4, 0xb, URZ ;  /* 0x0000000b04057899 */ /* 0x000fe4000800063f */
[----:B------:R-:W-:Y:S02]  /*0230*/  USHF.L.U32 UR4, UR4, 0x1, URZ ;  /* 0x0000000104047899 */ /* 0x000fe4000800063f */
[----:B------:R-:W-:-:S04]  /*0240*/  UIADD3 UR6, -UR7, 0x100000, URZ ;  /* 0x0010000007067890 */ /* 0x000fc8000fffe13f */
[----:B------:R-:W-:Y:S02]  /*0250*/  USHF.L.U32 UR7, UR6, 0xb, URZ ;  /* 0x0000000b06077899 */ /* 0x000fe4000800063f */
[----:B------:R-:W-:Y:S01]  /*0260*/  USHF.L.U32 UR6, UR6, 0x1, URZ ;  /* 0x0000000106067899 */ /* 0x000fe2000800063f */
[----:B------:R-:W0:Y:S03]  /*0270*/  FENCE.VIEW.ASYNC.S ;  /* 0x00000000000073c6 */ /* 0x000e260000000000 */
[----:B0-----:R0:W1:Y:S08]  /*0280*/  SYNCS.EXCH.64 URZ, [UR8+0x13230], UR4 ;  /* 0x01323004083f75b2 */ /* 0x0010700008000100 */
[----:B------:R0:W4:Y:S01]  /*0290*/  SYNCS.EXCH.64 URZ, [UR8+0x13240], UR6 ;  /* 0x01324006083f75b2 */ /* 0x0001220008000100 */
[----:B------:R0:W0:Y:S01]  /*02a0*/  SYNCS.EXCH.64 URZ, [UR8+0x13238], UR4 ;  /* 0x01323804083f75b2 */ /* 0x0000220008000100 */
[----:B------:R0:W0:Y:S01]  /*02b0*/  SYNCS.EXCH.64 URZ, [UR8+0x13248], UR6 ;  /* 0x01324806083f75b2 */ /* 0x0000220008000100 */
[----:B------:R-:W-:Y:S01]  /*02c0*/  NOP ;  /* 0x0000000000007918 */ /* 0x000fe20000000000 */
.L_x_0:
[----:B------:R-:W5:Y:S01]  /*02d0*/  SHFL.IDX PT, R3, R0, RZ, 0x1f ;  /* 0x00001fff00037589 */ /* 0x000f6200000e0000 */
[----:B------:R-:W-:Y:S01]  /*02e0*/  NOP ;  /* 0x0000000000007918 */ /* 0x000fe20000000000 */
[----:B-----5:R-:W-:-:S13]  /*02f0*/  ISETP.NE.AND P0, PT, R3, RZ, PT ;  /* 0x000000ff0300720c */ /* 0x020fda0003f05270 */
[----:B------:R-:W-:Y:S05]  /*0300*/  @P0 BRA `(.L_x_1) ;  /* 0x0000000000480947 */ /* 0x000fea0003800000 */
[----:B0-----:R-:W0:Y:S01]  /*0310*/  S2UR UR5, SR_CgaCtaId ;  /* 0x00000000000579c3 */ /* 0x001e220000008800 */
        /* <DEDUP_REMOVED lines=12> */
[----:B0-----:R0:W0:Y:S08]  /*03e0*/  SYNCS.EXCH.64 URZ, [UR8+0x13250], UR4 ;  /* 0x01325004083f75b2 */ /* 0x0010300008000100 */
[----:B------:R0:W0:Y:S01]  /*03f0*/  SYNCS.EXCH.64 URZ, [UR8+0x13260], UR6 ;  /* 0x01326006083f75b2 */ /* 0x0000220008000100 */
[----:B------:R0:W0:Y:S01]  /*0400*/  SYNCS.EXCH.64 URZ, [UR8+0x13258], UR4 ;  /* 0x01325804083f75b2 */ /* 0x0000220008000100 */
[----:B------:R0:W0:Y:S01]  /*0410*/  SYNCS.EXCH.64 URZ, [UR8+0x13268], UR6 ;  /* 0x01326806083f75b2 */ /* 0x0000220008000100 */
[----:B------:R-:W-:Y:S01]  /*0420*/  NOP ;  /* 0x0000000000007918 */ /* 0x000fe20000000000 */
.L_x_1:
[----:B------:R-:W5:Y:S01]  /*0430*/  SHFL.IDX PT, R3, R0, RZ, 0x1f ;  /* 0x00001fff00037589 */ /* 0x000f6200000e0000 */
[----:B------:R-:W-:Y:S01]  /*0440*/  NOP ;  /* 0x0000000000007918 */ /* 0x000fe20000000000 */
[----:B-----5:R-:W-:-:S13]  /*0450*/  ISETP.NE.AND P0, PT, R3, RZ, PT ;  /* 0x000000ff0300720c */ /* 0x020fda0003f05270 */
[----:B------:R-:W-:Y:S05]  /*0460*/  @P0 BRA `(.L_x_2) ;  /* 0x0000000000380947 */ /* 0x000fea0003800000 */
[----:B0-----:R-:W0:Y:S01]  /*0470*/  S2UR UR5, SR_CgaCtaId ;  /* 0x00000000000579c3 */ /* 0x001e220000008800 */
[----:B------:R-:W-:Y:S01]  /*0480*/  UMOV UR4, 0x400 ;  /* 0x0000040000047882 */ /* 0x000fe20000000000 */
[----:B------:R-:W-:Y:S01]  /*0490*/  UMOV UR7, 0x80 ;  /* 0x0000008000077882 */ /* 0x000fe20000000000 */
[----:B------:R-:W-:Y:S01]  /*04a0*/  ELECT P0, URZ, PT ;  /* 0x00000000003f782f */ /* 0x000fe20003800000 */
[----:B0-----:R-:W-:Y:S02]  /*04b0*/  ULEA UR6, UR5, UR4, 0x18 ;  /* 0x0000000405067291 */ /* 0x001fe4000f8ec03f */
[----:B------:R-:W-:-:S04]  /*04c0*/  UIADD3 UR4, -UR7, 0x100000, URZ ;  /* 0x0010000007047890 */ /* 0x000fc8000fffe13f */
[----:B------:R-:W-:Y:S02]  /*04d0*/  USHF.L.U32 UR5, UR4, 0xb, URZ ;  /* 0x0000000b04057899 */ /* 0x000fe4000800063f */
[----:B------:R-:W-:Y:S01]  /*04e0*/  USHF.L.U32 UR4, UR4, 0x1, URZ ;  /* 0x0000000104047899 */ /* 0x000fe2000800063f */
[----:B------:R-:W0:Y:S11]  /*04f0*/  FENCE.VIEW.ASYNC.S ;  /* 0x00000000000073c6 */ /* 0x000e360000000000 */
[----:B0-----:R0:W0:Y:S01]  /*0500*/  SYNCS.EXCH.64 URZ, [UR6+0x13270], UR4 ;  /* 0x01327004063f75b2 */ /* 0x0010220008000100 */
[----:B------:R0:W0:Y:S01]  /*0510*/  SYNCS.EXCH.64 URZ, [UR6+0x13280], UR4 ;  /* 0x01328004063f75b2 */ /* 0x0000220008000100 */
[----:B------:R0:W0:Y:S01]  /*0520*/  SYNCS.EXCH.64 URZ, [UR6+0x13278], UR4 ;  /* 0x01327804063f75b2 */ /* 0x0000220008000100 */
[----:B------:R0:W0:Y:S01]  /*0530*/  SYNCS.EXCH.64 URZ, [UR6+0x13288], UR4 ;  /* 0x01328804063f75b2 */ /* 0x0000220008000100 */
[----:B------:R-:W-:Y:S01]  /*0540*/  NOP ;  /* 0x0000000000007918 */ /* 0x000fe20000000000 */
.L_x_2:
        /* <DEDUP_REMOVED lines=22> */
.L_x_3:
[----:B------:R-:W5:Y:S01]  /*06b0*/  SHFL.IDX PT, R3, R0, RZ, 0x1f ;  /* 0x00001fff00037589 */ /* 0x000f6200000e0000 */
[----:B------:R-:W0:Y:S01]  /*06c0*/  S2UR UR48, SR_CgaCtaId ;  /* 0x00000000003079c3 */ /* 0x000e220000008800 */
[----:B------:R-:W-:Y:S01]  /*06d0*/  R2UR UR9, R2 ;  /* 0x00000000020972ca */ /* 0x000fe200000e0000 */
[----:B------:R-:W-:Y:S01]  /*06e0*/  NOP ;  /* 0x0000000000007918 */ /* 0x000fe20000000000 */
[----:B-----5:R-:W-:-:S13]  /*06f0*/  ISETP.NE.AND P0, PT, R3, RZ, PT ;  /* 0x000000ff0300720c */ /* 0x020fda0003f05270 */
[----:B0-----:R-:W-:Y:S05]  /*0700*/  @P0 BRA `(.L_x_4) ;  /* 0x0000000000480947 */ /* 0x001fea0003800000 */
        /* <DEDUP_REMOVED lines=18> */
.L_x_4:
[----:B------:R-:W-:Y:S01]  /*0830*/  UISETP.NE.AND UP0, UPT, UR9, URZ, UPT ;  /* 0x0000003f0900728c */ /* 0x000fe2000bf05270 */
[----:B------:R-:W-:Y:S01]  /*0840*/  NOP ;  /* 0x0000000000007918 */ /* 0x000fe20000000000 */
[----:B------:R-:W-:Y:S01]  /*0850*/  UMOV UR41, 0x1 ;  /* 0x0000000100297882 */ /* 0x000fe20000000000 */
[----:B------:R-:W-:Y:S01]  /*0860*/  ULDC.64 UR36, c[0x0][0x208] ;  /* 0x0000820000247ab9 */ /* 0x000fe20000000a00 */
[----:B------:R-:W-:Y:S01]  /*0870*/  USEL UR41, UR41, 0x2, !UP0 ;  /* 0x0000000229297887 */ /* 0x000fe2000c000000 */
[----:B01234-:R-:W-:Y:S01]  /*0880*/  BAR.SYNC.DEFER_BLOCKING 0x0 ;  /* 0x0000000000007b1d */ /* 0x01ffe20000010000 */
[----:B------:R-:W-:-:S13]  /*0890*/  PLOP3.LUT P0, PT, PT, PT, UP0, 0x80, 0x0 ;  /* 0x000000000000781c */ /* 0x000fda0003f0f008 */
[----:B------:R-:W-:Y:S05]  /*08a0*/  @!P0 BRA `(.L_x_5) ;  /* 0x0000006c00ec8947 */ /* 0x000fea0003800000 */
.L_x_6:
[----:B------:R-:W-:-:S08]  /*08b0*/  NOP ;  /* 0x0000000000007918 */ /* 0x000fd00000000000 */
[----:B------:R-:W0:Y:S02]  /*08c0*/  USETMAXREG.TRY_ALLOC.CTAPOOL UP0, 0xa0 ;  /* 0x000000a0000079c8 */ /* 0x000e240008000600 */
[----:B0-----:R-:W-:-:S13]  /*08d0*/  PLOP3.LUT P0, PT, PT, PT, UP0, 0x80, 0x0 ;  /* 0x000000000000781c */ /* 0x001fda0003f0f008 */
[----:B------:R-:W-:Y:S05]  /*08e0*/  @!P0 BRA `(.L_x_6) ;  /* 0xfffffffc00f08947 */ /* 0x000fea000383ffff */
[----:B------:R-:W0:Y:S08]  /*08f0*/  S2UR UR43, SR_CTAID.X ;  /* 0x00000000002b79c3 */ /* 0x000e300000002500 */
[----:B------:R-:W-:Y:S08]  /*0900*/  BAR.ARV 0x8, 0x200 ;  /* 0x0208000000007b1d */ /* 0x000ff00000002000 */
[----:B------:R-:W0:Y:S02]  /*0910*/  LDC R0, c[0x0][0xc34] ;  /* 0x00030d00ff007b82 */ /* 0x000e240000000800 */
[----:B0-----:R-:W-:-:S13]  /*0920*/  ISETP.LE.AND P0, PT, R0, UR43, PT ;  /* 0x0000002b00007c0c */ /* 0x001fda000bf03270 */
[----:B------:R-:W-:Y:S05]  /*0930*/  @P0 EXIT ;  /* 0x000000000000094d */ /* 0x000fea0003800000 */
[----:B------:R-:W0:Y:S01]  /*0940*/  S2R R2, SR_TID.X ;  /* 0x0000000000027919 */ /* 0x000e220000002100 */
[----:B------:R-:W-:Y:S01]  /*0950*/  ULOP3.LUT UR42, UR41, 0x1, URZ, 0xfc, !UPT ;  /* 0x00000001292a7892 */ /* 0x000fe2000f8efc3f */
[----:B------:R-:W-:Y:S01]  /*0960*/  UMOV UR38, URZ ;  /* 0x0000003f00267c82 */ /* 0x000fe20008000000 */
[----:B------:R-:W-:Y:S01]  /*0970*/  UMOV UR39, URZ ;  /* 0x0000003f00277c82 */ /* 0x000fe20008000000 */
[----:B------:R-:W-:Y:S01]  /*0980*/  UMOV UR40, URZ ;  /* 0x0000003f00287c82 */ /* 0x000fe20008000000 */
[----:B0-----:R-:W-:-:S05]  /*0990*/  VIADD R2, R2, 0xffffff80 ;  /* 0xffffff8002027836 */ /* 0x001fca0000000000 */
[----:B------:R-:W-:-:S04]  /*09a0*/  SHF.R.S32.HI R3, RZ, 0x1f, R2 ;  /* 0x0000001fff037819 */ /* 0x000fc80000011402 */
[CC--:B------:R-:W-:Y:S02]  /*09b0*/  LEA.HI R18, R3.reuse, R2.reuse, RZ, 0x7 ;  /* 0x0000000203127211 */ /* 0x0c0fe400078f38ff */
[CC--:B------:R-:W-:Y:S02]  /*09c0*/  LEA.HI R7, R3.reuse, R2.reuse, RZ, 0x2 ;  /* 0x0000000203077211 */ /* 0x0c0fe400078f10ff */
[----:B------:R-:W-:Y:S02]  /*09d0*/  LOP3.LUT R17, R18, 0xffffff80, RZ, 0xc0, !PT ;  /* 0xffffff8012117812 */ /* 0x000fe400078ec0ff */
[CC--:B------:R-:W-:Y:S02]  /*09e0*/  LEA.HI R0, R3.reuse, R2.reuse, RZ, 0x4 ;  /* 0x0000000203007211 */ /* 0x0c0fe400078f20ff */
[----:B------:R-:W-:Y:S01]  /*09f0*/  LEA.HI R5, R3, R2, RZ, 0x5 ;  /* 0x0000000203057211 */ /* 0x000fe200078f28ff */
[----:B------:R-:W-:Y:S01]  /*0a00*/  IMAD.IADD R17, R2, 0x1, -R17 ;  /* 0x0000000102117824 */ /* 0x000fe200078e0a11 */
[----:B------:R-:W-:-:S02]  /*0a10*/  LOP3.LUT R11, R7, 0xfffffffc, RZ, 0xc0, !PT ;  /* 0xfffffffc070b7812 */ /* 0x000fc400078ec0ff */
[----:B------:R-:W-:Y:S01]  /*0a20*/  SHF.R.S32.HI R7, RZ, 0x4, R0 ;  /* 0x00000004ff077819 */ /* 0x000fe20000011400 */
[----:B------:R-:W-:Y:S01]  /*0a30*/  IMAD.SHL.U32 R6, R5, 0x20, RZ ;  /* 0x0000002005067824 */ /* 0x000fe200078e00ff */
[----:B------:R-:W-:Y:S01]  /*0a40*/  SHF.R.S32.HI R4, RZ, 0x1f, R17 ;  /* 0x0000001fff047819 */ /* 0x000fe20000011411 */
[----:B------:R-:W-:Y:S01]  /*0a50*/  IMAD.IADD R11, R2, 0x1, -R11 ;  /* 0x00000001020b7824 */ /* 0x000fe200078e0a0b */
[----:B------:R-:W-:Y:S02]  /*0a60*/  LEA.HI R16, R3, R2, RZ, 0x3 ;  /* 0x0000000203107211 */ /* 0x000fe400078f18ff */
[----:B------:R-:W-:Y:S02]  /*0a70*/  LEA.HI R3, R4, R17, RZ, 0x2 ;  /* 0x0000001104037211 */ /* 0x000fe400078f10ff */
[C---:B------:R-:W-:Y:S02]  /*0a80*/  LOP3.LUT R5, R0.reuse, 0x3fffff0, RZ, 0xc0, !PT ;  /* 0x03fffff000057812 */ /* 0x040fe400078ec0ff */
[----:B------:R-:W-:-:S02]  /*0a90*/  LEA.HI R0, R0, R7, RZ, 0x1 ;  /* 0x0000000700007211 */ /* 0x000fc400078f08ff */
[----:B------:R-:W-:Y:S01]  /*0aa0*/  SHF.R.S32.HI R8, RZ, 0x2, R3 ;  /* 0x00000002ff087819 */ /* 0x000fe20000011403 */
[----:B------:R-:W-:Y:S01]  /*0ab0*/  IMAD.IADD R5, R2, 0x1, -R5 ;  /* 0x0000000102057824 */ /* 0x000fe200078e0a05 */
[----:B------:R-:W-:Y:S02]  /*0ac0*/  SHF.R.S32.HI R9, RZ, 0x1f, R3 ;  /* 0x0000001fff097819 */ /* 0x000fe40000011403 */
[----:B------:R-:W-:Y:S02]  /*0ad0*/  LOP3.LUT R0, R0, 0x1ffffffe, RZ, 0xc0, !PT ;  /* 0x1ffffffe00007812 */ /* 0x000fe400078ec0ff */
[----:B------:R-:W-:Y:S02]  /*0ae0*/  SHF.R.S32.HI R18, RZ, 0x7, R18 ;  /* 0x00000007ff127819 */ /* 0x000fe40000011412 */
[----:B------:R-:W-:Y:S01]  /*0af0*/  LOP3.LUT R6, R6, 0xfffffc00, RZ, 0xc0, !PT ;  /* 0xfffffc0006067812 */ /* 0x000fe200078ec0ff */
[----:B------:R-:W-:Y:S01]  /*0b00*/  IMAD.IADD R23, R7, 0x1, -R0 ;  /* 0x0000000107177824 */ /* 0x000fe200078e0a00 */
[----:B------:R-:W-:Y:S01]  /*0b10*/  LEA.HI R9, R9, R8, RZ, 0x3 ;  /* 0x0000000809097211 */ /* 0x000fe200078f18ff */
[----:B------:R-:W-:Y:S01]  /*0b20*/  IMAD.HI R0, R18, 0x55555556, RZ ;  /* 0x5555555612007827 */ /* 0x000fe200078e02ff */
[----:B------:R-:W-:-:S02]  /*0b30*/  LEA.HI R7, R11, R11, RZ, 0x1 ;  /* 0x0000000b0b077211 */ /* 0x000fc400078f08ff */
[----:B------:R-:W-:Y:S01]  /*0b40*/  LOP3.LUT R9, R9, 0xfffffff8, RZ, 0xc0, !PT ;  /* 0xfffffff809097812 */ /* 0x000fe200078ec0ff */
[----:B------:R-:W-:Y:S01]  /*0b50*/  IMAD R6, R5, 0x40, R6 ;  /* 0x0000004005067824 */ /* 0x000fe200078e0206 */
[----:B------:R-:W-:Y:S02]  /*0b60*/  LEA.HI R5, R4, R17, RZ, 0x5 ;  /* 0x0000001104057211 */ /* 0x000fe400078f28ff */
[----:B------:R-:W-:Y:S01]  /*0b70*/  LOP3.LUT R4, R3, 0x7ffffffc, RZ, 0xc0, !PT ;  /* 0x7ffffffc03047812 */ /* 0x000fe200078ec0ff */
[----:B------:R-:W-:Y:S01]  /*0b80*/  IMAD R23, R23, 0x8, R6 ;  /* 0x0000000817177824 */ /* 0x000fe200078e0206 */
[----:B------:R-:W-:Y:S01]  /*0b90*/  IADD3 R8, R8, -R9, RZ ;  /* 0x8000000908087210 */ /* 0x000fe20007ffe0ff */
[----:B------:R-:W-:Y:S01]  /*0ba0*/  IMAD.MOV.U32 R9, RZ, RZ, -0x2 ;  /* 0xfffffffeff097424 */ /* 0x000fe200078e00ff */
[----:B------:R-:W-:Y:S01]  /*0bb0*/  LEA.HI R3, R0, R0, RZ, 0x1 ;  /* 0x0000000000037211 */ /* 0x000fe200078f08ff */
[----:B------:R-:W-:Y:S01]  /*0bc0*/  IMAD.IADD R4, R17, 0x1, -R4 ;  /* 0x0000000111047824 */ /* 0x000fe200078e0a04 */
[----:B------:R-:W-:-:S02]  /*0bd0*/  SHF.R.S32.HI R5, RZ, 0x5, R5 ;  /* 0x00000005ff057819 */ /* 0x000fc40000011405 */
[----:B------:R-:W-:Y:S01]  /*0be0*/  LOP3.LUT R0, R7, 0x1ffffffe, RZ, 0xc0, !PT ;  /* 0x1ffffffe07007812 */ /* 0x000fe200078ec0ff */
[----:B------:R-:W-:Y:S01]  /*0bf0*/  IMAD R3, R3, -0x3, R18 ;  /* 0xfffffffd03037824 */ /* 0x000fe200078e0212 */
[----:B------:R-:W-:Y:S01]  /*0c00*/  LOP3.LUT R13, R16, 0xfffffff8, RZ, 0xc0, !PT ;  /* 0xfffffff8100d7812 */ /* 0x000fe200078ec0ff */
[----:B------:R-:W-:Y:S01]  /*0c10*/  IMAD R8, R5, 0x10, R8 ;  /* 0x0000001005087824 */ /* 0x000fe200078e0208 */
[----:B------:R-:W-:Y:S01]  /*0c20*/  SHF.R.S32.HI R16, RZ, 0x3, R16 ;  /* 0x00000003ff107819 */ /* 0x000fe20000011410 */
[----:B------:R-:W-:Y:S02]  /*0c30*/  IMAD.IADD R0, R11, 0x1, -R0 ;  /* 0x000000010b007824 */ /* 0x000fe400078e0a00 */
[----:B------:R-:W-:Y:S02]  /*0c40*/  IMAD R19, R3, 0x40, R8 ;  /* 0x0000004003137824 */ /* 0x000fe400078e0208 */
[----:B------:R-:W-:Y:S02]  /*0c50*/  IMAD.IADD R2, R2, 0x1, -R13 ;  /* 0x0000000102027824 */ /* 0x000fe400078e0a0d */
[----:B------:R-:W-:-:S02]  /*0c60*/  IMAD R156, R4, R9, 0xa0 ;  /* 0x000000a0049c7424 */ /* 0x000fc400078e0209 */
[----:B------:R-:W-:-:S07]  /*0c70*/  IMAD R22, R0, 0x8, R19 ;  /* 0x0000000800167824 */ /* 0x000fce00078e0213 */
.L_x_31:
[----:B------:R-:W-:Y:S01]  /*0c80*/  ULDC UR4, c[0x0][0xc38] ;  /* 0x00030e0000047ab9 */ /* 0x000fe20000000800 */
[----:B------:R-:W-:Y:S01]  /*0c90*/  ULDC UR15, c[0x0][0xc44] ;  /* 0x00031100000f7ab9 */ /* 0x000fe20000000800 */
[----:B------:R-:W-:Y:S01]  /*0ca0*/  UISETP.NE.AND UP3, UPT, UR4, 0x1, UPT ;  /* 0x000000010400788c */ /* 0x000fe2000bf65270 */
[----:B------:R-:W-:Y:S01]  /*0cb0*/  IMAD.MOV.U32 R3, RZ, RZ, 0x3f800000 ;  /* 0x3f800000ff037424 */ /* 0x000fe200078e00ff */
[----:B------:R-:W-:Y:S01]  /*0cc0*/  UISETP.NE.AND UP2, UPT, UR15, 0x1, UPT ;  /* 0x000000010f00788c */ /* 0x000fe2000bf45270 */
[----:B------:R-:W-:Y:S01]  /*0cd0*/  IMAD.MOV.U32 R0, RZ, RZ, 0x3f800000 ;  /* 0x3f800000ff007424 */ /* 0x000fe200078e00ff */
[----:B------:R-:W-:Y:S01]  /*0ce0*/  ULDC.64 UR6, c[0x0][0x990] ;  /* 0x0002640000067ab9 */ /* 0x000fe20000000a00 */
[----:B------:R-:W-:Y:S01]  /*0cf0*/  ULDC.64 UR4, c[0x0][0x998] ;  /* 0x0002660000047ab9 */ /* 0x000fe20000000a00 */
[----:B------:R-:W-:Y:S02]  /*0d00*/  UISETP.NE.U32.AND UP0, UPT, UR6, URZ, UPT ;  /* 0x0000003f0600728c */ /* 0x000fe4000bf05070 */
[----:B------:R-:W-:Y:S01]  /*0d10*/  UISETP.NE.U32.AND UP1, UPT, UR4, URZ, UPT ;  /* 0x0000003f0400728c */ /* 0x000fe2000bf25070 */
[----:B------:R-:W-:-:S02]  /*0d20*/  UMOV UR44, UR43 ;  /* 0x0000002b002c7c82 */ /* 0x000fc40008000000 */
[----:B------:R-:W-:Y:S01]  /*0d30*/  @UP3 ULDC UR8, c[0x0][0xc3c] ;  /* 0x00030f0000083ab9 */ /* 0x000fe20000000800 */
[----:B------:R-:W-:Y:S01]  /*0d40*/  @UP3 ULDC UR10, c[0x0][0xc40] ;  /* 0x00031000000a3ab9 */ /* 0x000fe20000000800 */
[----:B------:R-:W-:Y:S02]  /*0d50*/  UIMAD.WIDE.U32 UR8, UR43, UR8, URZ ;  /* 0x000000082b0872a5 */ /* 0x000fe4000f8e003f */
[----:B------:R-:W-:Y:S02]  /*0d60*/  UISETP.NE.AND.EX UP0, UPT, UR7, URZ, UPT, UP0 ;  /* 0x0000003f0700728c */ /* 0x000fe4000bf05300 */
[----:B------:R-:W-:Y:S02]  /*0d70*/  @UP3 USHF.R.U32.HI UR44, URZ, UR10, UR9 ;  /* 0x0000000a3f2c3299 */ /* 0x000fe40008011609 */
[----:B------:R-:W-:Y:S01]  /*0d80*/  UISETP.NE.AND.EX UP1, UPT, UR5, URZ, UPT, UP1 ;  /* 0x0000003f0500728c */ /* 0x000fe2000bf25310 */
[----:B------:R-:W-:Y:S01]  /*0d90*/  @UP2 ULDC.64 UR10, c[0x0][0xc48] ;  /* 0x00031200000a2ab9 */ /* 0x000fe20000000a00 */
[----:B------:R-:W-:Y:S01]  /*0da0*/  PLOP3.LUT P0, PT, PT, PT, UP0, 0x80, 0x0 ;  /* 0x000000000000781c */ /* 0x000fe20003f0f008 */
[----:B------:R-:W-:-:S02]  /*0db0*/  UIMAD.WIDE.U32 UR8, UR44, UR10, URZ ;  /* 0x0000000a2c0872a5 */ /* 0x000fc4000f8e003f */
[----:B------:R-:W-:Y:S02]  /*0dc0*/  UMOV UR45, UR44 ;  /* 0x0000002c002d7c82 */ /* 0x000fe40008000000 */
[----:B------:R-:W-:Y:S01]  /*0dd0*/  @UP0 ULDC.64 UR12, c[0x0][0x9a8] ;  /* 0x00026a00000c0ab9 */ /* 0x000fe20000000a00 */
[----:B------:R-:W-:Y:S01]  /*0de0*/  @UP2 USHF.R.U32.HI UR45, URZ, UR11, UR9 ;  /* 0x0000000b3f2d2299 */ /* 0x000fe20008011609 */
[----:B------:R-:W-:Y:S01]  /*0df0*/  PLOP3.LUT P1, PT, PT, PT, UP1, 0x80, 0x0 ;  /* 0x000000000000781c */ /* 0x000fe20003f2f018 */
[----:B-1----:R-:W0:Y:S01]  /*0e00*/  S2R R40, SR_CgaCtaId ;  /* 0x0000000000287919 */ /* 0x002e220000008800 */
[----:B------:R-:W-:Y:S01]  /*0e10*/  @UP1 ULDC.64 UR18, c[0x0][0x9b8] ;  /* 0x00026e0000121ab9 */ /* 0x000fe20000000a00 */
[----:B------:R-:W-:Y:S02]  /*0e20*/  @UP0 USHF.R.S32.HI UR10, URZ, 0x1f, UR45 ;  /* 0x0000001f3f0a0899 */ /* 0x000fe4000801142d */
[----:B------:R-:W-:Y:S02]  /*0e30*/  @UP1 USHF.R.S32.HI UR11, URZ, 0x1f, UR45 ;  /* 0x0000001f3f0b1899 */ /* 0x000fe4000801142d */
[----:B------:R-:W-:-:S02]  /*0e40*/  @UP0 UIADD3 UR14, -UR45, URZ, URZ ;  /* 0x0000003f2d0e0290 */ /* 0x000fc4000fffe13f */
[----:B------:R-:W-:Y:S02]  /*0e50*/  @UP1 UIADD3 UR20, -UR45, URZ, URZ ;  /* 0x0000003f2d141290 */ /* 0x000fe4000fffe13f */
[----:B------:R-:W-:Y:S02]  /*0e60*/  @UP0 UIMAD.WIDE.U32 UR8, UR45, UR12, URZ ;  /* 0x0000000c2d0802a5 */ /* 0x000fe4000f8e003f */
[----:B------:R-:W-:Y:S02]  /*0e70*/  @UP0 UIMAD UR10, UR10, UR12, URZ ;  /* 0x0000000c0a0a02a4 */ /* 0x000fe4000f8e023f */
[----:B------:R-:W-:Y:S02]  /*0e80*/  @UP1 UIMAD UR12, UR11, UR18, URZ ;  /* 0x000000120b0c12a4 */ /* 0x000fe4000f8e023f */
[----:B------:R-:W-:Y:S02]  /*0e90*/  @UP0 UIMAD UR14, UR15, UR14, UR44 ;  /* 0x0000000e0f0e02a4 */ /* 0x000fe4000f8e022c */
[----:B------:R-:W-:-:S02]  /*0ea0*/  @UP1 UIMAD UR20, UR15, UR20, UR44 ;  /* 0x000000140f1412a4 */ /* 0x000fc4000f8e022c */
[----:B------:R-:W-:Y:S02]  /*0eb0*/  @UP0 UIMAD UR16, UR45, UR13, UR10 ;  /* 0x0000000d2d1002a4 */ /* 0x000fe4000f8e020a */
[----:B------:R-:W-:Y:S02]  /*0ec0*/  @UP0 USHF.R.S32.HI UR15, URZ, 0x1f, UR14 ;  /* 0x0000001f3f0f0899 */ /* 0x000fe4000801140e */
[----:B------:R-:W-:Y:S02]  /*0ed0*/  @UP1 USHF.R.S32.HI UR21, URZ, 0x1f, UR20 ;  /* 0x0000001f3f151899 */ /* 0x000fe40008011414 */
[----:B------:R-:W-:Y:S02]  /*0ee0*/  @UP1 UIMAD.WIDE.U32 UR10, UR45, UR18, URZ ;  /* 0x000000122d0a12a5 */ /* 0x000fe4000f8e003f */
[----:B------:R-:W-:Y:S02]  /*0ef0*/  @UP1 UIMAD UR17, UR45, UR19, UR12 ;  /* 0x000000132d1112a4 */ /* 0x000fe4000f8e020c */
[----:B------:R-:W-:Y:S01]  /*0f00*/  @UP0 UIADD3 UR9, UR9, UR16, URZ ;  /* 0x0000001009090290 */ /* 0x000fe2000fffe03f */
[----:B------:R-:W-:Y:S01]  /*0f10*/  @UP0 ULDC.64 UR18, c[0x0][0x9b0] ;  /* 0x00026c0000120ab9 */ /* 0x000fe20000000a00 */
[----:B------:R-:W-:Y:S01]  /*0f20*/  @UP1 ULDC.64 UR12, c[0x0][0x9c0] ;  /* 0x00027000000c1ab9 */ /* 0x000fe20000000a00 */
[----:B------:R-:W-:-:S02]  /*0f30*/  @UP0 UIMAD UR15, UR15, UR18, URZ ;  /* 0x000000120f0f02a4 */ /* 0x000fc4000f8e023f */
[----:B------:R-:W-:Y:S02]  /*0f40*/  @UP1 UIMAD UR16, UR21, UR12, URZ ;  /* 0x0000000c151012a4 */ /* 0x000fe4000f8e023f */
[----:B------:R-:W-:Y:S02]  /*0f50*/  @UP1 UIADD3 UR11, UR11, UR17, URZ ;  /* 0x000000110b0b1290 */ /* 0x000fe4000fffe03f */
[----:B------:R-:W-:Y:S02]  /*0f60*/  @UP0 UIMAD UR15, UR14, UR19, UR15 ;  /* 0x000000130e0f02a4 */ /* 0x000fe4000f8e020f */
[----:B------:R-:W-:Y:S02]  /*0f70*/  @UP0 UIMAD.WIDE.U32 UR8, UR14, UR18, UR8 ;  /* 0x000000120e0802a5 */ /* 0x000fe4000f8e0008 */
[----:B------:R-:W-:Y:S02]  /*0f80*/  @UP1 UIMAD UR16, UR20, UR13, UR16 ;  /* 0x0000000d141012a4 */ /* 0x000fe4000f8e0210 */
[----:B------:R-:W-:-:S02]  /*0f90*/  @UP1 UIMAD.WIDE.U32 UR12, UR20, UR12, UR10 ;  /* 0x0000000c140c12a5 */ /* 0x000fc4000f8e000a */
[----:B------:R-:W-:Y:S02]  /*0fa0*/  @UP0 UIADD3 UR10, UR9, UR15, URZ ;  /* 0x0000000f090a0290 */ /* 0x000fe4000fffe03f */
[----:B------:R-:W-:Y:S02]  /*0fb0*/  @UP0 ULEA UR6, UP2, UR8, UR6, 0x2 ;  /* 0x0000000608060291 */ /* 0x000fe4000f84103f */
[----:B------:R-:W-:Y:S02]  /*0fc0*/  @UP1 UIADD3 UR9, UR13, UR16, URZ ;  /* 0x000000100d091290 */ /* 0x000fe4000fffe03f */
[----:B------:R-:W-:Y:S02]  /*0fd0*/  @UP1 ULEA UR4, UP3, UR12, UR4, 0x2 ;  /* 0x000000040c041291 */ /* 0x000fe4000f86103f */
[----:B------:R-:W-:Y:S01]  /*0fe0*/  @UP0 ULEA.HI.X UR7, UR8, UR7, UR10, 0x2, UP2 ;  /* 0x0000000708070291 */ /* 0x000fe200090f140a */
[----:B------:R-:W-:Y:S01]  /*0ff0*/  MOV R4, UR6 ;  /* 0x0000000600047c02 */ /* 0x000fe20008000f00 */
[----:B------:R-:W-:-:S02]  /*1000*/  @UP1 ULEA.HI.X UR5, UR12, UR5, UR9, 0x2, UP3 ;  /* 0x000000050c051291 */ /* 0x000fc400098f1409 */
[----:B------:R-:W-:Y:S01]  /*1010*/  IMAD.U32 R6, RZ, RZ, UR4 ;  /* 0x00000004ff067e24 */ /* 0x000fe2000f8e00ff */
[----:B------:R-:W1:Y:S01]  /*1020*/  SHFL.IDX PT, R8, R18, RZ, 0x1f ;  /* 0x00001fff12087589 */ /* 0x000e6200000e0000 */
[----:B------:R-:W-:Y:S01]  /*1030*/  IMAD.U32 R5, RZ, RZ, UR7 ;  /* 0x00000007ff057e24 */ /* 0x000fe2000f8e00ff */
[----:B------:R-:W-:Y:S01]  /*1040*/  ULDC UR47, c[0x0][0x424] ;  /* 0x00010900002f7ab9 */ /* 0x000fe20000000800 */
[----:B------:R-:W-:Y:S01]  /*1050*/  IMAD.U32 R7, RZ, RZ, UR5 ;  /* 0x00000005ff077e24 */ /* 0x000fe2000f8e00ff */
[----:B------:R-:W-:Y:S01]  /*1060*/  ULDC.64 UR4, c[0x0][0x418] ;  /* 0x0001060000047ab9 */ /* 0x000fe20000000a00 */
[----:B------:R-:W-:Y:S01]  /*1070*/  ULDC UR6, c[0x0][0x988] ;  /* 0x0002620000067ab9 */ /* 0x000fe20000000800 */
[----:B------:R2:W3:Y:S04]  /*1080*/  @P0 LDG.E R3, desc[UR36][R4.64] ;  /* 0x0000002404030981 */ /* 0x0004e8000c1e1900 */
[----:B------:R-:W3:Y:S01]  /*1090*/  @P1 LDG.E R0, desc[UR36][R6.64] ;  /* 0x0000002406001981 */ /* 0x000ee2000c1e1900 */
[----:B------:R-:W-:-:S03]  /*10a0*/  UISETP.NE.U32.AND UP0, UPT, UR4, URZ, UPT ;  /* 0x0000003f0400728c */ /* 0x000fc6000bf05070 */
[----:B------:R-:W-:Y:S01]  /*10b0*/  ULDC UR4, c[0x0][0x2f0] ;  /* 0x0000bc0000047ab9 */ /* 0x000fe20000000800 */
[----:B------:R-:W-:Y:S01]  /*10c0*/  UISETP.NE.AND.EX UP0, UPT, UR5, URZ, UPT, UP0 ;  /* 0x0000003f0500728c */ /* 0x000fe2000bf05300 */
[----:B--2---:R-:W-:-:S03]  /*10d0*/  MOV R5, 0x400 ;  /* 0x0000040000057802 */ /* 0x004fc60000000f00 */
[----:B------:R-:W-:Y:S01]  /*10e0*/  USEL UR47, UR47, 0x1, UP0 ;  /* 0x000000012f2f7887 */ /* 0x000fe20008000000 */
[----:B0-----:R-:W-:-:S03]  /*10f0*/  LEA R25, R40, R5, 0x18 ;  /* 0x0000000528197211 */ /* 0x001fc600078ec0ff */
[----:B------:R-:W-:Y:S01]  /*1100*/  UIMAD UR47, UR47, UR4, URZ ;  /* 0x000000042f2f72a4 */ /* 0x000fe2000f8e023f */
[----:B-1----:R-:W-:-:S03]  /*1110*/  IMAD.HI R9, R8, 0x55555556, RZ ;  /* 0x5555555608097827 */ /* 0x002fc600078e02ff */
[----:B------:R-:W-:Y:S01]  /*1120*/  UIADD3 UR4, UR47, 0x9f, URZ ;  /* 0x0000009f2f047890 */ /* 0x000fe2000fffe03f */
[----:B------:R-:W-:Y:S01]  /*1130*/  VIADD R4, R25, 0xb000 ;  /* 0x0000b00019047836 */ /* 0x000fe20000000000 */
[----:B------:R-:W-:Y:S02]  /*1140*/  LEA.HI R9, R9, R9, RZ, 0x1 ;  /* 0x0000000909097211 */ /* 0x000fe400078f08ff */
[----:B------:R-:W-:Y:S02]  /*1150*/  UIMAD.WIDE UR4, UR4, 0x66666667, URZ ;  /* 0x66666667040478a5 */ /* 0x000fe4000f8e023f */
[----:B------:R-:W-:Y:S01]  /*1160*/  LOP3.LUT P0, RZ, R4, 0x9f, RZ, 0xc0, !PT ;  /* 0x0000009f04ff7812 */ /* 0x000fe2000780c0ff */
[----:B------:R-:W-:Y:S01]  /*1170*/  IMAD R9, R9, -0x3, R8 ;  /* 0xfffffffd09097824 */ /* 0x000fe200078e0208 */
[----:B------:R-:W-:-:S03]  /*1180*/  USHF.R.U32.HI UR48, URZ, 0x1f, UR5 ;  /* 0x0000001f3f307899 */ /* 0x000fc60008011605 */
[----:B------:R-:W-:Y:S01]  /*1190*/  IMAD R9, R9, 0x1000, R4 ;  /* 0x0000100009097824 */ /* 0x000fe200078e0204 */
[----:B------:R-:W-:-:S04]  /*11a0*/  ULEA.HI.SX32 UR48, UR5, UR48, 0x1a ;  /* 0x0000003005307291 */ /* 0x000fc8000f8fd23f */
[----:B------:R-:W-:-:S04]  /*11b0*/  SHF.R.U32.HI R9, RZ, 0x4, R9 ;  /* 0x00000004ff097819 */ /* 0x000fc80000011609 */
[----:B------:R-:W-:Y:S01]  /*11c0*/  LOP3.LUT R24, R9, 0x3fff, RZ, 0xc0, !PT ;  /* 0x00003fff09187812 */ /* 0x000fe200078ec0ff */
[----:B---3--:R-:W-:-:S04]  /*11d0*/  FMUL.FTZ R0, R3, R0 ;  /* 0x0000000003007220 */ /* 0x008fc80000410000 */
[----:B------:R-:W-:-:S05]  /*11e0*/  FMUL.FTZ R0, R0, UR6 ;  /* 0x0000000600007c20 */ /* 0x000fca0008410000 */
[----:B------:R-:W-:Y:S01]  /*11f0*/  R2UR UR46, R0 ;  /* 0x00000000002e72ca */ /* 0x000fe200000e0000 */
[----:B------:R-:W-:-:S14]  /*1200*/  @!P0 BRA `(.L_x_7) ;  /* 0x0000000000408947 */ /* 0x000fdc0003800000 */
[----:B------:R-:W-:Y:S01]  /*1210*/  MOV R0, 0x0 ;  /* 0x0000000000007802 */ /* 0x000fe20000000f00 */
[----:B------:R-:W-:Y:S01]  /*1220*/  ULDC.64 UR4, c[0x4][0x98] ;  /* 0x0100260000047ab9 */ /* 0x000fe20000000a00 */
[----:B------:R-:W-:Y:S01]  /*1230*/  ULDC.64 UR6, c[0x4][0x30] ;  /* 0x01000c0000067ab9 */ /* 0x000fe20000000a00 */
[----:B------:R-:W-:Y:S01]  /*1240*/  IMAD.U32 R4, RZ, RZ, UR4 ;  /* 0x00000004ff047e24 */ /* 0x000fe2000f8e00ff */
[----:B------:R0:W1:Y:S01]  /*1250*/  LDC.64 R14, c[0x4][R0] ;  /* 0x01000000000e7b82 */ /* 0x0000620000000a00 */
[----:B------:R-:W-:Y:S01]  /*1260*/  IMAD.U32 R5, RZ, RZ, UR5 ;  /* 0x00000005ff057e24 */ /* 0x000fe2000f8e00ff */
[----:B------:R-:W-:Y:S01]  /*1270*/  ULDC.64 UR4, c[0x4][0xa0] ;  /* 0x0100280000047ab9 */ /* 0x000fe20000000a00 */
[----:B------:R-:W-:Y:S01]  /*1280*/  MOV R10, UR6 ;  /* 0x00000006000a7c02 */ /* 0x000fe20008000f00 */
[----:B------:R-:W-:Y:S02]  /*1290*/  IMAD.U32 R6, RZ, RZ, UR4 ;  /* 0x00000004ff067e24 */ /* 0x000fe4000f8e00ff */
[----:B------:R-:W-:-:S02]  /*12a0*/  IMAD.U32 R7, RZ, RZ, UR5 ;  /* 0x00000005ff077e24 */ /* 0x000fc4000f8e00ff */
[----:B------:R-:W-:Y:S02]  /*12b0*/  IMAD.U32 R11, RZ, RZ, UR7 ;  /* 0x00000007ff0b7e24 */ /* 0x000fe4000f8e00ff */
[----:B------:R-:W-:Y:S02]  /*12c0*/  IMAD.MOV.U32 R8, RZ, RZ, 0x70 ;  /* 0x00000070ff087424 */ /* 0x000fe400078e00ff */
[----:B------:R-:W-:Y:S02]  /*12d0*/  IMAD.MOV.U32 R12, RZ, RZ, 0x1 ;  /* 0x00000001ff0c7424 */ /* 0x000fe400078e00ff */
[----:B0-----:R-:W-:-:S07]  /*12e0*/  IMAD.MOV.U32 R13, RZ, RZ, RZ ;  /* 0x000000ffff0d7224 */ /* 0x001fce00078e00ff */
[----:B------:R-:W-:-:S07]  /*12f0*/  LEPC R20, `(.L_x_7) ;  /* 0x000000001014794e */ /* 0x000fce0000000000 */
[----:B-1----:R-:W-:Y:S05]  /*1300*/  CALL.ABS.NOINC R14 ;  /* 0x000000000e007343 */ /* 0x002fea0003c00000 */
.L_x_7:
[----:B------:R-:W-:Y:S01]  /*1310*/  ULOP3.LUT UR4, UR38, 0x1, URZ, 0xc0, !UPT ;  /* 0x0000000126047892 */ /* 0x000fe2000f8ec03f */
[----:B------:R-:W-:-:S05]  /*1320*/  IMAD.U32 R3, RZ, RZ, UR42 ;  /* 0x0000002aff037e24 */ /* 0x000fca000f8e00ff */
[----:B------:R-:W-:Y:S01]  /*1330*/  IMAD.U32 R0, RZ, RZ, UR4 ;  /* 0x00000004ff007e24 */ /* 0x000fe2000f8e00ff */
[----:B------:R-:W-:-:S04]  /*1340*/  ISETP.NE.AND P0, PT, R3, 0x3, PT ;  /* 0x000000030300780c */ /* 0x000fc80003f05270 */
[----:B------:R-:W-:-:S04]  /*1350*/  SHF.L.U32 R0, R0, 0x1f, RZ ;  /* 0x0000001f00007819 */ /* 0x000fc800000006ff */
[----:B------:R-:W0:Y:S02]  /*1360*/  SYNCS.PHASECHK.TRANS64.TRYWAIT P1, [R25+URZ+0x13200], R0 ;  /* 0x01320000190075a7 */ /* 0x000e24000802017f */
[----:B0-----:R-:W-:Y:S05]  /*1370*/  @!P1 BRA `(.L_x_8) ;  /* 0x000000a8009c9947 */ /* 0x001fea0003800000 */
.L_x_99:
[----:B------:R-:W-:Y:S05]  /*1380*/  @!P0 BRA `(.L_x_9) ;  /* 0x0000000000048947 */ /* 0x000fea0003800000 */
[----:B------:R-:W-:Y:S01]  /*1390*/  BPT.TRAP 0x1 ;  /* 0x000000040000795c */ /* 0x000fe20000300000 */
.L_x_9:
[----:B------:R-:W-:Y:S02]  /*13a0*/  IMAD.U32 R4, RZ, RZ, UR39 ;  /* 0x00000027ff047e24 */ /* 0x000fe4000f8e00ff */
[----:B0-----:R-:W-:-:S03]  /*13b0*/  IMAD.U32 R0, RZ, RZ, UR40 ;  /* 0x00000028ff007e24 */ /* 0x001fc6000f8e00ff */
[----:B------:R-:W-:Y:S01]  /*13c0*/  SHF.L.U32 R4, R4, 0x1f, RZ ;  /* 0x0000001f04047819 */ /* 0x000fe200000006ff */
[----:B------:R-:W-:-:S04]  /*13d0*/  IMAD R5, R0, 0x8, R25 ;  /* 0x0000000800057824 */ /* 0x000fc800078e0219 */
[----:B------:R0:W1:Y:S01]  /*13e0*/  SYNCS.PHASECHK.TRANS64.TRYWAIT P1, [R5+URZ+0x13230], R4 ;  /* 0x01323004050075a7 */ /* 0x000062000802017f */
[----:B------:R-:W-:Y:S05]  /*13f0*/  @!P0 BRA `(.L_x_10) ;  /* 0x0000000000048947 */ /* 0x000fea0003800000 */
[----:B------:R-:W-:Y:S01]  /*1400*/  BPT.TRAP 0x1 ;  /* 0x000000040000795c */ /* 0x000fe20000300000 */
.L_x_10:
[----:B------:R-:W-:Y:S01]  /*1410*/  IADD3 R0, R25, 0xe000, RZ ;  /* 0x0000e00019007810 */ /* 0x000fe20007ffe0ff */
[----:B------:R-:W-:-:S03]  /*1420*/  IMAD.MOV.U32 R55, RZ, RZ, RZ ;  /* 0x000000ffff377224 */ /* 0x000fc600078e00ff */
[----:B------:R-:W-:-:S04]  /*1430*/  SHF.R.U32.HI R0, RZ, 0x4, R0 ;  /* 0x00000004ff007819 */ /* 0x000fc80000011600 */
[----:B------:R-:W-:Y:S01]  /*1440*/  LOP3.LUT R0, R0, 0x3fff, RZ, 0xc0, !PT ;  /* 0x00003fff00007812 */ /* 0x000fe200078ec0ff */
[----:B-1----:R-:W-:Y:S06]  /*1450*/  @P1 BRA `(.L_x_11) ;  /* 0x0000000000081947 */ /* 0x002fec0003800000 */
[----:B------:R-:W1:Y:S02]  /*1460*/  SYNCS.PHASECHK.TRANS64.TRYWAIT P1, [R5+URZ+0x13230], R4 ;  /* 0x01323004050075a7 */ /* 0x000e64000802017f */
[----:B-1----:R-:W-:Y:S05]  /*1470*/  @!P1 BRA `(.L_x_12) ;  /* 0x000000a800709947 */ /* 0x002fea0003800000 */
.L_x_11:
[----:B------:R-:W-:Y:S05]  /*1480*/  WARPSYNC.ALL ;  /* 0x0000000000007948 */ /* 0x000fea0003800000 */
[----:B------:R-:W-:-:S04]  /*1490*/  LOP3.LUT R0, R0, 0x10000, RZ, 0xfc, !PT ;  /* 0x0001000000007812 */ /* 0x000fc800078efcff */
[----:B------:R-:W-:Y:S01]  /*14a0*/  R2UR UR12, R0 ;  /* 0x00000000000c72ca */ /* 0x000fe200000e0000 */
[----:B------:R-:W-:Y:S01]  /*14b0*/  WARPGROUP.ARRIVE ;  /* 0x00000000000079c5 */ /* 0x000fe20000000000 */
[----:B------:R-:W-:Y:S01]  /*14c0*/  LOP3.LUT R3, R24, 0x10000, RZ, 0xfc, !PT ;  /* 0x0001000018037812 */ /* 0x000fe200078efcff */
[----:B------:R-:W-:Y:S01]  /*14d0*/  UMOV UR11, 0x80000020 ;  /* 0x80000020000b7882 */ /* 0x000fe20000000000 */
[----:B------:R-:W-:Y:S01]  /*14e0*/  UMOV UR9, 0x80000020 ;  /* 0x8000002000097882 */ /* 0x000fe20000000000 */
[----:B------:R-:W-:Y:S01]  /*14f0*/  UMOV UR7, 0x80000020 ;  /* 0x8000002000077882 */ /* 0x000fe20000000000 */
[C---:B------:R-:W-:Y:S01]  /*1500*/  R2UR UR8, R3.reuse ;  /* 0x00000000030872ca */ /* 0x040fe200000e0000 */
[----:B------:R-:W-:-:S06]  /*1510*/  VIADD R3, R3, 0x2 ;  /* 0x0000000203037836 */ /* 0x000fcc0000000000 */
[----:B------:R-:W-:-:S04]  /*1520*/  UIMAD UR12, UR40, 0x280, UR12 ;  /* 0x00000280280c78a4 */ /* 0x000fc8000f8e020c */
[----:B------:R-:W-:Y:S02]  /*1530*/  UIADD3 UR4, UR12, 0x80, URZ ;  /* 0x000000800c047890 */ /* 0x000fe4000fffe03f */
[----:B------:R-:W-:Y:S02]  /*1540*/  UIADD3 UR5, UR12, 0x100, URZ ;  /* 0x000001000c057890 */ /* 0x000fe4000fffe03f */
[----:B------:R-:W-:Y:S01]  /*1550*/  UMOV UR10, UR12 ;  /* 0x0000000c000a7c82 */ /* 0x000fe20008000000 */
[----:B------:R-:W-:Y:S01]  /*1560*/  UIADD3 UR6, UR12, 0x180, URZ ;  /* 0x000001800c067890 */ /* 0x000fe2000fffe03f */
[----:B------:R-:W-:Y:S01]  /*1570*/  QGMMA.64x32x32.F32.E4M3.E4M3 R104, gdesc[UR8], RZ, !UPT, gsb0 ;  /* 0x00600000086879f3 */ /* 0x000fe2000c0008ff */
[----:B------:R-:W-:Y:S01]  /*1580*/  UMOV UR10, UR4 ;  /* 0x00000004000a7c82 */ /* 0x000fe20008000000 */
[----:B------:R-:W-:Y:S01]  /*1590*/  UMOV UR11, 0x80000020 ;  /* 0x80000020000b7882 */ /* 0x000fe20000000000 */
[----:B------:R-:W-:Y:S02]  /*15a0*/  UIADD3 UR4, UR12, 0x200, URZ ;  /* 0x000002000c047890 */ /* 0x000fe4000fffe03f */
[----:B------:R-:W-:Y:S01]  /*15b0*/  UIADD3 UR13, UR12, 0x182, URZ ;  /* 0x000001820c0d7890 */ /* 0x000fe2000fffe03f */
[----:B------:R-:W-:-:S02]  /*15c0*/  WARPGROUP.DEPBAR.LE gsb0, 0x0 ;  /* 0x00008000000079c5 */ /* 0x000fc40000010000 */
[----:B------:R-:W-:-:S06]  /*15d0*/  WARPGROUP.ARRIVE ;  /* 0x00000000000079c5 */ /* 0x000fcc0000000000 */
[----:B------:R-:W-:Y:S01]  /*15e0*/  QGMMA.64x32x32.F32.E4M3.E4M3 R88, gdesc[UR8], RZ, !UPT, gsb0 ;  /* 0x00600000085879f3 */ /* 0x000fe2000c0008ff */
[----:B------:R-:W-:Y:S01]  /*15f0*/  UMOV UR10, UR5 ;  /* 0x00000005000a7c82 */ /* 0x000fe20008000000 */
[----:B------:R-:W-:Y:S01]  /*1600*/  UMOV UR11, 0x80000020 ;  /* 0x80000020000b7882 */ /* 0x000fe20000000000 */
[----:B------:R-:W-:Y:S01]  /*1610*/  UMOV UR5, 0x80000020 ;  /* 0x8000002000057882 */ /* 0x000fe20000000000 */
[----:B------:R-:W-:Y:S02]  /*1620*/  WARPGROUP.DEPBAR.LE gsb0, 0x0 ;  /* 0x00008000000079c5 */ /* 0x000fe40000010000 */
[----:B------:R-:W-:-:S06]  /*1630*/  WARPGROUP.ARRIVE ;  /* 0x00000000000079c5 */ /* 0x000fcc0000000000 */
[----:B------:R-:W-:Y:S01]  /*1640*/  QGMMA.64x32x32.F32.E4M3.E4M3 R72, gdesc[UR8], RZ, !UPT, gsb0 ;  /* 0x00600000084879f3 */ /* 0x000fe2000c0008ff */
[----:B------:R-:W-:Y:S01]  /*1650*/  UMOV UR10, UR6 ;  /* 0x00000006000a7c82 */ /* 0x000fe20008000000 */
[----:B------:R-:W-:Y:S01]  /*1660*/  UMOV UR11, 0x80000020 ;  /* 0x80000020000b7882 */ /* 0x000fe20000000000 */
[----:B------:R-:W-:Y:S01]  /*1670*/  UIADD3 UR6, UR12, 0x2, URZ ;  /* 0x000000020c067890 */ /* 0x000fe2000fffe03f */
[----:B------:R-:W-:Y:S02]  /*1680*/  WARPGROUP.DEPBAR.LE gsb0, 0x0 ;  /* 0x00008000000079c5 */ /* 0x000fe40000010000 */
[----:B------:R-:W-:-:S06]  /*1690*/  WARPGROUP.ARRIVE ;  /* 0x00000000000079c5 */ /* 0x000fcc0000000000 */
[----:B------:R-:W-:Y:S01]  /*16a0*/  QGMMA.64x32x32.F32.E4M3.E4M3 R56, gdesc[UR8], RZ, !UPT, gsb0 ;  /* 0x00600000083879f3 */ /* 0x000fe2000c0008ff */
[----:B------:R-:W-:Y:S01]  /*16b0*/  UMOV UR10, UR4 ;  /* 0x00000004000a7c82 */ /* 0x000fe20008000000 */
[----:B------:R-:W-:Y:S01]  /*16c0*/  UMOV UR11, 0x80000020 ;  /* 0x80000020000b7882 */ /* 0x000fe20000000000 */
[----:B------:R-:W-:Y:S01]  /*16d0*/  R2UR UR4, R3 ;  /* 0x00000000030472ca */ /* 0x000fe200000e0000 */
[----:B------:R-:W-:Y:S02]  /*16e0*/  WARPGROUP.DEPBAR.LE gsb0, 0x0 ;  /* 0x00008000000079c5 */ /* 0x000fe40000010000 */
[----:B------:R-:W-:-:S06]  /*16f0*/  WARPGROUP.ARRIVE ;  /* 0x00000000000079c5 */ /* 0x000fcc0000000000 */
[----:B------:R-:W-:Y:S01]  /*1700*/  QGMMA.64x32x32.F32.E4M3.E4M3 R24, gdesc[UR8], RZ, !UPT, gsb0 ;  /* 0x00600000081879f3 */ /* 0x000fe2000c0008ff */
[----:B------:R-:W-:Y:S02]  /*1710*/  UIADD3 UR10, UR12, 0x82, URZ ;  /* 0x000000820c0a7890 */ /* 0x000fe4000fffe03f */
[----:B------:R-:W-:Y:S02]  /*1720*/  UIADD3 UR11, UR12, 0x102, URZ ;  /* 0x000001020c0b7890 */ /* 0x000fe4000fffe03f */
[----:B------:R-:W-:Y:S01]  /*1730*/  UIADD3 UR12, UR12, 0x202, URZ ;  /* 0x000002020c0c7890 */ /* 0x000fe2000fffe03f */
[----:B------:R-:W-:Y:S02]  /*1740*/  WARPGROUP.DEPBAR.LE gsb0, 0x0 ;  /* 0x00008000000079c5 */ /* 0x000fe40000010000 */
[----:B------:R-:W-:-:S06]  /*1750*/  WARPGROUP.ARRIVE ;  /* 0x00000000000079c5 */ /* 0x000fcc0000000000 */
[----:B------:R-:W-:Y:S01]  /*1760*/  QGMMA.64x32x32.F32.E4M3.E4M3 R104, gdesc[UR4], R104, gsb0 ;  /* 0x00600000046879f3 */ /* 0x000fe20008000868 */
[----:B------:R-:W-:Y:S01]  /*1770*/  UMOV UR6, UR10 ;  /* 0x0000000a00067c82 */ /* 0x000fe20008000000 */
[----:B------:R-:W-:Y:S01]  /*1780*/  UMOV UR7, 0x80000020 ;  /* 0x8000002000077882 */ /* 0x000fe20000000000 */
        /* <DEDUP_REMOVED lines=17> */
[----:B------:R-:W-:Y:S03]  /*18a0*/  QGMMA.64x32x32.F32.E4M3.E4M3 R24, gdesc[UR4], R24, gsb0 ;  /* 0x00600000041879f3 */ /* 0x000fe60008000818 */
[----:B------:R-:W-:Y:S02]  /*18b0*/  WARPGROUP.DEPBAR.LE gsb0, 0x0 ;  /* 0x00008000000079c5 */ /* 0x000fe40000010000 */
[----:B------:R-:W-:Y:S05]  /*18c0*/  @!P0 BRA `(.L_x_13) ;  /* 0x0000000000048947 */ /* 0x000fea0003800000 */
[----:B------:R-:W-:Y:S01]  /*18d0*/  BPT.TRAP 0x1 ;  /* 0x000000040000795c */ /* 0x000fe20000300000 */
.L_x_13:
[----:B01----:R-:W-:Y:S01]  /*18e0*/  VIADD R4, R156, UR47 ;  /* 0x0000002f9c047c36 */ /* 0x003fe20008000000 */
[----:B------:R-:W-:Y:S01]  /*18f0*/  P2R R6, PR, RZ, 0x1 ;  /* 0x00000001ff067803 */ /* 0x000fe20000000000 */
[----:B------:R-:W-:Y:S01]  /*1900*/  IMAD.U32 R3, RZ, RZ, UR48 ;  /* 0x00000030ff037e24 */ /* 0x000fe2000f8e00ff */
[----:B------:R-:W-:Y:S01]  /*1910*/  UISETP.GE.AND UP0, UPT, UR47, 0xa1, UPT ;  /* 0x000000a12f00788c */ /* 0x000fe2000bf06270 */
[----:B------:R-:W-:Y:S02]  /*1920*/  IMAD.U32 R48, RZ, RZ, UR46 ;  /* 0x0000002eff307e24 */ /* 0x000fe4000f8e00ff */
[----:B------:R-:W-:Y:S02]  /*1930*/  IMAD R4, R3, -0xa0, R4 ;  /* 0xffffff6003047824 */ /* 0x000fe400078e0204 */
[----:B------:R-:W-:-:S03]  /*1940*/  VIADD R5, R5, 0x13240 ;  /* 0x0001324005057836 */ /* 0x000fc60000000000 */
[C---:B------:R-:W-:Y:S02]  /*1950*/  ISETP.GT.AND P6, PT, R4.reuse, RZ, PT ;  /* 0x000000ff0400720c */ /* 0x040fe40003fc4270 */
[C---:B------:R-:W-:Y:S02]  /*1960*/  ISETP.GT.AND P5, PT, R4.reuse, 0x1, PT ;  /* 0x000000010400780c */ /* 0x040fe40003fa4270 */
[----:B------:R-:W-:Y:S02]  /*1970*/  ISETP.GT.AND P4, PT, R4, 0x8, PT ;  /* 0x000000080400780c */ /* 0x000fe40003f84270 */
[----:B------:R-:W-:Y:S02]  /*1980*/  FSEL R104, R104, -INF , P6 ;  /* 0xff80000068687808 */ /* 0x000fe40003000000 */
[----:B------:R-:W-:Y:S02]  /*1990*/  FSEL R105, R105, -INF , P5 ;  /* 0xff80000069697808 */ /* 0x000fe40002800000 */
[----:B------:R-:W-:-:S02]  /*19a0*/  ISETP.GT.AND P3, PT, R4, 0x9, PT ;  /* 0x000000090400780c */ /* 0x000fc40003f64270 */
[----:B------:R-:W-:Y:S02]  /*19b0*/  FSEL R108, R108, -INF , P4 ;  /* 0xff8000006c6c7808 */ /* 0x000fe40002000000 */
[----:B------:R-:W-:Y:S02]  /*19c0*/  FMNMX.FTZ R3, R104, R105, !PT ;  /* 0x0000006968037209 */ /* 0x000fe40007810000 */
[----:B------:R-:W-:Y:S02]  /*19d0*/  ISETP.GT.AND P1, PT, R4, 0x10, PT ;  /* 0x000000100400780c */ /* 0x000fe40003f24270 */
[----:B------:R-:W-:Y:S02]  /*19e0*/  FSEL R109, R109, -INF , P3 ;  /* 0xff8000006d6d7808 */ /* 0x000fe40001800000 */
[----:B------:R-:W-:Y:S02]  /*19f0*/  FMNMX.FTZ R8, R108, R3, !PT ;  /* 0x000000036c087209 */ /* 0x000fe40007810000 */
[----:B------:R-:W-:-:S02]  /*1a00*/  ISETP.GT.AND P2, PT, R4, 0x11, PT ;  /* 0x000000110400780c */ /* 0x000fc40003f44270 */
[----:B------:R-:W-:Y:S02]  /*1a10*/  FSEL R112, R112, -INF , P1 ;  /* 0xff80000070707808 */ /* 0x000fe40000800000 */
[----:B------:R-:W-:Y:S02]  /*1a20*/  FMNMX.FTZ R3, R109, R8, !PT ;  /* 0x000000086d037209 */ /* 0x000fe40007810000 */
[----:B------:R-:W-:Y:S02]  /*1a30*/  FSEL R106, R106, -INF , P6 ;  /* 0xff8000006a6a7808 */ /* 0x000fe40003000000 */
[----:B------:R-:W-:Y:S02]  /*1a40*/  ISETP.GT.AND P6, PT, R4, 0x18, PT ;  /* 0x000000180400780c */ /* 0x000fe40003fc4270 */
[----:B------:R-:W-:Y:S02]  /*1a50*/  FSEL R113, R113, -INF , P2 ;  /* 0xff80000071717808 */ /* 0x000fe40001000000 */
[----:B------:R-:W-:-:S02]  /*1a60*/  FMNMX.FTZ R8, R112, R3, !PT ;  /* 0x0000000370087209 */ /* 0x000fc40007810000 */
[----:B------:R-:W-:Y:S02]  /*1a70*/  FSEL R107, R107, -INF , P5 ;  /* 0xff8000006b6b7808 */ /* 0x000fe40002800000 */
[----:B------:R-:W-:Y:S02]  /*1a80*/  ISETP.GT.AND P5, PT, R4, 0x19, PT ;  /* 0x000000190400780c */ /* 0x000fe40003fa4270 */
[----:B------:R-:W-:Y:S02]  /*1a90*/  FSEL R116, R116, -INF , P6 ;  /* 0xff80000074747808 */ /* 0x000fe40003000000 */
[----:B------:R-:W-:Y:S02]  /*1aa0*/  FMNMX.FTZ R3, R113, R8, !PT ;  /* 0x0000000871037209 */ /* 0x000fe40007810000 */
[----:B------:R-:W-:Y:S02]  /*1ab0*/  FSEL R110, R110, -INF , P4 ;  /* 0xff8000006e6e7808 */ /* 0x000fe40002000000 */
        /* <DEDUP_REMOVED lines=80> */
[----:B------:R-:W-:Y:S02]  /*1fc0*/  FSEL R87, R87, -INF , P2 ;  /* 0xff80000057577808 */ /* 0x000fe40001000000 */
[C---:B------:R-:W-:Y:S02]  /*1fd0*/  ISETP.GT.AND P1, PT, R4.reuse, 0x70, PT ;  /* 0x000000700400780c */ /* 0x040fe40003f24270 */
[C---:B------:R-:W-:Y:S02]  /*1fe0*/  ISETP.GT.AND P2, PT, R4.reuse, 0x71, PT ;  /* 0x000000710400780c */ /* 0x040fe40003f44270 */
[----:B------:R-:W-:Y:S02]  /*1ff0*/  ISETP.GT.AND P0, PT, R4, 0x79, PT ;  /* 0x000000790400780c */ /* 0x000fe40003f04270 */
[----:B------:R-:W-:-:S02]  /*2000*/  FSEL R61, R61, -INF , P3 ;  /* 0xff8000003d3d7808 */ /* 0x000fc40001800000 */
[----:B------:R-:W-:Y:S02]  /*2010*/  FMNMX.FTZ R8, R60, R3, !PT ;  /* 0x000000033c087209 */ /* 0x000fe40007810000 */
[----:B------:R-:W-:Y:S02]  /*2020*/  FSEL R64, R64, -INF , P1 ;  /* 0xff80000040407808 */ /* 0x000fe40000800000 */
[----:B------:R-:W-:Y:S02]  /*2030*/  FSEL R58, R58, -INF , P6 ;  /* 0xff8000003a3a7808 */ /* 0x000fe40003000000 */
[----:B------:R-:W-:Y:S02]  /*2040*/  FSEL R65, R65, -INF , P2 ;  /* 0xff80000041417808 */ /* 0x000fe40001000000 */
[----:B------:R-:W-:Y:S02]  /*2050*/  FSEL R59, R59, -INF , P5 ;  /* 0xff8000003b3b7808 */ /* 0x000fe40002800000 */
[----:B------:R-:W-:-:S02]  /*2060*/  FSEL R69, R69, -INF , P0 ;  /* 0xff80000045457808 */ /* 0x000fc40000000000 */
[----:B------:R-:W-:Y:S02]  /*2070*/  FSEL R66, R66, -INF , P1 ;  /* 0xff80000042427808 */ /* 0x000fe40000800000 */
[----:B------:R-:W-:Y:S02]  /*2080*/  FSEL R67, R67, -INF , P2 ;  /* 0xff80000043437808 */ /* 0x000fe40001000000 */
[----:B------:R-:W-:Y:S02]  /*2090*/  FMNMX.FTZ R3, R61, R8, !PT ;  /* 0x000000083d037209 */ /* 0x000fe40007810000 */
[C---:B------:R-:W-:Y:S02]  /*20a0*/  ISETP.GT.AND P6, PT, R4.reuse, 0x78, PT ;  /* 0x000000780400780c */ /* 0x040fe40003fc4270 */
[C---:B------:R-:W-:Y:S02]  /*20b0*/  ISETP.GT.AND P5, PT, R4.reuse, 0x80, PT ;  /* 0x000000800400780c */ /* 0x040fe40003fa4270 */
[----:B------:R-:W-:-:S02]  /*20c0*/  ISETP.GT.AND P0, PT, R4, 0x81, PT ;  /* 0x000000810400780c */ /* 0x000fc40003f04270 */
[C---:B------:R-:W-:Y:S02]  /*20d0*/  ISETP.GT.AND P1, PT, R4.reuse, 0x88, PT ;  /* 0x000000880400780c */ /* 0x040fe40003f24270 */
[----:B------:R-:W-:Y:S02]  /*20e0*/  ISETP.GT.AND P2, PT, R4, 0x89, PT ;  /* 0x000000890400780c */ /* 0x000fe40003f44270 */
[----:B------:R-:W-:Y:S02]  /*20f0*/  FMNMX.FTZ R13, R106, R107, !PT ;  /* 0x0000006b6a0d7209 */ /* 0x000fe40007810000 */
[----:B------:R-:W-:Y:S02]  /*2100*/  FMNMX.FTZ R8, R64, R3, !PT ;  /* 0x0000000340087209 */ /* 0x000fe40007810000 */
[----:B------:R-:W-:Y:S02]  /*2110*/  FSEL R68, R68, -INF , P6 ;  /* 0xff80000044447808 */ /* 0x000fe40003000000 */
[----:B------:R-:W-:-:S02]  /*2120*/  FSEL R62, R62, -INF , P4 ;  /* 0xff8000003e3e7808 */ /* 0x000fc40002000000 */
[----:B------:R-:W-:Y:S02]  /*2130*/  FSEL R63, R63, -INF , P3 ;  /* 0xff8000003f3f7808 */ /* 0x000fe40001800000 */
[----:B------:R-:W-:Y:S02]  /*2140*/  FSEL R43, R24, -INF , P5 ;  /* 0xff800000182b7808 */ /* 0x000fe40002800000 */
[----:B------:R-:W-:Y:S02]  /*2150*/  FSEL R47, R25, -INF , P0 ;  /* 0xff800000192f7808 */ /* 0x000fe40000000000 */
[----:B------:R-:W-:Y:S02]  /*2160*/  P2R R12, PR, RZ, 0x1 ;  /* 0x00000001ff0c7803 */ /* 0x000fe40000000000 */
[----:B------:R-:W-:Y:S02]  /*2170*/  FSEL R51, R28, -INF , P1 ;  /* 0xff8000001c337808 */ /* 0x000fe40000800000 */
[----:B------:R-:W-:-:S02]  /*2180*/  P2R R11, PR, RZ, 0x2 ;  /* 0x00000002ff0b7803 */ /* 0x000fc40000000000 */
[----:B------:R-:W-:Y:S02]  /*2190*/  FSEL R49, R29, -INF , P2 ;  /* 0xff8000001d317808 */ /* 0x000fe40001000000 */
[----:B------:R-:W-:Y:S02]  /*21a0*/  P2R R10, PR, RZ, 0x4 ;  /* 0x00000004ff0a7803 */ /* 0x000fe40000000000 */
[C---:B------:R-:W-:Y:S02]  /*21b0*/  ISETP.GT.AND P3, PT, R4.reuse, 0x90, PT ;  /* 0x000000900400780c */ /* 0x040fe40003f64270 */
[C---:B------:R-:W-:Y:S02]  /*21c0*/  ISETP.GT.AND P4, PT, R4.reuse, 0x91, PT ;  /* 0x000000910400780c */ /* 0x040fe40003f84270 */
[C---:B------:R-:W-:Y:S02]  /*21d0*/  ISETP.GT.AND P5, PT, R4.reuse, 0x98, PT ;  /* 0x000000980400780c */ /* 0x040fe40003fa4270 */
[----:B------:R-:W-:-:S02]  /*21e0*/  ISETP.GT.AND P6, PT, R4, 0x99, PT ;  /* 0x000000990400780c */ /* 0x000fc40003fc4270 */
[C---:B------:R-:W-:Y:S02]  /*21f0*/  ISETP.GT.AND P2, PT, R4.reuse, 0x78, PT ;  /* 0x000000780400780c */ /* 0x040fe40003f44270 */
[C---:B------:R-:W-:Y:S02]  /*2200*/  ISETP.GT.AND P1, PT, R4.reuse, 0x79, PT ;  /* 0x000000790400780c */ /* 0x040fe40003f24270 */
[----:B------:R-:W-:Y:S02]  /*2210*/  ISETP.GT.AND P0, PT, R4, 0x80, PT ;  /* 0x000000800400780c */ /* 0x000fe40003f04270 */
[----:B------:R-:W-:Y:S02]  /*2220*/  FMNMX.FTZ R4, R110, R13, !PT ;  /* 0x0000000d6e047209 */ /* 0x000fe40007810000 */
[----:B------:R-:W-:Y:S02]  /*2230*/  FMNMX.FTZ R3, R65, R8, !PT ;  /* 0x0000000841037209 */ /* 0x000fe40007810000 */
[----:B------:R-:W-:-:S02]  /*2240*/  FMNMX.FTZ R15, R111, R4, !PT ;  /* 0x000000046f0f7209 */ /* 0x000fc40007810000 */
[----:B------:R-:W-:Y:S02]  /*2250*/  FMNMX.FTZ R8, R68, R3, !PT ;  /* 0x0000000344087209 */ /* 0x000fe40007810000 */
[----:B------:R-:W-:Y:S02]  /*2260*/  FMNMX.FTZ R4, R114, R15, !PT ;  /* 0x0000000f72047209 */ /* 0x000fe40007810000 */
[----:B------:R-:W-:Y:S02]  /*2270*/  FMNMX.FTZ R8, R69, R8, !PT ;  /* 0x0000000845087209 */ /* 0x000fe40007810000 */
[----:B------:R-:W-:Y:S02]  /*2280*/  FMNMX.FTZ R15, R115, R4, !PT ;  /* 0x00000004730f7209 */ /* 0x000fe40007810000 */
[----:B------:R-:W-:Y:S02]  /*2290*/  FMNMX.FTZ R8, R43, R8, !PT ;  /* 0x000000082b087209 */ /* 0x000fe40007810000 */
[----:B------:R-:W-:-:S02]  /*22a0*/  FMNMX.FTZ R4, R118, R15, !PT ;  /* 0x0000000f76047209 */ /* 0x000fc40007810000 */
[----:B------:R-:W-:Y:S02]  /*22b0*/  FMNMX.FTZ R8, R47, R8, !PT ;  /* 0x000000082f087209 */ /* 0x000fe40007810000 */
[----:B------:R-:W-:Y:S02]  /*22c0*/  FMNMX.FTZ R21, R119, R4, !PT ;  /* 0x0000000477157209 */ /* 0x000fe40007810000 */
[----:B------:R-:W-:Y:S02]  /*22d0*/  FMNMX.FTZ R8, R51, R8, !PT ;  /* 0x0000000833087209 */ /* 0x000fe40007810000 */
[----:B------:R-:W-:Y:S02]  /*22e0*/  FMNMX.FTZ R4, R90, R21, !PT ;  /* 0x000000155a047209 */ /* 0x000fe40007810000 */
[----:B------:R-:W-:Y:S02]  /*22f0*/  FSEL R53, R32, -INF , P3 ;  /* 0xff80000020357808 */ /* 0x000fe40001800000 */
[----:B------:R-:W-:-:S02]  /*2300*/  FMNMX.FTZ R8, R49, R8, !PT ;  /* 0x0000000831087209 */ /* 0x000fc40007810000 */
[----:B------:R-:W-:Y:S02]  /*2310*/  FMNMX.FTZ R21, R91, R4, !PT ;  /* 0x000000045b157209 */ /* 0x000fe40007810000 */
[----:B------:R-:W-:Y:S02]  /*2320*/  FSEL R44, R33, -INF , P4 ;  /* 0xff800000212c7808 */ /* 0x000fe40002000000 */
        /* <DEDUP_REMOVED lines=8> */
[----:B------:R-:W-:Y:S02]  /*23b0*/  FMNMX.FTZ R7, R46, R3, !PT ;  /* 0x000000032e077209 */ /* 0x000fe40007810000 */
[----:B------:R-:W-:-:S02]  /*23c0*/  FMNMX.FTZ R25, R99, R4, !PT ;  /* 0x0000000463197209 */ /* 0x000fc40007810000 */
[----:B------:R-:W-:Y:S01]  /*23d0*/  P2R R9, PR, RZ, 0x8 ;  /* 0x00000008ff097803 */ /* 0x000fe20000000000 */
[----:B------:R-:W0:Y:S01]  /*23e0*/  SHFL.BFLY PT, R8, R7, 0x2, 0x1f ;  /* 0x0c401f0007087f89 */ /* 0x000e2200000e0000 */
[----:B------:R-:W-:Y:S02]  /*23f0*/  FMNMX.FTZ R4, R102, R25, !PT ;  /* 0x0000001966047209 */ /* 0x000fe40007810000 */
[----:B------:R-:W-:Y:S02]  /*2400*/  FSEL R70, R70, -INF , P2 ;  /* 0xff80000046467808 */ /* 0x000fe40001000000 */
[----:B------:R-:W-:Y:S02]  /*2410*/  FMNMX.FTZ R29, R103, R4, !PT ;  /* 0x00000004671d7209 */ /* 0x000fe40007810000 */
[----:B------:R-:W-:Y:S02]  /*2420*/  FSEL R71, R71, -INF , P1 ;  /* 0xff80000047477808 */ /* 0x000fe40000800000 */
[----:B------:R-:W-:-:S02]  /*2430*/  FMNMX.FTZ R4, R74, R29, !PT ;  /* 0x0000001d4a047209 */ /* 0x000fc40007810000 */
[----:B------:R-:W-:Y:S02]  /*2440*/  FSEL R26, R26, -INF , P0 ;  /* 0xff8000001a1a7808 */ /* 0x000fe40000000000 */
[----:B------:R-:W-:Y:S02]  /*2450*/  FMNMX.FTZ R29, R75, R4, !PT ;  /* 0x000000044b1d7209 */ /* 0x000fe40007810000 */
[----:B------:R-:W-:Y:S02]  /*2460*/  ISETP.NE.AND P0, PT, R12, RZ, PT ;  /* 0x000000ff0c00720c */ /* 0x000fe40003f05270 */
[----:B------:R-:W-:Y:S02]  /*2470*/  FMNMX.FTZ R4, R78, R29, !PT ;  /* 0x0000001d4e047209 */ /* 0x000fe40007810000 */
[----:B------:R-:W-:Y:S02]  /*2480*/  ISETP.NE.AND P1, PT, R11, RZ, PT ;  /* 0x000000ff0b00720c */ /* 0x000fe40003f25270 */
[----:B------:R-:W-:-:S02]  /*2490*/  FMNMX.FTZ R29, R79, R4, !PT ;  /* 0x000000044f1d7209 */ /* 0x000fc40007810000 */
[----:B------:R-:W-:Y:S02]  /*24a0*/  FSEL R27, R27, -INF , P0 ;  /* 0xff8000001b1b7808 */ /* 0x000fe40000000000 */
[----:B0-----:R-:W-:Y:S02]  /*24b0*/  FMNMX.FTZ R8, R7, R8, !PT ;  /* 0x0000000807087209 */ /* 0x001fe40007810000 */
[----:B------:R-:W-:Y:S02]  /*24c0*/  FMNMX.FTZ R4, R82, R29, !PT ;  /* 0x0000001d52047209 */ /* 0x000fe40007810000 */
[----:B------:R-:W-:Y:S01]  /*24d0*/  ISETP.NE.AND P2, PT, R10, RZ, PT ;  /* 0x000000ff0a00720c */ /* 0x000fe20003f45270 */
[----:B------:R-:W0:Y:S01]  /*24e0*/  SHFL.BFLY PT, R3, R8, 0x1, 0x1f ;  /* 0x0c201f0008037f89 */ /* 0x000e2200000e0000 */
[----:B------:R-:W-:Y:S02]  /*24f0*/  FMNMX.FTZ R37, R83, R4, !PT ;  /* 0x0000000453257209 */ /* 0x000fe40007810000 */
[----:B------:R-:W-:-:S02]  /*2500*/  FSEL R50, R30, -INF , P1 ;  /* 0xff8000001e327808 */ /* 0x000fc40000800000 */
[----:B------:R-:W-:Y:S02]  /*2510*/  FMNMX.FTZ R4, R86, R37, !PT ;  /* 0x0000002556047209 */ /* 0x000fe40007810000 */
[----:B------:R-:W-:Y:S02]  /*2520*/  FSEL R52, R31, -INF , P2 ;  /* 0xff8000001f347808 */ /* 0x000fe40001000000 */
[----:B------:R-:W-:Y:S02]  /*2530*/  FMNMX.FTZ R37, R87, R4, !PT ;  /* 0x0000000457257209 */ /* 0x000fe40007810000 */
[----:B------:R-:W-:Y:S02]  /*2540*/  FSEL R39, R39, -INF , P6 ;  /* 0xff80000027277808 */ /* 0x000fe40003000000 */
[----:B------:R-:W-:Y:S02]  /*2550*/  FMNMX.FTZ R4, R58, R37, !PT ;  /* 0x000000253a047209 */ /* 0x000fe40007810000 */
[----:B------:R-:W-:-:S02]  /*2560*/  ISETP.NE.AND P0, PT, R6, RZ, PT ;  /* 0x000000ff0600720c */ /* 0x000fc40003f05270 */
[----:B------:R-:W-:Y:S02]  /*2570*/  FMNMX.FTZ R37, R59, R4, !PT ;  /* 0x000000043b257209 */ /* 0x000fe40007810000 */
[----:B------:R-:W-:Y:S02]  /*2580*/  PRMT R40, R40, 0x654, R5 ;  /* 0x0000065428287816 */ /* 0x000fe40000000005 */
[----:B------:R-:W-:Y:S02]  /*2590*/  FMNMX.FTZ R4, R62, R37, !PT ;  /* 0x000000253e047209 */ /* 0x000fe40007810000 */
[----:B------:R1:W-:Y:S01]  /*25a0*/  SYNCS.ARRIVE.TRANS64.RED.A1T0 RZ, [R40+URZ], RZ ;  /* 0x000000ff28ff79a7 */ /* 0x0003e2000810043f */
[----:B0-----:R-:W-:Y:S02]  /*25b0*/  FMNMX.FTZ R3, R8, R3, !PT ;  /* 0x0000000308037209 */ /* 0x001fe40007810000 */
[----:B------:R-:W-:Y:S02]  /*25c0*/  FMNMX.FTZ R37, R63, R4, !PT ;  /* 0x000000043f257209 */ /* 0x000fe40007810000 */
[C---:B------:R-:W-:Y:S01]  /*25d0*/  FSETP.NEU.FTZ.AND P3, PT, R3.reuse, -INF , PT ;  /* 0xff8000000300780b */ /* 0x040fe20003f7d000 */
[----:B------:R-:W-:-:S01]  /*25e0*/  FFMA.FTZ R48, R3, R48, -8 ;  /* 0xc100000003307423 */ /* 0x000fc20000010030 */
[----:B------:R-:W-:-:S04]  /*25f0*/  FMNMX.FTZ R4, R66, R37, !PT ;  /* 0x0000002542047209 */ /* 0x000fc80007810000 */
[----:B------:R-:W-:Y:S02]  /*2600*/  FMNMX.FTZ R37, R67, R4, !PT ;  /* 0x0000000443257209 */ /* 0x000fe40007810000 */
[----:B------:R-:W-:Y:S02]  /*2610*/  FSEL R48, R48, RZ, P3 ;  /* 0x000000ff30307208 */ /* 0x000fe40001800000 */
[----:B------:R-:W-:Y:S02]  /*2620*/  FMNMX.FTZ R4, R70, R37, !PT ;  /* 0x0000002546047209 */ /* 0x000fe40007810000 */
[----:B------:R-:W-:Y:S01]  /*2630*/  ISETP.NE.AND P3, PT, R9, RZ, PT ;  /* 0x000000ff0900720c */ /* 0x000fe20003f65270 */
[--C-:B------:R-:W-:Y:S01]  /*2640*/  FFMA.FTZ R32, R73, UR46, -R48.reuse ;  /* 0x0000002e49207c23 */ /* 0x100fe20008010830 */
[----:B------:R-:W-:Y:S01]  /*2650*/  FMNMX.FTZ R73, R71, R4, !PT ;  /* 0x0000000447497209 */ /* 0x000fe20007810000 */
[--C-:B------:R-:W-:Y:S01]  /*2660*/  FFMA.FTZ R72, R72, UR46, -R48.reuse ;  /* 0x0000002e48487c23 */ /* 0x100fe20008010830 */
[----:B------:R-:W-:Y:S01]  /*2670*/  FSEL R54, R34, -INF , P3 ;  /* 0xff80000022367808 */ /* 0x000fe20001800000 */
[--C-:B------:R-:W-:Y:S01]  /*2680*/  FFMA.FTZ R34, R56, UR46, -R48.reuse ;  /* 0x0000002e38227c23 */ /* 0x100fe20008010830 */
[----:B------:R-:W-:Y:S01]  /*2690*/  FMNMX.FTZ R4, R26, R73, !PT ;  /* 0x000000491a047209 */ /* 0x000fe20007810000 */
[----:B------:R0:W-:Y:S01]  /*26a0*/  MUFU.EX2 R29, R72 ;  /* 0x00000048001d7308 */ /* 0x0001e20000000800 */
[----:B------:R-:W-:Y:S01]  /*26b0*/  FSEL R56, R38, -INF , P5 ;  /* 0xff80000026387808 */ /* 0x000fe20002800000 */
[--C-:B------:R-:W-:Y:S01]  /*26c0*/  FFMA.FTZ R38, R60, UR46, -R48.reuse ;  /* 0x0000002e3c267c23 */ /* 0x100fe20008010830 */
[----:B------:R-:W-:Y:S01]  /*26d0*/  FMNMX.FTZ R73, R27, R4, !PT ;  /* 0x000000041b497209 */ /* 0x000fe20007810000 */
[--C-:B------:R-:W-:Y:S01]  /*26e0*/  FFMA.FTZ R60, R64, UR46, -R48.reuse ;  /* 0x0000002e403c7c23 */ /* 0x100fe20008010830 */
[----:B------:R-:W-:-:S01]  /*26f0*/  FFMA.FTZ R64, R68, UR46, -R48 ;  /* 0x0000002e44407c23 */ /* 0x000fc20008010830 */
[--C-:B------:R-:W-:Y:S01]  /*2700*/  FFMA.FTZ R68, R47, UR46, -R48.reuse ;  /* 0x0000002e2f447c23 */ /* 0x100fe20008010830 */
[----:B------:R-:W-:Y:S01]  /*2710*/  FMNMX.FTZ R73, R50, R73, !PT ;  /* 0x0000004932497209 */ /* 0x000fe20007810000 */
[--C-:B------:R-:W-:Y:S01]  /*2720*/  FFMA.FTZ R47, R51, UR46, -R48.reuse ;  /* 0x0000002e332f7c23 */ /* 0x100fe20008010830 */
[----:B0-----:R-:W-:Y:S01]  /*2730*/  FSEL R72, R35, -INF , P4 ;  /* 0xff80000023487808 */ /* 0x001fe20002000000 */
[----:B------:R-:W-:Y:S01]  /*2740*/  IMAD.U32 R51, RZ, RZ, UR46 ;  /* 0x0000002eff337e24 */ /* 0x000fe2000f8e00ff */
[----:B------:R-:W-:Y:S01]  /*2750*/  FMNMX.FTZ R73, R52, R73, !PT ;  /* 0x0000004934497209 */ /* 0x000fe20007810000 */
[--C-:B------:R-:W-:Y:S01]  /*2760*/  FFMA.FTZ R35, R57, UR46, -R48.reuse ;  /* 0x0000002e39237c23 */ /* 0x100fe20008010830 */
[----:B------:R-:W-:-:S01]  /*2770*/  FFMA.FTZ R41, R76, UR46, -R48 ;  /* 0x0000002e4c297c23 */ /* 0x000fc20008010830 */
[--C-:B------:R-:W-:Y:S01]  /*2780*/  FFMA.FTZ R57, R61, UR46, -R48.reuse ;  /* 0x0000002e3d397c23 */ /* 0x100fe20008010830 */
        /* <DEDUP_REMOVED lines=16> */
[----:B------:R-:W-:-:S01]  /*2890*/  FFMA.FTZ R20, R92, UR46, -R48 ;  /* 0x0000002e5c147c23 */ /* 0x000fc20008010830 */
[----:B------:R-:W0:Y:S01]  /*28a0*/  SHFL.BFLY PT, R73, R4, 0x2, 0x1f ;  /* 0x0c401f0004497f89 */ /* 0x000e2200000e0000 */
[----:B------:R-:W-:-:S01]  /*28b0*/  FFMA.FTZ R93, R93, UR46, -R48 ;  /* 0x0000002e5d5d7c23 */ /* 0x000fc20008010830 */
[--C-:B------:R-:W-:Y:S01]  /*28c0*/  FFMA.FTZ R24, R96, UR46, -R48.reuse ;  /* 0x0000002e60187c23 */ /* 0x100fe20008010830 */
        /* <DEDUP_REMOVED lines=13> */
[----:B------:R-:W-:Y:S01]  /*29a0*/  FFMA.FTZ R46, R46, UR46, -R48 ;  /* 0x0000002e2e2e7c23 */ /* 0x000fe20008010830 */
[----:B------:R-:W-:Y:S01]  /*29b0*/  MUFU.EX2 R6, R6 ;  /* 0x0000000600067308 */ /* 0x000fe20000000800 */
[----:B0-----:R-:W-:-:S07]  /*29c0*/  FMNMX.FTZ R73, R4, R73, !PT ;  /* 0x0000004904497209 */ /* 0x001fce0007810000 */
[----:B------:R-:W0:Y:S01]  /*29d0*/  MUFU.EX2 R7, R7 ;  /* 0x0000000700077308 */ /* 0x000e220000000800 */
[----:B------:R-:W2:Y:S07]  /*29e0*/  SHFL.BFLY PT, R4, R73, 0x1, 0x1f ;  /* 0x0c201f0049047f89 */ /* 0x000eae00000e0000 */
[----:B------:R3:W-:Y:S08]  /*29f0*/  MUFU.EX2 R30, R84 ;  /* 0x00000054001e7308 */ /* 0x0007f00000000800 */
[----:B------:R-:W4:Y:S08]  /*2a00*/  MUFU.EX2 R8, R8 ;  /* 0x0000000800087308 */ /* 0x000f300000000800 */
[----:B------:R-:W-:Y:S01]  /*2a10*/  MUFU.EX2 R9, R9 ;  /* 0x0000000900097308 */ /* 0x000fe20000000800 */
[----:B--2---:R-:W-:-:S04]  /*2a20*/  FMNMX.FTZ R4, R73, R4, !PT ;  /* 0x0000000449047209 */ /* 0x004fc80007810000 */
[C---:B------:R-:W-:Y:S01]  /*2a30*/  FSETP.NEU.FTZ.AND P1, PT, R4.reuse, -INF , PT ;  /* 0xff8000000400780b */ /* 0x040fe20003f3d000 */
[----:B------:R-:W-:-:S02]  /*2a40*/  FFMA.FTZ R51, R4, R51, -8 ;  /* 0xc100000004337423 */ /* 0x000fc40000010033 */
[----:B------:R-:W-:Y:S03]  /*2a50*/  MUFU.EX2 R10, R10 ;  /* 0x0000000a000a7308 */ /* 0x000fe60000000800 */
[----:B------:R-:W-:Y:S02]  /*2a60*/  FSEL R51, R51, RZ, P1 ;  /* 0x000000ff33337208 */ /* 0x000fe40000800000 */
[----:B------:R-:W-:-:S03]  /*2a70*/  PLOP3.LUT P1, PT, PT, PT, UP0, 0x80, 0x0 ;  /* 0x000000000000781c */ /* 0x000fc60003f2f008 */
[----:B------:R2:W-:Y:S01]  /*2a80*/  MUFU.EX2 R21, R93 ;  /* 0x0000005d00157308 */ /* 0x0005e20000000800 */
[----:B------:R-:W-:-:S01]  /*2a90*/  FFMA.FTZ R48, R106, UR46, -R51 ;  /* 0x0000002e6a307c23 */ /* 0x000fc20008010833 */
[--C-:B------:R-:W-:Y:S01]  /*2aa0*/  FFMA.FTZ R53, R107, UR46, -R51.reuse ;  /* 0x0000002e6b357c23 */ /* 0x100fe20008010833 */
[----:B------:R-:W-:-:S01]  /*2ab0*/  FFMA.FTZ R69, R110, UR46, -R51 ;  /* 0x0000002e6e457c23 */ /* 0x000fc20008010833 */
[--C-:B---3--:R-:W-:Y:S01]  /*2ac0*/  FFMA.FTZ R84, R111, UR46, -R51.reuse ;  /* 0x0000002e6f547c23 */ /* 0x108fe20008010833 */
[----:B------:R-:W-:-:S01]  /*2ad0*/  FFMA.FTZ R73, R114, UR46, -R51 ;  /* 0x0000002e72497c23 */ /* 0x000fc20008010833 */
[--C-:B------:R-:W-:Y:S01]  /*2ae0*/  FFMA.FTZ R80, R115, UR46, -R51.reuse ;  /* 0x0000002e73507c23 */ /* 0x100fe20008010833 */
[----:B------:R-:W-:-:S01]  /*2af0*/  FFMA.FTZ R85, R98, UR46, -R51 ;  /* 0x0000002e62557c23 */ /* 0x000fc20008010833 */
[----:B------:R-:W-:Y:S01]  /*2b00*/  MUFU.EX2 R48, R48 ;  /* 0x0000003000307308 */ /* 0x000fe20000000800 */
[----:B------:R-:W-:-:S01]  /*2b10*/  FFMA.FTZ R98, R79, UR46, -R51 ;  /* 0x0000002e4f627c23 */ /* 0x000fc20008010833 */
[--C-:B------:R-:W-:Y:S01]  /*2b20*/  FFMA.FTZ R79, R83, UR46, -R51.reuse ;  /* 0x0000002e534f7c23 */ /* 0x100fe20008010833 */
[----:B--2---:R-:W-:-:S01]  /*2b30*/  FFMA.FTZ R93, R78, UR46, -R51 ;  /* 0x0000002e4e5d7c23 */ /* 0x004fc20008010833 */
[--C-:B------:R-:W-:Y:S01]  /*2b40*/  FFMA.FTZ R83, R87, UR46, -R51.reuse ;  /* 0x0000002e57537c23 */ /* 0x100fe20008010833 */
[----:B------:R-:W-:-:S01]  /*2b50*/  FFMA.FTZ R78, R82, UR46, -R51 ;  /* 0x0000002e524e7c23 */ /* 0x000fc20008010833 */
[----:B0-----:R-:W-:Y:S01]  /*2b60*/  FADD.FTZ R87, R6, R7 ;  /* 0x0000000706577221 */ /* 0x001fe20000010000 */
[----:B------:R-:W-:-:S01]  /*2b70*/  FFMA.FTZ R82, R86, UR46, -R51 ;  /* 0x0000002e56527c23 */ /* 0x000fc20008010833 */
[----:B------:R-:W0:Y:S01]  /*2b80*/  MUFU.EX2 R53, R53 ;  /* 0x0000003500357308 */ /* 0x000e220000000800 */
[----:B------:R-:W-:-:S01]  /*2b90*/  FFMA.FTZ R92, R119, UR46, -R51 ;  /* 0x0000002e775c7c23 */ /* 0x000fc20008010833 */
[----:B----4-:R-:W-:Y:S01]  /*2ba0*/  FADD.FTZ R100, R8, R87 ;  /* 0x0000005708647221 */ /* 0x010fe20000010000 */
[----:B------:R-:W-:-:S01]  /*2bb0*/  FFMA.FTZ R77, R90, UR46, -R51 ;  /* 0x0000002e5a4d7c23 */ /* 0x000fc20008010833 */
[--C-:B------:R-:W-:Y:S01]  /*2bc0*/  FFMA.FTZ R88, R91, UR46, -R51.reuse ;  /* 0x0000002e5b587c23 */ /* 0x100fe20008010833 */
[----:B-1----:R-:W-:-:S01]  /*2bd0*/  FFMA.FTZ R40, R59, UR46, -R51 ;  /* 0x0000002e3b287c23 */ /* 0x002fc20008010833 */
[--C-:B------:R-:W-:Y:S01]  /*2be0*/  FFMA.FTZ R90, R99, UR46, -R51.reuse ;  /* 0x0000002e635a7c23 */ /* 0x100fe20008010833 */
[----:B------:R-:W-:-:S01]  /*2bf0*/  FFMA.FTZ R91, R102, UR46, -R51 ;  /* 0x0000002e665b7c23 */ /* 0x000fc20008010833 */
[----:B------:R-:W1:Y:S01]  /*2c00*/  MUFU.EX2 R69, R69 ;  /* 0x0000004500457308 */ /* 0x000e620000000800 */
[----:B------:R-:W-:-:S01]  /*2c10*/  FFMA.FTZ R96, R103, UR46, -R51 ;  /* 0x0000002e67607c23 */ /* 0x000fc20008010833 */
[--C-:B------:R-:W-:Y:S01]  /*2c20*/  FFMA.FTZ R58, R58, UR46, -R51.reuse ;  /* 0x0000002e3a3a7c23 */ /* 0x100fe20008010833 */
[----:B------:R-:W-:-:S01]  /*2c30*/  FFMA.FTZ R62, R62, UR46, -R51 ;  /* 0x0000002e3e3e7c23 */ /* 0x000fc20008010833 */
[--C-:B------:R-:W-:Y:S01]  /*2c40*/  FFMA.FTZ R74, R74, UR46, -R51.reuse ;  /* 0x0000002e4a4a7c23 */ /* 0x100fe20008010833 */
[----:B------:R-:W-:-:S01]  /*2c50*/  FFMA.FTZ R75, R75, UR46, -R51 ;  /* 0x0000002e4b4b7c23 */ /* 0x000fc20008010833 */
[--C-:B------:R-:W-:Y:S01]  /*2c60*/  FFMA.FTZ R66, R66, UR46, -R51.reuse ;  /* 0x0000002e42427c23 */ /* 0x100fe20008010833 */
[----:B------:R-:W-:-:S01]  /*2c70*/  FFMA.FTZ R67, R67, UR46, -R51 ;  /* 0x0000002e43437c23 */ /* 0x000fc20008010833 */
[----:B------:R-:W2:Y:S01]  /*2c80*/  MUFU.EX2 R84, R84 ;  /* 0x0000005400547308 */ /* 0x000ea20000000800 */
[----:B0-----:R-:W-:-:S01]  /*2c90*/  FADD.FTZ R86, R48, R53 ;  /* 0x0000003530567221 */ /* 0x001fc20000010000 */
[--C-:B------:R-:W-:Y:S01]  /*2ca0*/  FFMA.FTZ R70, R70, UR46, -R51.reuse ;  /* 0x0000002e46467c23 */ /* 0x100fe20008010833 */
[----:B------:R-:W-:-:S01]  /*2cb0*/  FFMA.FTZ R71, R71, UR46, -R51 ;  /* 0x0000002e47477c23 */ /* 0x000fc20008010833 */
[--C-:B------:R-:W-:Y:S01]  /*2cc0*/  FFMA.FTZ R50, R50, UR46, -R51.reuse ;  /* 0x0000002e32327c23 */ /* 0x100fe20008010833 */
[----:B------:R-:W-:-:S01]  /*2cd0*/  FFMA.FTZ R52, R52, UR46, -R51 ;  /* 0x0000002e34347c23 */ /* 0x000fc20008010833 */
[--C-:B------:R-:W-:Y:S01]  /*2ce0*/  FFMA.FTZ R54, R54, UR46, -R51.reuse ;  /* 0x0000002e36367c23 */ /* 0x100fe20008010833 */
[----:B------:R-:W-:-:S01]  /*2cf0*/  FFMA.FTZ R72, R72, UR46, -R51 ;  /* 0x0000002e48487c23 */ /* 0x000fc20008010833 */
[----:B------:R-:W0:Y:S01]  /*2d00*/  MUFU.EX2 R73, R73 ;  /* 0x0000004900497308 */ /* 0x000e220000000800 */
[----:B-1----:R-:W-:-:S01]  /*2d10*/  FADD.FTZ R87, R69, R86 ;  /* 0x0000005645577221 */ /* 0x002fc20000010000 */
[--C-:B------:R-:W-:Y:S01]  /*2d20*/  FFMA.FTZ R56, R56, UR46, -R51.reuse ;  /* 0x0000002e38387c23 */ /* 0x100fe20008010833 */
[----:B------:R-:W-:-:S01]  /*2d30*/  FFMA.FTZ R39, R39, UR46, -R51 ;  /* 0x0000002e27277c23 */ /* 0x000fc20008010833 */
[----:B------:R-:W-:-:S04]  /*2d40*/  F2FP.SATFINITE.E4M3.F32.PACK_AB_MERGE_C R152, R9, R8, RZ ;  /* 0x000000080998723e */ /* 0x000fc800048070ff */
[----:B------:R1:W-:Y:S01]  /*2d50*/  MUFU.EX2 R37, R81 ;  /* 0x0000005100257308 */ /* 0x0003e20000000800 */
[----:B--2---:R-:W-:-:S01]  /*2d60*/  FADD.FTZ R86, R84, R87 ;  /* 0x0000005754567221 */ /* 0x004fc20000010000 */
[----:B------:R-:W-:Y:S02]  /*2d70*/  F2FP.SATFINITE.E4M3.F32.PACK_AB_MERGE_C R152, R7, R6, R152 ;  /* 0x000000060798723e */ /* 0x000fe40004807098 */
[----:B------:R-:W-:-:S04]  /*2d80*/  F2FP.SATFINITE.E4M3.F32.PACK_AB_MERGE_C R153, R84, R69, RZ ;  /* 0x000000455499723e */ /* 0x000fc800048070ff */
[----:B------:R-:W-:Y:S01]  /*2d90*/  MUFU.EX2 R11, R11 ;  /* 0x0000000b000b7308 */ /* 0x000fe20000000800 */
[----:B-1----:R-:W-:-:S01]  /*2da0*/  FFMA.FTZ R81, R118, UR46, -R51 ;  /* 0x0000002e76517c23 */ /* 0x002fc20008010833 */
[----:B0-----:R-:W-:Y:S01]  /*2db0*/  FADD.FTZ R87, R73, R86 ;  /* 0x0000005649577221 */ /* 0x001fe20000010000 */
[----:B------:R-:W-:Y:S01]  /*2dc0*/  F2FP.SATFINITE.E4M3.F32.PACK_AB_MERGE_C R153, R53, R48, R153 ;  /* 0x000000303599723e */ /* 0x000fe20004807099 */
[--C-:B------:R-:W-:Y:S02]  /*2dd0*/  IMAD.MOV.U32 R53, RZ, RZ, R55.reuse ;  /* 0x000000ffff357224 */ /* 0x100fe400078e0037 */
[----:B------:R-:W-:Y:S02]  /*2de0*/  IMAD.MOV.U32 R48, RZ, RZ, R55 ;  /* 0x000000ffff307224 */ /* 0x000fe400078e0037 */
[----:B------:R-:W0:Y:S08]  /*2df0*/  MUFU.EX2 R80, R80 ;  /* 0x0000005000507308 */ /* 0x000e300000000800 */
[----:B------:R-:W1:Y:S08]  /*2e00*/  MUFU.EX2 R12, R12 ;  /* 0x0000000c000c7308 */ /* 0x000e700000000800 */
[----:B------:R2:W-:Y:S01]  /*2e10*/  MUFU.EX2 R15, R89 ;  /* 0x00000059000f7308 */ /* 0x0005e20000000800 */
[----:B0-----:R-:W-:-:S07]  /*2e20*/  FADD.FTZ R86, R80, R87 ;  /* 0x0000005750567221 */ /* 0x001fce0000010000 */
[----:B------:R-:W0:Y:S01]  /*2e30*/  MUFU.EX2 R81, R81 ;  /* 0x0000005100517308 */ /* 0x000e220000000800 */
[----:B--2---:R-:W-:-:S01]  /*2e40*/  FFMA.FTZ R89, R94, UR46, -R51 ;  /* 0x0000002e5e597c23 */ /* 0x004fc20008010833 */
[----:B------:R-:W-:Y:S01]  /*2e50*/  FFMA.FTZ R94, R95, UR46, -R51 ;  /* 0x0000002e5f5e7c23 */ /* 0x000fe20008010833 */
[----:B------:R-:W-:-:S04]  /*2e60*/  FADD.FTZ R95, R9, R100 ;  /* 0x00000064095f7221 */ /* 0x000fc80000010000 */
[----:B------:R-:W-:Y:S01]  /*2e70*/  FADD.FTZ R100, R10, R95 ;  /* 0x0000005f0a647221 */ /* 0x000fe20000010000 */
[----:B------:R-:W2:Y:S03]  /*2e80*/  MUFU.EX2 R13, R117 ;  /* 0x00000075000d7308 */ /* 0x000ea60000000800 */
[----:B------:R-:W-:-:S04]  /*2e90*/  FADD.FTZ R59, R11, R100 ;  /* 0x000000640b3b7221 */ /* 0x000fc80000010000 */
[----:B-1----:R-:W-:Y:S01]  /*2ea0*/  FADD.FTZ R100, R12, R59 ;  /* 0x0000003b0c647221 */ /* 0x002fe20000010000 */
[----:B------:R-:W1:Y:S01]  /*2eb0*/  MUFU.EX2 R92, R92 ;  /* 0x0000005c005c7308 */ /* 0x000e620000000800 */
[----:B------:R-:W-:-:S01]  /*2ec0*/  FFMA.FTZ R59, R63, UR46, -R51 ;  /* 0x0000002e3f3b7c23 */ /* 0x000fc20008010833 */
[----:B0-----:R-:W-:-:S06]  /*2ed0*/  FADD.FTZ R63, R81, R86 ;  /* 0x00000056513f7221 */ /* 0x001fcc0000010000 */
[----:B------:R-:W0:Y:S01]  /*2ee0*/  MUFU.EX2 R14, R14 ;  /* 0x0000000e000e7308 */ /* 0x000e220000000800 */
[----:B--2---:R-:W-:-:S01]  /*2ef0*/  FADD.FTZ R87, R13, R100 ;  /* 0x000000640d577221 */ /* 0x004fc20000010000 */
[----:B------:R-:W-:-:S04]  /*2f00*/  F2FP.SATFINITE.E4M3.F32.PACK_AB_MERGE_C R154, R13, R12, RZ ;  /* 0x0000000c0d9a723e */ /* 0x000fc800048070ff */
[----:B------:R-:W-:Y:S02]  /*2f10*/  F2FP.SATFINITE.E4M3.F32.PACK_AB_MERGE_C R154, R11, R10, R154 ;  /* 0x0000000a0b9a723e */ /* 0x000fe4000480709a */
[----:B------:R-:W2:Y:S01]  /*2f20*/  MUFU.EX2 R77, R77 ;  /* 0x0000004d004d7308 */ /* 0x000ea20000000800 */
[----:B-1----:R-:W-:-:S01]  /*2f30*/  FADD.FTZ R86, R92, R63 ;  /* 0x0000003f5c567221 */ /* 0x002fc20000010000 */
[----:B------:R-:W-:Y:S01]  /*2f40*/  FFMA.FTZ R63, R26, UR46, -R51 ;  /* 0x0000002e1a3f7c23 */ /* 0x000fe20008010833 */
[----:B------:R-:W-:-:S04]  /*2f50*/  F2FP.SATFINITE.E4M3.F32.PACK_AB_MERGE_C R155, R92, R81, RZ ;  /* 0x000000515c9b723e */ /* 0x000fc800048070ff */
[----:B------:R-:W-:Y:S01]  /*2f60*/  F2FP.SATFINITE.E4M3.F32.PACK_AB_MERGE_C R155, R80, R73, R155 ;  /* 0x00000049509b723e */ /* 0x000fe2000480709b */
[----:B------:R-:W1:Y:S01]  /*2f70*/  MUFU.EX2 R88, R88 ;  /* 0x0000005800587308 */ /* 0x000e620000000800 */
[----:B0-----:R-:W-:-:S04]  /*2f80*/  FADD.FTZ R100, R14, R87 ;  /* 0x000000570e647221 */ /* 0x001fc80000010000 */
[----:B------:R-:W-:-:S03]  /*2f90*/  FADD.FTZ R95, R15, R100 ;  /* 0x000000640f5f7221 */ /* 0x000fc60000010000 */
[----:B------:R-:W0:Y:S01]  /*2fa0*/  MUFU.EX2 R20, R20 ;  /* 0x0000001400147308 */ /* 0x000e220000000800 */
[----:B--2---:R-:W-:-:S01]  /*2fb0*/  FADD.FTZ R87, R77, R86 ;  /* 0x000000564d577221 */ /* 0x004fc20000010000 */
[----:B------:R-:W-:-:S06]  /*2fc0*/  FFMA.FTZ R86, R27, UR46, -R51 ;  /* 0x0000002e1b567c23 */ /* 0x000fcc0008010833 */
[----:B------:R-:W2:Y:S01]  /*2fd0*/  MUFU.EX2 R89, R89 ;  /* 0x0000005900597308 */ /* 0x000ea20000000800 */
[----:B-1----:R-:W-:-:S07]  /*2fe0*/  FADD.FTZ R26, R88, R87 ;  /* 0x00000057581a7221 */ /* 0x002fce0000010000 */
[----:B------:R-:W1:Y:S01]  /*2ff0*/  MUFU.EX2 R94, R94 ;  /* 0x0000005e005e7308 */ /* 0x000e620000000800 */
[----:B0-----:R-:W-:-:S01]  /*3000*/  FADD.FTZ R100, R20, R95 ;  /* 0x0000005f14647221 */ /* 0x001fc20000010000 */
[----:B------:R-:W-:-:S03]  /*3010*/  F2FP.SATFINITE.E4M3.F32.PACK_AB_MERGE_C R136, R21, R20, RZ ;  /* 0x000000141588723e */ /* 0x000fc600048070ff */
[----:B------:R-:W-:Y:S01]  /*3020*/  FADD.FTZ R87, R21, R100 ;  /* 0x0000006415577221 */ /* 0x000fe20000010000 */
[----:B------:R-:W-:Y:S02]  /*3030*/  F2FP.SATFINITE.E4M3.F32.PACK_AB_MERGE_C R136, R15, R14, R136 ;  /* 0x0000000e0f88723e */ /* 0x000fe40004807088 */
[----:B------:R-:W0:Y:S01]  /*3040*/  MUFU.EX2 R24, R24 ;  /* 0x0000001800187308 */ /* 0x000e220000000800 */
[----:B--2---:R-:W-:-:S07]  /*3050*/  FADD.FTZ R27, R89, R26 ;  /* 0x0000001a591b7221 */ /* 0x004fce0000010000 */
[----:B------:R-:W-:Y:S01]  /*3060*/  MUFU.EX2 R85, R85 ;  /* 0x0000005500557308 */ /* 0x000fe20000000800 */
[----:B-1----:R-:W-:-:S04]  /*3070*/  F2FP.SATFINITE.E4M3.F32.PACK_AB_MERGE_C R137, R94, R89, RZ ;  /* 0x000000595e89723e */ /* 0x002fc800048070ff */
[----:B------:R-:W-:-:S03]  /*3080*/  F2FP.SATFINITE.E4M3.F32.PACK_AB_MERGE_C R137, R88, R77, R137 ;  /* 0x0000004d5889723e */ /* 0x000fc60004807089 */
[----:B------:R-:W1:Y:S01]  /*3090*/  MUFU.EX2 R25, R97 ;  /* 0x0000006100197308 */ /* 0x000e620000000800 */
[----:B0-----:R-:W-:-:S07]  /*30a0*/  FADD.FTZ R100, R24, R87 ;  /* 0x0000005718647221 */ /* 0x001fce0000010000 */
[----:B------:R-:W-:Y:S08]  /*30b0*/  MUFU.EX2 R90, R90 ;  /* 0x0000005a005a7308 */ /* 0x000ff00000000800 */
[----:B------:R-:W0:Y:S01]  /*30c0*/  MUFU.EX2 R28, R28 ;  /* 0x0000001c001c7308 */ /* 0x000e220000000800 */
[----:B-1----:R-:W-:-:S07]  /*30d0*/  FADD.FTZ R87, R25, R100 ;  /* 0x0000006419577221 */ /* 0x002fce0000010000 */
[----:B------:R-:W-:Y:S08]  /*30e0*/  MUFU.EX2 R91, R91 ;  /* 0x0000005b005b7308 */ /* 0x000ff00000000800 */
[----:B------:R-:W1:Y:S01]  /*30f0*/  MUFU.EX2 R33, R33 ;  /* 0x0000002100217308 */ /* 0x000e620000000800 */
[----:B0-----:R-:W-:-:S07]  /*3100*/  FADD.FTZ R100, R28, R87 ;  /* 0x000000571c647221 */ /* 0x001fce0000010000 */
[----:B------:R-:W-:Y:S08]  /*3110*/  MUFU.EX2 R5, R58 ;  /* 0x0000003a00057308 */ /* 0x000ff00000000800 */
[----:B------:R-:W0:Y:S01]  /*3120*/  MUFU.EX2 R96, R96 ;  /* 0x0000006000607308 */ /* 0x000e220000000800 */
[----:B-1----:R-:W-:-:S01]  /*3130*/  FADD.FTZ R100, R33, R100 ;  /* 0x0000006421647221 */ /* 0x002fc20000010000 */
[----:B------:R-:W-:Y:S01]  /*3140*/  F2FP.SATFINITE.E4M3.F32.PACK_AB_MERGE_C R28, R33, R28, RZ ;  /* 0x0000001c211c723e */ /* 0x000fe200048070ff */
[----:B------:R-:W-:-:S02]  /*3150*/  IMAD.MOV.U32 R33, RZ, RZ, R55 ;  /* 0x000000ffff217224 */ /* 0x000fc400078e0037 */
[----:B------:R-:W-:Y:S01]  /*3160*/  FADD.FTZ R9, R29, R100 ;  /* 0x000000641d097221 */ /* 0x000fe20000010000 */
[----:B------:R-:W-:Y:S01]  /*3170*/  F2FP.SATFINITE.E4M3.F32.PACK_AB_MERGE_C R138, R25, R24, R28 ;  /* 0x00000018198a723e */ /* 0x000fe2000480701c */
[--C-:B------:R-:W-:Y:S01]  /*3180*/  IMAD.MOV.U32 R28, RZ, RZ, R55.reuse ;  /* 0x000000ffff1c7224 */ /* 0x100fe200078e0037 */
[----:B------:R1:W-:Y:S01]  /*3190*/  MUFU.EX2 R58, R62 ;  /* 0x0000003e003a7308 */ /* 0x0003e20000000800 */
[--C-:B------:R-:W-:Y:S02]  /*31a0*/  IMAD.MOV.U32 R25, RZ, RZ, R55.reuse ;  /* 0x000000ffff197224 */ /* 0x100fe400078e0037 */
[----:B------:R-:W-:-:S05]  /*31b0*/  IMAD.MOV.U32 R24, RZ, RZ, R55 ;  /* 0x000000ffff187224 */ /* 0x000fca00078e0037 */
[----:B------:R-:W2:Y:S01]  /*31c0*/  MUFU.EX2 R74, R74 ;  /* 0x0000004a004a7308 */ /* 0x000ea20000000800 */
[----:B-1----:R-:W-:-:S04]  /*31d0*/  FADD.FTZ R62, R94, R27 ;  /* 0x0000001b5e3e7221 */ /* 0x002fc80000010000 */
[----:B------:R-:W-:-:S03]  /*31e0*/  FADD.FTZ R27, R85, R62 ;  /* 0x0000003e551b7221 */ /* 0x000fc60000010000 */
[----:B------:R-:W1:Y:S01]  /*31f0*/  MUFU.EX2 R32, R32 ;  /* 0x0000002000207308 */ /* 0x000e620000000800 */
[----:B------:R-:W-:-:S04]  /*3200*/  FADD.FTZ R62, R90, R27 ;  /* 0x0000001b5a3e7221 */ /* 0x000fc80000010000 */
[----:B------:R-:W-:Y:S01]  /*3210*/  FADD.FTZ R51, R91, R62 ;  /* 0x0000003e5b337221 */ /* 0x000fe20000010000 */
[C---:B0-----:R-:W-:Y:S02]  /*3220*/  F2FP.SATFINITE.E4M3.F32.PACK_AB_MERGE_C R91, R96.reuse, R91, RZ ;  /* 0x0000005b605b723e */ /* 0x041fe400048070ff */
[----:B------:R-:W0:Y:S01]  /*3230*/  MUFU.EX2 R75, R75 ;  /* 0x0000004b004b7308 */ /* 0x000e220000000800 */
[----:B------:R-:W-:-:S01]  /*3240*/  FADD.FTZ R51, R96, R51 ;  /* 0x0000003360337221 */ /* 0x000fc20000010000 */
[----:B------:R-:W-:-:S03]  /*3250*/  F2FP.SATFINITE.E4M3.F32.PACK_AB_MERGE_C R139, R90, R85, R91 ;  /* 0x000000555a8b723e */ /* 0x000fc6000480705b */
[----:B--2---:R-:W-:Y:S01]  /*3260*/  FADD.FTZ R8, R74, R51 ;  /* 0x000000334a087221 */ /* 0x004fe20000010000 */
[----:B------:R-:W-:Y:S02]  /*3270*/  IMAD.MOV.U32 R51, RZ, RZ, R55 ;  /* 0x000000ffff337224 */ /* 0x000fe400078e0037 */
[----:B------:R-:W2:Y:S01]  /*3280*/  MUFU.EX2 R41, R41 ;  /* 0x0000002900297308 */ /* 0x000ea20000000800 */
[----:B-1----:R-:W-:-:S07]  /*3290*/  FADD.FTZ R12, R32, R9 ;  /* 0x00000009200c7221 */ /* 0x002fce0000010000 */
[----:B------:R-:W1:Y:S01]  /*32a0*/  MUFU.EX2 R93, R93 ;  /* 0x0000005d005d7308 */ /* 0x000e620000000800 */
[----:B0-----:R-:W-:-:S07]  /*32b0*/  FADD.FTZ R8, R75, R8 ;  /* 0x000000084b087221 */ /* 0x001fce0000010000 */
[----:B------:R-:W0:Y:S01]  /*32c0*/  MUFU.EX2 R42, R42 ;  /* 0x0000002a002a7308 */ /* 0x000e220000000800 */
[----:B--2---:R-:W-:-:S07]  /*32d0*/  FADD.FTZ R9, R41, R12 ;  /* 0x0000000c29097221 */ /* 0x004fce0000010000 */
[----:B------:R-:W2:Y:S01]  /*32e0*/  MUFU.EX2 R98, R98 ;  /* 0x0000006200627308 */ /* 0x000ea20000000800 */
[----:B-1----:R-:W-:-:S07]  /*32f0*/  FADD.FTZ R13, R93, R8 ;  /* 0x000000085d0d7221 */ /* 0x002fce0000010000 */
[----:B------:R-:W1:Y:S01]  /*3300*/  MUFU.EX2 R36, R36 ;  /* 0x0000002400247308 */ /* 0x000e620000000800 */
[----:B0-----:R-:W-:-:S01]  /*3310*/  FADD.FTZ R9, R42, R9 ;  /* 0x000000092a097221 */ /* 0x001fc20000010000 */
[----:B------:R-:W-:Y:S02]  /*3320*/  F2FP.SATFINITE.E4M3.F32.PACK_AB_MERGE_C R41, R42, R41, RZ ;  /* 0x000000292a29723e */ /* 0x000fe400048070ff */
[----:B------:R-:W-:Y:S02]  /*3330*/  MOV R42, R55 ;  /* 0x00000037002a7202 */ /* 0x000fe40000000f00 */
[----:B------:R-:W-:Y:S01]  /*3340*/  F2FP.SATFINITE.E4M3.F32.PACK_AB_MERGE_C R140, R32, R29, R41 ;  /* 0x0000001d208c723e */ /* 0x000fe20004807029 */
[----:B------:R-:W-:Y:S01]  /*3350*/  IMAD.MOV.U32 R41, RZ, RZ, R55 ;  /* 0x000000ffff297224 */ /* 0x000fe200078e0037 */
[----:B------:R-:W0:Y:S01]  /*3360*/  MUFU.EX2 R78, R78 ;  /* 0x0000004e004e7308 */ /* 0x000e220000000800 */
[----:B--2---:R-:W-:-:S01]  /*3370*/  FADD.FTZ R13, R98, R13 ;  /* 0x0000000d620d7221 */ /* 0x004fc20000010000 */
[----:B------:R-:W-:Y:S01]  /*3380*/  F2FP.SATFINITE.E4M3.F32.PACK_AB_MERGE_C R93, R98, R93, RZ ;  /* 0x0000005d625d723e */ /* 0x000fe200048070ff */
[----:B------:R-:W-:Y:S01]  /*3390*/  IMAD.MOV.U32 R29, RZ, RZ, R55 ;  /* 0x000000ffff1d7224 */ /* 0x000fe200078e0037 */
[----:B------:R-:W-:-:S02]  /*33a0*/  MOV R32, R55 ;  /* 0x0000003700207202 */ /* 0x000fc40000000f00 */
[----:B------:R-:W-:Y:S02]  /*33b0*/  F2FP.SATFINITE.E4M3.F32.PACK_AB_MERGE_C R141, R75, R74, R93 ;  /* 0x0000004a4b8d723e */ /* 0x000fe4000480705d */
[----:B------:R-:W2:Y:S01]  /*33c0*/  MUFU.EX2 R79, R79 ;  /* 0x0000004f004f7308 */ /* 0x000ea20000000800 */
[----:B-1----:R-:W-:-:S04]  /*33d0*/  FADD.FTZ R8, R36, R9 ;  /* 0x0000000924087221 */ /* 0x002fc80000010000 */
[----:B------:R-:W-:-:S03]  /*33e0*/  FADD.FTZ R9, R37, R8 ;  /* 0x0000000825097221 */ /* 0x000fc60000010000 */
[----:B------:R-:W1:Y:S01]  /*33f0*/  MUFU.EX2 R82, R82 ;  /* 0x0000005200527308 */ /* 0x000e620000000800 */
[----:B0-----:R-:W-:-:S01]  /*3400*/  FADD.FTZ R12, R78, R13 ;  /* 0x0000000d4e0c7221 */ /* 0x001fc20000010000 */
[----:B------:R-:W-:-:S06]  /*3410*/  FADD.FTZ R6, R30, R9 ;  /* 0x000000091e067221 */ /* 0x000fcc0000010000 */
[----:B------:R-:W0:Y:S01]  /*3420*/  MUFU.EX2 R31, R31 ;  /* 0x0000001f001f7308 */ /* 0x000e220000000800 */
[----:B--2---:R-:W-:-:S07]  /*3430*/  FADD.FTZ R7, R79, R12 ;  /* 0x0000000c4f077221 */ /* 0x004fce0000010000 */
[----:B------:R-:W2:Y:S01]  /*3440*/  MUFU.EX2 R83, R83 ;  /* 0x0000005300537308 */ /* 0x000ea20000000800 */
[----:B-1----:R-:W-:-:S07]  /*3450*/  FADD.FTZ R8, R82, R7 ;  /* 0x0000000752087221 */ /* 0x002fce0000010000 */
[----:B------:R-:W1:Y:S01]  /*3460*/  MUFU.EX2 R34, R34 ;  /* 0x0000002200227308 */ /* 0x000e620000000800 */
[C---:B0-----:R-:W-:Y:S01]  /*3470*/  F2FP.SATFINITE.E4M3.F32.PACK_AB_MERGE_C R30, R31.reuse, R30, RZ ;  /* 0x0000001e1f1e723e */ /* 0x041fe200048070ff */
[----:B------:R-:W-:-:S03]  /*3480*/  FADD.FTZ R31, R31, R6 ;  /* 0x000000061f1f7221 */ /* 0x000fc60000010000 */
[----:B------:R-:W-:Y:S01]  /*3490*/  F2FP.SATFINITE.E4M3.F32.PACK_AB_MERGE_C R142, R37, R36, R30 ;  /* 0x00000024258e723e */ /* 0x000fe2000480701e */
[----:B------:R-:W-:Y:S02]  /*34a0*/  IMAD.MOV.U32 R37, RZ, RZ, R55 ;  /* 0x000000ffff257224 */ /* 0x000fe400078e0037 */
[----:B------:R-:W0:Y:S01]  /*34b0*/  MUFU.EX2 R35, R35 ;  /* 0x0000002300237308 */ /* 0x000e220000000800 */
[----:B--2---:R-:W-:-:S01]  /*34c0*/  FADD.FTZ R8, R83, R8 ;  /* 0x0000000853087221 */ /* 0x004fc20000010000 */
[----:B------:R-:W-:Y:S01]  /*34d0*/  F2FP.SATFINITE.E4M3.F32.PACK_AB_MERGE_C R82, R83, R82, RZ ;  /* 0x000000525352723e */ /* 0x000fe200048070ff */
[--C-:B------:R-:W-:Y:S02]  /*34e0*/  IMAD.MOV.U32 R36, RZ, RZ, R55.reuse ;  /* 0x000000ffff247224 */ /* 0x100fe400078e0037 */
[----:B------:R-:W-:Y:S01]  /*34f0*/  FADD.FTZ R7, R5, R8 ;  /* 0x0000000805077221 */ /* 0x000fe20000010000 */
[----:B------:R-:W-:Y:S01]  /*3500*/  F2FP.SATFINITE.E4M3.F32.PACK_AB_MERGE_C R143, R79, R78, R82 ;  /* 0x0000004e4f8f723e */ /* 0x000fe20004807052 */
[----:B------:R-:W-:Y:S01]  /*3510*/  IMAD.MOV.U32 R30, RZ, RZ, R55 ;  /* 0x000000ffff1e7224 */ /* 0x000fe200078e0037 */
[----:B------:R-:W2:Y:S01]  /*3520*/  MUFU.EX2 R40, R40 ;  /* 0x0000002800287308 */ /* 0x000ea20000000800 */
[----:B-1----:R-:W-:-:S01]  /*3530*/  FADD.FTZ R6, R34, R31 ;  /* 0x0000001f22067221 */ /* 0x002fc20000010000 */
[----:B------:R-:W-:-:S06]  /*3540*/  IMAD.MOV.U32 R31, RZ, RZ, R55 ;  /* 0x000000ffff1f7224 */ /* 0x000fcc00078e0037 */
[----:B------:R-:W1:Y:S01]  /*3550*/  MUFU.EX2 R38, R38 ;  /* 0x0000002600267308 */ /* 0x000e620000000800 */
[----:B0-----:R-:W-:-:S07]  /*3560*/  FADD.FTZ R9, R35, R6 ;  /* 0x0000000623097221 */ /* 0x001fce0000010000 */
[----:B------:R-:W0:Y:S01]  /*3570*/  MUFU.EX2 R57, R57 ;  /* 0x0000003900397308 */ /* 0x000e220000000800 */
[----:B--2---:R-:W-:-:S04]  /*3580*/  FADD.FTZ R11, R40, R7 ;  /* 0x00000007280b7221 */ /* 0x004fc80000010000 */
[----:B------:R-:W-:-:S03]  /*3590*/  FADD.FTZ R8, R58, R11 ;  /* 0x0000000b3a087221 */ /* 0x000fc60000010000 */
[----:B------:R-:W2:Y:S01]  /*35a0*/  MUFU.EX2 R59, R59 ;  /* 0x0000003b003b7308 */ /* 0x000ea20000000800 */
[----:B-1----:R-:W-:-:S07]  /*35b0*/  FADD.FTZ R6, R38, R9 ;  /* 0x0000000926067221 */ /* 0x002fce0000010000 */
[----:B------:R-:W1:Y:S01]  /*35c0*/  MUFU.EX2 R60, R60 ;  /* 0x0000003c003c7308 */ /* 0x000e620000000800 */
[C---:B0-----:R-:W-:Y:S01]  /*35d0*/  F2FP.SATFINITE.E4M3.F32.PACK_AB_MERGE_C R38, R57.reuse, R38, RZ ;  /* 0x000000263926723e */ /* 0x041fe200048070ff */
[----:B------:R-:W-:-:S03]  /*35e0*/  FADD.FTZ R57, R57, R6 ;  /* 0x0000000639397221 */ /* 0x000fc60000010000 */
[----:B------:R-:W-:Y:S01]  /*35f0*/  F2FP.SATFINITE.E4M3.F32.PACK_AB_MERGE_C R144, R35, R34, R38 ;  /* 0x000000222390723e */ /* 0x000fe20004807026 */
[--C-:B------:R-:W-:Y:S02]  /*3600*/  IMAD.MOV.U32 R38, RZ, RZ, R55.reuse ;  /* 0x000000ffff267224 */ /* 0x100fe400078e0037 */
[----:B------:R-:W0:Y:S01]  /*3610*/  MUFU.EX2 R26, R66 ;  /* 0x00000042001a7308 */ /* 0x000e220000000800 */
[C---:B--2---:R-:W-:Y:S01]  /*3620*/  F2FP.SATFINITE.E4M3.F32.PACK_AB_MERGE_C R58, R59.reuse, R58, RZ ;  /* 0x0000003a3b3a723e */ /* 0x044fe200048070ff */
[----:B------:R-:W-:Y:S01]  /*3630*/  FADD.FTZ R59, R59, R8 ;  /* 0x000000083b3b7221 */ /* 0x000fe20000010000 */
[--C-:B------:R-:W-:Y:S02]  /*3640*/  IMAD.MOV.U32 R35, RZ, RZ, R55.reuse ;  /* 0x000000ffff237224 */ /* 0x100fe400078e0037 */
[----:B------:R-:W-:Y:S01]  /*3650*/  F2FP.SATFINITE.E4M3.F32.PACK_AB_MERGE_C R145, R40, R5, R58 ;  /* 0x000000052891723e */ /* 0x000fe2000480703a */
[----:B------:R-:W-:Y:S02]  /*3660*/  IMAD.MOV.U32 R40, RZ, RZ, R55 ;  /* 0x000000ffff287224 */ /* 0x000fe400078e0037 */
[----:B------:R-:W2:Y:S01]  /*3670*/  MUFU.EX2 R61, R61 ;  /* 0x0000003d003d7308 */ /* 0x000ea20000000800 */
[----:B-1----:R-:W-:-:S01]  /*3680*/  FADD.FTZ R6, R60, R57 ;  /* 0x000000393c067221 */ /* 0x002fc20000010000 */
[----:B------:R-:W-:-:S06]  /*3690*/  IMAD.MOV.U32 R34, RZ, RZ, R55 ;  /* 0x000000ffff227224 */ /* 0x000fcc00078e0037 */
[----:B------:R-:W1:Y:S01]  /*36a0*/  MUFU.EX2 R27, R67 ;  /* 0x00000043001b7308 */ /* 0x000e620000000800 */
[----:B0-----:R-:W-:-:S07]  /*36b0*/  FADD.FTZ R8, R26, R59 ;  /* 0x0000003b1a087221 */ /* 0x001fce0000010000 */
[----:B------:R-:W0:Y:S01]  /*36c0*/  MUFU.EX2 R64, R64 ;  /* 0x0000004000407308 */ /* 0x000e220000000800 */
[----:B--2---:R-:W-:-:S07]  /*36d0*/  FADD.FTZ R11, R61, R6 ;  /* 0x000000063d0b7221 */ /* 0x004fce0000010000 */
[----:B------:R-:W2:Y:S01]  /*36e0*/  MUFU.EX2 R70, R70 ;  /* 0x0000004600467308 */ /* 0x000ea20000000800 */
[----:B-1----:R-:W-:-:S07]  /*36f0*/  FADD.FTZ R13, R27, R8 ;  /* 0x000000081b0d7221 */ /* 0x002fce0000010000 */
[----:B------:R-:W1:Y:S01]  /*3700*/  MUFU.EX2 R65, R65 ;  /* 0x0000004100417308 */ /* 0x000e620000000800 */
[----:B0-----:R-:W-:-:S07]  /*3710*/  FADD.FTZ R6, R64, R11 ;  /* 0x0000000b40067221 */ /* 0x001fce0000010000 */
[----:B------:R-:W0:Y:S01]  /*3720*/  MUFU.EX2 R71, R71 ;  /* 0x0000004700477308 */ /* 0x000e220000000800 */
[----:B--2---:R-:W-:-:S07]  /*3730*/  FADD.FTZ R8, R70, R13 ;  /* 0x0000000d46087221 */ /* 0x004fce0000010000 */
[----:B------:R-:W2:Y:S01]  /*3740*/  MUFU.EX2 R43, R43 ;  /* 0x0000002b002b7308 */ /* 0x000ea20000000800 */
[----:B-1----:R-:W-:-:S01]  /*3750*/  FADD.FTZ R6, R65, R6 ;  /* 0x0000000641067221 */ /* 0x002fc20000010000 */
[----:B------:R-:W-:-:S04]  /*3760*/  F2FP.SATFINITE.E4M3.F32.PACK_AB_MERGE_C R64, R65, R64, RZ ;  /* 0x000000404140723e */ /* 0x000fc800048070ff */
[----:B------:R-:W-:Y:S02]  /*3770*/  F2FP.SATFINITE.E4M3.F32.PACK_AB_MERGE_C R146, R61, R60, R64 ;  /* 0x0000003c3d92723e */ /* 0x000fe40004807040 */
[----:B------:R-:W1:Y:S01]  /*3780*/  MUFU.EX2 R63, R63 ;  /* 0x0000003f003f7308 */ /* 0x000e620000000800 */
[----:B0-----:R-:W-:-:S01]  /*3790*/  FADD.FTZ R8, R71, R8 ;  /* 0x0000000847087221 */ /* 0x001fc20000010000 */
[----:B------:R-:W-:-:S04]  /*37a0*/  F2FP.SATFINITE.E4M3.F32.PACK_AB_MERGE_C R70, R71, R70, RZ ;  /* 0x000000464746723e */ /* 0x000fc800048070ff */
[----:B------:R-:W-:Y:S01]  /*37b0*/  F2FP.SATFINITE.E4M3.F32.PACK_AB_MERGE_C R147, R27, R26, R70 ;  /* 0x0000001a1b93723e */ /* 0x000fe20004807046 */
[----:B------:R-:W-:Y:S01]  /*37c0*/  IMAD.MOV.U32 R27, RZ, RZ, R55 ;  /* 0x000000ffff1b7224 */ /* 0x000fe200078e0037 */
[----:B------:R-:W0:Y:S01]  /*37d0*/  MUFU.EX2 R68, R68 ;  /* 0x0000004400447308 */ /* 0x000e220000000800 */
[----:B--2---:R-:W-:-:S01]  /*37e0*/  FADD.FTZ R11, R43, R6 ;  /* 0x000000062b0b7221 */ /* 0x004fc20000010000 */
[----:B------:R-:W-:-:S06]  /*37f0*/  IMAD.MOV.U32 R26, RZ, RZ, R55 ;  /* 0x000000ffff1a7224 */ /* 0x000fcc00078e0037 */
        /* <DEDUP_REMOVED lines=8> */
[----:B------:R1:W3:Y:S01]  /*3880*/  MUFU.EX2 R7, R52 ;  /* 0x0000003400077308 */ /* 0x0002e20000000800 */
[----:B0-----:R-:W-:-:S07]  /*3890*/  FADD.FTZ R6, R50, R13 ;  /* 0x0000000d32067221 */ /* 0x001fce0000010000 */
[----:B------:R-:W0:Y:S01]  /*38a0*/  MUFU.EX2 R49, R49 ;  /* 0x0000003100317308 */ /* 0x000e220000000800 */
[C---:B--2---:R-:W-:Y:S01]  /*38b0*/  F2FP.SATFINITE.E4M3.F32.PACK_AB_MERGE_C R47, R76.reuse, R47, RZ ;  /* 0x0000002f4c2f723e */ /* 0x044fe200048070ff */
[----:B------:R-:W-:Y:S01]  /*38c0*/  FADD.FTZ R76, R76, R11 ;  /* 0x0000000b4c4c7221 */ /* 0x000fe20000010000 */
[----:B-1----:R-:W-:Y:S02]  /*38d0*/  MOV R52, R55 ;  /* 0x0000003700347202 */ /* 0x002fe40000000f00 */
[----:B------:R-:W-:Y:S01]  /*38e0*/  F2FP.SATFINITE.E4M3.F32.PACK_AB_MERGE_C R148, R68, R43, R47 ;  /* 0x0000002b4494723e */ /* 0x000fe2000480702f */
[--C-:B------:R-:W-:Y:S02]  /*38f0*/  IMAD.MOV.U32 R47, RZ, RZ, R55.reuse ;  /* 0x000000ffff2f7224 */ /* 0x100fe400078e0037 */
[----:B------:R-:W1:Y:S01]  /*3900*/  MUFU.EX2 R54, R54 ;  /* 0x0000003600367308 */ /* 0x000e620000000800 */
[C---:B---3--:R-:W-:Y:S01]  /*3910*/  F2FP.SATFINITE.E4M3.F32.PACK_AB_MERGE_C R50, R7.reuse, R50, RZ ;  /* 0x000000320732723e */ /* 0x048fe200048070ff */
[----:B------:R-:W-:Y:S01]  /*3920*/  FADD.FTZ R7, R7, R6 ;  /* 0x0000000607077221 */ /* 0x000fe20000010000 */
[----:B------:R-:W-:-:S02]  /*3930*/  IMAD.MOV.U32 R43, RZ, RZ, R55 ;  /* 0x000000ffff2b7224 */ /* 0x000fc400078e0037 */
[----:B------:R-:W-:Y:S01]  /*3940*/  F2FP.SATFINITE.E4M3.F32.PACK_AB_MERGE_C R149, R86, R63, R50 ;  /* 0x0000003f5695723e */ /* 0x000fe20004807032 */
[----:B------:R-:W-:Y:S02]  /*3950*/  IMAD.MOV.U32 R50, RZ, RZ, R55 ;  /* 0x000000ffff327224 */ /* 0x000fe400078e0037 */
[----:B------:R-:W2:Y:S01]  /*3960*/  MUFU.EX2 R44, R44 ;  /* 0x0000002c002c7308 */ /* 0x000ea20000000800 */
[----:B0-----:R-:W-:-:S07]  /*3970*/  FADD.FTZ R5, R49, R76 ;  /* 0x0000004c31057221 */ /* 0x001fce0000010000 */
[----:B------:R-:W0:Y:S01]  /*3980*/  MUFU.EX2 R9, R72 ;  /* 0x0000004800097308 */ /* 0x000e220000000800 */
[----:B-1----:R-:W-:-:S07]  /*3990*/  FADD.FTZ R6, R54, R7 ;  /* 0x0000000736067221 */ /* 0x002fce0000010000 */
[----:B------:R-:W-:Y:S01]  /*39a0*/  MUFU.EX2 R45, R45 ;  /* 0x0000002d002d7308 */ /* 0x000fe20000000800 */
[----:B--2---:R-:W-:-:S07]  /*39b0*/  FADD.FTZ R8, R44, R5 ;  /* 0x000000052c087221 */ /* 0x004fce0000010000 */
[----:B------:R-:W1:Y:S01]  /*39c0*/  MUFU.EX2 R46, R46 ;  /* 0x0000002e002e7308 */ /* 0x000e620000000800 */
[----:B0-----:R-:W-:-:S07]  /*39d0*/  FADD.FTZ R5, R9, R6 ;  /* 0x0000000609057221 */ /* 0x001fce0000010000 */
[----:B------:R-:W-:Y:S08]  /*39e0*/  MUFU.EX2 R56, R56 ;  /* 0x0000003800387308 */ /* 0x000ff00000000800 */
[----:B------:R-:W0:Y:S01]  /*39f0*/  MUFU.EX2 R39, R39 ;  /* 0x0000002700277308 */ /* 0x000e220000000800 */
[----:B-1----:R-:W-:Y:S01]  /*3a00*/  F2FP.SATFINITE.E4M3.F32.PACK_AB_MERGE_C R6, R46, R45, RZ ;  /* 0x0000002d2e06723e */ /* 0x002fe200048070ff */
[----:B------:R-:W-:-:S03]  /*3a10*/  FADD.FTZ R45, R45, R8 ;  /* 0x000000082d2d7221 */ /* 0x000fc60000010000 */
[----:B------:R-:W-:Y:S01]  /*3a20*/  F2FP.SATFINITE.E4M3.F32.PACK_AB_MERGE_C R150, R44, R49, R6 ;  /* 0x000000312c96723e */ /* 0x000fe20004807006 */
[----:B------:R-:W-:-:S01]  /*3a30*/  FADD.FTZ R6, R46, R45 ;  /* 0x0000002d2e067221 */ /* 0x000fc20000010000 */
[--C-:B------:R-:W-:Y:S02]  /*3a40*/  IMAD.MOV.U32 R49, RZ, RZ, R55.reuse ;  /* 0x000000ffff317224 */ /* 0x100fe400078e0037 */
[--C-:B------:R-:W-:Y:S02]  /*3a50*/  IMAD.MOV.U32 R46, RZ, RZ, R55.reuse ;  /* 0x000000ffff2e7224 */ /* 0x100fe400078e0037 */
[--C-:B------:R-:W-:Y:S02]  /*3a60*/  IMAD.MOV.U32 R45, RZ, RZ, R55.reuse ;  /* 0x000000ffff2d7224 */ /* 0x100fe400078e0037 */
[----:B------:R-:W-:Y:S01]  /*3a70*/  IMAD.MOV.U32 R44, RZ, RZ, R55 ;  /* 0x000000ffff2c7224 */ /* 0x000fe200078e0037 */
[----:B0-----:R-:W-:Y:S01]  /*3a80*/  F2FP.SATFINITE.E4M3.F32.PACK_AB_MERGE_C R7, R39, R56, RZ ;  /* 0x000000382707723e */ /* 0x001fe200048070ff */
[----:B------:R-:W-:-:S03]  /*3a90*/  FADD.FTZ R56, R56, R5 ;  /* 0x0000000538387221 */ /* 0x000fc60000010000 */
[----:B------:R-:W-:Y:S01]  /*3aa0*/  F2FP.SATFINITE.E4M3.F32.PACK_AB_MERGE_C R151, R9, R54, R7 ;  /* 0x000000360997723e */ /* 0x000fe20004807007 */
[----:B------:R-:W-:-:S01]  /*3ab0*/  FADD.FTZ R5, R39, R56 ;  /* 0x0000003827057221 */ /* 0x000fc20000010000 */
[--C-:B------:R-:W-:Y:S02]  /*3ac0*/  IMAD.MOV.U32 R54, RZ, RZ, R55.reuse ;  /* 0x000000ffff367224 */ /* 0x100fe400078e0037 */
[----:B------:R-:W-:Y:S01]  /*3ad0*/  IMAD.MOV.U32 R39, RZ, RZ, R55 ;  /* 0x000000ffff277224 */ /* 0x000fe200078e0037 */
[----:B------:R-:W-:Y:S06]  /*3ae0*/  @!P1 BRA `(.L_x_14) ;  /* 0x0000002000f09947 */ /* 0x000fec0003800000 */
[----:B------:R-:W-:Y:S01]  /*3af0*/  IMAD.MOV.U32 R9, RZ, RZ, R4 ;  /* 0x000000ffff097224 */ /* 0x000fe200078e0004 */
[----:B------:R-:W-:Y:S02]  /*3b00*/  MOV R7, R3 ;  /* 0x0000000300077202 */ /* 0x000fe40000000f00 */
[----:B------:R-:W-:Y:S02]  /*3b10*/  CS2R R54, SRZ ;  /* 0x0000000000367805 */ /* 0x000fe4000001ff00 */
[----:B------:R-:W-:Y:S02]  /*3b20*/  CS2R R52, SRZ ;  /* 0x0000000000347805 */ /* 0x000fe4000001ff00 */
[----:B------:R-:W-:Y:S02]  /*3b30*/  CS2R R50, SRZ ;  /* 0x0000000000327805 */ /* 0x000fe4000001ff00 */
[----:B------:R-:W-:Y:S02]  /*3b40*/  CS2R R48, SRZ ;  /* 0x0000000000307805 */ /* 0x000fe4000001ff00 */
[----:B------:R-:W-:-:S02]  /*3b50*/  CS2R R46, SRZ ;  /* 0x00000000002e7805 */ /* 0x000fc4000001ff00 */
[----:B------:R-:W-:Y:S02]  /*3b60*/  CS2R R44, SRZ ;  /* 0x00000000002c7805 */ /* 0x000fe4000001ff00 */
        /* <DEDUP_REMOVED lines=9> */
[----:B------:R-:W-:Y:S01]  /*3c00*/  CS2R R24, SRZ ;  /* 0x0000000000187805 */ /* 0x000fe2000001ff00 */
[----:B------:R-:W-:Y:S01]  /*3c10*/  UIADD3 UR25, UR48, -0x2, URZ ;  /* 0xfffffffe30197890 */ /* 0x000fe2000fffe03f */
[----:B------:R-:W-:Y:S01]  /*3c20*/  UMOV UR24, UR39 ;  /* 0x0000002700187c82 */ /* 0x000fe20008000000 */
[----:B------:R-:W-:-:S10]  /*3c30*/  UMOV UR23, UR40 ;  /* 0x0000002800177c82 */ /* 0x000fd40008000000 */
.L_x_25:
[----:B------:R-:W-:-:S04]  /*3c40*/  UISETP.NE.AND UP0, UPT, UR23, 0x1, UPT ;  /* 0x000000011700788c */ /* 0x000fc8000bf05270 */
[----:B------:R-:W-:-:S04]  /*3c50*/  USEL UR39, URZ, 0x1, UP0 ;  /* 0x000000013f277887 */ /* 0x000fc80008000000 */
[----:B------:R-:W-:Y:S01]  /*3c60*/  ULOP3.LUT UR39, UR24, UR39, URZ, 0x3c, !UPT ;  /* 0x0000002718277292 */ /* 0x000fe2000f8e3c3f */
[----:B------:R-:W-:Y:S11]  /*3c70*/  @!P0 BRA `(.L_x_15) ;  /* 0x0000000000048947 */ /* 0x000ff60003800000 */
[----:B------:R-:W-:Y:S01]  /*3c80*/  BPT.TRAP 0x1 ;  /* 0x000000040000795c */ /* 0x000fe20000300000 */
.L_x_15:
[----:B------:R-:W0:Y:S01]  /*3c90*/  S2UR UR20, SR_CgaCtaId ;  /* 0x00000000001479c3 */ /* 0x000e220000008800 */
[----:B------:R-:W-:Y:S01]  /*3ca0*/  UIADD3 UR40, UR23, 0x1, URZ ;  /* 0x0000000117287890 */ /* 0x000fe2000fffe03f */
[----:B------:R-:W-:Y:S01]  /*3cb0*/  IMAD.U32 R3, RZ, RZ, UR39 ;  /* 0x00000027ff037e24 */ /* 0x000fe2000f8e00ff */
[----:B------:R-:W-:Y:S02]  /*3cc0*/  UMOV UR21, 0x400 ;  /* 0x0000040000157882 */ /* 0x000fe40000000000 */
[----:B------:R-:W-:Y:S02]  /*3cd0*/  UISETP.NE.AND UP0, UPT, UR40, 0x2, UPT ;  /* 0x000000022800788c */ /* 0x000fe4000bf05270 */
[----:B------:R-:W-:Y:S02]  /*3ce0*/  SHF.L.U32 R3, R3, 0x1f, RZ ;  /* 0x0000001f03037819 */ /* 0x000fe400000006ff */
[----:B------:R-:W-:Y:S02]  /*3cf0*/  USEL UR40, UR40, URZ, UP0 ;  /* 0x0000003f28287287 */ /* 0x000fe40008000000 */
[----:B0-----:R-:W-:-:S04]  /*3d00*/  ULEA UR21, UR20, UR21, 0x18 ;  /* 0x0000001514157291 */ /* 0x001fc8000f8ec03f */
[----:B------:R-:W-:-:S09]  /*3d10*/  ULEA UR22, UR40, UR21, 0x3 ;  /* 0x0000001528167291 */ /* 0x000fd2000f8e183f */
[----:B------:R0:W1:Y:S01]  /*3d20*/  SYNCS.PHASECHK.TRANS64.TRYWAIT P1, [UR22+0x13230], R3 ;  /* 0x01323003ff0075a7 */ /* 0x0000620008020156 */
[----:B------:R-:W-:Y:S05]  /*3d30*/  @!P0 BRA `(.L_x_16) ;  /* 0x0000000000048947 */ /* 0x000fea0003800000 */
[----:B------:R-:W-:Y:S01]  /*3d40*/  BPT.TRAP 0x1 ;  /* 0x000000040000795c */ /* 0x000fe20000300000 */
.L_x_16:
[----:B-1----:R-:W-:Y:S05]  /*3d50*/  @P1 BRA `(.L_x_17) ;  /* 0x0000000000081947 */ /* 0x002fea0003800000 */
[----:B------:R-:W1:Y:S02]  /*3d60*/  SYNCS.PHASECHK.TRANS64.TRYWAIT P1, [UR22+0x13230], R3 ;  /* 0x01323003ff0075a7 */ /* 0x000e640008020156 */
[----:B-1----:R-:W-:Y:S05]  /*3d70*/  @!P1 BRA `(.L_x_18) ;  /* 0x0000008000449947 */ /* 0x002fea0003800000 */
.L_x_17:
[----:B------:R-:W-:Y:S01]  /*3d80*/  R2UR UR26, R0 ;  /* 0x00000000001a72ca */ /* 0x000fe200000e0000 */
[----:B------:R-:W-:Y:S01]  /*3d90*/  WARPGROUP.ARRIVE ;  /* 0x00000000000079c5 */ /* 0x000fe20000000000 */
[----:B------:R-:W-:Y:S01]  /*3da0*/  UMOV UR11, 0x80000020 ;  /* 0x80000020000b7882 */ /* 0x000fe20000000000 */
[----:B------:R-:W-:Y:S01]  /*3db0*/  UMOV UR12, UR8 ;  /* 0x00000008000c7c82 */ /* 0x000fe20008000000 */
[----:B------:R-:W-:Y:S01]  /*3dc0*/  UMOV UR13, UR9 ;  /* 0x00000009000d7c82 */ /* 0x000fe20008000000 */
[----:B------:R-:W-:Y:S01]  /*3dd0*/  UMOV UR15, 0x80000020 ;  /* 0x80000020000f7882 */ /* 0x000fe20000000000 */
[----:B------:R-:W-:Y:S01]  /*3de0*/  UMOV UR16, UR8 ;  /* 0x0000000800107c82 */ /* 0x000fe20008000000 */
[----:B------:R-:W-:Y:S01]  /*3df0*/  UMOV UR17, UR9 ;  /* 0x0000000900117c82 */ /* 0x000fe20008000000 */
[----:B------:R-:W-:Y:S01]  /*3e00*/  UMOV UR19, 0x80000020 ;  /* 0x8000002000137882 */ /* 0x000fe20000000000 */
[----:B------:R-:W-:-:S04]  /*3e10*/  UMOV UR7, 0x80000020 ;  /* 0x8000002000077882 */ /* 0x000fc80000000000 */
[----:B------:R-:W-:-:S04]  /*3e20*/  UIMAD UR26, UR40, 0x280, UR26 ;  /* 0x00000280281a78a4 */ /* 0x000fc8000f8e021a */
[----:B------:R-:W-:Y:S02]  /*3e30*/  UIADD3 UR14, UR26, 0x80, URZ ;  /* 0x000000801a0e7890 */ /* 0x000fe4000fffe03f */
[----:B------:R-:W-:Y:S02]  /*3e40*/  UIADD3 UR18, UR26, 0x100, URZ ;  /* 0x000001001a127890 */ /* 0x000fe4000fffe03f */
[----:B------:R-:W-:Y:S01]  /*3e50*/  UMOV UR10, UR26 ;  /* 0x0000001a000a7c82 */ /* 0x000fe20008000000 */
[----:B------:R-:W-:Y:S01]  /*3e60*/  UIADD3 UR6, UR26, 0x200, URZ ;  /* 0x000002001a067890 */ /* 0x000fe2000fffe03f */
[----:B------:R-:W-:Y:S01]  /*3e70*/  QGMMA.64x32x32.F32.E4M3.E4M3 R120, gdesc[UR8], RZ, !UPT, gsb0 ;  /* 0x00600000087879f3 */ /* 0x000fe2000c0008ff */
[----:B------:R-:W-:Y:S01]  /*3e80*/  UIADD3 UR10, UR26, 0x180, URZ ;  /* 0x000001801a0a7890 */ /* 0x000fe2000fffe03f */
[----:B------:R-:W-:Y:S01]  /*3e90*/  UMOV UR11, 0x80000020 ;  /* 0x80000020000b7882 */ /* 0x000fe20000000000 */
[----:B------:R-:W-:Y:S02]  /*3ea0*/  WARPGROUP.DEPBAR.LE gsb0, 0x0 ;  /* 0x00008000000079c5 */ /* 0x000fe40000010000 */
[----:B------:R-:W-:-:S06]  /*3eb0*/  WARPGROUP.ARRIVE ;  /* 0x00000000000079c5 */ /* 0x000fcc0000000000 */
[----:B------:R-:W-:Y:S01]  /*3ec0*/  QGMMA.64x32x32.F32.E4M3.E4M3 R104, gdesc[UR12], RZ, !UPT, gsb0 ;  /* 0x006000000c6879f3 */ /* 0x000fe2000c0008ff */
[----:B------:R-:W-:Y:S01]  /*3ed0*/  UIADD3 UR14, UR26, 0x82, URZ ;  /* 0x000000821a0e7890 */ /* 0x000fe2000fffe03f */
[----:B------:R-:W-:Y:S01]  /*3ee0*/  UMOV UR12, UR4 ;  /* 0x00000004000c7c82 */ /* 0x000fe20008000000 */
[----:B------:R-:W-:Y:S01]  /*3ef0*/  UMOV UR13, UR5 ;  /* 0x00000005000d7c82 */ /* 0x000fe20008000000 */
        /* <DEDUP_REMOVED lines=16> */
[----:B------:R-:W-:Y:S03]  /*4000*/  QGMMA.64x32x32.F32.E4M3.E4M3 R56, gdesc[UR8], RZ, !UPT, gsb0 ;  /* 0x00600000083879f3 */ /* 0x000fe6000c0008ff */
[----:B------:R-:W-:Y:S02]  /*4010*/  WARPGROUP.DEPBAR.LE gsb0, 0x0 ;  /* 0x00008000000079c5 */ /* 0x000fe40000010000 */
[----:B------:R-:W-:-:S06]  /*4020*/  WARPGROUP.ARRIVE ;  /* 0x00000000000079c5 */ /* 0x000fcc0000000000 */
[----:B------:R-:W-:Y:S01]  /*4030*/  QGMMA.64x32x32.F32.E4M3.E4M3 R120, gdesc[UR4], R120, gsb0 ;  /* 0x00600000047879f3 */ /* 0x000fe20008000878 */
[----:B------:R-:W-:Y:S01]  /*4040*/  UIADD3 UR6, UR26, 0x182, URZ ;  /* 0x000001821a067890 */ /* 0x000fe2000fffe03f */
[----:B------:R-:W-:Y:S01]  /*4050*/  UMOV UR7, 0x80000020 ;  /* 0x8000002000077882 */ /* 0x000fe20000000000 */
[----:B------:R-:W-:Y:S01]  /*4060*/  UIADD3 UR26, UR26, 0x202, URZ ;  /* 0x000002021a1a7890 */ /* 0x000fe2000fffe03f */
[----:B------:R-:W-:Y:S02]  /*4070*/  WARPGROUP.DEPBAR.LE gsb0, 0x0 ;  /* 0x00008000000079c5 */ /* 0x000fe40000010000 */
[----:B------:R-:W-:-:S06]  /*4080*/  WARPGROUP.ARRIVE ;  /* 0x00000000000079c5 */ /* 0x000fcc0000000000 */
[----:B------:R-:W-:Y:S03]  /*4090*/  QGMMA.64x32x32.F32.E4M3.E4M3 R104, gdesc[UR12], R104, gsb0 ;  /* 0x006000000c6879f3 */ /* 0x000fe60008000868 */
[----:B------:R-:W-:Y:S02]  /*40a0*/  WARPGROUP.DEPBAR.LE gsb0, 0x0 ;  /* 0x00008000000079c5 */ /* 0x000fe40000010000 */
[----:B------:R-:W-:-:S06]  /*40b0*/  WARPGROUP.ARRIVE ;  /* 0x00000000000079c5 */ /* 0x000fcc0000000000 */
[----:B------:R-:W-:Y:S03]  /*40c0*/  QGMMA.64x32x32.F32.E4M3.E4M3 R88, gdesc[UR16], R88, gsb0 ;  /* 0x00600000105879f3 */ /* 0x000fe60008000858 */
        /* <DEDUP_REMOVED lines=11> */
.L_x_19:
[----:B------:R-:W-:Y:S01]  /*4180*/  ULEA UR12, UR23, UR21, 0x3 ;  /* 0x00000015170c7291 */ /* 0x000fe2000f8e183f */
[----:B01----:R-:W-:-:S05]  /*4190*/  IMAD.U32 R3, RZ, RZ, UR24 ;  /* 0x00000018ff037e24 */ /* 0x003fca000f8e00ff */
[----:B------:R-:W-:-:S04]  /*41a0*/  SHF.L.U32 R3, R3, 0x1f, RZ ;  /* 0x0000001f03037819 */ /* 0x000fc800000006ff */
[----:B------:R0:W1:Y:S01]  /*41b0*/  SYNCS.PHASECHK.TRANS64.TRYWAIT P1, [UR12+0x13250], R3 ;  /* 0x01325003ff0075a7 */ /* 0x000062000802014c */
[----:B------:R-:W-:Y:S05]  /*41c0*/  @!P0 BRA `(.L_x_20) ;  /* 0x0000000000048947 */ /* 0x000fea0003800000 */
[----:B------:R-:W-:Y:S01]  /*41d0*/  BPT.TRAP 0x1 ;  /* 0x000000040000795c */ /* 0x000fe20000300000 */
.L_x_20:
[----:B-1----:R-:W-:Y:S05]  /*41e0*/  @P1 BRA `(.L_x_21) ;  /* 0x0000000000081947 */ /* 0x002fea0003800000 */
[----:B------:R-:W1:Y:S02]  /*41f0*/  SYNCS.PHASECHK.TRANS64.TRYWAIT P1, [UR12+0x13250], R3 ;  /* 0x01325003ff0075a7 */ /* 0x000e64000802014c */
[----:B-1----:R-:W-:Y:S05]  /*4200*/  @!P1 BRA `(.L_x_22) ;  /* 0x0000007c00389947 */ /* 0x002fea0003800000 */
.L_x_21:
[----:B------:R-:W-:Y:S01]  /*4210*/  UIADD3 UR21, UR21, 0x1000, URZ ;  /* 0x0000100015157890 */ /* 0x000fe2000fffe03f */
[----:B------:R-:W-:Y:S01]  /*4220*/  WARPGROUP.ARRIVE ;  /* 0x00000000000079c5 */ /* 0x000fe20000000000 */
[----:B------:R-:W-:Y:S01]  /*4230*/  UMOV UR7, 0xc0000010 ;  /* 0xc000001000077882 */ /* 0x000fe20000000000 */
[----:B------:R-:W-:Y:S01]  /*4240*/  UMOV UR11, 0xc0000010 ;  /* 0xc0000010000b7882 */ /* 0x000fe20000000000 */
[----:B------:R-:W-:-:S04]  /*4250*/  USHF.R.U32.HI UR21, URZ, 0x4, UR21 ;  /* 0x000000043f157899 */ /* 0x000fc80008011615 */
[----:B------:R-:W-:-:S04]  /*4260*/  ULOP3.LUT UR21, UR21, 0x3fff, URZ, 0xc0, !UPT ;  /* 0x00003fff15157892 */ /* 0x000fc8000f8ec03f */
[----:B------:R-:W-:-:S04]  /*4270*/  ULOP3.LUT UR10, UR21, 0x10000, URZ, 0xfc, !UPT ;  /* 0x00010000150a7892 */ /* 0x000fc8000f8efc3f */
[----:B------:R-:W-:-:S07]  /*4280*/  UIMAD UR10, UR23, 0x280, UR10 ;  /* 0x00000280170a78a4 */ /* 0x000fce000f8e020a */
[----:B------:R-:W-:Y:S02]  /*4290*/  UMOV UR6, UR10 ;  /* 0x0000000a00067c82 */ /* 0x000fe40008000000 */
[----:B------:R-:W-:Y:S01]  /*42a0*/  QGMMA.64x64x32.F32.E4M3.E4M3 R24, R152, gdesc[UR4], R24, gsb0 ;  /* 0x00e0000498187df3 */ /* 0x000fe20008000818 */
[----:B------:R-:W-:Y:S01]  /*42b0*/  UIADD3 UR6, UR10, 0x80, URZ ;  /* 0x000000800a067890 */ /* 0x000fe2000fffe03f */
[----:B------:R-:W-:Y:S01]  /*42c0*/  UMOV UR7, 0xc0000010 ;  /* 0xc000001000077882 */ /* 0x000fe20000000000 */
[----:B------:R-:W-:Y:S02]  /*42d0*/  WARPGROUP.DEPBAR.LE gsb0, 0x0 ;  /* 0x00008000000079c5 */ /* 0x000fe40000010000 */
[----:B------:R-:W-:-:S06]  /*42e0*/  WARPGROUP.ARRIVE ;  /* 0x00000000000079c5 */ /* 0x000fcc0000000000 */
        /* <DEDUP_REMOVED lines=8> */
[----:B------:R-:W-:Y:S01]  /*4370*/  UIADD3 UR10, UR10, 0x200, URZ ;  /* 0x000002000a0a7890 */ /* 0x000fe2000fffe03f */
[----:B------:R-:W-:Y:S02]  /*4380*/  WARPGROUP.DEPBAR.LE gsb0, 0x0 ;  /* 0x00008000000079c5 */ /* 0x000fe40000010000 */
[----:B------:R-:W-:-:S06]  /*4390*/  WARPGROUP.ARRIVE ;  /* 0x00000000000079c5 */ /* 0x000fcc0000000000 */
[----:B------:R-:W-:Y:S03]  /*43a0*/  QGMMA.64x64x32.F32.E4M3.E4M3 R24, R144, gdesc[UR4], R24, gsb0 ;  /* 0x00e0000490187df3 */ /* 0x000fe60008000818 */
[----:B------:R-:W-:Y:S02]  /*43b0*/  WARPGROUP.DEPBAR.LE gsb0, 0x0 ;  /* 0x00008000000079c5 */ /* 0x000fe40000010000 */
[----:B------:R-:W-:-:S06]  /*43c0*/  WARPGROUP.ARRIVE ;  /* 0x00000000000079c5 */ /* 0x000fcc0000000000 */
[----:B------:R-:W-:Y:S03]  /*43d0*/  QGMMA.64x64x32.F32.E4M3.E4M3 R24, R148, gdesc[UR8], R24, gsb0 ;  /* 0x00e0000894187df3 */ /* 0x000fe60008000818 */
[----:B------:R-:W-:Y:S02]  /*43e0*/  WARPGROUP.DEPBAR.LE gsb0, 0x0 ;  /* 0x00008000000079c5 */ /* 0x000fe40000010000 */
[----:B------:R-:W-:Y:S05]  /*43f0*/  @!P0 BRA `(.L_x_23) ;  /* 0x0000000000048947 */ /* 0x000fea0003800000 */
[----:B------:R-:W-:Y:S01]  /*4400*/  BPT.TRAP 0x1 ;  /* 0x000000040000795c */ /* 0x000fe20000300000 */
.L_x_23:
[----:B-1----:R-:W-:Y:S01]  /*4410*/  FMNMX.FTZ R4, R120, R7, !PT ;  /* 0x0000000778047209 */ /* 0x002fe20007810000 */
[----:B------:R-:W-:Y:S01]  /*4420*/  UIADD3 UR22, UR22, 0x13240, URZ ;  /* 0x0001324016167890 */ /* 0x000fe2000fffe03f */
[----:B------:R-:W-:Y:S02]  /*4430*/  FMNMX.FTZ R8, R122, R9, !PT ;  /* 0x000000097a087209 */ /* 0x000fe40007810000 */
[----:B0-----:R-:W-:Y:S01]  /*4440*/  FMNMX.FTZ R3, R121, R4, !PT ;  /* 0x0000000479037209 */ /* 0x001fe20007810000 */
[----:B------:R-:W-:Y:S01]  /*4450*/  UPRMT UR22, UR20, 0x654, UR22 ;  /* 0x0000065414167896 */ /* 0x000fe20008000016 */
[----:B------:R-:W-:Y:S02]  /*4460*/  FMNMX.FTZ R11, R123, R8, !PT ;  /* 0x000000087b0b7209 */ /* 0x000fe40007810000 */
[----:B------:R-:W-:Y:S02]  /*4470*/  FMNMX.FTZ R4, R124, R3, !PT ;  /* 0x000000037c047209 */ /* 0x000fe40007810000 */
[----:B------:R-:W-:-:S02]  /*4480*/  FMNMX.FTZ R8, R126, R11, !PT ;  /* 0x0000000b7e087209 */ /* 0x000fc40007810000 */
[----:B------:R-:W-:Y:S02]  /*4490*/  FMNMX.FTZ R3, R125, R4, !PT ;  /* 0x000000047d037209 */ /* 0x000fe40007810000 */
[----:B------:R-:W-:Y:S01]  /*44a0*/  FMNMX.FTZ R11, R127, R8, !PT ;  /* 0x000000087f0b7209 */ /* 0x000fe20007810000 */
[----:B------:R-:W-:Y:S01]  /*44b0*/  SYNCS.ARRIVE.TRANS64.RED.A1T0 RZ, [UR22], RZ ;  /* 0x000000ffffff79a7 */ /* 0x000fe20008100416 */
        /* <DEDUP_REMOVED lines=71> */
[----:B------:R-:W-:-:S03]  /*4930*/  FMNMX.FTZ R8, R71, R8, !PT ;  /* 0x0000000847087209 */ /* 0x000fc60007810000 */
[----:B------:R-:W0:Y:S04]  /*4940*/  SHFL.BFLY PT, R3, R10, 0x2, 0x1f ;  /* 0x0c401f000a037f89 */ /* 0x000e2800000e0000 */
[----:B------:R-:W1:Y:S01]  /*4950*/  SHFL.BFLY PT, R13, R8, 0x2, 0x1f ;  /* 0x0c401f00080d7f89 */ /* 0x000e6200000e0000 */
[----:B0-----:R-:W-:Y:S02]  /*4960*/  FMNMX.FTZ R11, R10, R3, !PT ;  /* 0x000000030a0b7209 */ /* 0x001fe40007810000 */
[----:B-1----:R-:W-:-:S03]  /*4970*/  FMNMX.FTZ R13, R8, R13, !PT ;  /* 0x0000000d080d7209 */ /* 0x002fc60007810000 */
[----:B------:R-:W0:Y:S04]  /*4980*/  SHFL.BFLY PT, R4, R11, 0x1, 0x1f ;  /* 0x0c201f000b047f89 */ /* 0x000e2800000e0000 */
[----:B------:R-:W1:Y:S01]  /*4990*/  SHFL.BFLY PT, R12, R13, 0x1, 0x1f ;  /* 0x0c201f000d0c7f89 */ /* 0x000e6200000e0000 */
[----:B0-----:R-:W-:Y:S02]  /*49a0*/  FMNMX.FTZ R3, R11, R4, !PT ;  /* 0x000000040b037209 */ /* 0x001fe40007810000 */
[----:B-1----:R-:W-:Y:S01]  /*49b0*/  FMNMX.FTZ R4, R13, R12, !PT ;  /* 0x0000000c0d047209 */ /* 0x002fe20007810000 */
[----:B------:R-:W-:Y:S02]  /*49c0*/  IMAD.U32 R12, RZ, RZ, UR46 ;  /* 0x0000002eff0c7e24 */ /* 0x000fe4000f8e00ff */
[----:B------:R-:W-:-:S02]  /*49d0*/  FADD.FTZ R7, -R3, R7 ;  /* 0x0000000703077221 */ /* 0x000fc40000010100 */
[----:B------:R-:W-:Y:S02]  /*49e0*/  FADD.FTZ R9, -R4, R9 ;  /* 0x0000000904097221 */ /* 0x000fe40000010100 */
[----:B------:R-:W-:Y:S02]  /*49f0*/  FMUL.FTZ R7, R7, UR46 ;  /* 0x0000002e07077c20 */ /* 0x000fe40008410000 */
[----:B------:R-:W-:Y:S01]  /*4a00*/  FMUL.FTZ R8, R9, UR46 ;  /* 0x0000002e09087c20 */ /* 0x000fe20008410000 */
[----:B------:R-:W-:-:S03]  /*4a10*/  FFMA.FTZ R9, R3, R12, -8 ;  /* 0xc100000003097423 */ /* 0x000fc6000001000c */
[----:B------:R-:W-:Y:S01]  /*4a20*/  MUFU.EX2 R7, R7 ;  /* 0x0000000700077308 */ /* 0x000fe20000000800 */
[----:B------:R-:W-:-:S01]  /*4a30*/  FFMA.FTZ R11, R121, UR46, -R9 ;  /* 0x0000002e790b7c23 */ /* 0x000fc20008010809 */
[----:B------:R-:W-:Y:S02]  /*4a40*/  IMAD.U32 R121, RZ, RZ, UR46 ;  /* 0x0000002eff797e24 */ /* 0x000fe4000f8e00ff */
        /* <DEDUP_REMOVED lines=39> */
[----:B------:R-:W-:Y:S01]  /*4cc0*/  FFMA.FTZ R69, R4, R121, -8 ;  /* 0xc100000004457423 */ /* 0x000fe20000010079 */
[----:B------:R-:W-:Y:S03]  /*4cd0*/  MUFU.EX2 R8, R8 ;  /* 0x0000000800087308 */ /* 0x000fe60000000800 */
[----:B------:R-:W-:-:S01]  /*4ce0*/  FFMA.FTZ R121, R122, UR46, -R69 ;  /* 0x0000002e7a797c23 */ /* 0x000fc20008010845 */
[--C-:B------:R-:W-:Y:S01]  /*4cf0*/  FFMA.FTZ R120, R123, UR46, -R69.reuse ;  /* 0x0000002e7b787c23 */ /* 0x100fe20008010845 */
[----:B------:R-:W-:-:S01]  /*4d00*/  FFMA.FTZ R122, R126, UR46, -R69 ;  /* 0x0000002e7e7a7c23 */ /* 0x000fc20008010845 */
[--C-:B------:R-:W-:Y:S01]  /*4d10*/  FFMA.FTZ R123, R127, UR46, -R69.reuse ;  /* 0x0000002e7f7b7c23 */ /* 0x100fe20008010845 */
[----:B------:R-:W-:-:S01]  /*4d20*/  FFMA.FTZ R124, R130, UR46, -R69 ;  /* 0x0000002e827c7c23 */ /* 0x000fc20008010845 */
[----:B------:R-:W0:Y:S01]  /*4d30*/  MUFU.EX2 R10, R10 ;  /* 0x0000000a000a7308 */ /* 0x000e220000000800 */
[----:B------:R-:W-:-:S01]  /*4d40*/  FFMA.FTZ R125, R131, UR46, -R69 ;  /* 0x0000002e837d7c23 */ /* 0x000fc20008010845 */
[--C-:B------:R-:W-:Y:S01]  /*4d50*/  FFMA.FTZ R126, R134, UR46, -R69.reuse ;  /* 0x0000002e867e7c23 */ /* 0x100fe20008010845 */
[----:B------:R-:W-:-:S01]  /*4d60*/  FFMA.FTZ R127, R135, UR46, -R69 ;  /* 0x0000002e877f7c23 */ /* 0x000fc20008010845 */
[--C-:B------:R-:W-:Y:S01]  /*4d70*/  FFMA.FTZ R106, R106, UR46, -R69.reuse ;  /* 0x0000002e6a6a7c23 */ /* 0x100fe20008010845 */
[----:B------:R-:W-:-:S01]  /*4d80*/  FFMA.FTZ R107, R107, UR46, -R69 ;  /* 0x0000002e6b6b7c23 */ /* 0x000fc20008010845 */
        /* <DEDUP_REMOVED lines=11> */
[----:B0-----:R-:W-:-:S01]  /*4e40*/  FFMA.FTZ R6, R7, R6, R10 ;  /* 0x0000000607067223 */ /* 0x001fc2000001000a */
[--C-:B------:R-:W-:Y:S01]  /*4e50*/  FFMA.FTZ R95, R95, UR46, -R69.reuse ;  /* 0x0000002e5f5f7c23 */ /* 0x100fe20008010845 */
[----:B------:R-:W-:-:S01]  /*4e60*/  FFMA.FTZ R98, R98, UR46, -R69 ;  /* 0x0000002e62627c23 */ /* 0x000fc20008010845 */
[--C-:B------:R-:W-:Y:S01]  /*4e70*/  FFMA.FTZ R99, R99, UR46, -R69.reuse ;  /* 0x0000002e63637c23 */ /* 0x100fe20008010845 */
[----:B------:R-:W-:-:S01]  /*4e80*/  FFMA.FTZ R102, R102, UR46, -R69 ;  /* 0x0000002e66667c23 */ /* 0x000fc20008010845 */
[--C-:B------:R-:W-:Y:S01]  /*4e90*/  FFMA.FTZ R103, R103, UR46, -R69.reuse ;  /* 0x0000002e67677c23 */ /* 0x100fe20008010845 */
[----:B------:R-:W-:-:S01]  /*4ea0*/  FFMA.FTZ R74, R74, UR46, -R69 ;  /* 0x0000002e4a4a7c23 */ /* 0x000fc20008010845 */
[----:B------:R-:W0:Y:S01]  /*4eb0*/  MUFU.EX2 R120, R120 ;  /* 0x0000007800787308 */ /* 0x000e220000000800 */
[----:B-1----:R-:W-:-:S01]  /*4ec0*/  FFMA.FTZ R5, R8, R5, R121 ;  /* 0x0000000508057223 */ /* 0x002fc20000010079 */
[--C-:B------:R-:W-:Y:S01]  /*4ed0*/  FFMA.FTZ R75, R75, UR46, -R69.reuse ;  /* 0x0000002e4b4b7c23 */ /* 0x100fe20008010845 */
[----:B------:R-:W-:-:S01]  /*4ee0*/  FFMA.FTZ R78, R78, UR46, -R69 ;  /* 0x0000002e4e4e7c23 */ /* 0x000fc20008010845 */
[--C-:B------:R-:W-:Y:S01]  /*4ef0*/  FFMA.FTZ R79, R79, UR46, -R69.reuse ;  /* 0x0000002e4f4f7c23 */ /* 0x100fe20008010845 */
[----:B------:R-:W-:-:S01]  /*4f00*/  FFMA.FTZ R82, R82, UR46, -R69 ;  /* 0x0000002e52527c23 */ /* 0x000fc20008010845 */
[--C-:B------:R-:W-:Y:S01]  /*4f10*/  FFMA.FTZ R83, R83, UR46, -R69.reuse ;  /* 0x0000002e53537c23 */ /* 0x100fe20008010845 */
[----:B------:R-:W-:-:S01]  /*4f20*/  FFMA.FTZ R86, R86, UR46, -R69 ;  /* 0x0000002e56567c23 */ /* 0x000fc20008010845 */
[----:B------:R-:W1:Y:S01]  /*4f30*/  MUFU.EX2 R12, R12 ;  /* 0x0000000c000c7308 */ /* 0x000e620000000800 */
[----:B--2---:R-:W-:-:S01]  /*4f40*/  FADD.FTZ R129, R11, R6 ;  /* 0x000000060b817221 */ /* 0x004fc20000010000 */
        /* <DEDUP_REMOVED lines=10> */
[----:B------:R-:W-:-:S04]  /*4ff0*/  FFMA.FTZ R69, R71, UR46, -R69 ;  /* 0x0000002e47457c23 */ /* 0x000fc80008010845 */
[----:B------:R-:W0:Y:S01]  /*5000*/  MUFU.EX2 R13, R13 ;  /* 0x0000000d000d7308 */ /* 0x000e220000000800 */
[----:B-1----:R-:W-:-:S07]  /*5010*/  FADD.FTZ R6, R12, R129 ;  /* 0x000000810c067221 */ /* 0x002fce0000010000 */
[----:B------:R-:W1:Y:S01]  /*5020*/  MUFU.EX2 R123, R123 ;  /* 0x0000007b007b7308 */ /* 0x000e620000000800 */
[----:B--2---:R-:W-:-:S07]  /*5030*/  FADD.FTZ R128, R122, R5 ;  /* 0x000000057a807221 */ /* 0x004fce0000010000 */
[----:B------:R-:W2:Y:S01]  /*5040*/  MUFU.EX2 R14, R14 ;  /* 0x0000000e000e7308 */ /* 0x000ea20000000800 */
[----:B0-----:R-:W-:-:S07]  /*5050*/  FADD.FTZ R5, R13, R6 ;  /* 0x000000060d057221 */ /* 0x001fce0000010000 */
        /* <DEDUP_REMOVED lines=141> */
[----:B--2---:R-:W-:-:S01]  /*5930*/  FADD.FTZ R71, R70, R71 ;  /* 0x0000004746477221 */ /* 0x004fc20000010000 */
[----:B0-----:R-:W-:-:S03]  /*5940*/  FADD.FTZ R6, R9, R6 ;  /* 0x0000000609067221 */ /* 0x001fc60000010000 */
[----:B-1----:R-:W-:Y:S01]  /*5950*/  FADD.FTZ R5, R69, R71 ;  /* 0x0000004745057221 */ /* 0x002fe20000010000 */
[----:B------:R-:W-:Y:S06]  /*5960*/  @!P0 BRA `(.L_x_24) ;  /* 0x0000000000048947 */ /* 0x000fec0003800000 */
[----:B------:R-:W-:Y:S01]  /*5970*/  BPT.TRAP 0x1 ;  /* 0x000000040000795c */ /* 0x000fe20000300000 */
.L_x_24:
[----:B------:R-:W-:Y:S01]  /*5980*/  UIADD3 UR6, UR12, 0x13260, URZ ;  /* 0x000132600c067890 */ /* 0x000fe2000fffe03f */
[----:B------:R-:W-:Y:S01]  /*5990*/  ISETP.LT.AND P1, PT, RZ, UR25, PT ;  /* 0x00000019ff007c0c */ /* 0x000fe2000bf21270 */
[----:B------:R-:W-:Y:S01]  /*59a0*/  UIADD3 UR7, UR25, -0x1, URZ ;  /* 0xffffffff19077890 */ /* 0x000fe2000fffe03f */
[----:B------:R-:W-:Y:S01]  /*59b0*/  F2FP.SATFINITE.E4M3.F32.PACK_AB_MERGE_C R9, R9, R68, RZ ;  /* 0x000000440909723e */ /* 0x000fe200048070ff */
[----:B------:R-:W-:Y:S01]  /*59c0*/  UPRMT UR6, UR20, 0x654, UR6 ;  /* 0x0000065414067896 */ /* 0x000fe20008000006 */
[----:B------:R-:W-:Y:S01]  /*59d0*/  F2FP.SATFINITE.E4M3.F32.PACK_AB_MERGE_C R12, R13, R12, RZ ;  /* 0x0000000c0d0c723e */ /* 0x000fe200048070ff */
[----:B------:R-:W-:Y:S01]  /*59e0*/  UMOV UR24, UR39 ;  /* 0x0000002700187c82 */ /* 0x000fe20008000000 */
[----:B------:R-:W-:Y:S01]  /*59f0*/  F2FP.SATFINITE.E4M3.F32.PACK_AB_MERGE_C R122, R123, R122, RZ ;  /* 0x0000007a7b7a723e */ /* 0x000fe200048070ff */
[----:B------:R-:W-:Y:S01]  /*5a00*/  UMOV UR23, UR40 ;  /* 0x0000002800177c82 */ /* 0x000fe20008000000 */
[----:B------:R-:W-:Y:S01]  /*5a10*/  F2FP.SATFINITE.E4M3.F32.PACK_AB_MERGE_C R20, R21, R20, RZ ;  /* 0x000000141514723e */ /* 0x000fe200048070ff */
[----:B------:R-:W-:Y:S01]  /*5a20*/  UMOV UR25, UR7 ;  /* 0x0000000700197c82 */ /* 0x000fe20008000000 */
[----:B------:R-:W-:Y:S01]  /*5a30*/  F2FP.SATFINITE.E4M3.F32.PACK_AB_MERGE_C R126, R127, R126, RZ ;  /* 0x0000007e7f7e723e */ /* 0x000fe200048070ff */
[-C--:B------:R-:W-:Y:S01]  /*5a40*/  FMUL.FTZ R24, R24, R7.reuse ;  /* 0x0000000718187220 */ /* 0x080fe20000410000 */
[----:B------:R-:W-:Y:S01]  /*5a50*/  F2FP.SATFINITE.E4M3.F32.PACK_AB_MERGE_C R108, R109, R108, RZ ;  /* 0x0000006c6d6c723e */ /* 0x000fe200048070ff */
[----:B------:R-:W-:Y:S01]  /*5a60*/  SYNCS.ARRIVE.TRANS64.RED.A1T0 RZ, [UR6], RZ ;  /* 0x000000ffffff79a7 */ /* 0x000fe20008100406 */
[----:B------:R-:W-:Y:S01]  /*5a70*/  F2FP.SATFINITE.E4M3.F32.PACK_AB_MERGE_C R110, R111, R110, RZ ;  /* 0x0000006e6f6e723e */ /* 0x000fe200048070ff */
[-C--:B------:R-:W-:Y:S01]  /*5a80*/  FMUL.FTZ R25, R25, R7.reuse ;  /* 0x0000000719197220 */ /* 0x080fe20000410000 */
        /* <DEDUP_REMOVED lines=26> */
[----:B------:R-:W-:Y:S01]  /*5c30*/  F2FP.SATFINITE.E4M3.F32.PACK_AB_MERGE_C R150, R65, R64, R9 ;  /* 0x000000404196723e */ /* 0x000fe20004807009 */
[----:B------:R-:W-:Y:S01]  /*5c40*/  FMUL.FTZ R53, R53, R7 ;  /* 0x0000000735357220 */ /* 0x000fe20000410000 */
[----:B------:R-:W-:Y:S01]  /*5c50*/  F2FP.SATFINITE.E4M3.F32.PACK_AB_MERGE_C R152, R11, R10, R12 ;  /* 0x0000000a0b98723e */ /* 0x000fe2000480700c */
[-C--:B------:R-:W-:Y:S01]  /*5c60*/  FMUL.FTZ R26, R26, R8.reuse ;  /* 0x000000081a1a7220 */ /* 0x080fe20000410000 */
[----:B------:R-:W-:Y:S01]  /*5c70*/  F2FP.SATFINITE.E4M3.F32.PACK_AB_MERGE_C R153, R120, R121, R122 ;  /* 0x000000797899723e */ /* 0x000fe2000480707a */
[----:B------:R-:W-:Y:S01]  /*5c80*/  FMUL.FTZ R27, R27, R8 ;  /* 0x000000081b1b7220 */ /* 0x000fe20000410000 */
        /* <DEDUP_REMOVED lines=29> */
[----:B------:R-:W-:Y:S01]  /*5e60*/  IMAD.MOV.U32 R9, RZ, RZ, R4 ;  /* 0x000000ffff097224 */ /* 0x000fe200078e0004 */
[----:B------:R-:W-:Y:S01]  /*5e70*/  F2FP.SATFINITE.E4M3.F32.PACK_AB_MERGE_C R149, R59, R58, R62 ;  /* 0x0000003a3b95723e */ /* 0x000fe2000480703e */
[----:B------:R-:W-:Y:S01]  /*5e80*/  IMAD.MOV.U32 R7, RZ, RZ, R3 ;  /* 0x000000ffff077224 */ /* 0x000fe200078e0003 */
[----:B------:R-:W-:Y:S01]  /*5e90*/  F2FP.SATFINITE.E4M3.F32.PACK_AB_MERGE_C R151, R67, R66, R70 ;  /* 0x000000424397723e */ /* 0x000fe20004807046 */
[----:B------:R-:W-:Y:S06]  /*5ea0*/  @P1 BRA `(.L_x_25) ;  /* 0xffffffdc00641947 */ /* 0x000fec000383ffff */
.L_x_14:
[----:B------:R-:W-:Y:S06]  /*5eb0*/  BAR.ARV 0x8, 0x200 ;  /* 0x0208000000007b1d */ /* 0x000fec0000002000 */
[----:B------:R-:W-:Y:S05]  /*5ec0*/  @!P0 BRA `(.L_x_26) ;  /* 0x0000000000048947 */ /* 0x000fea0003800000 */
[----:B------:R-:W-:Y:S01]  /*5ed0*/  BPT.TRAP 0x1 ;  /* 0x000000040000795c */ /* 0x000fe20000300000 */
.L_x_26:
[----:B------:R-:W0:Y:S01]  /*5ee0*/  S2UR UR5, SR_CgaCtaId ;  /* 0x00000000000579c3 */ /* 0x000e220000008800 */
[----:B------:R-:W-:Y:S01]  /*5ef0*/  UMOV UR4, 0x400 ;  /* 0x0000040000047882 */ /* 0x000fe20000000000 */
[----:B------:R-:W-:-:S05]  /*5f00*/  IMAD.U32 R0, RZ, RZ, UR39 ;  /* 0x00000027ff007e24 */ /* 0x000fca000f8e00ff */
[----:B------:R-:W-:Y:S01]  /*5f10*/  SHF.L.U32 R0, R0, 0x1f, RZ ;  /* 0x0000001f00007819 */ /* 0x000fe200000006ff */
[----:B0-----:R-:W-:-:S04]  /*5f20*/  ULEA UR4, UR5, UR4, 0x18 ;  /* 0x0000000405047291 */ /* 0x001fc8000f8ec03f */
[----:B------:R-:W-:-:S09]  /*5f30*/  ULEA UR6, UR40, UR4, 0x3 ;  /* 0x0000000428067291 */ /* 0x000fd2000f8e183f */
[----:B------:R0:W1:Y:S01]  /*5f40*/  SYNCS.PHASECHK.TRANS64.TRYWAIT P1, [UR6+0x13250], R0 ;  /* 0x01325000ff0075a7 */ /* 0x0000620008020146 */
[----:B------:R-:W-:Y:S05]  /*5f50*/  @!P0 BRA `(.L_x_27) ;  /* 0x0000000000048947 */ /* 0x000fea0003800000 */
[----:B------:R-:W-:Y:S01]  /*5f60*/  BPT.TRAP 0x1 ;  /* 0x000000040000795c */ /* 0x000fe20000300000 */
.L_x_27:
[----:B-1----:R-:W-:Y:S05]  /*5f70*/  @P1 BRA `(.L_x_28) ;  /* 0x0000000000081947 */ /* 0x002fea0003800000 */
[----:B------:R-:W1:Y:S02]  /*5f80*/  SYNCS.PHASECHK.TRANS64.TRYWAIT P1, [UR6+0x13250], R0 ;  /* 0x01325000ff0075a7 */ /* 0x000e640008020146 */
[----:B-1----:R-:W-:Y:S05]  /*5f90*/  @!P1 BRA `(.L_x_29) ;  /* 0x0000005c00ec9947 */ /* 0x002fea0003800000 */
.L_x_28:
[----:B------:R-:W-:Y:S01]  /*5fa0*/  ULDC.64 UR8, c[0x0][0x9a0] ;  /* 0x0002680000087ab9 */ /* 0x000fe20000000a00 */
[----:B------:R-:W-:Y:S01]  /*5fb0*/  UIADD3 UR7, UR4, 0x1000, URZ ;  /* 0x0000100004077890 */ /* 0x000fe2000fffe03f */
[----:B------:R-:W-:Y:S01]  /*5fc0*/  WARPGROUP.ARRIVE ;  /* 0x00000000000079c5 */ /* 0x000fe20000000000 */
[----:B------:R-:W-:Y:S01]  /*5fd0*/  UISETP.NE.U32.AND UP0, UPT, UR8, URZ, UPT ;  /* 0x0000003f0800728c */ /* 0x000fe2000bf05070 */
[----:B-1----:R-:W-:Y:S01]  /*5fe0*/  IMAD.MOV.U32 R7, RZ, RZ, 0x3f800000 ;  /* 0x3f800000ff077424 */ /* 0x002fe200078e00ff */
[----:B------:R-:W-:Y:S02]  /*5ff0*/  USHF.R.U32.HI UR7, URZ, 0x4, UR7 ;  /* 0x000000043f077899 */ /* 0x000fe40008011607 */
[----:B------:R-:W-:Y:S02]  /*6000*/  UISETP.NE.AND.EX UP0, UPT, UR9, URZ, UPT, UP0 ;  /* 0x0000003f0900728c */ /* 0x000fe4000bf05300 */
[----:B------:R-:W-:-:S04]  /*6010*/  ULOP3.LUT UR7, UR7, 0x3fff, URZ, 0xc0, !UPT ;  /* 0x00003fff07077892 */ /* 0x000fc8000f8ec03f */
[----:B------:R-:W-:Y:S01]  /*6020*/  ULOP3.LUT UR14, UR7, 0x10000, URZ, 0xfc, !UPT ;  /* 0x00010000070e7892 */ /* 0x000fe2000f8efc3f */
[----:B------:R-:W-:-:S04]  /*6030*/  PLOP3.LUT P1, PT, PT, PT, UP0, 0x80, 0x0 ;  /* 0x000000000000781c */ /* 0x000fc80003f2f008 */
[----:B------:R-:W-:Y:S01]  /*6040*/  @UP0 USHF.R.S32.HI UR7, URZ, 0x1f, UR45 ;  /* 0x0000001f3f070899 */ /* 0x000fe2000801142d */
[----:B------:R-:W-:Y:S01]  /*6050*/  @UP0 ULDC.64 UR10, c[0x0][0x9c8] ;  /* 0x00027200000a0ab9 */ /* 0x000fe20000000a00 */
[----:B------:R-:W-:Y:S02]  /*6060*/  @UP0 UIADD3 UR15, -UR45, URZ, URZ ;  /* 0x0000003f2d0f0290 */ /* 0x000fe4000fffe13f */
[----:B------:R-:W-:Y:S02]  /*6070*/  @UP0 UIMAD UR7, UR7, UR10, URZ ;  /* 0x0000000a070702a4 */ /* 0x000fe4000f8e023f */
[----:B------:R-:W-:Y:S02]  /*6080*/  @UP0 UIMAD.WIDE.U32 UR12, UR45, UR10, URZ ;  /* 0x0000000a2d0c02a5 */ /* 0x000fe4000f8e003f */
[----:B------:R-:W-:Y:S02]  /*6090*/  @UP0 UIMAD UR10, UR45, UR11, UR7 ;  /* 0x0000000b2d0a02a4 */ /* 0x000fe4000f8e0207 */
[----:B------:R-:W-:-:S02]  /*60a0*/  UIMAD UR7, UR40, 0x280, UR14 ;  /* 0x00000280280778a4 */ /* 0x000fc4000f8e020e */
[----:B------:R-:W-:Y:S01]  /*60b0*/  @UP0 UIADD3 UR13, UR13, UR10, URZ ;  /* 0x0000000a0d0d0290 */ /* 0x000fe2000fffe03f */
[----:B------:R-:W-:Y:S01]  /*60c0*/  UMOV UR11, 0xc0000010 ;  /* 0xc0000010000b7882 */ /* 0x000fe20000000000 */
[----:B------:R-:W-:-:S03]  /*60d0*/  @UP0 ULDC UR16, c[0x0][0xc44] ;  /* 0x0003110000100ab9 */ /* 0x000fc60000000800 */
[----:B------:R-:W-:Y:S01]  /*60e0*/  UMOV UR10, UR7 ;  /* 0x00000007000a7c82 */ /* 0x000fe20008000000 */
[----:B------:R-:W-:Y:S01]  /*60f0*/  @UP0 UIMAD UR15, UR16, UR15, UR44 ;  /* 0x0000000f100f02a4 */ /* 0x000fe2000f8e022c */
[----:B------:R-:W-:Y:S02]  /*6100*/  QGMMA.64x64x32.F32.E4M3.E4M3 R24, R152, gdesc[UR8], R24, gsb0 ;  /* 0x00e0000898187df3 */ /* 0x000fe40008000818 */
[----:B------:R-:W-:Y:S01]  /*6110*/  @UP0 ULDC.64 UR16, c[0x0][0x9d0] ;  /* 0x0002740000100ab9 */ /* 0x000fe20000000a00 */
[----:B------:R-:W-:Y:S02]  /*6120*/  @UP0 USHF.R.S32.HI UR14, URZ, 0x1f, UR15 ;  /* 0x0000001f3f0e0899 */ /* 0x000fe4000801140f */
[----:B------:R-:W-:Y:S02]  /*6130*/  @UP0 UIMAD.WIDE.U32 UR10, UR15, UR16, UR12 ;  /* 0x000000100f0a02a5 */ /* 0x000fe4000f8e000c */
[----:B------:R-:W-:Y:S02]  /*6140*/  @UP0 UIMAD UR14, UR14, UR16, URZ ;  /* 0x000000100e0e02a4 */ /* 0x000fe4000f8e023f */
[----:B------:R-:W-:-:S02]  /*6150*/  @UP0 ULEA UR8, UP1, UR10, UR8, 0x2 ;  /* 0x000000080a080291 */ /* 0x000fc4000f82103f */
[----:B------:R-:W-:-:S04]  /*6160*/  @UP0 UIMAD UR14, UR15, UR17, UR14 ;  /* 0x000000110f0e02a4 */ /* 0x000fc8000f8e020e */
[----:B------:R-:W-:Y:S01]  /*6170*/  @UP0 UIADD3 UR11, UR11, UR14, URZ ;  /* 0x0000000e0b0b0290 */ /* 0x000fe2000fffe03f */
[----:B------:R-:W-:-:S03]  /*6180*/  IMAD.U32 R8, RZ, RZ, UR8 ;  /* 0x00000008ff087e24 */ /* 0x000fc6000f8e00ff */
[----:B------:R-:W-:-:S06]  /*6190*/  @UP0 ULEA.HI.X UR9, UR10, UR9, UR11, 0x2, UP1 ;  /* 0x000000090a090291 */ /* 0x000fcc00088f140b */
[----:B------:R-:W-:Y:S01]  /*61a0*/  MOV R9, UR9 ;  /* 0x0000000900097c02 */ /* 0x000fe20008000f00 */
[----:B------:R-:W-:-:S04]  /*61b0*/  UIADD3 UR10, UR7, 0x80, URZ ;  /* 0x00000080070a7890 */ /* 0x000fc8000fffe03f */
[----:B------:R1:W2:Y:S01]  /*61c0*/  @P1 LDG.E R7, desc[UR36][R8.64] ;  /* 0x0000002408071981 */ /* 0x0002a2000c1e1900 */
        /* <DEDUP_REMOVED lines=11> */
[----:B------:R-:W3:Y:S04]  /*6280*/  SHFL.BFLY PT, R11, R6, 0x2, 0x1f ;  /* 0x0c401f00060b7f89 */ /* 0x000ee800000e0000 */
[----:B-1----:R-:W1:Y:S01]  /*6290*/  SHFL.BFLY PT, R8, R5, 0x2, 0x1f ;  /* 0x0c401f0005087f89 */ /* 0x002e6200000e0000 */
[----:B------:R-:W-:Y:S02]  /*62a0*/  WARPGROUP.DEPBAR.LE gsb0, 0x0 ;  /* 0x00008000000079c5 */ /* 0x000fe40000010000 */
[----:B------:R-:W-:-:S06]  /*62b0*/  WARPGROUP.ARRIVE ;  /* 0x00000000000079c5 */ /* 0x000fcc0000000000 */
[----:B------:R-:W-:Y:S01]  /*62c0*/  QGMMA.64x64x32.F32.E4M3.E4M3 R24, R144, gdesc[UR8], R24, gsb0 ;  /* 0x00e0000890187df3 */ /* 0x000fe20008000818 */
[----:B---3--:R-:W-:-:S01]  /*62d0*/  FADD.FTZ R11, R11, R6 ;  /* 0x000000060b0b7221 */ /* 0x008fc20000010000 */
[----:B------:R-:W-:Y:S01]  /*62e0*/  UIADD3 UR8, UR7, 0x200, URZ ;  /* 0x0000020007087890 */ /* 0x000fe2000fffe03f */
[----:B-1----:R-:W-:-:S01]  /*62f0*/  FADD.FTZ R8, R8, R5 ;  /* 0x0000000508087221 */ /* 0x002fc20000010000 */
[----:B------:R-:W-:Y:S02]  /*6300*/  UMOV UR11, 0xc0000010 ;  /* 0xc0000010000b7882 */ /* 0x000fe40000000000 */
[----:B0-----:R-:W0:Y:S03]  /*6310*/  SHFL.BFLY PT, R0, R11, 0x1, 0x1f ;  /* 0x0c201f000b007f89 */ /* 0x001e2600000e0000 */
[----:B------:R-:W-:Y:S01]  /*6320*/  UMOV UR10, UR8 ;  /* 0x00000008000a7c82 */ /* 0x000fe20008000000 */
[----:B------:R-:W1:Y:S01]  /*6330*/  SHFL.BFLY PT, R9, R8, 0x1, 0x1f ;  /* 0x0c201f0008097f89 */ /* 0x000e6200000e0000 */
[----:B------:R-:W-:-:S02]  /*6340*/  IMAD.MOV.U32 R6, RZ, RZ, RZ ;  /* 0x000000ffff067224 */ /* 0x000fc400078e00ff */
[----:B0-----:R-:W-:Y:S01]  /*6350*/  FADD.FTZ R12, R11, R0 ;  /* 0x000000000b0c7221 */ /* 0x001fe20000010000 */
[----:B-1----:R-:W-:-:S04]  /*6360*/  FADD.FTZ R13, R8, R9 ;  /* 0x00000009080d7221 */ /* 0x002fc80000010000 */
[C---:B------:R-:W-:Y:S01]  /*6370*/  FSETP.NE.FTZ.AND P1, PT, R12.reuse, RZ, PT ;  /* 0x000000ff0c00720b */ /* 0x040fe20003f35000 */
[----:B------:R-:W-:Y:S01]  /*6380*/  FMUL.FTZ R14, R12, 0.00390625 ;  /* 0x3b8000000c0e7820 */ /* 0x000fe20000410000 */
[----:B------:R-:W-:Y:S01]  /*6390*/  FMUL.FTZ R15, R13, 0.00390625 ;  /* 0x3b8000000d0f7820 */ /* 0x000fe20000410000 */
[----:B------:R-:W-:Y:S02]  /*63a0*/  WARPGROUP.DEPBAR.LE gsb0, 0x0 ;  /* 0x00008000000079c5 */ /* 0x000fe40000010000 */
[----:B------:R-:W-:-:S06]  /*63b0*/  WARPGROUP.ARRIVE ;  /* 0x00000000000079c5 */ /* 0x000fcc0000000000 */
[----:B------:R-:W-:Y:S01]  /*63c0*/  QGMMA.64x64x32.F32.E4M3.E4M3 R24, R148, gdesc[UR8], R24, gsb0 ;  /* 0x00e0000894187df3 */ /* 0x000fe20008000818 */
[----:B------:R-:W-:Y:S02]  /*63d0*/  FSETP.NE.FTZ.AND P3, PT, R15, RZ, PT ;  /* 0x000000ff0f00720b */ /* 0x000fe40003f75000 */
[----:B------:R-:W-:Y:S01]  /*63e0*/  FSETP.NE.FTZ.AND P2, PT, R14, RZ, PT ;  /* 0x000000ff0e00720b */ /* 0x000fe20003f55000 */
[----:B------:R-:W-:Y:S01]  /*63f0*/  @P1 MUFU.RCP R6, R12 ;  /* 0x0000000c00061308 */ /* 0x000fe20000001000 */
[----:B------:R-:W-:Y:S01]  /*6400*/  FSETP.NE.FTZ.AND P1, PT, R13, RZ, PT ;  /* 0x000000ff0d00720b */ /* 0x000fe20003f35000 */
[----:B------:R-:W-:-:S08]  /*6410*/  IMAD.MOV.U32 R10, RZ, RZ, RZ ;  /* 0x000000ffff0a7224 */ /* 0x000fd000078e00ff */
[----:B------:R-:W0:Y:S08]  /*6420*/  @P3 MUFU.LG2 R11, R15 ;  /* 0x0000000f000b3308 */ /* 0x000e300000000c00 */
[----:B------:R-:W1:Y:S08]  /*6430*/  @P2 MUFU.LG2 R9, R14 ;  /* 0x0000000e00092308 */ /* 0x000e700000000c00 */
[----:B------:R-:W3:Y:S01]  /*6440*/  @P1 MUFU.RCP R10, R13 ;  /* 0x0000000d000a1308 */ /* 0x000ee20000001000 */
[----:B------:R-:W-:-:S02]  /*6450*/  IMAD.U32 R20, RZ, RZ, UR46 ;  /* 0x0000002eff147e24 */ /* 0x000fc4000f8e00ff */
[----:B------:R-:W-:Y:S02]  /*6460*/  IMAD.U32 R8, RZ, RZ, UR46 ;  /* 0x0000002eff087e24 */ /* 0x000fe4000f8e00ff */
[----:B0-----:R-:W-:Y:S01]  /*6470*/  @P3 FMUL.FTZ R11, R11, 0.69314718246459960938 ;  /* 0x3f3172180b0b3820 */ /* 0x001fe20000410000 */
[----:B------:R-:W-:Y:S01]  /*6480*/  @P3 FMUL.FTZ R12, R20, 0.69314718246459960938 ;  /* 0x3f317218140c3820 */ /* 0x000fe20000410000 */
[----:B------:R-:W-:Y:S01]  /*6490*/  @P2 FMUL.FTZ R8, R8, 0.69314718246459960938 ;  /* 0x3f31721808082820 */ /* 0x000fe20000410000 */
[----:B-1----:R-:W-:Y:S01]  /*64a0*/  @P2 FMUL.FTZ R9, R9, 0.69314718246459960938 ;  /* 0x3f31721809092820 */ /* 0x002fe20000410000 */
[----:B------:R-:W-:Y:S02]  /*64b0*/  IMAD.MOV.U32 R0, RZ, RZ, -0x800000 ;  /* 0xff800000ff007424 */ /* 0x000fe400078e00ff */
[----:B------:R-:W-:Y:S01]  /*64c0*/  @P3 FFMA.FTZ R0, R12, R4, R11 ;  /* 0x000000040c003223 */ /* 0x000fe2000001000b */
[----:B------:R-:W-:Y:S02]  /*64d0*/  IMAD.MOV.U32 R5, RZ, RZ, -0x800000 ;  /* 0xff800000ff057424 */ /* 0x000fe400078e00ff */
[----:B------:R-:W-:Y:S01]  /*64e0*/  @P2 FFMA.FTZ R5, R8, R3, R9 ;  /* 0x0000000308052223 */ /* 0x000fe20000010009 */
[-C--:B--2---:R-:W-:Y:S01]  /*64f0*/  FMUL.FTZ R11, R6, R7.reuse ;  /* 0x00000007060b7220 */ /* 0x084fe20000410000 */
[----:B---3--:R-:W-:Y:S01]  /*6500*/  FMUL.FTZ R56, R10, R7 ;  /* 0x000000070a387220 */ /* 0x008fe20000410000 */
[----:B------:R-:W-:-:S02]  /*6510*/  WARPGROUP.DEPBAR.LE gsb0, 0x0 ;  /* 0x00008000000079c5 */ /* 0x000fc40000010000 */
[----:B------:R-:W-:Y:S05]  /*6520*/  @!P0 BRA `(.L_x_30) ;  /* 0x0000000000048947 */ /* 0x000fea0003800000 */
[----:B------:R-:W-:Y:S01]  /*6530*/  BPT.TRAP 0x1 ;  /* 0x000000040000795c */ /* 0x000fe20000300000 */
.L_x_30:
[----:B------:R-:W0:Y:S01]  /*6540*/  S2R R57, SR_TID.X ;  /* 0x0000000000397919 */ /* 0x000e220000002100 */
[----:B------:R-:W-:Y:S01]  /*6550*/  ULDC.64 UR8, c[0x4][0x38] ;  /* 0x01000e0000087ab9 */ /* 0x000fe20000000a00 */
[----:B------:R-:W1:Y:S01]  /*6560*/  S2UR UR7, SR_SWINHI ;  /* 0x00000000000779c3 */ /* 0x000e620000002f00 */
[-C--:B------:R-:W-:Y:S01]  /*6570*/  FMUL.FTZ R8, R24, R11.reuse ;  /* 0x0000000b18087220 */ /* 0x080fe20000410000 */
[-C--:B------:R-:W-:Y:S01]  /*6580*/  FMUL.FTZ R21, R37, R11.reuse ;  /* 0x0000000b25157220 */ /* 0x080fe20000410000 */
[-C--:B------:R-:W-:Y:S01]  /*6590*/  FMUL.FTZ R9, R29, R11.reuse ;  /* 0x0000000b1d097220 */ /* 0x080fe20000410000 */
[-C--:B------:R-:W-:Y:S01]  /*65a0*/  FMUL.FTZ R13, R36, R11.reuse ;  /* 0x0000000b240d7220 */ /* 0x080fe20000410000 */
[-C--:B------:R-:W-:Y:S01]  /*65b0*/  FMUL.FTZ R14, R32, R11.reuse ;  /* 0x0000000b200e7220 */ /* 0x080fe20000410000 */
[----:B------:R-:W-:Y:S01]  /*65c0*/  FMUL.FTZ R10, R25, R11 ;  /* 0x0000000b190a7220 */ /* 0x000fe20000410000 */
[-C--:B------:R-:W-:Y:S01]  /*65d0*/  FMUL.FTZ R15, R38, R56.reuse ;  /* 0x00000038260f7220 */ /* 0x080fe20000410000 */
[-C--:B------:R-:W-:Y:S01]  /*65e0*/  FMUL.FTZ R12, R27, R56.reuse ;  /* 0x000000381b0c7220 */ /* 0x080fe20000410000 */
[----:B------:R-:W-:Y:S01]  /*65f0*/  FMUL.FTZ R20, R34, R56 ;  /* 0x0000003822147220 */ /* 0x000fe20000410000 */
[----:B------:R-:W-:Y:S01]  /*6600*/  ULDC.64 UR10, c[0x0][0xb90] ;  /* 0x0002e400000a7ab9 */ /* 0x000fe20000000a00 */
[----:B------:R-:W-:Y:S01]  /*6610*/  USHF.R.S32.HI UR16, URZ, 0x1f, UR45 ;  /* 0x0000001f3f107899 */ /* 0x000fe2000801142d */
[----:B------:R-:W-:Y:S01]  /*6620*/  ULDC.64 UR12, c[0x0][0xb98] ;  /* 0x0002e600000c7ab9 */ /* 0x000fe20000000a00 */
[----:B0-----:R-:W-:-:S05]  /*6630*/  IMAD.SHL.U32 R3, R57, 0x4, RZ ;  /* 0x0000000439037824 */ /* 0x001fca00078e00ff */
[----:B------:R-:W-:-:S04]  /*6640*/  LOP3.LUT R3, R3, 0xc, RZ, 0xc0, !PT ;  /* 0x0000000c03037812 */ /* 0x000fc800078ec0ff */
[----:B------:R-:W-:-:S05]  /*6650*/  IADD3 R6, P0, R3, UR8, RZ ;  /* 0x0000000803067c10 */ /* 0x000fca000ff1e0ff */
[----:B------:R-:W-:-:S05]  /*6660*/  IMAD.X R7, RZ, RZ, UR9, P0 ;  /* 0x00000009ff077e24 */ /* 0x000fca00080e06ff */
[----:B------:R0:W2:Y:S01]  /*6670*/  LDG.E.CONSTANT R4, desc[UR36][R6.64] ;  /* 0x0000002406047981 */ /* 0x0000a2000c1e9900 */
[-C--:B------:R-:W-:Y:S01]  /*6680*/  FMUL.FTZ R3, R28, R11.reuse ;  /* 0x0000000b1c037220 */ /* 0x080fe20000410000 */
[-C--:B------:R-:W-:Y:S01]  /*6690*/  FMUL.FTZ R24, R33, R11.reuse ;  /* 0x0000000b21187220 */ /* 0x080fe20000410000 */
[-C--:B------:R-:W-:Y:S01]  /*66a0*/  FMUL.FTZ R37, R48, R11.reuse ;  /* 0x0000000b30257220 */ /* 0x080fe20000410000 */
[-C--:B------:R-:W-:Y:S01]  /*66b0*/  FMUL.FTZ R28, R44, R11.reuse ;  /* 0x0000000b2c1c7220 */ /* 0x080fe20000410000 */
[-C--:B------:R-:W-:Y:S01]  /*66c0*/  FMUL.FTZ R29, R40, R11.reuse ;  /* 0x0000000b281d7220 */ /* 0x080fe20000410000 */
[-C--:B------:R-:W-:Y:S01]  /*66d0*/  FMUL.FTZ R32, R45, R11.reuse ;  /* 0x0000000b2d207220 */ /* 0x080fe20000410000 */
[-C--:B------:R-:W-:Y:S01]  /*66e0*/  FMUL.FTZ R33, R41, R11.reuse ;  /* 0x0000000b29217220 */ /* 0x080fe20000410000 */
[----:B------:R-:W3:Y:S01]  /*66f0*/  LDC R48, c[0x0][0xbe8] ;  /* 0x0002fa00ff307b82 */ /* 0x000ee20000000800 */
[-C--:B------:R-:W-:Y:S01]  /*6700*/  FMUL.FTZ R36, R52, R11.reuse ;  /* 0x0000000b34247220 */ /* 0x080fe20000410000 */
[-C--:B0-----:R-:W-:Y:S01]  /*6710*/  FMUL.FTZ R6, R30, R56.reuse ;  /* 0x000000381e067220 */ /* 0x081fe20000410000 */
[-C--:B------:R-:W-:Y:S01]  /*6720*/  FMUL.FTZ R7, R26, R56.reuse ;  /* 0x000000381a077220 */ /* 0x080fe20000410000 */
[-C--:B------:R-:W-:Y:S01]  /*6730*/  FMUL.FTZ R40, R53, R11.reuse ;  /* 0x0000000b35287220 */ /* 0x080fe20000410000 */
[----:B------:R-:W-:Y:S01]  /*6740*/  FMUL.FTZ R41, R49, R11 ;  /* 0x0000000b31297220 */ /* 0x000fe20000410000 */
[-C--:B------:R-:W-:Y:S01]  /*6750*/  FMUL.FTZ R25, R39, R56.reuse ;  /* 0x0000003827197220 */ /* 0x080fe20000410000 */
[-C--:B------:R-:W-:Y:S01]  /*6760*/  FMUL.FTZ R26, R35, R56.reuse ;  /* 0x00000038231a7220 */ /* 0x080fe20000410000 */
[----:B------:R-:W-:Y:S01]  /*6770*/  F2FP.BF16.F32.PACK_AB R6, R6, R7 ;  /* 0x000000070606723e */ /* 0x000fe200000010ff */
[-C--:B------:R-:W-:Y:S01]  /*6780*/  FMUL.FTZ R30, R42, R56.reuse ;  /* 0x000000382a1e7220 */ /* 0x080fe20000410000 */
[----:B------:R-:W-:Y:S01]  /*6790*/  LOP3.LUT P0, R7, R57, 0x3, RZ, 0xc0, !PT ;  /* 0x0000000339077812 */ /* 0x000fe2000780c0ff */
[-C--:B------:R-:W-:Y:S01]  /*67a0*/  FMUL.FTZ R11, R31, R56.reuse ;  /* 0x000000381f0b7220 */ /* 0x080fe20000410000 */
[-C--:B------:R-:W-:Y:S01]  /*67b0*/  FMUL.FTZ R35, R54, R56.reuse ;  /* 0x0000003836237220 */ /* 0x080fe20000410000 */
[-C--:B------:R-:W-:Y:S01]  /*67c0*/  FMUL.FTZ R38, R50, R56.reuse ;  /* 0x0000003832267220 */ /* 0x080fe20000410000 */
[-C--:B------:R-:W-:Y:S01]  /*67d0*/  FMUL.FTZ R39, R55, R56.reuse ;  /* 0x0000003837277220 */ /* 0x080fe20000410000 */
[----:B------:R-:W-:Y:S01]  /*67e0*/  FMUL.FTZ R42, R51, R56 ;  /* 0x00000038332a7220 */ /* 0x000fe20000410000 */
[----:B------:R-:W-:Y:S01]  /*67f0*/  F2FP.BF16.F32.PACK_AB R13, R13, R14 ;  /* 0x0000000e0d0d723e */ /* 0x000fe200000010ff */
[----:B------:R-:W-:Y:S01]  /*6800*/  UMOV UR8, UR4 ;  /* 0x0000000400087c82 */ /* 0x000fe20008000000 */
[----:B-1----:R-:W-:Y:S01]  /*6810*/  UMOV UR9, UR7 ;  /* 0x0000000700097c82 */ /* 0x002fe20008000000 */
[----:B------:R-:W-:Y:S01]  /*6820*/  F2FP.BF16.F32.PACK_AB R24, R21, R24 ;  /* 0x000000181518723e */ /* 0x000fe200000010ff */
[-C--:B------:R-:W-:Y:S01]  /*6830*/  FMUL.FTZ R27, R46, R56.reuse ;  /* 0x000000382e1b7220 */ /* 0x080fe20000410000 */
[----:B------:R-:W-:Y:S01]  /*6840*/  ISETP.EQ.OR P0, PT, R7, 0x3, !P0 ;  /* 0x000000030700780c */ /* 0x000fe20004702670 */
[-C--:B------:R-:W-:Y:S01]  /*6850*/  FMUL.FTZ R31, R47, R56.reuse ;  /* 0x000000382f1f7220 */ /* 0x080fe20000410000 */
[----:B------:R-:W-:Y:S01]  /*6860*/  F2FP.BF16.F32.PACK_AB R28, R28, R29 ;  /* 0x0000001d1c1c723e */ /* 0x000fe200000010ff */
[----:B------:R-:W-:Y:S01]  /*6870*/  FMUL.FTZ R34, R43, R56 ;  /* 0x000000382b227220 */ /* 0x000fe20000410000 */
[----:B------:R-:W-:Y:S01]  /*6880*/  F2FP.BF16.F32.PACK_AB R33, R32, R33 ;  /* 0x000000212021723e */ /* 0x000fe200000010ff */
[----:B------:R-:W0:Y:S01]  /*6890*/  LDC R50, c[0x0][0xc38] ;  /* 0x00030e00ff327b82 */ /* 0x000e220000000800 */
[----:B------:R-:W-:Y:S01]  /*68a0*/  F2FP.BF16.F32.PACK_AB R36, R36, R37 ;  /* 0x000000252424723e */ /* 0x000fe200000010ff */
[----:B------:R-:W-:Y:S01]  /*68b0*/  UIADD3 UR7, -UR45, URZ, URZ ;  /* 0x0000003f2d077290 */ /* 0x000fe2000fffe13f */
[----:B------:R-:W-:Y:S01]  /*68c0*/  F2FP.BF16.F32.PACK_AB R41, R40, R41 ;  /* 0x000000292829723e */ /* 0x000fe200000010ff */
[----:B------:R-:W-:Y:S01]  /*68d0*/  IMAD R49, RZ, RZ, -UR44 ;  /* 0x8000002cff317e24 */ /* 0x000fe2000f8e02ff */
[----:B------:R-:W-:Y:S01]  /*68e0*/  F2FP.BF16.F32.PACK_AB R26, R25, R26 ;  /* 0x0000001a191a723e */ /* 0x000fe200000010ff */
[----:B------:R-:W-:Y:S01]  /*68f0*/  UIADD3 UR6, UR6, 0x13260, URZ ;  /* 0x0001326006067890 */ /* 0x000fe2000fffe03f */
[----:B------:R-:W-:-:S02]  /*6900*/  F2FP.BF16.F32.PACK_AB R11, R11, R12 ;  /* 0x0000000c0b0b723e */ /* 0x000fc400000010ff */
[----:B------:R-:W-:Y:S01]  /*6910*/  F2FP.BF16.F32.PACK_AB R35, R35, R38 ;  /* 0x000000262323723e */ /* 0x000fe200000010ff */
[----:B------:R-:W-:Y:S01]  /*6920*/  UPRMT UR6, UR5, 0x654, UR6 ;  /* 0x0000065405067896 */ /* 0x000fe20008000006 */
[----:B------:R-:W-:Y:S02]  /*6930*/  F2FP.BF16.F32.PACK_AB R42, R39, R42 ;  /* 0x0000002a272a723e */ /* 0x000fe400000010ff */
[----:B------:R-:W-:Y:S02]  /*6940*/  SEL R37, R13, R24, P0 ;  /* 0x000000180d257207 */ /* 0x000fe40000000000 */
[----:B------:R-:W-:Y:S01]  /*6950*/  SEL R32, R24, R13, P0 ;  /* 0x0000000d18207207 */ /* 0x000fe20000000000 */
[----:B------:R-:W-:Y:S01]  /*6960*/  IMAD.U32 R24, RZ, RZ, UR8 ;  /* 0x00000008ff187e24 */ /* 0x000fe2000f8e00ff */
[----:B------:R-:W-:Y:S01]  /*6970*/  MOV R25, UR9 ;  /* 0x0000000900197c02 */ /* 0x000fe20008000f00 */
[----:B------:R-:W-:Y:S01]  /*6980*/  ULDC UR8, c[0x0][0xc44] ;  /* 0x0003110000087ab9 */ /* 0x000fe20000000800 */
[----:B------:R-:W-:Y:S01]  /*6990*/  SEL R39, R28, R33, P0 ;  /* 0x000000211c277207 */ /* 0x000fe20000000000 */
[----:B------:R-:W-:Y:S01]  /*69a0*/  UIMAD UR15, UR8, UR7, UR44 ;  /* 0x00000007080f72a4 */ /* 0x000fe2000f8e022c */
[----:B------:R-:W-:Y:S01]  /*69b0*/  SEL R38, R33, R28, P0 ;  /* 0x0000001c21267207 */ /* 0x000fe20000000000 */
[----:B------:R-:W-:Y:S01]  /*69c0*/  SYNCS.ARRIVE.TRANS64.RED.A1T0 RZ, [UR6], RZ ;  /* 0x000000ffffff79a7 */ /* 0x000fe20008100406 */
[----:B------:R-:W-:Y:S01]  /*69d0*/  SEL R33, R36, R41, P0 ;  /* 0x0000002924217207 */ /* 0x000fe20000000000 */
[----:B0-----:R-:W-:Y:S01]  /*69e0*/  IMAD R49, R50, R49, UR43 ;  /* 0x0000002b32317e24 */ /* 0x001fe2000f8e0231 */
[----:B------:R-:W-:Y:S01]  /*69f0*/  SEL R36, R41, R36, P0 ;  /* 0x0000002429247207 */ /* 0x000fe20000000000 */
[----:B------:R-:W-:Y:S01]  /*6a00*/  USHF.R.S32.HI UR14, URZ, 0x1f, UR15 ;  /* 0x0000001f3f0e7899 */ /* 0x000fe2000801140f */
[----:B------:R-:W-:Y:S01]  /*6a10*/  SEL R41, R6, R11, P0 ;  /* 0x0000000b06297207 */ /* 0x000fe20000000000 */
[----:B------:R-:W-:Y:S01]  /*6a20*/  UIMAD.WIDE.U32 UR8, UR15, UR10, URZ ;  /* 0x0000000a0f0872a5 */ /* 0x000fe2000f8e003f */
[----:B------:R-:W-:Y:S01]  /*6a30*/  SEL R40, R11, R6, P0 ;  /* 0x000000060b287207 */ /* 0x000fe20000000000 */
[----:B------:R-:W-:Y:S01]  /*6a40*/  IMAD.WIDE R6, R23, 0x2, R24 ;  /* 0x0000000217067825 */ /* 0x000fe200078e0218 */
[----:B------:R-:W-:Y:S01]  /*6a50*/  F2FP.BF16.F32.PACK_AB R3, R3, R8 ;  /* 0x000000080303723e */ /* 0x000fe200000010ff */
[----:B------:R-:W-:Y:S01]  /*6a60*/  UIMAD UR7, UR14, UR10, URZ ;  /* 0x0000000a0e0772a4 */ /* 0x000fe2000f8e023f */
[----:B------:R-:W-:Y:S01]  /*6a70*/  F2FP.BF16.F32.PACK_AB R10, R9, R10 ;  /* 0x0000000a090a723e */ /* 0x000fe200000010ff */
[----:B------:R-:W-:Y:S01]  /*6a80*/  UIMAD UR10, UR16, UR12, URZ ;  /* 0x0000000c100a72a4 */ /* 0x000fe2000f8e023f */
[----:B------:R-:W-:Y:S01]  /*6a90*/  F2FP.BF16.F32.PACK_AB R15, R15, R20 ;  /* 0x000000140f0f723e */ /* 0x000fe200000010ff */
[----:B------:R-:W-:Y:S01]  /*6aa0*/  UIMAD UR7, UR15, UR11, UR7 ;  /* 0x0000000b0f0772a4 */ /* 0x000fe2000f8e0207 */
[----:B------:R-:W-:Y:S01]  /*6ab0*/  F2FP.BF16.F32.PACK_AB R27, R27, R30 ;  /* 0x0000001e1b1b723e */ /* 0x000fe200000010ff */
[----:B------:R-:W-:Y:S01]  /*6ac0*/  UIMAD UR10, UR45, UR13, UR10 ;  /* 0x0000000d2d0a72a4 */ /* 0x000fe2000f8e020a */
[----:B------:R-:W-:Y:S01]  /*6ad0*/  F2FP.BF16.F32.PACK_AB R34, R31, R34 ;  /* 0x000000221f22723e */ /* 0x000fe200000010ff */
[----:B------:R-:W-:Y:S01]  /*6ae0*/  UIADD3 UR9, UR9, UR7, URZ ;  /* 0x0000000709097290 */ /* 0x000fe2000fffe03f */
[----:B------:R-:W-:-:S02]  /*6af0*/  SEL R31, R3, R10, P0 ;  /* 0x0000000a031f7207 */ /* 0x000fc40000000000 */
[----:B------:R-:W-:Y:S01]  /*6b00*/  SEL R30, R10, R3, P0 ;  /* 0x000000030a1e7207 */ /* 0x000fe20000000000 */
[----:B------:R-:W-:Y:S01]  /*6b10*/  IMAD.SHL.U32 R3, R2, 0x8, RZ ;  /* 0x0000000802037824 */ /* 0x000fe200078e00ff */
[----:B------:R-:W-:Y:S01]  /*6b20*/  IADD3 R10, P2, R6, 0x40, RZ ;  /* 0x00000040060a7810 */ /* 0x000fe20007f5e0ff */
[----:B------:R-:W-:Y:S01]  /*6b30*/  UIMAD.WIDE.U32 UR8, UR45, UR12, UR8 ;  /* 0x0000000c2d0872a5 */ /* 0x000fe2000f8e0008 */
[----:B------:R-:W-:Y:S01]  /*6b40*/  SEL R43, R15, R26, P0 ;  /* 0x0000001a0f2b7207 */ /* 0x000fe20000000000 */
[----:B------:R-:W-:Y:S01]  /*6b50*/  IMAD R9, R16, 0x40, R3 ;  /* 0x0000004010097824 */ /* 0x000fe200078e0203 */
[----:B------:R-:W-:Y:S01]  /*6b60*/  SEL R44, R26, R15, P0 ;  /* 0x0000000f1a2c7207 */ /* 0x000fe20000000000 */
[----:B------:R-:W-:Y:S01]  /*6b70*/  IMAD.X R11, RZ, RZ, R7, P2 ;  /* 0x000000ffff0b7224 */ /* 0x000fe200010e0607 */
[C---:B------:R-:W-:Y:S01]  /*6b80*/  LOP3.LUT R15, R6.reuse, 0x380, RZ, 0xc0, !PT ;  /* 0x00000380060f7812 */ /* 0x040fe200078ec0ff */
[----:B------:R-:W-:Y:S01]  /*6b90*/  IMAD.WIDE R24, R9, 0x2, R24 ;  /* 0x0000000209187825 */ /* 0x000fe200078e0218 */
[----:B------:R-:W-:Y:S01]  /*6ba0*/  IADD3 R21, P1, R6, 0x60, RZ ;  /* 0x0000006006157810 */ /* 0x000fe20007f3e0ff */
[----:B------:R-:W-:Y:S01]  /*6bb0*/  ULDC UR7, c[0x0][0xa88] ;  /* 0x0002a20000077ab9 */ /* 0x000fe20000000800 */
[C---:B---3--:R-:W-:Y:S01]  /*6bc0*/  ISETP.NE.AND P2, PT, R48.reuse, 0x1, PT ;  /* 0x000000013000780c */ /* 0x048fe20003f45270 */
[----:B------:R-:W-:Y:S01]  /*6bd0*/  IMAD R54, R48, UR7, RZ ;  /* 0x0000000730367c24 */ /* 0x000fe2000f8e02ff */
[----:B------:R-:W-:Y:S01]  /*6be0*/  SEL R45, R27, R34, P0 ;  /* 0x000000221b2d7207 */ /* 0x000fe20000000000 */
[----:B------:R-:W-:Y:S01]  /*6bf0*/  IMAD.X R9, RZ, RZ, R7, P1 ;  /* 0x000000ffff097224 */ /* 0x000fe200008e0607 */
[----:B------:R-:W-:-:S02]  /*6c00*/  SHF.R.U64 R15, R15, 0x3, RZ ;  /* 0x000000030f0f7819 */ /* 0x000fc400000012ff */
[----:B------:R-:W-:Y:S02]  /*6c10*/  SEL R34, R34, R27, P0 ;  /* 0x0000001b22227207 */ /* 0x000fe40000000000 */
[----:B------:R-:W-:Y:S02]  /*6c20*/  LOP3.LUT R8, R21, 0x380, RZ, 0xc0, !PT ;  /* 0x0000038015087812 */ /* 0x000fe400078ec0ff */
[----:B------:R-:W-:Y:S02]  /*6c30*/  SEL R27, R35, R42, P0 ;  /* 0x0000002a231b7207 */ /* 0x000fe40000000000 */
[----:B------:R-:W-:Y:S01]  /*6c40*/  SEL R42, R42, R35, P0 ;  /* 0x000000232a2a7207 */ /* 0x000fe20000000000 */
[----:B------:R-:W0:Y:S01]  /*6c50*/  @P2 LDC R26, c[0x0][0xbec] ;  /* 0x0002fb00ff1a2b82 */ /* 0x000e220000000800 */
[----:B------:R-:W-:Y:S02]  /*6c60*/  IADD3 R35, P3, R6, 0x20, RZ ;  /* 0x0000002006237810 */ /* 0x000fe40007f7e0ff */
[----:B------:R-:W-:Y:S01]  /*6c70*/  LOP3.LUT R14, R15, R6, RZ, 0x3c, !PT ;  /* 0x000000060f0e7212 */ /* 0x000fe200078e3cff */
[--C-:B------:R-:W-:Y:S01]  /*6c80*/  IMAD.MOV.U32 R15, RZ, RZ, R7.reuse ;  /* 0x000000ffff0f7224 */ /* 0x100fe200078e0007 */
[----:B------:R-:W-:Y:S01]  /*6c90*/  SHF.R.U64 R6, R8, 0x3, RZ ;  /* 0x0000000308067819 */ /* 0x000fe200000012ff */
[----:B------:R-:W-:Y:S01]  /*6ca0*/  IMAD.X R13, RZ, RZ, R7, P3 ;  /* 0x000000ffff0d7224 */ /* 0x000fe200018e0607 */
[----:B------:R-:W-:Y:S01]  /*6cb0*/  LOP3.LUT R7, R10, 0x380, RZ, 0xc0, !PT ;  /* 0x000003800a077812 */ /* 0x000fe200078ec0ff */
[----:B------:R-:W1:Y:S01]  /*6cc0*/  @P2 LDC R46, c[0x0][0xbf0] ;  /* 0x0002fc00ff2e2b82 */ /* 0x000e620000000800 */
[----:B------:R-:W-:-:S02]  /*6cd0*/  LOP3.LUT R8, R6, R21, RZ, 0x3c, !PT ;  /* 0x0000001506087212 */ /* 0x000fc400078e3cff */
[----:B------:R-:W-:Y:S02]  /*6ce0*/  LOP3.LUT R6, R35, 0x380, RZ, 0xc0, !PT ;  /* 0x0000038023067812 */ /* 0x000fe400078ec0ff */
[----:B------:R-:W-:Y:S02]  /*6cf0*/  MOV R58, R14 ;  /* 0x0000000e003a7202 */ /* 0x000fe40000000f00 */
[----:B------:R-:W-:Y:S02]  /*6d00*/  SHF.R.U64 R6, R6, 0x3, RZ ;  /* 0x0000000306067819 */ /* 0x000fe400000012ff */
[----:B------:R-:W-:Y:S02]  /*6d10*/  SHF.R.U64 R7, R7, 0x3, RZ ;  /* 0x0000000307077819 */ /* 0x000fe400000012ff */
[----:B------:R-:W-:Y:S02]  /*6d20*/  LOP3.LUT R12, R6, R35, RZ, 0x3c, !PT ;  /* 0x00000023060c7212 */ /* 0x000fe400078e3cff */
[----:B------:R-:W-:-:S02]  /*6d30*/  IADD3 R35, P4, R24, 0x4800, RZ ;  /* 0x0000480018237810 */ /* 0x000fc40007f9e0ff */
[----:B------:R-:W-:Y:S02]  /*6d40*/  IADD3 R29, P1, R24, 0x1800, RZ ;  /* 0x00001800181d7810 */ /* 0x000fe40007f3e0ff */
[----:B------:R-:W-:Y:S02]  /*6d50*/  LOP3.LUT R6, R35, 0x380, RZ, 0xc0, !PT ;  /* 0x0000038023067812 */ /* 0x000fe400078ec0ff */
[----:B------:R-:W-:Y:S02]  /*6d60*/  LOP3.LUT R10, R7, R10, RZ, 0x3c, !PT ;  /* 0x0000000a070a7212 */ /* 0x000fe400078e3cff */
[----:B------:R-:W-:Y:S02]  /*6d70*/  SHF.R.U64 R6, R6, 0x3, RZ ;  /* 0x0000000306067819 */ /* 0x000fe400000012ff */
[----:B------:R-:W-:Y:S02]  /*6d80*/  LOP3.LUT R28, R29, 0x380, RZ, 0xc0, !PT ;  /* 0x000003801d1c7812 */ /* 0x000fe400078ec0ff */
[----:B------:R-:W-:Y:S01]  /*6d90*/  LOP3.LUT R6, R6, R35, RZ, 0x3c, !PT ;  /* 0x0000002306067212 */ /* 0x000fe200078e3cff */
[----:B------:R-:W-:Y:S01]  /*6da0*/  IMAD R35, R49, 0xc0, R22 ;  /* 0x000000c031237824 */ /* 0x000fe200078e0216 */
[----:B------:R-:W-:Y:S01]  /*6db0*/  MOV R56, R10 ;  /* 0x0000000a00387202 */ /* 0x000fe20000000f00 */
[----:B------:R-:W-:Y:S01]  /*6dc0*/  IMAD.U32 R10, RZ, RZ, UR10 ;  /* 0x0000000aff0a7e24 */ /* 0x000fe2000f8e00ff */
[----:B------:R-:W-:Y:S01]  /*6dd0*/  SHF.R.U64 R28, R28, 0x3, RZ ;  /* 0x000000031c1c7819 */ /* 0x000fe200000012ff */
[----:B0-----:R-:W-:Y:S01]  /*6de0*/  @P2 IMAD.HI.U32 R15, R35, R26, RZ ;  /* 0x0000001a230f2227 */ /* 0x001fe200078e00ff */
[----:B------:R-:W-:Y:S01]  /*6df0*/  MOV R57, R12 ;  /* 0x0000000c00397202 */ /* 0x000fe20000000f00 */
[----:B------:R-:W-:Y:S01]  /*6e00*/  ULDC.64 UR10, c[0x0][0xaf0] ;  /* 0x0002bc00000a7ab9 */ /* 0x000fe20000000a00 */
[----:B------:R-:W-:Y:S01]  /*6e10*/  LOP3.LUT R28, R28, R29, RZ, 0x3c, !PT ;  /* 0x0000001d1c1c7212 */ /* 0x000fe200078e3cff */
[----:B------:R-:W-:Y:S01]  /*6e20*/  IMAD.MOV.U32 R14, RZ, RZ, R35 ;  /* 0x000000ffff0e7224 */ /* 0x000fe200078e0023 */
[----:B-1----:R-:W-:Y:S01]  /*6e30*/  @P2 SHF.R.U32.HI R14, RZ, R46, R15 ;  /* 0x0000002eff0e2219 */ /* 0x002fe2000001160f */
[----:B------:R-:W-:Y:S01]  /*6e40*/  IMAD.X R29, RZ, RZ, R25, P1 ;  /* 0x000000ffff1d7224 */ /* 0x000fe200008e0619 */
[----:B------:R-:W-:-:S02]  /*6e50*/  MOV R55, R8 ;  /* 0x0000000800377202 */ /* 0x000fc40000000f00 */
[--C-:B------:R-:W-:Y:S01]  /*6e60*/  SHF.R.S32.HI R9, RZ, 0x1f, R14.reuse ;  /* 0x0000001fff097819 */ /* 0x100fe2000001140e */
[----:B------:R-:W-:Y:S01]  /*6e70*/  IMAD.MOV R11, RZ, RZ, -R14 ;  /* 0x000000ffff0b7224 */ /* 0x000fe200078e0a0e */
[----:B------:R-:W-:Y:S02]  /*6e80*/  IADD3 R8, P1, R14, UR8, RZ ;  /* 0x000000080e087c10 */ /* 0x000fe4000ff3e0ff */
[----:B------:R-:W-:Y:S01]  /*6e90*/  IADD3 R21, P3, R24, 0x3000, RZ ;  /* 0x0000300018157810 */ /* 0x000fe20007f7e0ff */
[----:B------:R-:W-:Y:S01]  /*6ea0*/  IMAD R13, R48, R11, R35 ;  /* 0x0000000b300d7224 */ /* 0x000fe200078e0223 */
[----:B------:R-:W-:Y:S01]  /*6eb0*/  IADD3.X R9, R9, UR9, R10, P1, !PT ;  /* 0x0000000909097c10 */ /* 0x000fe20008ffe40a */
[----:B------:R-:W-:Y:S01]  /*6ec0*/  ULDC.64 UR8, c[0x0][0xb88] ;  /* 0x0002e20000087ab9 */ /* 0x000fe20000000a00 */
[----:B------:R-:W-:Y:S01]  /*6ed0*/  LOP3.LUT R7, R24, 0x380, RZ, 0xc0, !PT ;  /* 0x0000038018077812 */ /* 0x000fe200078ec0ff */
[----:B------:R-:W-:Y:S01]  /*6ee0*/  IMAD R35, R49, 0xc0, R19 ;  /* 0x000000c031237824 */ /* 0x000fe200078e0213 */
[----:B------:R-:W-:Y:S01]  /*6ef0*/  SHF.R.S32.HI R10, RZ, 0x1f, R13 ;  /* 0x0000001fff0a7819 */ /* 0x000fe2000001140d */
[----:B------:R-:W-:Y:S01]  /*6f00*/  IMAD.WIDE.U32 R8, R13, UR8, R8 ;  /* 0x000000080d087c25 */ /* 0x000fe2000f8e0008 */
[----:B------:R-:W-:-:S02]  /*6f10*/  LOP3.LUT R20, R21, 0x380, RZ, 0xc0, !PT ;  /* 0x0000038015147812 */ /* 0x000fc400078ec0ff */
[----:B------:R-:W-:Y:S01]  /*6f20*/  SHF.R.U64 R7, R7, 0x3, RZ ;  /* 0x0000000307077819 */ /* 0x000fe200000012ff */
[----:B------:R-:W-:Y:S01]  /*6f30*/  IMAD R10, R10, UR8, RZ ;  /* 0x000000080a0a7c24 */ /* 0x000fe2000f8e02ff */
[----:B------:R-:W-:Y:S02]  /*6f40*/  SHF.R.U64 R20, R20, 0x3, RZ ;  /* 0x0000000314147819 */ /* 0x000fe400000012ff */
[----:B------:R-:W-:Y:S01]  /*6f50*/  LOP3.LUT R24, R7, R24, RZ, 0x3c, !PT ;  /* 0x0000001807187212 */ /* 0x000fe200078e3cff */
[----:B------:R-:W-:Y:S01]  /*6f60*/  IMAD R15, R13, UR9, R10 ;  /* 0x000000090d0f7c24 */ /* 0x000fe2000f8e020a */
[----:B------:R-:W-:Y:S01]  /*6f70*/  ULDC.64 UR8, c[0x0][0xb50] ;  /* 0x0002d40000087ab9 */ /* 0x000fe20000000a00 */
[----:B------:R-:W-:Y:S01]  /*6f80*/  IADD3.X R7, RZ, R25, RZ, P4, !PT ;  /* 0x00000019ff077210 */ /* 0x000fe200027fe4ff */
[----:B------:R-:W-:Y:S01]  /*6f90*/  VIADD R13, R35, 0x8 ;  /* 0x00000008230d7836 */ /* 0x000fe20000000000 */
[----:B------:R-:W-:Y:S01]  /*6fa0*/  LOP3.LUT P1, RZ, R17, 0x3, RZ, 0xc0, !PT ;  /* 0x0000000311ff7812 */ /* 0x000fe2000782c0ff */
[----:B------:R-:W-:Y:S01]  /*6fb0*/  IMAD.IADD R9, R9, 0x1, R15 ;  /* 0x0000000109097824 */ /* 0x000fe200078e020f */
[----:B------:R-:W-:-:S02]  /*6fc0*/  LEA R15, P4, R8, UR8, 0x2 ;  /* 0x00000008080f7c11 */ /* 0x000fc4000f8810ff */
[----:B------:R-:W-:Y:S01]  /*6fd0*/  LOP3.LUT R20, R20, R21, RZ, 0x3c, !PT ;  /* 0x0000001514147212 */ /* 0x000fe200078e3cff */
[----:B------:R-:W-:Y:S01]  /*6fe0*/  IMAD.X R21, RZ, RZ, R25, P3 ;  /* 0x000000ffff157224 */ /* 0x000fe200018e0619 */
[-C--:B------:R-:W-:Y:S01]  /*6ff0*/  ISETP.GE.OR P3, PT, R35, R54.reuse, P1 ;  /* 0x000000362300720c */ /* 0x080fe20000f66670 */
[----:B------:R-:W-:Y:S01]  /*7000*/  SHFL.IDX PT, R50, R15, RZ, 0x1c1f ;  /* 0x001c1fff0f327589 */ /* 0x000fe200000e0000 */
[----:B------:R-:W-:Y:S01]  /*7010*/  LEA.HI.X R35, R8, UR9, R9, 0x2, P4 ;  /* 0x0000000908237c11 */ /* 0x000fe2000a0f1409 */
[----:B------:R-:W-:Y:S01]  /*7020*/  ULDC.64 UR8, c[0x0][0xae8] ;  /* 0x0002ba0000087ab9 */ /* 0x000fe20000000a00 */
[----:B------:R-:W-:Y:S01]  /*7030*/  ISETP.GE.OR P1, PT, R13, R54, P1 ;  /* 0x000000360d00720c */ /* 0x000fe20000f26670 */
[----:B------:R-:W-:Y:S04]  /*7040*/  SHFL.IDX PT, R52, R15, 0x1, 0x1c1f ;  /* 0x003c1f000f347f89 */ /* 0x000fe800000e0000 */
[----:B------:R-:W-:Y:S01]  /*7050*/  SHFL.IDX PT, R51, R35, RZ, 0x1c1f ;  /* 0x001c1fff23337589 */ /* 0x000fe200000e0000 */
[----:B------:R-:W-:Y:S06]  /*7060*/  BAR.SYNC.DEFER_BLOCKING 0x1, 0x180 ;  /* 0x0046000000007b1d */ /* 0x000fec0000010000 */
[----:B------:R-:W-:Y:S01]  /*7070*/  SHFL.IDX PT, R53, R35, 0x1, 0x1c1f ;  /* 0x003c1f0023357f89 */ /* 0x000fe200000e0000 */
[----:B--2---:R-:W-:-:S03]  /*7080*/  LOP3.LUT R11, R4, 0x2, RZ, 0x3c, !PT ;  /* 0x00000002040b7812 */ /* 0x004fc600078e3cff */
[----:B------:R-:W-:Y:S04]  /*7090*/  SHFL.IDX PT, R37, R37, R4, 0x1c1f ;  /* 0x001c1f0425257589 */ /* 0x000fe800000e0000 */
[----:B------:R-:W0:Y:S04]  /*70a0*/  SHFL.IDX PT, R32, R32, R11, 0x1c1f ;  /* 0x001c1f0b20207589 */ /* 0x000e2800000e0000 */
[----:B------:R-:W-:Y:S04]  /*70b0*/  SHFL.IDX PT, R31, R31, R4, 0x1c1f ;  /* 0x001c1f041f1f7589 */ /* 0x000fe800000e0000 */
[----:B------:R-:W-:Y:S04]  /*70c0*/  SHFL.IDX PT, R39, R39, R4, 0x1c1f ;  /* 0x001c1f0427277589 */ /* 0x000fe800000e0000 */
[----:B------:R-:W-:Y:S04]  /*70d0*/  SHFL.IDX PT, R41, R41, R4, 0x1c1f ;  /* 0x001c1f0429297589 */ /* 0x000fe800000e0000 */
[----:B------:R-:W1:Y:S04]  /*70e0*/  SHFL.IDX PT, R30, R30, R11, 0x1c1f ;  /* 0x001c1f0b1e1e7589 */ /* 0x000e6800000e0000 */
[----:B------:R-:W2:Y:S04]  /*70f0*/  SHFL.IDX PT, R38, R38, R11, 0x1c1f ;  /* 0x001c1f0b26267589 */ /* 0x000ea800000e0000 */
[----:B------:R-:W3:Y:S01]  /*7100*/  SHFL.IDX PT, R40, R40, R11, 0x1c1f ;  /* 0x001c1f0b28287589 */ /* 0x000ee200000e0000 */
[----:B0-----:R-:W-:-:S02]  /*7110*/  SEL R12, R37, R32, P0 ;  /* 0x00000020250c7207 */ /* 0x001fc40000000000 */
[----:B------:R-:W-:Y:S01]  /*7120*/  SEL R14, R32, R37, P0 ;  /* 0x00000025200e7207 */ /* 0x000fe20000000000 */
[----:B------:R-:W-:Y:S04]  /*7130*/  SHFL.IDX PT, R33, R33, R4, 0x1c1f ;  /* 0x001c1f0421217589 */ /* 0x000fe800000e0000 */
[----:B------:R-:W-:Y:S04]  /*7140*/  SHFL.IDX PT, R43, R43, R4, 0x1c1f ;  /* 0x001c1f042b2b7589 */ /* 0x000fe800000e0000 */
[----:B------:R-:W-:Y:S04]  /*7150*/  SHFL.IDX PT, R45, R45, R4, 0x1c1f ;  /* 0x001c1f042d2d7589 */ /* 0x000fe800000e0000 */
[----:B------:R-:W-:Y:S01]  /*7160*/  SHFL.IDX PT, R27, R27, R4, 0x1c1f ;  /* 0x001c1f041b1b7589 */ /* 0x000fe200000e0000 */
[----:B-1----:R-:W-:-:S02]  /*7170*/  SEL R8, R31, R30, P0 ;  /* 0x0000001e1f087207 */ /* 0x002fc40000000000 */
[----:B------:R-:W-:Y:S01]  /*7180*/  SEL R10, R30, R31, P0 ;  /* 0x0000001f1e0a7207 */ /* 0x000fe20000000000 */
[----:B------:R-:W0:Y:S01]  /*7190*/  SHFL.IDX PT, R26, R36, R11, 0x1c1f ;  /* 0x001c1f0b241a7589 */ /* 0x000e2200000e0000 */
[----:B--2---:R-:W-:-:S03]  /*71a0*/  SEL R32, R39, R38, P0 ;  /* 0x0000002627207207 */ /* 0x004fc60000000000 */
[----:B------:R-:W1:Y:S01]  /*71b0*/  SHFL.IDX PT, R44, R44, R11, 0x1c1f ;  /* 0x001c1f0b2c2c7589 */ /* 0x000e6200000e0000 */
[----:B---3--:R-:W-:-:S03]  /*71c0*/  SEL R9, R41, R40, P0 ;  /* 0x0000002829097207 */ /* 0x008fc60000000000 */
[----:B------:R2:W3:Y:S04]  /*71d0*/  SHFL.IDX PT, R4, R34, R11, 0x1c1f ;  /* 0x001c1f0b22047589 */ /* 0x0004e800000e0000 */
[----:B------:R4:W5:Y:S01]  /*71e0*/  SHFL.IDX PT, R42, R42, R11, 0x1c1f ;  /* 0x001c1f0b2a2a7589 */ /* 0x00096200000e0000 */
[----:B--2---:R-:W-:Y:S02]  /*71f0*/  SEL R34, R38, R39, P0 ;  /* 0x0000002726227207 */ /* 0x004fe40000000000 */
[----:B----4-:R-:W-:Y:S02]  /*7200*/  SEL R11, R40, R41, P0 ;  /* 0x00000029280b7207 */ /* 0x010fe40000000000 */
[----:B0-----:R-:W-:Y:S02]  /*7210*/  SEL R36, R33, R26, P0 ;  /* 0x0000001a21247207 */ /* 0x001fe40000000000 */
[----:B------:R-:W-:Y:S01]  /*7220*/  SEL R38, R26, R33, P0 ;  /* 0x000000211a267207 */ /* 0x000fe20000000000 */
[----:B------:R0:W-:Y:S01]  /*7230*/  STSM.16.M88.4 [R58], R8 ;  /* 0x000000083a007844 */ /* 0x0001e20000000200 */
[----:B-1----:R-:W-:-:S02]  /*7240*/  SEL R13, R43, R44, P0 ;  /* 0x0000002c2b0d7207 */ /* 0x002fc40000000000 */
[----:B------:R-:W-:Y:S02]  /*7250*/  SEL R15, R44, R43, P0 ;  /* 0x0000002b2c0f7207 */ /* 0x000fe40000000000 */
[----:B---3--:R-:W-:Y:S02]  /*7260*/  SEL R33, R45, R4, P0 ;  /* 0x000000042d217207 */ /* 0x008fe40000000000 */
[----:B------:R-:W-:Y:S01]  /*7270*/  SEL R35, R4, R45, P0 ;  /* 0x0000002d04237207 */ /* 0x000fe20000000000 */
[----:B------:R-:W-:Y:S01]  /*7280*/  STSM.16.M88.4 [R57], R12 ;  /* 0x0000000c39007844 */ /* 0x000fe20000000200 */
[----:B-----5:R-:W-:Y:S02]  /*7290*/  SEL R37, R27, R42, P0 ;  /* 0x0000002a1b257207 */ /* 0x020fe40000000000 */
[----:B------:R-:W-:Y:S01]  /*72a0*/  SEL R39, R42, R27, P0 ;  /* 0x0000001b2a277207 */ /* 0x000fe20000000000 */
[----:B------:R-:W-:Y:S04]  /*72b0*/  STSM.16.M88.4 [R56], R32 ;  /* 0x0000002038007844 */ /* 0x000fe80000000200 */
[----:B------:R-:W-:Y:S01]  /*72c0*/  STSM.16.M88.4 [R55], R36 ;  /* 0x0000002437007844 */ /* 0x000fe20000000200 */
[----:B0-----:R-:W0:Y:S08]  /*72d0*/  @P2 LDC R9, c[0x0][0xbec] ;  /* 0x0002fb00ff092b82 */ /* 0x001e300000000800 */
[----:B------:R-:W-:Y:S08]  /*72e0*/  BAR.SYNC.DEFER_BLOCKING 0x1, 0x180 ;  /* 0x0046000000007b1d */ /* 0x000ff00000010000 */
[----:B------:R-:W1:Y:S01]  /*72f0*/  @P2 LDC R11, c[0x0][0xbf0] ;  /* 0x0002fc00ff0b2b82 */ /* 0x000e620000000800 */
[----:B------:R-:W-:Y:S04]  /*7300*/  @!P3 ST.E desc[UR36][R50.64], R5 ;  /* 0x000000053200b985 */ /* 0x000fe8000c101924 */
[----:B------:R2:W-:Y:S04]  /*7310*/  @!P1 ST.E desc[UR36][R52.64], R0 ;  /* 0x0000000034009985 */ /* 0x0005e8000c101924 */
[----:B------:R-:W3:Y:S04]  /*7320*/  LD.E.128 R24, desc[UR36][R24.64] ;  /* 0x0000002418187980 */ /* 0x000ee8000c101d00 */
[----:B------:R-:W4:Y:S04]  /*7330*/  LD.E.128 R28, desc[UR36][R28.64] ;  /* 0x000000241c1c7980 */ /* 0x000f28000c101d00 */
[----:B------:R-:W5:Y:S04]  /*7340*/  LD.E.128 R40, desc[UR36][R20.64] ;  /* 0x0000002414287980 */ /* 0x000f68000c101d00 */
[----:B------:R0:W5:Y:S01]  /*7350*/  LD.E.128 R44, desc[UR36][R6.64] ;  /* 0x00000024062c7980 */ /* 0x000162000c101d00 */
[----:B--2---:R-:W-:Y:S01]  /*7360*/  IMAD R0, R2, 0x30, R16 ;  /* 0x0000003002007824 */ /* 0x004fe200078e0210 */
[----:B------:R-:W-:-:S02]  /*7370*/  UIMAD UR5, UR14, UR8, URZ ;  /* 0x000000080e0572a4 */ /* 0x000fc4000f8e023f */
[----:B------:R-:W-:Y:S01]  /*7380*/  UIMAD.WIDE.U32 UR6, UR15, UR8, URZ ;  /* 0x000000080f0672a5 */ /* 0x000fe2000f8e003f */
[----:B------:R-:W-:Y:S01]  /*7390*/  IMAD R8, R49, 0xc0, R0 ;  /* 0x000000c031087824 */ /* 0x000fe200078e0200 */
[----:B------:R-:W-:Y:S01]  /*73a0*/  UIMAD UR5, UR15, UR9, UR5 ;  /* 0x000000090f0572a4 */ /* 0x000fe2000f8e0205 */
[----:B------:R-:W-:Y:S01]  /*73b0*/  @!PT LDS RZ, [RZ] ;  /* 0x00000000fffff984 */ /* 0x000fe20000000800 */
[----:B------:R-:W-:Y:S01]  /*73c0*/  @!PT LDS RZ, [RZ] ;  /* 0x00000000fffff984 */ /* 0x000fe20000000800 */
[----:B------:R-:W-:Y:S01]  /*73d0*/  @!PT LDS RZ, [RZ] ;  /* 0x00000000fffff984 */ /* 0x000fe20000000800 */
[----:B------:R-:W-:Y:S01]  /*73e0*/  @!PT LDS RZ, [RZ] ;  /* 0x00000000fffff984 */ /* 0x000fe20000000800 */
[----:B------:R2:W-:Y:S06]  /*73f0*/  MEMBAR.ALL.CTA ;  /* 0x0000000000007992 */ /* 0x0005ec0000008000 */
[----:B--2---:R-:W2:Y:S01]  /*7400*/  FENCE.VIEW.ASYNC.S ;  /* 0x00000000000073c6 */ /* 0x004ea20000000000 */
[----:B------:R-:W-:Y:S01]  /*7410*/  UIMAD UR8, UR16, UR10, URZ ;  /* 0x0000000a100872a4 */ /* 0x000fe2000f8e023f */
[----:B0-----:R-:W-:Y:S01]  /*7420*/  @P2 IMAD.HI.U32 R0, R8, R9, RZ ;  /* 0x0000000908002227 */ /* 0x001fe200078e00ff */
[----:B------:R-:W-:-:S02]  /*7430*/  UIADD3 UR7, UR7, UR5, URZ ;  /* 0x0000000507077290 */ /* 0x000fc4000fffe03f */
[----:B------:R-:W-:Y:S01]  /*7440*/  UIMAD UR5, UR45, UR11, UR8 ;  /* 0x0000000b2d0572a4 */ /* 0x000fe2000f8e0208 */
[----:B------:R-:W-:Y:S01]  /*7450*/  IMAD.MOV.U32 R7, RZ, RZ, R8 ;  /* 0x000000ffff077224 */ /* 0x000fe200078e0008 */
[----:B------:R-:W-:Y:S01]  /*7460*/  UIMAD.WIDE.U32 UR6, UR45, UR10, UR6 ;  /* 0x0000000a2d0672a5 */ /* 0x000fe2000f8e0006 */
[----:B-1----:R-:W-:Y:S01]  /*7470*/  @P2 SHF.R.U32.HI R7, RZ, R11, R0 ;  /* 0x0000000bff072219 */ /* 0x002fe20000011600 */
[----:B------:R-:W-:Y:S01]  /*7480*/  ULDC.64 UR8, c[0x0][0xae0] ;  /* 0x0002b80000087ab9 */ /* 0x000fe20000000a00 */
[----:B------:R-:W-:Y:S01]  /*7490*/  IMAD R49, R49, 0xc0, R16 ;  /* 0x000000c031317824 */ /* 0x000fe200078e0210 */
[----:B------:R-:W-:Y:S01]  /*74a0*/  UIADD3 UR5, UR7, UR5, URZ ;  /* 0x0000000507057290 */ /* 0x000fe2000fffe03f */
[--C-:B------:R-:W-:Y:S01]  /*74b0*/  SHF.R.S32.HI R0, RZ, 0x1f, R7.reuse ;  /* 0x0000001fff007819 */ /* 0x100fe20000011407 */
[----:B------:R-:W-:Y:S01]  /*74c0*/  IMAD.MOV R9, RZ, RZ, -R7 ;  /* 0x000000ffff097224 */ /* 0x000fe200078e0a07 */
[----:B------:R-:W-:Y:S01]  /*74d0*/  UIADD3 UR4, UR4, 0x13220, URZ ;  /* 0x0001322004047890 */ /* 0x000fe2000fffe03f */
[----:B------:R-:W-:Y:S01]  /*74e0*/  IMAD.U32 R5, RZ, RZ, UR7 ;  /* 0x00000007ff057e24 */ /* 0x000fe2000f8e00ff */
[----:B------:R-:W-:Y:S01]  /*74f0*/  UIADD3 UR40, UR40, 0x1, URZ ;  /* 0x0000000128287890 */ /* 0x000fe2000fffe03f */
[----:B------:R-:W-:Y:S01]  /*7500*/  IMAD R0, R0, UR8, RZ ;  /* 0x0000000800007c24 */ /* 0x000fe2000f8e02ff */
[----:B------:R-:W-:Y:S01]  /*7510*/  MOV R5, UR5 ;  /* 0x0000000500057c02 */ /* 0x000fe20008000f00 */
[----:B------:R-:W-:Y:S01]  /*7520*/  IMAD R9, R48, R9, R8 ;  /* 0x0000000930097224 */ /* 0x000fe200078e0208 */
[----:B------:R-:W-:Y:S01]  /*7530*/  ULDC UR5, c[0x0][0xac8] ;  /* 0x0002b20000057ab9 */ /* 0x000fe20000000800 */
[----:B------:R-:W-:Y:S01]  /*7540*/  IMAD.U32 R4, RZ, RZ, UR6 ;  /* 0x00000006ff047e24 */ /* 0x000fe2000f8e00ff */
[----:B------:R-:W-:Y:S01]  /*7550*/  ULDC.64 UR6, c[0x0][0xad8] ;  /* 0x0002b60000067ab9 */ /* 0x000fe20000000a00 */
[C---:B------:R-:W-:Y:S01]  /*7560*/  IMAD R11, R7.reuse, UR9, R0 ;  /* 0x00000009070b7c24 */ /* 0x040fe2000f8e0200 */
[----:B------:R-:W-:Y:S01]  /*7570*/  SHF.R.S32.HI R0, RZ, 0x1f, R9 ;  /* 0x0000001fff007819 */ /* 0x000fe20000011409 */
[----:B------:R-:W-:Y:S01]  /*7580*/  IMAD.WIDE.U32 R4, R7, UR8, R4 ;  /* 0x0000000807047c25 */ /* 0x000fe2000f8e0004 */
[----:B------:R-:W-:-:S02]  /*7590*/  UPRMT UR4, URZ, 0x654, UR4 ;  /* 0x000006543f047896 */ /* 0x000fc40008000004 */
[----:B------:R-:W-:Y:S01]  /*75a0*/  UISETP.NE.AND UP0, UPT, UR40, 0x2, UPT ;  /* 0x000000022800788c */ /* 0x000fe2000bf05270 */
[----:B------:R-:W-:Y:S01]  /*75b0*/  IMAD.IADD R5, R5, 0x1, R11 ;  /* 0x0000000105057824 */ /* 0x000fe200078e020b */
[----:B------:R-:W-:Y:S01]  /*75c0*/  UIADD3 UR38, UR38, 0x1, URZ ;  /* 0x0000000126267890 */ /* 0x000fe2000fffe03f */
[----:B------:R-:W-:Y:S01]  /*75d0*/  IMAD R0, R0, UR6, RZ ;  /* 0x0000000600007c24 */ /* 0x000fe2000f8e02ff */
[----:B------:R-:W-:Y:S01]  /*75e0*/  USEL UR40, UR40, URZ, UP0 ;  /* 0x0000003f28287287 */ /* 0x000fe20008000000 */
[C---:B------:R-:W-:Y:S02]  /*75f0*/  IMAD.WIDE.U32 R4, R9.reuse, UR6, R4 ;  /* 0x0000000609047c25 */ /* 0x040fe4000f8e0004 */
[----:B--2---:R-:W-:Y:S01]  /*7600*/  SYNCS.ARRIVE.TRANS64.RED.A1T0 RZ, [UR4], RZ ;  /* 0x000000ffffff79a7 */ /* 0x004fe20008100404 */
[----:B------:R-:W-:Y:S01]  /*7610*/  ULDC UR4, c[0x0][0xc] ;  /* 0x0000030000047ab9 */ /* 0x000fe20000000800 */
[----:B------:R-:W-:Y:S01]  /*7620*/  IMAD R7, R9, UR7, R0 ;  /* 0x0000000709077c24 */ /* 0x000fe2000f8e0200 */
[----:B------:R-:W-:Y:S01]  /*7630*/  ULDC.64 UR6, c[0x0][0xa80] ;  /* 0x0002a00000067ab9 */ /* 0x000fe20000000a00 */
[----:B------:R-:W-:Y:S01]  /*7640*/  VIADD R13, R49, 0x30 ;  /* 0x00000030310d7836 */ /* 0x000fe20000000000 */
[C---:B------:R-:W-:Y:S01]  /*7650*/  LEA R0, P0, R4.reuse, UR6, 0x1 ;  /* 0x0000000604007c11 */ /* 0x040fe2000f8008ff */
[----:B------:R-:W-:Y:S01]  /*7660*/  IMAD.IADD R5, R5, 0x1, R7 ;  /* 0x0000000105057824 */ /* 0x000fe200078e0207 */
[----:B------:R-:W-:Y:S01]  /*7670*/  UIADD3 UR43, UR4, UR43, URZ ;  /* 0x0000002b042b7290 */ /* 0x000fe2000fffe03f */
[C---:B------:R-:W-:Y:S01]  /*7680*/  VIADD R15, R49.reuse, 0x60 ;  /* 0x00000060310f7836 */ /* 0x040fe20000000000 */
[----:B------:R-:W-:Y:S01]  /*7690*/  USEL UR4, URZ, 0x1, UP0 ;  /* 0x000000013f047887 */ /* 0x000fe20008000000 */
[----:B------:R-:W-:Y:S01]  /*76a0*/  SHFL.IDX PT, R6, R0, 0x1, 0x181f ;  /* 0x00381f0000067f89 */ /* 0x000fe200000e0000 */
[----:B------:R-:W-:Y:S01]  /*76b0*/  LEA.HI.X R12, R4, UR7, R5, 0x1, P0 ;  /* 0x00000007040c7c11 */ /* 0x000fe200080f0c05 */
[----:B------:R-:W-:Y:S01]  /*76c0*/  VIADD R21, R49, 0x90 ;  /* 0x0000009031157836 */ /* 0x000fe20000000000 */
[----:B------:R-:W-:Y:S01]  /*76d0*/  ISETP.GE.AND P0, PT, R3, UR5, PT ;  /* 0x0000000503007c0c */ /* 0x000fe2000bf06270 */
[----:B------:R-:W-:Y:S01]  /*76e0*/  SHFL.IDX PT, R4, R0, RZ, 0x181f ;  /* 0x00181fff00047589 */ /* 0x000fe200000e0000 */
[----:B------:R-:W-:-:S02]  /*76f0*/  ULOP3.LUT UR39, UR39, UR4, URZ, 0x3c, !UPT ;  /* 0x0000000427277292 */ /* 0x000fc4000f8e3c3f */
[-C--:B------:R-:W-:Y:S01]  /*7700*/  ISETP.GE.OR P1, PT, R49, R54.reuse, P0 ;  /* 0x000000363100720c */ /* 0x080fe20000726670 */
[----:B------:R-:W0:Y:S01]  /*7710*/  SHFL.IDX PT, R5, R12, RZ, 0x181f ;  /* 0x00181fff0c057589 */ /* 0x000e2200000e0000 */
[-C--:B------:R-:W-:Y:S02]  /*7720*/  ISETP.GE.OR P2, PT, R13, R54.reuse, P0 ;  /* 0x000000360d00720c */ /* 0x080fe40000746670 */
[-C--:B------:R-:W-:Y:S01]  /*7730*/  ISETP.GE.OR P3, PT, R15, R54.reuse, P0 ;  /* 0x000000360f00720c */ /* 0x080fe20000766670 */
[----:B------:R-:W1:Y:S01]  /*7740*/  SHFL.IDX PT, R7, R12, 0x1, 0x181f ;  /* 0x00381f000c077f89 */ /* 0x000e6200000e0000 */
[----:B------:R-:W-:-:S03]  /*7750*/  ISETP.GE.OR P0, PT, R21, R54, P0 ;  /* 0x000000361500720c */ /* 0x000fc60000706670 */
[----:B------:R-:W-:Y:S04]  /*7760*/  SHFL.IDX PT, R8, R0, 0x2, 0x181f ;  /* 0x00581f0000087f89 */ /* 0x000fe800000e0000 */
[----:B------:R-:W2:Y:S04]  /*7770*/  SHFL.IDX PT, R9, R12, 0x2, 0x181f ;  /* 0x00581f000c097f89 */ /* 0x000ea800000e0000 */
[----:B------:R0:W-:Y:S04]  /*7780*/  SHFL.IDX PT, R10, R0, 0x3, 0x181f ;  /* 0x00781f00000a7f89 */ /* 0x0001e800000e0000 */
[----:B------:R-:W2:Y:S01]  /*7790*/  SHFL.IDX PT, R11, R12, 0x3, 0x181f ;  /* 0x00781f000c0b7f89 */ /* 0x000ea200000e0000 */
[----:B0-----:R-:W0:Y:S01]  /*77a0*/  LDC R0, c[0x0][0xc34] ;  /* 0x00030d00ff007b82 */ /* 0x001e220000000800 */
[----:B------:R-:W-:-:S04]  /*77b0*/  @!P1 IMAD.WIDE R4, R3, 0x2, R4 ;  /* 0x0000000203049825 */ /* 0x000fc800078e0204 */
[----:B-1----:R-:W-:-:S04]  /*77c0*/  @!P2 IMAD.WIDE R6, R3, 0x2, R6 ;  /* 0x000000020306a825 */ /* 0x002fc800078e0206 */
[----:B--2---:R-:W-:-:S04]  /*77d0*/  @!P3 IMAD.WIDE R8, R3, 0x2, R8 ;  /* 0x000000020308b825 */ /* 0x004fc800078e0208 */
[----:B------:R-:W-:Y:S01]  /*77e0*/  @!P0 IMAD.WIDE R10, R3, 0x2, R10 ;  /* 0x00000002030a8825 */ /* 0x000fe200078e020a */
[----:B---3--:R1:W-:Y:S04]  /*77f0*/  @!P1 ST.E.128 desc[UR36][R4.64], R24 ;  /* 0x0000001804009985 */ /* 0x0083e8000c101d24 */
[----:B----4-:R1:W-:Y:S04]  /*7800*/  @!P2 ST.E.128 desc[UR36][R6.64], R28 ;  /* 0x0000001c0600a985 */ /* 0x0103e8000c101d24 */
[----:B-----5:R1:W-:Y:S04]  /*7810*/  @!P3 ST.E.128 desc[UR36][R8.64], R40 ;  /* 0x000000280800b985 */ /* 0x0203e8000c101d24 */
[----:B------:R1:W-:Y:S01]  /*7820*/  @!P0 ST.E.128 desc[UR36][R10.64], R44 ;  /* 0x0000002c0a008985 */ /* 0x0003e2000c101d24 */
[----:B0-----:R-:W-:-:S13]  /*7830*/  ISETP.LE.AND P0, PT, R0, UR43, PT ;  /* 0x0000002b00007c0c */ /* 0x001fda000bf03270 */
[----:B------:R-:W-:Y:S05]  /*7840*/  @!P0 BRA `(.L_x_31) ;  /* 0xffffff94000c8947 */ /* 0x000fea000383ffff */
[----:B------:R-:W-:Y:S05]  /*7850*/  EXIT ;  /* 0x000000000000794d */ /* 0x000fea0003800000 */
.L_x_5:
[----:B------:R-:W-:-:S08]  /*7860*/  NOP ;  /* 0x0000000000007918 */ /* 0x000fd00000000000 */
[----:B------:R-:W0:-:S00]  /*7870*/  USETMAXREG.DEALLOC.CTAPOOL 0x20 ;  /* 0x00000020000079c8 */ /* 0x000e0000080e0500 */
[----:B------:R-:W1:Y:S01]  /*7880*/  S2UR UR40, SR_CTAID.X ;  /* 0x00000000002879c3 */ /* 0x000e620000002500 */
[----:B------:R-:W-:Y:S01]  /*7890*/  UMOV UR38, 0x1 ;  /* 0x0000000100267882 */ /* 0x000fe20000000000 */
[----:B0-----:R-:W-:Y:S02]  /*78a0*/  IMAD.MOV.U32 R26, RZ, RZ, RZ ;  /* 0x000000ffff1a7224 */ /* 0x001fe400078e00ff */
[----:B------:R-:W-:-:S04]  /*78b0*/  IMAD.MOV.U32 R29, RZ, RZ, 0x1 ;  /* 0x00000001ff1d7424 */ /* 0x000fc800078e00ff */
[----:B------:R-:W1:Y:S02]  /*78c0*/  LDC R2, c[0x0][0xc34] ;  /* 0x00030d00ff027b82 */ /* 0x000e640000000800 */
[----:B-1----:R-:W-:-:S13]  /*78d0*/  ISETP.LE.AND P0, PT, R2, UR40, PT ;  /* 0x0000002802007c0c */ /* 0x002fda000bf03270 */
[----:B------:R-:W-:Y:S05]  /*78e0*/  @P0 BRA `(.L_x_32) ;  /* 0x0000004000600947 */ /* 0x000fea0003800000 */
[----:B------:R-:W0:Y:S01]  /*78f0*/  S2R R8, SR_TID.X ;  /* 0x0000000000087919 */ /* 0x000e220000002100 */
[----:B------:R-:W-:Y:S01]  /*7900*/  ULDC.64 UR4, c[0x0][0x418] ;  /* 0x0001060000047ab9 */ /* 0x000fe20000000a00 */
[----:B------:R-:W-:Y:S01]  /*7910*/  ULDC.64 UR8, c[0x0][0x2f0] ;  /* 0x0000bc0000087ab9 */ /* 0x000fe20000000a00 */
[----:B------:R-:W-:Y:S01]  /*7920*/  UISETP.NE.U32.AND UP0, UPT, UR4, URZ, UPT ;  /* 0x0000003f0400728c */ /* 0x000fe2000bf05070 */
[----:B------:R-:W-:Y:S01]  /*7930*/  LOP3.LUT R28, R28, 0xffffff7f, RZ, 0xc0, !PT ;  /* 0xffffff7f1c1c7812 */ /* 0x000fe200078ec0ff */
[----:B------:R-:W-:Y:S01]  /*7940*/  UMOV UR43, 0x400 ;  /* 0x00000400002b7882 */ /* 0x000fe20000000000 */
[----:B------:R-:W-:Y:S01]  /*7950*/  ULDC UR4, c[0x0][0x424] ;  /* 0x0001090000047ab9 */ /* 0x000fe20000000800 */
[----:B------:R-:W-:Y:S01]  /*7960*/  UISETP.NE.AND.EX UP0, UPT, UR5, URZ, UPT, UP0 ;  /* 0x0000003f0500728c */ /* 0x000fe2000bf05300 */
[----:B------:R-:W-:Y:S01]  /*7970*/  IMAD.MOV.U32 R29, RZ, RZ, 0x1 ;  /* 0x00000001ff1d7424 */ /* 0x000fe200078e00ff */
[----:B------:R-:W-:Y:S01]  /*7980*/  ULEA UR43, UR48, UR43, 0x18 ;  /* 0x0000002b302b7291 */ /* 0x000fe2000f8ec03f */
[----:B------:R-:W-:Y:S01]  /*7990*/  IMAD.MOV.U32 R26, RZ, RZ, RZ ;  /* 0x000000ffff1a7224 */ /* 0x000fe200078e00ff */
[----:B------:R-:W-:Y:S01]  /*79a0*/  USEL UR4, UR4, 0x1, UP0 ;  /* 0x0000000104047887 */ /* 0x000fe20008000000 */
[----:B------:R-:W-:Y:S01]  /*79b0*/  UMOV UR6, 0xa0 ;  /* 0x000000a000067882 */ /* 0x000fe20000000000 */
[----:B------:R-:W-:-:S02]  /*79c0*/  ULDC UR44, c[0x0][0x448] ;  /* 0x00011200002c7ab9 */ /* 0x000fc40000000800 */
[----:B------:R-:W-:Y:S01]  /*79d0*/  UIMAD UR42, UR4, UR8, URZ ;  /* 0x00000008042a72a4 */ /* 0x000fe2000f8e023f */
[----:B------:R-:W-:Y:S02]  /*79e0*/  ULDC UR7, c[0x0][0x288] ;  /* 0x0000a20000077ab9 */ /* 0x000fe40000000800 */
[----:B------:R-:W-:Y:S01]  /*79f0*/  ULDC UR8, c[0x0][0x2b8] ;  /* 0x0000ae0000087ab9 */ /* 0x000fe20000000800 */
[----:B------:R-:W-:Y:S02]  /*7a00*/  UIADD3 UR4, UR42, 0x9f, URZ ;  /* 0x0000009f2a047890 */ /* 0x000fe4000fffe03f */
[----:B------:R-:W-:Y:S02]  /*7a10*/  ULOP3.LUT UR49, UR41, 0x2, URZ, 0xfc, !UPT ;  /* 0x0000000229317892 */ /* 0x000fe4000f8efc3f */
[----:B------:R-:W-:Y:S02]  /*7a20*/  UIMAD.WIDE UR4, UR4, 0x66666667, URZ ;  /* 0x66666667040478a5 */ /* 0x000fe4000f8e023f */
[----:B------:R-:W-:-:S02]  /*7a30*/  ULOP3.LUT UR50, UR41, 0x1, URZ, 0xfc, !UPT ;  /* 0x0000000129327892 */ /* 0x000fc4000f8efc3f */
[----:B------:R-:W-:Y:S01]  /*7a40*/  USHF.R.U32.HI UR4, URZ, 0x1f, UR5 ;  /* 0x0000001f3f047899 */ /* 0x000fe20008011605 */
[----:B------:R-:W-:Y:S01]  /*7a50*/  ULDC UR51, c[0x0][0xc] ;  /* 0x0000030000337ab9 */ /* 0x000fe20000000800 */
[----:B------:R-:W-:Y:S02]  /*7a60*/  UMOV UR38, URZ ;  /* 0x0000003f00267c82 */ /* 0x000fe40008000000 */
[----:B------:R-:W-:Y:S01]  /*7a70*/  ULEA.HI.SX32 UR45, UR5, UR4, 0x1a ;  /* 0x00000004052d7291 */ /* 0x000fe2000f8fd23f */
[C---:B0-----:R-:W-:Y:S01]  /*7a80*/  IMAD.SHL.U32 R0, R8.reuse, 0x40, RZ ;  /* 0x0000004008007824 */ /* 0x041fe200078e00ff */
[--C-:B------:R-:W-:Y:S01]  /*7a90*/  SHF.R.U32.HI R3, RZ, 0x1, R8.reuse ;  /* 0x00000001ff037819 */ /* 0x100fe20000011608 */
[C---:B------:R-:W-:Y:S01]  /*7aa0*/  IMAD.SHL.U32 R4, R8.reuse, 0x10, RZ ;  /* 0x0000001008047824 */ /* 0x040fe200078e00ff */
[C---:B------:R-:W-:Y:S01]  /*7ab0*/  SHF.L.U32 R5, R8.reuse, 0x3, RZ ;  /* 0x0000000308057819 */ /* 0x040fe200000006ff */
[----:B------:R-:W-:Y:S01]  /*7ac0*/  IMAD.SHL.U32 R7, R8, 0x2, RZ ;  /* 0x0000000208077824 */ /* 0x000fe200078e00ff */
[----:B------:R-:W-:Y:S01]  /*7ad0*/  LOP3.LUT R2, R0, 0x180, RZ, 0xc0, !PT ;  /* 0x0000018000027812 */ /* 0x000fe200078ec0ff */
[----:B------:R-:W-:Y:S01]  /*7ae0*/  IMAD.SHL.U32 R9, R8, 0x4, RZ ;  /* 0x0000000408097824 */ /* 0x000fe200078e00ff */
[----:B------:R-:W-:Y:S01]  /*7af0*/  LOP3.LUT R6, R4, 0x1b0, RZ, 0xc0, !PT ;  /* 0x000001b004067812 */ /* 0x000fe200078ec0ff */
[----:B------:R-:W-:Y:S01]  /*7b00*/  UIADD3 UR4, UR45, -0x1, URZ ;  /* 0xffffffff2d047890 */ /* 0x000fe2000fffe03f */
[----:B------:R-:W-:Y:S01]  /*7b10*/  LOP3.LUT R2, R2, 0x30, R3, 0xf8, !PT ;  /* 0x0000003002027812 */ /* 0x000fe200078ef803 */
[----:B------:R-:W-:Y:S01]  /*7b20*/  IMAD.SHL.U32 R3, R8, 0x20, RZ ;  /* 0x0000002008037824 */ /* 0x000fe200078e00ff */
[----:B------:R-:W-:Y:S01]  /*7b30*/  LOP3.LUT R7, R6, 0x30, R7, 0x78, !PT ;  /* 0x0000003006077812 */ /* 0x000fe200078e7807 */
[----:B------:R-:W-:Y:S01]  /*7b40*/  UIMAD UR4, UR4, -0xa0, UR42 ;  /* 0xffffff60040478a4 */ /* 0x000fe2000f8e022a */
[----:B------:R-:W-:Y:S01]  /*7b50*/  LOP3.LUT R5, R2, 0x30, R5, 0x78, !PT ;  /* 0x0000003002057812 */ /* 0x000fe200078e7805 */
[----:B------:R-:W-:Y:S01]  /*7b60*/  UIMAD UR5, UR45, UR6, -0xa0 ;  /* 0xffffff602d0574a4 */ /* 0x000fe2000f8e0206 */
[----:B------:R-:W-:Y:S01]  /*7b70*/  LOP3.LUT R2, R3, 0x80, RZ, 0xc0, !PT ;  /* 0x0000008003027812 */ /* 0x000fe200078ec0ff */
[----:B------:R-:W-:Y:S01]  /*7b80*/  UIMAD UR44, UR44, UR7, URZ ;  /* 0x000000072c2c72a4 */ /* 0x000fe2000f8e023f */
[----:B------:R-:W-:Y:S01]  /*7b90*/  LOP3.LUT R6, R4, 0x600, RZ, 0xc0, !PT ;  /* 0x0000060004067812 */ /* 0x000fe200078ec0ff */
[----:B------:R-:W-:Y:S01]  /*7ba0*/  UIADD3 UR45, UR45, -0x2, URZ ;  /* 0xfffffffe2d2d7890 */ /* 0x000fe2000fffe03f */
[----:B------:R-:W-:-:S02]  /*7bb0*/  LOP3.LUT R2, R2, 0x10, R8, 0xf8, !PT ;  /* 0x0000001002027812 */ /* 0x000fc400078ef808 */
[----:B------:R-:W-:Y:S02]  /*7bc0*/  LOP3.LUT R6, R6, 0x60, R3, 0xf8, !PT ;  /* 0x0000006006067812 */ /* 0x000fe400078ef803 */
[----:B------:R-:W-:Y:S02]  /*7bd0*/  LOP3.LUT R0, R5, 0x640, R0, 0xf8, !PT ;  /* 0x0000064005007812 */ /* 0x000fe400078ef800 */
[----:B------:R-:W-:Y:S02]  /*7be0*/  LOP3.LUT R2, R2, 0x10, R9, 0x78, !PT ;  /* 0x0000001002027812 */ /* 0x000fe400078e7809 */
[----:B------:R-:W-:Y:S01]  /*7bf0*/  LOP3.LUT R5, R6, 0x100, R3, 0xf8, !PT ;  /* 0x0000010006057812 */ /* 0x000fe200078ef803 */
[----:B------:R0:W-:Y:S01]  /*7c00*/  STL [R1+0x14], R0 ;  /* 0x0000140001007387 */ /* 0x0001e20000100800 */
[----:B------:R-:W-:Y:S02]  /*7c10*/  LOP3.LUT R7, R7, 0x640, R4, 0xf8, !PT ;  /* 0x0000064007077812 */ /* 0x000fe400078ef804 */
[----:B0-----:R-:W-:-:S02]  /*7c20*/  LOP3.LUT R0, R5, R2, RZ, 0xfc, !PT ;  /* 0x0000000205007212 */ /* 0x001fc400078efcff */
[----:B------:R-:W-:-:S03]  /*7c30*/  LOP3.LUT R2, R4, 0x30, RZ, 0xc0, !PT ;  /* 0x0000003004027812 */ /* 0x000fc600078ec0ff */
[----:B------:R0:W-:Y:S01]  /*7c40*/  STL [R1+0x10], R0 ;  /* 0x0000100001007387 */ /* 0x0001e20000100800 */
[----:B------:R-:W-:-:S03]  /*7c50*/  ISETP.GE.AND P1, PT, R2, UR9, PT ;  /* 0x0000000902007c0c */ /* 0x000fc6000bf26270 */
[----:B------:R-:W-:Y:S01]  /*7c60*/  STL [R1+0xc], R7 ;  /* 0x00000c0701007387 */ /* 0x000fe20000100800 */
[----:B0-----:R-:W-:-:S04]  /*7c70*/  SHF.R.U32.HI R0, RZ, 0x2, R8 ;  /* 0x00000002ff007819 */ /* 0x001fc80000011608 */
[----:B------:R-:W-:Y:S01]  /*7c80*/  LOP3.LUT R8, R0, 0x1f, RZ, 0xc0, !PT ;  /* 0x0000001f00087812 */ /* 0x000fe200078ec0ff */
[----:B------:R-:W-:-:S03]  /*7c90*/  VIADD R0, R7, UR43 ;  /* 0x0000002b07007c36 */ /* 0x000fc60008000000 */
[----:B------:R-:W-:Y:S02]  /*7ca0*/  LOP3.LUT R6, R8, 0x60, R3, 0xf8, !PT ;  /* 0x0000006008067812 */ /* 0x000fe400078ef803 */
[----:B------:R0:W-:Y:S02]  /*7cb0*/  STL [R1+0x24], R0 ;  /* 0x0000240001007387 */ /* 0x0001e40000100800 */
[C---:B------:R-:W-:Y:S01]  /*7cc0*/  LOP3.LUT R5, R6.reuse, 0x80, RZ, 0xfc, !PT ;  /* 0x0000008006057812 */ /* 0x040fe200078efcff */
[----:B------:R-:W-:-:S04]  /*7cd0*/  VIADD R4, R6, UR5 ;  /* 0x0000000506047c36 */ /* 0x000fc80008000000 */
[----:B------:R-:W-:Y:S01]  /*7ce0*/  VIADD R3, R5, UR5 ;  /* 0x0000000505037c36 */ /* 0x000fe20008000000 */
[----:B0-----:R-:W-:-:S04]  /*7cf0*/  IADD3 R0, -R8, UR4, RZ ;  /* 0x0000000408007c10 */ /* 0x001fc8000fffe1ff */
[----:B------:R-:W-:Y:S01]  /*7d00*/  ISETP.GE.AND P0, PT, R3, UR42, PT ;  /* 0x0000002a03007c0c */ /* 0x000fe2000bf06270 */
[----:B------:R0:W-:Y:S01]  /*7d10*/  STL [R1+0x20], R3 ;  /* 0x0000200301007387 */ /* 0x0001e20000100800 */
[C---:B------:R-:W-:Y:S02]  /*7d20*/  ISETP.GE.AND P2, PT, R0.reuse, 0x1, PT ;  /* 0x000000010000780c */ /* 0x040fe40003f46270 */
[C---:B------:R-:W-:Y:S01]  /*7d30*/  ISETP.LT.OR P3, PT, R0.reuse, 0x1, P1 ;  /* 0x000000010000780c */ /* 0x040fe20000f61670 */
[----:B------:R0:W-:Y:S01]  /*7d40*/  STL [R1+0x1c], R4 ;  /* 0x00001c0401007387 */ /* 0x0001e20000100800 */
[----:B------:R-:W-:-:S03]  /*7d50*/  ISETP.LT.OR P4, PT, R0, 0x21, P1 ;  /* 0x000000210000780c */ /* 0x000fc60000f81670 */
[----:B------:R0:W-:Y:S06]  /*7d60*/  STL [R1+0x18], R0 ;  /* 0x0000180001007387 */ /* 0x0001ec0000100800 */
[----:B------:R-:W-:Y:S02]  /*7d70*/  @P2 LOP3.LUT R28, R28, 0x80, RZ, 0xfc, !PT ;  /* 0x000000801c1c2812 */ /* 0x000fe400078efcff */
[----:B------:R-:W-:Y:S02]  /*7d80*/  ISETP.LT.OR P2, PT, R0, 0x41, P1 ;  /* 0x000000410000780c */ /* 0x000fe40000f41670 */
[----:B------:R-:W-:-:S04]  /*7d90*/  LOP3.LUT R28, R28, 0xffffefff, RZ, 0xc0, !PT ;  /* 0xffffefff1c1c7812 */ /* 0x000fc800078ec0ff */
[----:B------:R-:W-:Y:S02]  /*7da0*/  @P3 LOP3.LUT R28, R28, 0x1000, RZ, 0xfc, !PT ;  /* 0x000010001c1c3812 */ /* 0x000fe400078efcff */
[----:B------:R-:W-:Y:S02]  /*7db0*/  ISETP.LT.OR P3, PT, R0, 0x61, P1 ;  /* 0x000000610000780c */ /* 0x000fe40000f61670 */
[----:B------:R-:W-:Y:S02]  /*7dc0*/  LOP3.LUT R28, R28, 0xfffff7ff, RZ, 0xc0, !PT ;  /* 0xfffff7ff1c1c7812 */ /* 0x000fe400078ec0ff */
[----:B------:R-:W-:Y:S02]  /*7dd0*/  ISETP.LT.OR P1, PT, R0, 0x81, P1 ;  /* 0x000000810000780c */ /* 0x000fe40000f21670 */
[----:B------:R-:W-:-:S04]  /*7de0*/  @P4 LOP3.LUT R28, R28, 0x800, RZ, 0xfc, !PT ;  /* 0x000008001c1c4812 */ /* 0x000fc800078efcff */
[----:B------:R-:W-:-:S04]  /*7df0*/  LOP3.LUT R28, R28, 0xfffffbff, RZ, 0xc0, !PT ;  /* 0xfffffbff1c1c7812 */ /* 0x000fc800078ec0ff */
[----:B------:R-:W-:Y:S02]  /*7e00*/  @P2 LOP3.LUT R28, R28, 0x400, RZ, 0xfc, !PT ;  /* 0x000004001c1c2812 */ /* 0x000fe400078efcff */
[----:B------:R-:W-:Y:S02]  /*7e10*/  ISETP.LT.U32.AND P2, PT, R5, 0xa0, !P0 ;  /* 0x000000a00500780c */ /* 0x000fe40004741070 */
[----:B------:R-:W-:Y:S02]  /*7e20*/  LOP3.LUT R28, R28, 0xfffffdff, RZ, 0xc0, !PT ;  /* 0xfffffdff1c1c7812 */ /* 0x000fe400078ec0ff */
[----:B------:R-:W-:Y:S02]  /*7e30*/  ISETP.GE.AND P0, PT, R0, 0x21, PT ;  /* 0x000000210000780c */ /* 0x000fe40003f06270 */
[----:B------:R-:W-:-:S04]  /*7e40*/  @P3 LOP3.LUT R28, R28, 0x200, RZ, 0xfc, !PT ;  /* 0x000002001c1c3812 */ /* 0x000fc800078efcff */
[----:B------:R-:W-:-:S04]  /*7e50*/  LOP3.LUT R28, R28, 0xffffbfff, RZ, 0xc0, !PT ;  /* 0xffffbfff1c1c7812 */ /* 0x000fc800078ec0ff */
[----:B------:R-:W-:Y:S02]  /*7e60*/  @P1 LOP3.LUT R28, R28, 0x4000, RZ, 0xfc, !PT ;  /* 0x000040001c1c1812 */ /* 0x000fe400078efcff */
[----:B------:R-:W-:Y:S02]  /*7e70*/  ISETP.GE.AND P1, PT, R0, 0x41, PT ;  /* 0x000000410000780c */ /* 0x000fe40003f26270 */
        /* <DEDUP_REMOVED lines=8> */
[----:B------:R-:W-:Y:S02]  /*7f00*/  ISETP.GE.AND P1, PT, R2, UR9, PT ;  /* 0x0000000902007c0c */ /* 0x000fe4000bf26270 */
[----:B------:R-:W-:-:S04]  /*7f10*/  LOP3.LUT R28, R28, 0xffffffef, RZ, 0xc0, !PT ;  /* 0xffffffef1c1c7812 */ /* 0x000fc800078ec0ff */
[----:B------:R-:W-:-:S04]  /*7f20*/  @P2 LOP3.LUT R28, R28, 0x10, RZ, 0xfc, !PT ;  /* 0x000000101c1c2812 */ /* 0x000fc800078efcff */
[----:B------:R-:W-:-:S04]  /*7f30*/  LOP3.LUT R28, R28, 0xfffffffe, RZ, 0xc0, !PT ;  /* 0xfffffffe1c1c7812 */ /* 0x000fc800078ec0ff */
[----:B------:R-:W-:-:S04]  /*7f40*/  LOP3.LUT R28, R28, 0xffffdfff, RZ, 0xc0, !PT ;  /* 0xffffdfff1c1c7812 */ /* 0x000fc800078ec0ff */
[----:B------:R-:W-:Y:S02]  /*7f50*/  @P0 LOP3.LUT R28, R28, 0x2000, RZ, 0xfc, !PT ;  /* 0x000020001c1c0812 */ /* 0x000fe400078efcff */
[----:B------:R-:W-:Y:S02]  /*7f60*/  ISETP.GE.AND P0, PT, R2, UR8, PT ;  /* 0x0000000802007c0c */ /* 0x000fe4000bf06270 */
[----:B------:R-:W-:-:S04]  /*7f70*/  @P1 LOP3.LUT R28, R28, 0x1, RZ, 0xfc, !PT ;  /* 0x000000011c1c1812 */ /* 0x000fc800078efcff */
[----:B------:R-:W-:-:S07]  /*7f80*/  LOP3.LUT R28, R28, 0xfffffeff, RZ, 0xc0, !PT ;  /* 0xfffffeff1c1c7812 */ /* 0x000fce00078ec0ff */
[----:B0-----:R-:W-:-:S07]  /*7f90*/  @P0 LOP3.LUT R28, R28, 0x100, RZ, 0xfc, !PT ;  /* 0x000001001c1c0812 */ /* 0x001fce00078efcff */
.L_x_84:
[----:B------:R-:W-:Y:S01]  /*7fa0*/  ULDC UR4, c[0x0][0xc38] ;  /* 0x00030e0000047ab9 */ /* 0x000fe20000000800 */
[----:B------:R-:W-:Y:S01]  /*7fb0*/  ULDC.64 UR8, c[0x0][0xa28] ;  /* 0x00028a0000087ab9 */ /* 0x000fe20000000a00 */
[----:B------:R-:W-:Y:S01]  /*7fc0*/  UISETP.NE.AND UP0, UPT, UR4, 0x1, UPT ;  /* 0x000000010400788c */ /* 0x000fe2000bf05270 */
[----:B------:R-:W-:Y:S01]  /*7fd0*/  ISETP.NE.U32.AND P0, PT, RZ, UR8, PT ;  /* 0x00000008ff007c0c */ /* 0x000fe2000bf05070 */
[----:B------:R-:W-:Y:S01]  /*7fe0*/  UMOV UR46, UR40 ;  /* 0x00000028002e7c82 */ /* 0x000fe20008000000 */
[----:B------:R-:W-:Y:S01]  /*7ff0*/  ULDC UR4, c[0x0][0xc44] ;  /* 0x0003110000047ab9 */ /* 0x000fe20000000800 */
[----:B------:R-:W-:Y:S01]  /*8000*/  UIADD3 UR11, UR43, 0xe000, URZ ;  /* 0x0000e0002b0b7890 */ /* 0x000fe2000fffe03f */
[----:B------:R-:W-:Y:S01]  /*8010*/  ISETP.NE.AND.EX P0, PT, RZ, UR9, PT, P0 ;  /* 0x00000009ff007c0c */ /* 0x000fe2000bf05300 */
[----:B------:R-:W-:Y:S01]  /*8020*/  UISETP.NE.AND UP1, UPT, UR4, 0x1, UPT ;  /* 0x000000010400788c */ /* 0x000fe2000bf25270 */
[----:B------:R-:W-:-:S04]  /*8030*/  UMOV UR39, URZ ;  /* 0x0000003f00277c82 */ /* 0x000fc80008000000 */
[----:B------:R-:W-:Y:S01]  /*8040*/  @UP0 ULDC UR4, c[0x0][0xc3c] ;  /* 0x00030f0000040ab9 */ /* 0x000fe20000000800 */
[----:B------:R-:W-:Y:S01]  /*8050*/  @UP0 ULDC UR10, c[0x0][0xc40] ;  /* 0x00031000000a0ab9 */ /* 0x000fe20000000800 */
[----:B------:R-:W-:-:S04]  /*8060*/  UIMAD.WIDE.U32 UR4, UR40, UR4, URZ ;  /* 0x00000004280472a5 */ /* 0x000fc8000f8e003f */
[----:B------:R-:W-:Y:S01]  /*8070*/  @UP0 USHF.R.U32.HI UR46, URZ, UR10, UR5 ;  /* 0x0000000a3f2e0299 */ /* 0x000fe20008011605 */
[----:B------:R-:W-:Y:S01]  /*8080*/  @UP1 ULDC.64 UR6, c[0x0][0xc48] ;  /* 0x0003120000061ab9 */ /* 0x000fe20000000a00 */
[----:B------:R-:W-:Y:S02]  /*8090*/  ULOP3.LUT UP0, URZ, UR11, 0x1bf, URZ, 0xc0, !UPT ;  /* 0x000001bf0b3f7892 */ /* 0x000fe4000f80c03f */
[----:B------:R-:W-:-:S03]  /*80a0*/  UIMAD.WIDE.U32 UR4, UR46, UR6, URZ ;  /* 0x000000062e0472a5 */ /* 0x000fc6000f8e003f */
[----:B------:R-:W-:Y:S01]  /*80b0*/  UMOV UR47, UR46 ;  /* 0x0000002e002f7c82 */ /* 0x000fe20008000000 */
[----:B------:R-:W-:Y:S01]  /*80c0*/  @UP1 USHF.R.U32.HI UR47, URZ, UR7, UR5 ;  /* 0x000000073f2f1299 */ /* 0x000fe20008011605 */
[----:B-1----:R-:W-:Y:S11]  /*80d0*/  @!P0 BRA `(.L_x_33) ;  /* 0x0000000000188947 */ /* 0x002ff60003800000 */
[----:B------:R-:W-:Y:S02]  /*80e0*/  ULDC.64 UR4, c[0x0][0xa28] ;  /* 0x00028a0000047ab9 */ /* 0x000fe40000000a00 */
[----:B------:R-:W-:-:S06]  /*80f0*/  UIMAD.WIDE UR4, UR47, 0x4, UR4 ;  /* 0x000000042f0478a5 */ /* 0x000fcc000f8e0204 */
[----:B------:R-:W-:Y:S01]  /*8100*/  IMAD.U32 R2, RZ, RZ, UR4 ;  /* 0x00000004ff027e24 */ /* 0x000fe2000f8e00ff */
[----:B------:R-:W-:-:S05]  /*8110*/  MOV R3, UR5 ;  /* 0x0000000500037c02 */ /* 0x000fca0008000f00 */
[----:B------:R-:W2:Y:S02]  /*8120*/  LDG.E R2, desc[UR36][R2.64] ;  /* 0x0000002402027981 */ /* 0x000ea4000c1e1900 */
[----:B--2---:R-:W-:-:S15]  /*8130*/  R2UR UR39, R2 ;  /* 0x00000000022772ca */ /* 0x004fde00000e0000 */
.L_x_33:
[----:B------:R-:W-:-:S13]  /*8140*/  PLOP3.LUT P0, PT, PT, PT, UP0, 0x80, 0x0 ;  /* 0x000000000000781c */ /* 0x000fda0003f0f008 */
[----:B------:R-:W-:Y:S05]  /*8150*/  @!P0 BRA `(.L_x_34) ;  /* 0x0000000000408947 */ /* 0x000fea0003800000 */
[----:B------:R-:W-:Y:S01]  /*8160*/  MOV R2, 0x0 ;  /* 0x0000000000027802 */ /* 0x000fe20000000f00 */
[----:B------:R-:W-:Y:S01]  /*8170*/  ULDC.64 UR6, c[0x4][0x98] ;  /* 0x0100260000067ab9 */ /* 0x000fe20000000a00 */
[----:B------:R-:W-:Y:S01]  /*8180*/  ULDC.64 UR8, c[0x4][0xa0] ;  /* 0x0100280000087ab9 */ /* 0x000fe20000000a00 */
[----:B------:R-:W-:Y:S01]  /*8190*/  ULDC.64 UR4, c[0x4][0x8] ;  /* 0x0100020000047ab9 */ /* 0x000fe20000000a00 */
[----:B------:R-:W-:Y:S02]  /*81a0*/  IMAD.U32 R4, RZ, RZ, UR6 ;  /* 0x00000006ff047e24 */ /* 0x000fe4000f8e00ff */
[----:B------:R-:W0:Y:S01]  /*81b0*/  LDC.64 R2, c[0x4][R2] ;  /* 0x0100000002027b82 */ /* 0x000e220000000a00 */
[----:B------:R-:W-:Y:S02]  /*81c0*/  IMAD.U32 R5, RZ, RZ, UR7 ;  /* 0x00000007ff057e24 */ /* 0x000fe4000f8e00ff */
[----:B------:R-:W-:Y:S02]  /*81d0*/  IMAD.U32 R6, RZ, RZ, UR8 ;  /* 0x00000008ff067e24 */ /* 0x000fe4000f8e00ff */
[----:B------:R-:W-:-:S02]  /*81e0*/  IMAD.U32 R7, RZ, RZ, UR9 ;  /* 0x00000009ff077e24 */ /* 0x000fc4000f8e00ff */
[----:B------:R-:W-:Y:S02]  /*81f0*/  IMAD.U32 R10, RZ, RZ, UR4 ;  /* 0x00000004ff0a7e24 */ /* 0x000fe4000f8e00ff */
[----:B------:R-:W-:Y:S02]  /*8200*/  IMAD.U32 R11, RZ, RZ, UR5 ;  /* 0x00000005ff0b7e24 */ /* 0x000fe4000f8e00ff */
[----:B------:R-:W-:Y:S02]  /*8210*/  IMAD.MOV.U32 R8, RZ, RZ, 0x70 ;  /* 0x00000070ff087424 */ /* 0x000fe400078e00ff */
[----:B------:R-:W-:Y:S02]  /*8220*/  IMAD.MOV.U32 R12, RZ, RZ, 0x1 ;  /* 0x00000001ff0c7424 */ /* 0x000fe400078e00ff */
[----:B------:R-:W-:-:S07]  /*8230*/  IMAD.MOV.U32 R13, RZ, RZ, RZ ;  /* 0x000000ffff0d7224 */ /* 0x000fce00078e00ff */
[----:B------:R-:W-:-:S07]  /*8240*/  LEPC R20, `(.L_x_34) ;  /* 0x000000001014794e */ /* 0x000fce0000000000 */
[----:B0-----:R-:W-:Y:S05]  /*8250*/  CALL.ABS.NOINC R2 ;  /* 0x0000000002007343 */ /* 0x001fea0003c00000 */
.L_x_34:
[----:B------:R-:W-:Y:S01]  /*8260*/  UIADD3 UR4, UR43, 0x6000, URZ ;  /* 0x000060002b047890 */ /* 0x000fe2000fffe03f */
[----:B------:R-:W-:-:S05]  /*8270*/  LOP3.LUT R28, R28, 0xfffffffd, RZ, 0xc0, !PT ;  /* 0xfffffffd1c1c7812 */ /* 0x000fca00078ec0ff */
[----:B------:R-:W-:-:S04]  /*8280*/  MOV R16, UR4 ;  /* 0x0000000400107c02 */ /* 0x000fc80008000f00 */
[----:B------:R-:W-:-:S13]  /*8290*/  LOP3.LUT P0, RZ, R16, 0x1bf, RZ, 0xc0, !PT ;  /* 0x000001bf10ff7812 */ /* 0x000fda000780c0ff */
[----:B------:R-:W-:Y:S01]  /*82a0*/  @P0 LOP3.LUT R28, R28, 0x2, RZ, 0xfc, !PT ;  /* 0x000000021c1c0812 */ /* 0x000fe200078efcff */
[----:B------:R-:W-:Y:S06]  /*82b0*/  @!P0 BRA `(.L_x_35) ;  /* 0x0000000000408947 */ /* 0x000fec0003800000 */
        /* <DEDUP_REMOVED lines=16> */
.L_x_35:
[----:B------:R-:W-:-:S04]  /*83c0*/  UIADD3 UR4, UR43, 0x1000, URZ ;  /* 0x000010002b047890 */ /* 0x000fc8000fffe03f */
[----:B------:R-:W-:-:S06]  /*83d0*/  ULOP3.LUT UP0, URZ, UR4, 0x9f, URZ, 0xc0, !UPT ;  /* 0x0000009f043f7892 */ /* 0x000fcc000f80c03f */
[----:B------:R-:W-:-:S13]  /*83e0*/  PLOP3.LUT P0, PT, PT, PT, UP0, 0x80, 0x0 ;  /* 0x000000000000781c */ /* 0x000fda0003f0f008 */
[----:B------:R-:W-:Y:S05]  /*83f0*/  @!P0 BRA `(.L_x_36) ;  /* 0x0000000000408947 */ /* 0x000fea0003800000 */
[----:B------:R-:W-:Y:S01]  /*8400*/  MOV R2, 0x0 ;  /* 0x0000000000027802 */ /* 0x000fe20000000f00 */
[----:B------:R-:W-:Y:S01]  /*8410*/  ULDC.64 UR6, c[0x4][0x98] ;  /* 0x0100260000067ab9 */ /* 0x000fe20000000a00 */
[----:B------:R-:W-:Y:S01]  /*8420*/  ULDC.64 UR8, c[0x4][0xa0] ;  /* 0x0100280000087ab9 */ /* 0x000fe20000000a00 */
[----:B------:R-:W-:Y:S01]  /*8430*/  ULDC.64 UR4, c[0x4][0x18] ;  /* 0x0100060000047ab9 */ /* 0x000fe20000000a00 */
[----:B------:R-:W-:Y:S01]  /*8440*/  MOV R4, UR6 ;  /* 0x0000000600047c02 */ /* 0x000fe20008000f00 */
[----:B------:R-:W-:Y:S01]  /*8450*/  IMAD.U32 R5, RZ, RZ, UR7 ;  /* 0x00000007ff057e24 */ /* 0x000fe2000f8e00ff */
[----:B------:R-:W0:Y:S01]  /*8460*/  LDC.64 R2, c[0x4][R2] ;  /* 0x0100000002027b82 */ /* 0x000e220000000a00 */
[----:B------:R-:W-:Y:S02]  /*8470*/  IMAD.U32 R6, RZ, RZ, UR8 ;  /* 0x00000008ff067e24 */ /* 0x000fe4000f8e00ff */
[----:B------:R-:W-:Y:S02]  /*8480*/  IMAD.U32 R7, RZ, RZ, UR9 ;  /* 0x00000009ff077e24 */ /* 0x000fe4000f8e00ff */
[----:B------:R-:W-:-:S02]  /*8490*/  IMAD.U32 R10, RZ, RZ, UR4 ;  /* 0x00000004ff0a7e24 */ /* 0x000fc4000f8e00ff */
[----:B------:R-:W-:Y:S02]  /*84a0*/  IMAD.U32 R11, RZ, RZ, UR5 ;  /* 0x00000005ff0b7e24 */ /* 0x000fe4000f8e00ff */
[----:B------:R-:W-:Y:S02]  /*84b0*/  IMAD.MOV.U32 R8, RZ, RZ, 0x70 ;  /* 0x00000070ff087424 */ /* 0x000fe400078e00ff */
[----:B------:R-:W-:Y:S02]  /*84c0*/  IMAD.MOV.U32 R12, RZ, RZ, 0x1 ;  /* 0x00000001ff0c7424 */ /* 0x000fe400078e00ff */
[----:B------:R-:W-:-:S07]  /*84d0*/  IMAD.MOV.U32 R13, RZ, RZ, RZ ;  /* 0x000000ffff0d7224 */ /* 0x000fce00078e00ff */
[----:B------:R-:W-:-:S07]  /*84e0*/  LEPC R20, `(.L_x_36) ;  /* 0x000000001014794e */ /* 0x000fce0000000000 */
[----:B0-----:R-:W-:Y:S05]  /*84f0*/  CALL.ABS.NOINC R2 ;  /* 0x0000000002007343 */ /* 0x001fea0003c00000 */
.L_x_36:
[----:B------:R-:W-:-:S13]  /*8500*/  LOP3.LUT P6, RZ, R16, 0x1bf, RZ, 0xc0, !PT ;  /* 0x000001bf10ff7812 */ /* 0x000fda00078cc0ff */
[----:B------:R-:W-:Y:S05]  /*8510*/  @!P6 BRA `(.L_x_37) ;  /* 0x000000000040e947 */ /* 0x000fea0003800000 */
[----:B------:R-:W-:Y:S01]  /*8520*/  MOV R2, 0x0 ;  /* 0x0000000000027802 */ /* 0x000fe20000000f00 */
[----:B------:R-:W-:Y:S01]  /*8530*/  ULDC.64 UR6, c[0x4][0x98] ;  /* 0x0100260000067ab9 */ /* 0x000fe20000000a00 */
[----:B------:R-:W-:Y:S01]  /*8540*/  ULDC.64 UR8, c[0x4][0xa0] ;  /* 0x0100280000087ab9 */ /* 0x000fe20000000a00 */
[----:B------:R-:W-:Y:S01]  /*8550*/  ULDC.64 UR4, c[0x4][0x20] ;  /* 0x0100080000047ab9 */ /* 0x000fe20000000a00 */
[----:B------:R-:W-:Y:S01]  /*8560*/  IMAD.U32 R4, RZ, RZ, UR6 ;  /* 0x00000006ff047e24 */ /* 0x000fe2000f8e00ff */
[----:B------:R-:W-:Y:S01]  /*8570*/  MOV R5, UR7 ;  /* 0x0000000700057c02 */ /* 0x000fe20008000f00 */
        /* <DEDUP_REMOVED lines=10> */
.L_x_37:
[----:B------:R-:W-:Y:S01]  /*8620*/  ULDC.64 UR4, c[0x0][0x9f8] ;  /* 0x00027e0000047ab9 */ /* 0x000fe20000000a00 */
[----:B------:R-:W-:Y:S01]  /*8630*/  IMAD.U32 R16, RZ, RZ, UR47 ;  /* 0x0000002fff107e24 */ /* 0x000fe2000f8e00ff */
[----:B------:R-:W-:Y:S01]  /*8640*/  UISETP.NE.U32.AND UP0, UPT, UR4, URZ, UPT ;  /* 0x0000003f0400728c */ /* 0x000fe2000bf05070 */
[----:B------:R-:W0:Y:S03]  /*8650*/  LDC R17, c[0x0][0x430] ;  /* 0x00010c00ff117b82 */ /* 0x000e260000000800 */
[----:B------:R-:W-:-:S06]  /*8660*/  UISETP.NE.AND.EX UP0, UPT, UR5, URZ, UPT, UP0 ;  /* 0x0000003f0500728c */ /* 0x000fcc000bf05300 */
[----:B------:R-:W-:-:S05]  /*8670*/  PLOP3.LUT P0, PT, PT, PT, UP0, 0x80, 0x0 ;  /* 0x000000000000781c */ /* 0x000fca0003f0f008 */
[----:B------:R-:W-:Y:S02]  /*8680*/  @UP0 ULDC.64 UR4, c[0x0][0x9f8] ;  /* 0x00027e0000040ab9 */ /* 0x000fe40000000a00 */
[----:B------:R-:W-:-:S06]  /*8690*/  @UP0 UIMAD.WIDE UR4, UR47, 0x4, UR4 ;  /* 0x000000042f0408a5 */ /* 0x000fcc000f8e0204 */
[----:B------:R-:W-:Y:S01]  /*86a0*/  IMAD.U32 R2, RZ, RZ, UR4 ;  /* 0x00000004ff027e24 */ /* 0x000fe2000f8e00ff */
[----:B------:R-:W-:-:S05]  /*86b0*/  MOV R3, UR5 ;  /* 0x0000000500037c02 */ /* 0x000fca0008000f00 */
[----:B------:R-:W2:Y:S01]  /*86c0*/  @P0 LDG.E R16, desc[UR36][R2.64] ;  /* 0x0000002402100981 */ /* 0x000ea2000c1e1900 */
[----:B------:R-:W-:-:S03]  /*86d0*/  UMOV UR4, 0xffffffff ;  /* 0xffffffff00047882 */ /* 0x000fc60000000000 */
[----:B--2---:R1:W-:Y:S01]  /*86e0*/  STL [R1], R16 ;  /* 0x0000001001007387 */ /* 0x0043e20000100800 */
[----:B0-----:R-:W-:Y:S05]  /*86f0*/  BRA.DIV UR4, `(.L_x_38) ;  /* 0x0000003a042c7947 */ /* 0x001fea000b800000 */
.L_x_101:
[----:B------:R-:W2:Y:S04]  /*8700*/  LDL R0, [R1+0x1c] ;  /* 0x00001c0001007983 */ /* 0x000ea80000100800 */
[----:B------:R-:W3:Y:S01]  /*8710*/  LDL R8, [R1+0x20] ;  /* 0x0000200001087983 */ /* 0x000ee20000100800 */
[----:B------:R-:W-:Y:S02]  /*8720*/  ISETP.NE.AND P3, PT, R17, 0x1, PT ;  /* 0x000000011100780c */ /* 0x000fe40003f65270 */
[----:B------:R-:W-:Y:S02]  /*8730*/  SHF.R.S32.HI R12, RZ, 0x1f, R16 ;  /* 0x0000001fff0c7819 */ /* 0x000fe40000011410 */
[C---:B------:R-:W-:Y:S02]  /*8740*/  LOP3.LUT P2, RZ, R28.reuse, 0x8, RZ, 0xc0, !PT ;  /* 0x000000081cff7812 */ /* 0x040fe4000784c0ff */
[----:B------:R-:W-:Y:S01]  /*8750*/  LOP3.LUT R28, R28, 0xfffffffb, RZ, 0xc0, !PT ;  /* 0xfffffffb1c1c7812 */ /* 0x000fe200078ec0ff */
[----:B------:R0:W-:Y:S06]  /*8760*/  STL [R1+0x8], R12 ;  /* 0x0000080c01007387 */ /* 0x0001ec0000100800 */
[----:B------:R-:W4:Y:S01]  /*8770*/  @P3 LDC R3, c[0x0][0x434] ;  /* 0x00010d00ff033b82 */ /* 0x000f220000000800 */
[----:B------:R-:W-:-:S07]  /*8780*/  @P3 LOP3.LUT R28, R28, 0x4, RZ, 0xfc, !PT ;  /* 0x000000041c1c3812 */ /* 0x000fce00078efcff */
[----:B------:R-:W1:Y:S08]  /*8790*/  @P3 LDC R5, c[0x0][0x438] ;  /* 0x00010e00ff053b82 */ /* 0x000e700000000800 */
[----:B------:R-:W0:Y:S01]  /*87a0*/  @P3 LDC R13, c[0x0][0x438] ;  /* 0x00010e00ff0d3b82 */ /* 0x000e220000000800 */
[----:B------:R-:W-:Y:S02]  /*87b0*/  LOP3.LUT R28, R28, 0xfffffffd, RZ, 0xc0, !PT ;  /* 0xfffffffd1c1c7812 */ /* 0x000fe400078ec0ff */
[C---:B--2---:R-:W-:Y:S01]  /*87c0*/  ISETP.GE.AND P0, PT, R0.reuse, UR42, PT ;  /* 0x0000002a00007c0c */ /* 0x044fe2000bf06270 */
[----:B------:R-:W-:-:S04]  /*87d0*/  VIADD R10, R0, UR39 ;  /* 0x00000027000a7c36 */ /* 0x000fc80008000000 */
[----:B----4-:R-:W-:-:S04]  /*87e0*/  @P3 IMAD.HI.U32 R2, R10, R3, RZ ;  /* 0x000000030a023227 */ /* 0x010fc800078e00ff */
[----:B------:R-:W-:Y:S01]  /*87f0*/  IMAD.MOV.U32 R0, RZ, RZ, R10 ;  /* 0x000000ffff007224 */ /* 0x000fe200078e000a */
[----:B-1----:R-:W-:-:S03]  /*8800*/  @P3 SHF.R.U32.HI R0, RZ, R5, R2 ;  /* 0x00000005ff003219 */ /* 0x002fc60000011602 */
[----:B------:R-:W1:Y:S01]  /*8810*/  @!P0 LDC.64 R6, c[0x0][0x428] ;  /* 0x00010a00ff068b82 */ /* 0x000e620000000a00 */
[----:B------:R-:W-:-:S07]  /*8820*/  @!P0 SHF.R.S32.HI R3, RZ, 0x1f, R0 ;  /* 0x0000001fff038819 */ /* 0x000fce0000011400 */
[----:B------:R-:W2:Y:S01]  /*8830*/  @!P0 LDC.64 R4, c[0x0][0x418] ;  /* 0x00010600ff048b82 */ /* 0x000ea20000000a00 */
[----:B-1----:R-:W-:-:S04]  /*8840*/  @!P0 IMAD R2, R12, R6, RZ ;  /* 0x000000060c028224 */ /* 0x002fc800078e02ff */
[----:B------:R-:W-:Y:S02]  /*8850*/  @!P0 IMAD R7, R16, R7, R2 ;  /* 0x0000000710078224 */ /* 0x000fe400078e0202 */
[----:B------:R-:W-:-:S04]  /*8860*/  @!P0 IMAD.MOV.U32 R2, RZ, RZ, R0 ;  /* 0x000000ffff028224 */ /* 0x000fc800078e0000 */
[----:B------:R-:W-:-:S04]  /*8870*/  @!P0 IMAD.WIDE.U32 R2, R16, R6, R2 ;  /* 0x0000000610028225 */ /* 0x000fc800078e0002 */
[----:B------:R-:W-:Y:S01]  /*8880*/  @!P0 IMAD.IADD R3, R3, 0x1, R7 ;  /* 0x0000000103038824 */ /* 0x000fe200078e0207 */
[----:B--2---:R-:W-:-:S04]  /*8890*/  @!P0 LEA R6, P1, R2, R4, 0x2 ;  /* 0x0000000402068211 */ /* 0x004fc800078210ff */
[----:B------:R-:W-:Y:S01]  /*88a0*/  @!P0 LEA.HI.X R7, R2, R5, R3, 0x2, P1 ;  /* 0x0000000502078211 */ /* 0x000fe200008f1403 */
[----:B---3--:R-:W-:Y:S01]  /*88b0*/  VIADD R4, R8, UR39 ;  /* 0x0000002708047c36 */ /* 0x008fe20008000000 */
[----:B------:R-:W1:Y:S01]  /*88c0*/  @P3 LDC R3, c[0x0][0x434] ;  /* 0x00010d00ff033b82 */ /* 0x000e620000000800 */
[----:B------:R-:W-:-:S06]  /*88d0*/  IMAD.MOV.U32 R5, RZ, RZ, RZ ;  /* 0x000000ffff057224 */ /* 0x000fcc00078e00ff */
[----:B------:R2:W5:Y:S01]  /*88e0*/  @!P0 LDG.E R5, desc[UR36][R6.64] ;  /* 0x0000002406058981 */ /* 0x000562000c1e1900 */
[----:B------:R-:W3:Y:S01]  /*88f0*/  @P2 LDC.64 R8, c[0x0][0x428] ;  /* 0x00010a00ff082b82 */ /* 0x000ee20000000a00 */
[----:B------:R-:W-:-:S07]  /*8900*/  IMAD.MOV.U32 R11, RZ, RZ, R4 ;  /* 0x000000ffff0b7224 */ /* 0x000fce00078e0004 */
[----:B--2---:R-:W2:Y:S01]  /*8910*/  @P2 LDC.64 R6, c[0x0][0x418] ;  /* 0x00010600ff062b82 */ /* 0x004ea20000000a00 */
[----:B-1----:R-:W-:-:S05]  /*8920*/  @P3 IMAD.HI.U32 R2, R4, R3, RZ ;  /* 0x0000000304023227 */ /* 0x002fca00078e00ff */
[----:B0-----:R-:W-:Y:S01]  /*8930*/  @P3 SHF.R.U32.HI R11, RZ, R13, R2 ;  /* 0x0000000dff0b3219 */ /* 0x001fe20000011602 */
[----:B---3--:R-:W-:-:S03]  /*8940*/  @P2 IMAD R2, R12, R8, RZ ;  /* 0x000000080c022224 */ /* 0x008fc600078e02ff */
[--C-:B------:R-:W-:Y:S01]  /*8950*/  @P2 SHF.R.S32.HI R3, RZ, 0x1f, R11.reuse ;  /* 0x0000001fff032819 */ /* 0x100fe2000001140b */
[----:B------:R-:W-:Y:S02]  /*8960*/  @P2 IMAD R9, R16, R9, R2 ;  /* 0x0000000910092224 */ /* 0x000fe400078e0202 */
[----:B------:R-:W-:-:S04]  /*8970*/  @P2 IMAD.MOV.U32 R2, RZ, RZ, R11 ;  /* 0x000000ffff022224 */ /* 0x000fc800078e000b */
[----:B------:R-:W-:Y:S02]  /*8980*/  @P2 IMAD.WIDE.U32 R2, R16, R8, R2 ;  /* 0x0000000810022225 */ /* 0x000fe400078e0002 */
[----:B------:R-:W0:Y:S02]  /*8990*/  LDC R16, c[0x0][0xc44] ;  /* 0x00031100ff107b82 */ /* 0x000e240000000800 */
[----:B------:R-:W-:Y:S01]  /*89a0*/  @P2 IMAD.IADD R9, R9, 0x1, R3 ;  /* 0x0000000109092824 */ /* 0x000fe200078e0203 */
[----:B--2---:R-:W-:-:S04]  /*89b0*/  @P2 LEA R8, P0, R2, R6, 0x2 ;  /* 0x0000000602082211 */ /* 0x004fc800078010ff */
[----:B------:R-:W-:Y:S02]  /*89c0*/  @P2 LEA.HI.X R9, R2, R7, R9, 0x2, P0 ;  /* 0x0000000702092211 */ /* 0x000fe400000f1409 */
[----:B------:R-:W-:Y:S01]  /*89d0*/  MOV R7, RZ ;  /* 0x000000ff00077202 */ /* 0x000fe20000000f00 */
[----:B------:R-:W-:-:S05]  /*89e0*/  IMAD.MOV R3, RZ, RZ, -R0 ;  /* 0x000000ffff037224 */ /* 0x000fca00078e0a00 */
[----:B------:R1:W5:Y:S01]  /*89f0*/  @P2 LDG.E R7, desc[UR36][R8.64] ;  /* 0x0000002408072981 */ /* 0x000362000c1e1900 */
[----:B------:R-:W-:Y:S02]  /*8a00*/  IMAD.U32 R0, RZ, RZ, UR49 ;  /* 0x00000031ff007e24 */ /* 0x000fe4000f8e00ff */
[----:B------:R-:W-:-:S03]  /*8a10*/  IMAD.MOV R11, RZ, RZ, -R11 ;  /* 0x000000ffff0b7224 */ /* 0x000fc600078e0a0b */
[----:B------:R-:W-:Y:S01]  /*8a20*/  ISETP.NE.AND P0, PT, R0, 0x3, PT ;  /* 0x000000030000780c */ /* 0x000fe20003f05270 */
[C---:B------:R-:W-:Y:S02]  /*8a30*/  IMAD R6, R17.reuse, R11, R4 ;  /* 0x0000000b11067224 */ /* 0x040fe400078e0204 */
[----:B-1----:R-:W-:Y:S02]  /*8a40*/  IMAD R8, R17, R3, R10 ;  /* 0x0000000311087224 */ /* 0x002fe400078e020a */
[----:B------:R-:W-:-:S04]  /*8a50*/  IMAD R3, RZ, RZ, -UR47 ;  /* 0x8000002fff037e24 */ /* 0x000fc8000f8e02ff */
[----:B0-----:R-:W-:-:S04]  /*8a60*/  IMAD R16, R16, R3, UR46 ;  /* 0x0000002e10107e24 */ /* 0x001fc8000f8e0203 */
[----:B------:R-:W-:Y:S02]  /*8a70*/  @P0 LOP3.LUT R28, R28, 0x2, RZ, 0xfc, !PT ;  /* 0x000000021c1c0812 */ /* 0x000fe400078efcff */
[----:B------:R-:W-:-:S05]  /*8a80*/  SHF.R.S32.HI R2, RZ, 0x1f, R16 ;  /* 0x0000001fff027819 */ /* 0x000fca0000011410 */
[----:B------:R0:W-:Y:S01]  /*8a90*/  STL [R1+0x4], R2 ;  /* 0x0000040201007387 */ /* 0x0001e20000100800 */
[----:B------:R-:W-:Y:S05]  /*8aa0*/  @!P0 BRA `(.L_x_39) ;  /* 0x0000000000048947 */ /* 0x000fea0003800000 */
[----:B------:R-:W-:Y:S01]  /*8ab0*/  BPT.TRAP 0x1 ;  /* 0x000000040000795c */ /* 0x000fe20000300000 */
.L_x_39:
[----:B------:R-:W-:Y:S01]  /*8ac0*/  LEA R0, R26, UR43, 0x3 ;  /* 0x0000002b1a007c11 */ /* 0x000fe2000f8e18ff */
[----:B------:R-:W-:Y:S01]  /*8ad0*/  BSSY B0, `(.L_x_40) ;  /* 0x0000005000007945 */ /* 0x000fe20003800000 */
[----:B------:R-:W-:Y:S02]  /*8ae0*/  SHF.L.U32 R22, R29, 0x1f, RZ ;  /* 0x0000001f1d167819 */ /* 0x000fe400000006ff */
[----:B------:R-:W-:Y:S02]  /*8af0*/  SHF.R.S32.HI R20, RZ, 0x1f, R8 ;  /* 0x0000001fff147819 */ /* 0x000fe40000011408 */
[----:B------:R-:W1:Y:S02]  /*8b00*/  SYNCS.PHASECHK.TRANS64.TRYWAIT P0, [R0+URZ+0x13280], R22 ;  /* 0x01328016000075a7 */ /* 0x000e64000800017f */
[----:B-1----:R-:W-:Y:S05]  /*8b10*/  @!P0 BRA `(.L_x_41) ;  /* 0x0000003400508947 */ /* 0x002fea0003800000 */
.L_x_102:
[----:B------:R-:W-:Y:S05]  /*8b20*/  BSYNC B0 ;  /* 0x0000000000007941 */ /* 0x000fea0003800000 */
.L_x_40:
[----:B------:R-:W2:Y:S01]  /*8b30*/  LDL R9, [R1+0x4] ;  /* 0x0000040001097983 */ /* 0x000ea20000100800 */
[----:B------:R-:W-:-:S03]  /*8b40*/  ULDC.64 UR4, c[0x0][0x328] ;  /* 0x0000ca0000047ab9 */ /* 0x000fc60000000a00 */
[----:B------:R-:W3:Y:S01]  /*8b50*/  LDL R13, [R1+0xc] ;  /* 0x00000c00010d7983 */ /* 0x000ee20000100800 */
[----:B------:R-:W-:Y:S01]  /*8b60*/  IMAD R3, R20, UR4, RZ ;  /* 0x0000000414037c24 */ /* 0x000fe2000f8e02ff */
[----:B-----5:R-:W-:Y:S01]  /*8b70*/  SHF.R.S32.HI R21, RZ, 0x1f, R5 ;  /* 0x0000001fff157819 */ /* 0x020fe20000011405 */
[----:B------:R-:W-:Y:S01]  /*8b80*/  ULDC.64 UR6, c[0x0][0x338] ;  /* 0x0000ce0000067ab9 */ /* 0x000fe20000000a00 */
[----:B------:R-:W-:Y:S01]  /*8b90*/  ULDC.64 UR8, c[0x0][0x330] ;  /* 0x0000cc0000087ab9 */ /* 0x000fe20000000a00 */
[C---:B------:R-:W-:Y:S01]  /*8ba0*/  IMAD R4, R8.reuse, UR5, R3 ;  /* 0x0000000508047c24 */ /* 0x040fe2000f8e0203 */
[----:B------:R-:W-:Y:S01]  /*8bb0*/  SHF.R.S32.HI R19, RZ, 0x1f, R6 ;  /* 0x0000001fff137819 */ /* 0x000fe20000011406 */
[----:B0-----:R-:W-:Y:S01]  /*8bc0*/  IMAD.WIDE.U32 R2, R8, UR4, RZ ;  /* 0x0000000408027c25 */ /* 0x001fe2000f8e00ff */
[----:B------:R-:W0:Y:S01]  /*8bd0*/  S2R R12, SR_TID.X ;  /* 0x00000000000c7919 */ /* 0x000e220000002100 */
[----:B------:R-:W-:Y:S01]  /*8be0*/  ULDC.64 UR10, c[0x0][0x318] ;  /* 0x0000c600000a7ab9 */ /* 0x000fe20000000a00 */
[----:B------:R-:W-:Y:S01]  /*8bf0*/  SHF.R.S32.HI R23, RZ, 0x1f, R7 ;  /* 0x0000001fff177819 */ /* 0x000fe20000011407 */
[----:B------:R-:W-:-:S02]  /*8c00*/  IMAD.IADD R3, R3, 0x1, R4 ;  /* 0x0000000103037824 */ /* 0x000fc400078e0204 */
[----:B------:R-:W-:Y:S02]  /*8c10*/  IMAD R4, R21, UR6, RZ ;  /* 0x0000000615047c24 */ /* 0x000fe4000f8e02ff */
[----:B------:R-:W-:-:S04]  /*8c20*/  IMAD.WIDE.U32 R2, R5, UR6, R2 ;  /* 0x0000000605027c25 */ /* 0x000fc8000f8e0002 */
[----:B------:R-:W-:Y:S02]  /*8c30*/  IMAD R4, R5, UR7, R4 ;  /* 0x0000000705047c24 */ /* 0x000fe4000f8e0204 */
[----:B------:R-:W-:Y:S02]  /*8c40*/  IMAD R11, R19, UR4, RZ ;  /* 0x00000004130b7c24 */ /* 0x000fe4000f8e02ff */
[----:B------:R-:W-:Y:S02]  /*8c50*/  IMAD.IADD R3, R3, 0x1, R4 ;  /* 0x0000000103037824 */ /* 0x000fe400078e0204 */
[----:B------:R-:W-:Y:S02]  /*8c60*/  IMAD R11, R6, UR5, R11 ;  /* 0x00000005060b7c24 */ /* 0x000fe4000f8e020b */
[----:B------:R-:W-:-:S04]  /*8c70*/  IMAD.WIDE.U32 R2, R16, UR8, R2 ;  /* 0x0000000810027c25 */ /* 0x000fc8000f8e0002 */
[----:B0-----:R-:W-:-:S05]  /*8c80*/  IMAD.SHL.U32 R24, R12, 0x10, RZ ;  /* 0x000000100c187824 */ /* 0x001fca00078e00ff */
[----:B------:R-:W-:Y:S01]  /*8c90*/  LOP3.LUT R24, R24, 0x30, RZ, 0xc0, !PT ;  /* 0x0000003018187812 */ /* 0x000fe200078ec0ff */
[----:B--2---:R-:W-:Y:S01]  /*8ca0*/  IMAD R4, R9, UR8, RZ ;  /* 0x0000000809047c24 */ /* 0x004fe2000f8e02ff */
[----:B------:R-:W-:-:S03]  /*8cb0*/  IADD3 R9, P0, R2, UR10, RZ ;  /* 0x0000000a02097c10 */ /* 0x000fc6000ff1e0ff */
[----:B------:R-:W-:-:S05]  /*8cc0*/  IMAD R4, R16, UR9, R4 ;  /* 0x0000000910047c24 */ /* 0x000fca000f8e0204 */
[----:B------:R-:W-:Y:S01]  /*8cd0*/  IADD3.X R10, R3, UR11, R4, P0, !PT ;  /* 0x0000000b030a7c10 */ /* 0x000fe200087fe404 */
[----:B------:R-:W-:Y:S01]  /*8ce0*/  IMAD.WIDE.U32 R2, R6, UR4, RZ ;  /* 0x0000000406027c25 */ /* 0x000fe2000f8e00ff */
[----:B------:R-:W-:-:S03]  /*8cf0*/  UMOV UR4, 0xffffffff ;  /* 0xffffffff00047882 */ /* 0x000fc60000000000 */
[----:B------:R-:W-:Y:S02]  /*8d00*/  IMAD.IADD R3, R3, 0x1, R11 ;  /* 0x0000000103037824 */ /* 0x000fe400078e020b */
[----:B------:R-:W-:Y:S02]  /*8d10*/  IMAD R11, R23, UR6, RZ ;  /* 0x00000006170b7c24 */ /* 0x000fe4000f8e02ff */
[----:B------:R-:W-:-:S04]  /*8d20*/  IMAD.WIDE.U32 R2, R7, UR6, R2 ;  /* 0x0000000607027c25 */ /* 0x000fc8000f8e0002 */
[----:B------:R-:W-:-:S04]  /*8d30*/  IMAD R11, R7, UR7, R11 ;  /* 0x00000007070b7c24 */ /* 0x000fc8000f8e020b */
[----:B------:R-:W-:Y:S02]  /*8d40*/  IMAD.IADD R3, R3, 0x1, R11 ;  /* 0x0000000103037824 */ /* 0x000fe400078e020b */
[----:B------:R-:W-:-:S03]  /*8d50*/  IMAD.WIDE.U32 R2, R16, UR8, R2 ;  /* 0x0000000810027c25 */ /* 0x000fc6000f8e0002 */
[----:B------:R-:W-:-:S04]  /*8d60*/  IADD3 R18, P0, R2, UR10, RZ ;  /* 0x0000000a02127c10 */ /* 0x000fc8000ff1e0ff */
[----:B------:R-:W-:Y:S01]  /*8d70*/  IADD3.X R17, R4, UR11, R3, P0, !PT ;  /* 0x0000000b04117c10 */ /* 0x000fe200087fe403 */
[----:B---3--:R-:W-:Y:S01]  /*8d80*/  IMAD R4, R26, 0x2800, R13 ;  /* 0x000028001a047824 */ /* 0x008fe200078e020d */
[----:B------:R-:W-:Y:S07]  /*8d90*/  BRA.DIV UR4, `(.L_x_42) ;  /* 0x0000003204c47947 */ /* 0x000fee000b800000 */
[----:B------:R-:W0:Y:S01]  /*8da0*/  SHFL.IDX PT, R2, R9, RZ, 0x1c1f ;  /* 0x001c1fff09027589 */ /* 0x000e2200000e0000 */
[----:B------:R-:W-:Y:S01]  /*8db0*/  LOP3.LUT P4, RZ, R28, 0x1000, RZ, 0xc0, !PT ;  /* 0x000010001cff7812 */ /* 0x000fe2000788c0ff */
[----:B------:R-:W-:Y:S01]  /*8dc0*/  VIADD R4, R4, UR43 ;  /* 0x0000002b04047c36 */ /* 0x000fe20008000000 */
[C---:B------:R-:W-:Y:S01]  /*8dd0*/  LOP3.LUT P3, RZ, R28.reuse, 0x800, RZ, 0xc0, !PT ;  /* 0x000008001cff7812 */ /* 0x040fe2000786c0ff */
[----:B------:R-:W2:Y:S01]  /*8de0*/  SHFL.IDX PT, R3, R10, RZ, 0x1c1f ;  /* 0x001c1fff0a037589 */ /* 0x000ea200000e0000 */
[C---:B------:R-:W-:Y:S02]  /*8df0*/  LOP3.LUT P2, RZ, R28.reuse, 0x400, RZ, 0xc0, !PT ;  /* 0x000004001cff7812 */ /* 0x040fe4000784c0ff */
[----:B------:R-:W-:Y:S01]  /*8e00*/  LOP3.LUT P1, RZ, R28, 0x200, RZ, 0xc0, !PT ;  /* 0x000002001cff7812 */ /* 0x000fe2000782c0ff */
[----:B------:R-:W-:Y:S01]  /*8e10*/  SHFL.IDX PT, R17, R17, RZ, 0x1c1f ;  /* 0x001c1fff11117589 */ /* 0x000fe200000e0000 */
[----:B0-----:R-:W-:-:S04]  /*8e20*/  IADD3 R2, P0, R24, R2, RZ ;  /* 0x0000000218027210 */ /* 0x001fc80007f1e0ff */
[----:B--2---:R-:W-:-:S05]  /*8e30*/  IADD3.X R3, RZ, R3, RZ, P0, !PT ;  /* 0x00000003ff037210 */ /* 0x004fca00007fe4ff */
[----:B------:R0:W-:Y:S04]  /*8e40*/  LDGSTS.E.BYPASS.LTC128B.128 [R4+0x6000], desc[UR36][R2.64], !P4 ;  /* 0x0600000002047fae */ /* 0x0001e8000e101d64 */
[----:B0-----:R-:W0:Y:S04]  /*8e50*/  SHFL.IDX PT, R2, R9, 0x1, 0x1c1f ;  /* 0x003c1f0009027f89 */ /* 0x001e2800000e0000 */
[----:B------:R-:W2:Y:S01]  /*8e60*/  SHFL.IDX PT, R3, R10, 0x1, 0x1c1f ;  /* 0x003c1f000a037f89 */ /* 0x000ea200000e0000 */
[----:B0-----:R-:W-:-:S05]  /*8e70*/  IADD3 R2, P0, R24, R2, RZ ;  /* 0x0000000218027210 */ /* 0x001fca0007f1e0ff */
[----:B--2---:R-:W-:-:S05]  /*8e80*/  IMAD.X R3, RZ, RZ, R3, P0 ;  /* 0x000000ffff037224 */ /* 0x004fca00000e0603 */
[----:B------:R0:W-:Y:S04]  /*8e90*/  LDGSTS.E.BYPASS.LTC128B.128 [R4+0x6800], desc[UR36][R2.64], !P3 ;  /* 0x0680000002047fae */ /* 0x0001e8000d901d64 */
[----:B0-----:R-:W0:Y:S04]  /*8ea0*/  SHFL.IDX PT, R2, R9, 0x2, 0x1c1f ;  /* 0x005c1f0009027f89 */ /* 0x001e2800000e0000 */
[----:B------:R-:W2:Y:S04]  /*8eb0*/  SHFL.IDX PT, R3, R10, 0x2, 0x1c1f ;  /* 0x005c1f000a037f89 */ /* 0x000ea800000e0000 */
[----:B------:R-:W-:Y:S01]  /*8ec0*/  SHFL.IDX PT, R10, R10, 0x3, 0x1c1f ;  /* 0x007c1f000a0a7f89 */ /* 0x000fe200000e0000 */
[----:B0-----:R-:W-:-:S05]  /*8ed0*/  IADD3 R2, P0, R24, R2, RZ ;  /* 0x0000000218027210 */ /* 0x001fca0007f1e0ff */
[----:B--2---:R-:W-:-:S05]  /*8ee0*/  IMAD.X R3, RZ, RZ, R3, P0 ;  /* 0x000000ffff037224 */ /* 0x004fca00000e0603 */
[----:B------:R0:W-:Y:S04]  /*8ef0*/  LDGSTS.E.BYPASS.LTC128B.128 [R4+0x7000], desc[UR36][R2.64], !P2 ;  /* 0x0700000002047fae */ /* 0x0001e8000d101d64 */
[----:B0-----:R-:W0:Y:S02]  /*8f00*/  SHFL.IDX PT, R2, R9, 0x3, 0x1c1f ;  /* 0x007c1f0009027f89 */ /* 0x001e2400000e0000 */
[----:B0-----:R-:W-:-:S05]  /*8f10*/  IADD3 R2, P0, R24, R2, RZ ;  /* 0x0000000218027210 */ /* 0x001fca0007f1e0ff */
[----:B------:R-:W-:-:S05]  /*8f20*/  IMAD.X R3, RZ, RZ, R10, P0 ;  /* 0x000000ffff037224 */ /* 0x000fca00000e060a */
[----:B------:R0:W-:Y:S04]  /*8f30*/  LDGSTS.E.BYPASS.LTC128B.128 [R4+0x7800], desc[UR36][R2.64], !P1 ;  /* 0x0780000002047fae */ /* 0x0001e8000c901d64 */
[----:B0-----:R0:W2:Y:S02]  /*8f40*/  SHFL.IDX PT, R2, R18, RZ, 0x1c1f ;  /* 0x001c1fff12027589 */ /* 0x0010a400000e0000 */
.L_x_114:
[----:B------:R-:W-:Y:S02]  /*8f50*/  LOP3.LUT P1, RZ, R28, 0x4000, RZ, 0xc0, !PT ;  /* 0x000040001cff7812 */ /* 0x000fe4000782c0ff */
[----:B--2---:R-:W-:-:S05]  /*8f60*/  IADD3 R2, P0, R24, R2, RZ ;  /* 0x0000000218027210 */ /* 0x004fca0007f1e0ff */
[----:B------:R-:W-:Y:S01]  /*8f70*/  IMAD.X R3, RZ, RZ, R17, P0 ;  /* 0x000000ffff037224 */ /* 0x000fe200000e0611 */
[----:B------:R-:W-:-:S05]  /*8f80*/  PLOP3.LUT P0, PT, PT, PT, PT, 0x80, 0x0 ;  /* 0x000000000000781c */ /* 0x000fca0003f0f070 */
[----:B------:R-:W-:Y:S01]  /*8f90*/  @!PT LDS RZ, [RZ] ;  /* 0x00000000fffff984 */ /* 0x000fe20000000800 */
[----:B------:R-:W-:Y:S01]  /*8fa0*/  @!PT LDS RZ, [RZ] ;  /* 0x00000000fffff984 */ /* 0x000fe20000000800 */
[----:B------:R-:W-:Y:S01]  /*8fb0*/  @!PT LDS RZ, [RZ] ;  /* 0x00000000fffff984 */ /* 0x000fe20000000800 */
[----:B------:R2:W-:Y:S01]  /*8fc0*/  LDGSTS.E.BYPASS.LTC128B.128 [R4+0x8000], desc[UR36][R2.64], !P1 ;  /* 0x0800000002047fae */ /* 0x0005e2000c901d64 */
[----:B------:R-:W-:-:S07]  /*8fd0*/  NOP ;  /* 0x0000000000007918 */ /* 0x000fce0000000000 */
.L_x_43:
[----:B------:R-:W-:Y:S02]  /*8fe0*/  PLOP3.LUT P1, PT, P1, P0, PT, 0xa2, 0x0 ;  /* 0x000000000000781c */ /* 0x000fe40000f21472 */
[----:B------:R-:W-:-:S08]  /*8ff0*/  @P0 R2UR P1, UR4, R0 ;  /* 0x00000000000402ca */ /* 0x000fd00000020000 */
[----:B------:R-:W-:-:S05]  /*9000*/  @P0 PLOP3.LUT P0, PT, P1, PT, PT, 0x80, 0x0 ;  /* 0x000000000000081c */ /* 0x000fca0000f0f070 */
[----:B------:R-:W-:Y:S01]  /*9010*/  @!P1 SYNCS.ARRIVE.TRANS64.RED.A0T1 RZ, [UR4+0x13270], RZ ;  /* 0x013270ffffff99a7 */ /* 0x000fe20008200404 */
[----:B------:R-:W-:Y:S07]  /*9020*/  @!P1 ARRIVES.LDGSTSBAR.64.TRANSCNT [UR4+0x13270] ;  /* 0x01327000ff0099b0 */ /* 0x000fee0008000a84 */
[----:B------:R-:W-:Y:S05]  /*9030*/  @P0 BRA.U.ANY `(.L_x_43) ;  /* 0xfffffffd00e80947 */ /* 0x000fea000393ffff */
[----:B------:R-:W-:Y:S01]  /*9040*/  NOP ;  /* 0x0000000000007918 */ /* 0x000fe20000000000 */
[----:B--2---:R-:W-:-:S05]  /*9050*/  IMAD.U32 R2, RZ, RZ, UR49 ;  /* 0x00000031ff027e24 */ /* 0x004fca000f8e00ff */
[----:B------:R-:W-:-:S13]  /*9060*/  ISETP.NE.AND P2, PT, R2, 0x3, PT ;  /* 0x000000030200780c */ /* 0x000fda0003f45270 */
[----:B------:R-:W-:Y:S05]  /*9070*/  @!P2 BRA `(.L_x_44) ;  /* 0x000000000004a947 */ /* 0x000fea0003800000 */
[----:B------:R-:W-:Y:S01]  /*9080*/  BPT.TRAP 0x1 ;  /* 0x000000040000795c */ /* 0x000fe20000300000 */
.L_x_44:
[----:B------:R2:W-:Y:S01]  /*9090*/  SYNCS.ARRIVE.TRANS64.A1T0 RZ, [R0+URZ+0x13270], RZ ;  /* 0x013270ff00ff79a7 */ /* 0x0005e2000810003f */
[----:B------:R-:W-:Y:S05]  /*90a0*/  @!P2 BRA `(.L_x_45) ;  /* 0x000000000004a947 */ /* 0x000fea0003800000 */
[----:B------:R-:W-:Y:S01]  /*90b0*/  BPT.TRAP 0x1 ;  /* 0x000000040000795c */ /* 0x000fe20000300000 */
.L_x_45:
[----:B------:R-:W3:Y:S01]  /*90c0*/  SYNCS.PHASECHK.TRANS64.TRYWAIT P0, [R0+URZ+0x13240], R22 ;  /* 0x01324016000075a7 */ /* 0x000ee2000800017f */
[----:B------:R-:W-:Y:S04]  /*90d0*/  BSSY B0, `(.L_x_46) ;  /* 0x0000002000007945 */ /* 0x000fe80003800000 */
[----:B---3--:R-:W-:Y:S05]  /*90e0*/  @!P0 BRA `(.L_x_47) ;  /* 0x0000003400608947 */ /* 0x008fea0003800000 */
.L_x_115:
[----:B------:R-:W-:Y:S05]  /*90f0*/  BSYNC B0 ;  /* 0x0000000000007941 */ /* 0x000fea0003800000 */
.L_x_46:
[----:B------:R-:W4:Y:S01]  /*9100*/  LDL R10, [R1+0x4] ;  /* 0x00000400010a7983 */ /* 0x000f220000100800 */
[----:B------:R-:W-:Y:S01]  /*9110*/  ULDC.64 UR4, c[0x0][0x300] ;  /* 0x0000c00000047ab9 */ /* 0x000fe20000000a00 */
[----:B------:R-:W-:Y:S02]  /*9120*/  ULDC.64 UR6, c[0x0][0x310] ;  /* 0x0000c40000067ab9 */ /* 0x000fe40000000a00 */
[----:B------:R0:W5:Y:S01]  /*9130*/  LDL R17, [R1+0x18] ;  /* 0x0000180001117983 */ /* 0x0001620000100800 */
[----:B------:R-:W-:Y:S01]  /*9140*/  IMAD R9, R20, UR4, RZ ;  /* 0x0000000414097c24 */ /* 0x000fe2000f8e02ff */
[----:B------:R-:W-:Y:S01]  /*9150*/  ULDC.64 UR8, c[0x0][0x2e8] ;  /* 0x0000ba0000087ab9 */ /* 0x000fe20000000a00 */
[----:B------:R-:W-:-:S04]  /*9160*/  IMAD.WIDE.U32 R2, R8, UR4, RZ ;  /* 0x0000000408027c25 */ /* 0x000fc8000f8e00ff */
[----:B------:R-:W-:Y:S02]  /*9170*/  IMAD R9, R8, UR5, R9 ;  /* 0x0000000508097c24 */ /* 0x000fe4000f8e0209 */
[----:B------:R-:W-:Y:S02]  /*9180*/  IMAD R21, R21, UR6, RZ ;  /* 0x0000000615157c24 */ /* 0x000fe4000f8e02ff */
[----:B------:R-:W-:Y:S02]  /*9190*/  IMAD.IADD R3, R3, 0x1, R9 ;  /* 0x0000000103037824 */ /* 0x000fe400078e0209 */
[C---:B------:R-:W-:Y:S02]  /*91a0*/  IMAD R21, R5.reuse, UR7, R21 ;  /* 0x0000000705157c24 */ /* 0x040fe4000f8e0215 */
[----:B------:R-:W-:-:S04]  /*91b0*/  IMAD.WIDE.U32 R2, R5, UR6, R2 ;  /* 0x0000000605027c25 */ /* 0x000fc8000f8e0002 */
[----:B------:R-:W-:Y:S02]  /*91c0*/  IMAD R19, R19, UR4, RZ ;  /* 0x0000000413137c24 */ /* 0x000fe4000f8e02ff */
[----:B------:R-:W-:Y:S02]  /*91d0*/  IMAD.IADD R3, R3, 0x1, R21 ;  /* 0x0000000103037824 */ /* 0x000fe400078e0215 */
[C---:B------:R-:W-:Y:S02]  /*91e0*/  IMAD R19, R6.reuse, UR5, R19 ;  /* 0x0000000506137c24 */ /* 0x040fe4000f8e0213 */
[----:B------:R-:W-:Y:S01]  /*91f0*/  IMAD.WIDE.U32 R8, R6, UR4, RZ ;  /* 0x0000000406087c25 */ /* 0x000fe2000f8e00ff */
[----:B------:R-:W-:-:S03]  /*9200*/  ULDC.64 UR4, c[0x0][0x308] ;  /* 0x0000c20000047ab9 */ /* 0x000fc60000000a00 */
[----:B------:R-:W-:-:S04]  /*9210*/  IMAD.WIDE.U32 R2, R16, UR4, R2 ;  /* 0x0000000410027c25 */ /* 0x000fc8000f8e0002 */
[----:B------:R-:W-:Y:S01]  /*9220*/  IMAD.IADD R9, R9, 0x1, R19 ;  /* 0x0000000109097824 */ /* 0x000fe200078e0213 */
[----:B------:R-:W-:Y:S01]  /*9230*/  IADD3 R5, P0, R2, UR8, RZ ;  /* 0x0000000802057c10 */ /* 0x000fe2000ff1e0ff */
[----:B------:R-:W-:-:S04]  /*9240*/  IMAD R23, R23, UR6, RZ ;  /* 0x0000000617177c24 */ /* 0x000fc8000f8e02ff */
[----:B------:R-:W-:Y:S02]  /*9250*/  IMAD R23, R7, UR7, R23 ;  /* 0x0000000707177c24 */ /* 0x000fe4000f8e0217 */
[----:B----4-:R-:W-:-:S04]  /*9260*/  IMAD R10, R10, UR4, RZ ;  /* 0x000000040a0a7c24 */ /* 0x010fc8000f8e02ff */
[----:B------:R-:W-:-:S05]  /*9270*/  IMAD R10, R16, UR5, R10 ;  /* 0x00000005100a7c24 */ /* 0x000fca000f8e020a */
[----:B------:R-:W-:Y:S01]  /*9280*/  IADD3.X R6, R3, UR9, R10, P0, !PT ;  /* 0x0000000903067c10 */ /* 0x000fe200087fe40a */
[----:B------:R-:W-:-:S05]  /*9290*/  IMAD.WIDE.U32 R2, R7, UR6, R8 ;  /* 0x0000000607027c25 */ /* 0x000fca000f8e0008 */
[----:B------:R-:W-:-:S03]  /*92a0*/  IADD3 R3, R3, R23, RZ ;  /* 0x0000001703037210 */ /* 0x000fc60007ffe0ff */
[----:B------:R-:W-:Y:S01]  /*92b0*/  IMAD.WIDE.U32 R2, R16, UR4, R2 ;  /* 0x0000000410027c25 */ /* 0x000fe2000f8e0002 */
[----:B------:R-:W-:Y:S02]  /*92c0*/  UMOV UR4, 0xffffffff ;  /* 0xffffffff00047882 */ /* 0x000fe40000000000 */
[----:B------:R-:W-:-:S04]  /*92d0*/  IADD3 R8, P0, R2, UR8, RZ ;  /* 0x0000000802087c10 */ /* 0x000fc8000ff1e0ff */
[----:B------:R-:W-:Y:S01]  /*92e0*/  IADD3.X R7, R10, UR9, R3, P0, !PT ;  /* 0x000000090a077c10 */ /* 0x000fe200087fe403 */
[----:B0-----:R-:W-:Y:S08]  /*92f0*/  BRA.DIV UR4, `(.L_x_48) ;  /* 0x0000003204f07947 */ /* 0x001ff0000b800000 */
[----:B------:R-:W0:Y:S01]  /*9300*/  S2R R2, SR_TID.X ;  /* 0x0000000000027919 */ /* 0x000e220000002100 */
[C---:B-----5:R-:W-:Y:S02]  /*9310*/  ISETP.GE.AND P3, PT, R17.reuse, 0x1, PT ;  /* 0x000000011100780c */ /* 0x060fe40003f66270 */
[----:B------:R-:W-:Y:S01]  /*9320*/  LOP3.LUT P1, RZ, R28, 0x1, RZ, 0xc0, !PT ;  /* 0x000000011cff7812 */ /* 0x000fe2000782c0ff */
[----:B------:R-:W4:Y:S01]  /*9330*/  SHFL.IDX PT, R14, R5, RZ, 0x1c1f ;  /* 0x001c1fff050e7589 */ /* 0x000f2200000e0000 */
[----:B------:R-:W-:-:S03]  /*9340*/  ISETP.GE.AND P2, PT, R17, 0x21, PT ;  /* 0x000000211100780c */ /* 0x000fc60003f46270 */
[----:B------:R-:W-:Y:S01]  /*9350*/  SHFL.IDX PT, R7, R7, RZ, 0x1c1f ;  /* 0x001c1fff07077589 */ /* 0x000fe200000e0000 */
[----:B0-----:R-:W-:-:S03]  /*9360*/  IMAD.SHL.U32 R10, R2, 0x10, RZ ;  /* 0x00000010020a7824 */ /* 0x001fc600078e00ff */
[----:B------:R-:W0:Y:S02]  /*9370*/  SHFL.IDX PT, R2, R6, RZ, 0x1c1f ;  /* 0x001c1fff06027589 */ /* 0x000e2400000e0000 */
[----:B------:R-:W-:-:S04]  /*9380*/  LOP3.LUT R10, R10, 0x30, RZ, 0xc0, !PT ;  /* 0x000000300a0a7812 */ /* 0x000fc800078ec0ff */
[----:B----4-:R-:W-:Y:S02]  /*9390*/  @P3 IADD3 R9, P0, R10, R14, RZ ;  /* 0x0000000e0a093210 */ /* 0x010fe40007f1e0ff */
[----:B------:R-:W4:Y:S03]  /*93a0*/  SHFL.IDX PT, R14, R5, 0x1, 0x1c1f ;  /* 0x003c1f00050e7f89 */ /* 0x000f2600000e0000 */
[----:B0-----:R-:W-:Y:S02]  /*93b0*/  @P3 IMAD.X R3, RZ, RZ, R2, P0 ;  /* 0x000000ffff033224 */ /* 0x001fe400000e0602 */
[----:B------:R-:W-:-:S05]  /*93c0*/  @P3 IMAD.MOV.U32 R2, RZ, RZ, R9 ;  /* 0x000000ffff023224 */ /* 0x000fca00078e0009 */
[----:B------:R0:W-:Y:S01]  /*93d0*/  @P3 LDGSTS.E.BYPASS.LTC128B.128 [R4+0xe000], desc[UR36][R2.64], !P1 ;  /* 0x0e00000002043fae */ /* 0x0001e2000c901d64 */
[----:B------:R-:W-:Y:S02]  /*93e0*/  ISETP.GE.AND P3, PT, R17, 0x41, PT ;  /* 0x000000411100780c */ /* 0x000fe40003f66270 */
[----:B----4-:R-:W-:Y:S02]  /*93f0*/  @P2 IADD3 R9, P0, R10, R14, RZ ;  /* 0x0000000e0a092210 */ /* 0x010fe40007f1e0ff */
[----:B------:R-:W-:Y:S04]  /*9400*/  SHFL.IDX PT, R14, R5, 0x2, 0x1c1f ;  /* 0x005c1f00050e7f89 */ /* 0x000fe800000e0000 */
[----:B------:R-:W-:Y:S04]  /*9410*/  SHFL.IDX PT, R5, R5, 0x3, 0x1c1f ;  /* 0x007c1f0005057f89 */ /* 0x000fe800000e0000 */
[----:B0-----:R-:W0:Y:S02]  /*9420*/  SHFL.IDX PT, R2, R6, 0x1, 0x1c1f ;  /* 0x003c1f0006027f89 */ /* 0x001e2400000e0000 */
[----:B0-----:R-:W-:-:S02]  /*9430*/  @P2 IMAD.X R3, RZ, RZ, R2, P0 ;  /* 0x000000ffff032224 */ /* 0x001fc400000e0602 */
[----:B------:R-:W-:-:S05]  /*9440*/  @P2 IMAD.MOV.U32 R2, RZ, RZ, R9 ;  /* 0x000000ffff022224 */ /* 0x000fca00078e0009 */
[----:B------:R0:W-:Y:S01]  /*9450*/  @P2 LDGSTS.E.BYPASS.LTC128B.128 [R4+0xe800], desc[UR36][R2.64], !P1 ;  /* 0x0e80000002042fae */ /* 0x0001e2000c901d64 */
[----:B------:R-:W-:-:S03]  /*9460*/  ISETP.GE.AND P2, PT, R17, 0x61, PT ;  /* 0x000000611100780c */ /* 0x000fc60003f46270 */
[----:B0-----:R-:W0:Y:S01]  /*9470*/  SHFL.IDX PT, R2, R6, 0x2, 0x1c1f ;  /* 0x005c1f0006027f89 */ /* 0x001e2200000e0000 */
[----:B------:R-:W-:-:S03]  /*9480*/  @P3 IADD3 R3, P0, R10, R14, RZ ;  /* 0x0000000e0a033210 */ /* 0x000fc60007f1e0ff */
[----:B------:R-:W4:Y:S04]  /*9490*/  SHFL.IDX PT, R6, R6, 0x3, 0x1c1f ;  /* 0x007c1f0006067f89 */ /* 0x000f2800000e0000 */
[----:B------:R0:W1:Y:S02]  /*94a0*/  SHFL.IDX PT, R14, R8, RZ, 0x1c1f ;  /* 0x001c1fff080e7589 */ /* 0x00006400000e0000 */
[----:B0-----:R-:W-:Y:S01]  /*94b0*/  @P3 IMAD.X R2, RZ, RZ, R2, P0 ;  /* 0x000000ffff023224 */ /* 0x001fe200000e0602 */
[----:B------:R-:W-:-:S04]  /*94c0*/  @P2 IADD3 R5, P0, R10, R5, RZ ;  /* 0x000000050a052210 */ /* 0x000fc80007f1e0ff */
[----:B------:R-:W-:Y:S01]  /*94d0*/  @P3 LOP3.LUT R3, R3, R2, RZ, 0x3c, !PT ;  /* 0x0000000203033212 */ /* 0x000fe200078e3cff */
[----:B----4-:R-:W-:-:S03]  /*94e0*/  @P2 IMAD.X R6, RZ, RZ, R6, P0 ;  /* 0x000000ffff062224 */ /* 0x010fc600000e0606 */
[----:B------:R-:W-:-:S04]  /*94f0*/  @P3 LOP3.LUT R2, R3, R2, RZ, 0x3c, !PT ;  /* 0x0000000203023212 */ /* 0x000fc800078e3cff */
[----:B------:R-:W-:-:S05]  /*9500*/  @P3 LOP3.LUT R3, R3, R2, RZ, 0x3c, !PT ;  /* 0x0000000203033212 */ /* 0x000fca00078e3cff */
[----:B------:R0:W-:Y:S02]  /*9510*/  @P3 LDGSTS.E.BYPASS.LTC128B.128 [R4+0xf000], desc[UR36][R2.64], !P1 ;  /* 0x0f00000002043fae */ /* 0x0001e4000c901d64 */
[----:B0-----:R-:W-:Y:S02]  /*9520*/  @P2 IMAD.MOV.U32 R2, RZ, RZ, R5 ;  /* 0x000000ffff022224 */ /* 0x001fe400078e0005 */
[----:B------:R-:W-:-:S05]  /*9530*/  @P2 IMAD.MOV.U32 R3, RZ, RZ, R6 ;  /* 0x000000ffff032224 */ /* 0x000fca00078e0006 */
[----:B-1----:R0:W-:Y:S02]  /*9540*/  @P2 LDGSTS.E.BYPASS.LTC128B.128 [R4+0xf800], desc[UR36][R2.64], !P1 ;  /* 0x0f80000002042fae */ /* 0x0021e4000c901d64 */
.L_x_127:
[----:B------:R-:W-:Y:S01]  /*9550*/  ISETP.GE.AND P0, PT, R17, 0x81, PT ;  /* 0x000000811100780c */ /* 0x000fe20003f06270 */
[----:B------:R-:W-:-:S12]  /*9560*/  BSSY B0, `(.L_x_49) ;  /* 0x000000c000007945 */ /* 0x000fd80003800000 */
[----:B------:R-:W-:Y:S05]  /*9570*/  @!P0 BRA `(.L_x_50) ;  /* 0x0000000000288947 */ /* 0x000fea0003800000 */
[----:B0-----:R-:W0:Y:S01]  /*9580*/  S2R R2, SR_TID.X ;  /* 0x0000000000027919 */ /* 0x001e220000002100 */
[----:B------:R-:W-:Y:S02]  /*9590*/  LOP3.LUT P1, RZ, R28, 0x1, RZ, 0xc0, !PT ;  /* 0x000000011cff7812 */ /* 0x000fe4000782c0ff */
[----:B0-----:R-:W-:-:S04]  /*95a0*/  SHF.L.U32 R2, R2, 0x4, RZ ;  /* 0x0000000402027819 */ /* 0x001fc800000006ff */
[----:B------:R-:W-:-:S04]  /*95b0*/  LOP3.LUT R2, R2, 0x30, RZ, 0xc0, !PT ;  /* 0x0000003002027812 */ /* 0x000fc800078ec0ff */
[----:B------:R-:W-:-:S05]  /*95c0*/  IADD3 R2, P0, R2, R14, RZ ;  /* 0x0000000e02027210 */ /* 0x000fca0007f1e0ff */
[----:B------:R-:W-:-:S05]  /*95d0*/  IMAD.X R3, RZ, RZ, R7, P0 ;  /* 0x000000ffff037224 */ /* 0x000fca00000e0607 */
[----:B------:R-:W-:Y:S01]  /*95e0*/  @!PT LDS RZ, [RZ] ;  /* 0x00000000fffff984 */ /* 0x000fe20000000800 */
[----:B------:R-:W-:Y:S01]  /*95f0*/  @!PT LDS RZ, [RZ] ;  /* 0x00000000fffff984 */ /* 0x000fe20000000800 */
[----:B------:R-:W-:Y:S01]  /*9600*/  @!PT LDS RZ, [RZ] ;  /* 0x00000000fffff984 */ /* 0x000fe20000000800 */
[----:B------:R1:W-:Y:S03]  /*9610*/  LDGSTS.E.BYPASS.LTC128B.128 [R4+0x10000], desc[UR36][R2.64], !P1 ;  /* 0x1000000002047fae */ /* 0x0003e6000c901d64 */
.L_x_50:
[----:B------:R-:W-:Y:S05]  /*9620*/  BSYNC B0 ;  /* 0x0000000000007941 */ /* 0x000fea0003800000 */
.L_x_49:
[----:B------:R-:W-:Y:S01]  /*9630*/  NOP ;  /* 0x0000000000007918 */ /* 0x000fe20000000000 */
[----:B------:R-:W-:-:S13]  /*9640*/  PLOP3.LUT P0, PT, PT, PT, PT, 0x80, 0x0 ;  /* 0x000000000000781c */ /* 0x000fda0003f0f070 */
.L_x_51:
[----:B------:R-:W-:Y:S02]  /*9650*/  PLOP3.LUT P1, PT, P1, P0, PT, 0xa2, 0x0 ;  /* 0x000000000000781c */ /* 0x000fe40000f21472 */
[----:B------:R-:W-:-:S08]  /*9660*/  @P0 R2UR P1, UR4, R0 ;  /* 0x00000000000402ca */ /* 0x000fd00000020000 */
[----:B------:R-:W-:-:S05]  /*9670*/  @P0 PLOP3.LUT P0, PT, P1, PT, PT, 0x80, 0x0 ;  /* 0x000000000000081c */ /* 0x000fca0000f0f070 */
[----:B------:R-:W-:Y:S01]  /*9680*/  @!P1 SYNCS.ARRIVE.TRANS64.RED.A0T1 RZ, [UR4+0x13230], RZ ;  /* 0x013230ffffff99a7 */ /* 0x000fe20008200404 */
[----:B------:R-:W-:Y:S07]  /*9690*/  @!P1 ARRIVES.LDGSTSBAR.64.TRANSCNT [UR4+0x13230] ;  /* 0x01323000ff0099b0 */ /* 0x000fee0008000a84 */
[----:B------:R-:W-:Y:S05]  /*96a0*/  @P0 BRA.U.ANY `(.L_x_51) ;  /* 0xfffffffd00e80947 */ /* 0x000fea000393ffff */
[----:B------:R-:W-:Y:S01]  /*96b0*/  NOP ;  /* 0x0000000000007918 */ /* 0x000fe20000000000 */
[----:B01----:R-:W-:-:S05]  /*96c0*/  IMAD.U32 R2, RZ, RZ, UR49 ;  /* 0x00000031ff027e24 */ /* 0x003fca000f8e00ff */
[----:B------:R-:W-:-:S13]  /*96d0*/  ISETP.NE.AND P2, PT, R2, 0x3, PT ;  /* 0x000000030200780c */ /* 0x000fda0003f45270 */
[----:B------:R-:W-:Y:S05]  /*96e0*/  @!P2 BRA `(.L_x_52) ;  /* 0x000000000004a947 */ /* 0x000fea0003800000 */
[----:B------:R-:W-:Y:S01]  /*96f0*/  BPT.TRAP 0x1 ;  /* 0x000000040000795c */ /* 0x000fe20000300000 */
.L_x_52:
[----:B------:R0:W-:Y:S02]  /*9700*/  SYNCS.ARRIVE.TRANS64.A1T0 RZ, [R0+URZ+0x13230], RZ ;  /* 0x013230ff00ff79a7 */ /* 0x0001e4000810003f */
[----:B------:R-:W-:Y:S05]  /*9710*/  WARPSYNC.ALL ;  /* 0x0000000000007948 */ /* 0x000fea0003800000 */
[----:B------:R-:W-:-:S04]  /*9720*/  UIADD3 UR4, UR43, 0xb000, URZ ;  /* 0x0000b0002b047890 */ /* 0x000fc8000fffe03f */
[----:B------:R-:W-:Y:S01]  /*9730*/  ULOP3.LUT UP0, URZ, UR4, 0x1bf, URZ, 0xc0, !UPT ;  /* 0x000001bf043f7892 */ /* 0x000fe2000f80c03f */
[----:B------:R-:W-:Y:S05]  /*9740*/  BAR.SYNC.DEFER_BLOCKING 0x8, 0x200 ;  /* 0x0208000000007b1d */ /* 0x000fea0000010000 */
[----:B------:R-:W-:-:S13]  /*9750*/  PLOP3.LUT P0, PT, PT, PT, UP0, 0x80, 0x0 ;  /* 0x000000000000781c */ /* 0x000fda0003f0f008 */
[----:B------:R-:W-:Y:S05]  /*9760*/  @!P0 BRA `(.L_x_53) ;  /* 0x0000000000408947 */ /* 0x000fea0003800000 */
[----:B------:R-:W-:Y:S01]  /*9770*/  MOV R2, 0x0 ;  /* 0x0000000000027802 */ /* 0x000fe20000000f00 */
[----:B------:R-:W-:Y:S01]  /*9780*/  ULDC.64 UR6, c[0x4][0x98] ;  /* 0x0100260000067ab9 */ /* 0x000fe20000000a00 */
[----:B------:R-:W-:Y:S01]  /*9790*/  ULDC.64 UR8, c[0x4][0xa0] ;  /* 0x0100280000087ab9 */ /* 0x000fe20000000a00 */
[----:B------:R-:W-:Y:S01]  /*97a0*/  ULDC.64 UR4, c[0x4][0x28] ;  /* 0x01000a0000047ab9 */ /* 0x000fe20000000a00 */
[----:B------:R-:W-:Y:S01]  /*97b0*/  IMAD.U32 R4, RZ, RZ, UR6 ;  /* 0x00000006ff047e24 */ /* 0x000fe2000f8e00ff */
[----:B------:R-:W-:Y:S01]  /*97c0*/  MOV R12, 0x1 ;  /* 0x00000001000c7802 */ /* 0x000fe20000000f00 */
[----:B------:R-:W1:Y:S01]  /*97d0*/  LDC.64 R2, c[0x4][R2] ;  /* 0x0100000002027b82 */ /* 0x000e620000000a00 */
[----:B------:R-:W-:Y:S02]  /*97e0*/  IMAD.U32 R5, RZ, RZ, UR7 ;  /* 0x00000007ff057e24 */ /* 0x000fe4000f8e00ff */
[----:B------:R-:W-:Y:S02]  /*97f0*/  IMAD.U32 R6, RZ, RZ, UR8 ;  /* 0x00000008ff067e24 */ /* 0x000fe4000f8e00ff */
[----:B------:R-:W-:-:S02]  /*9800*/  IMAD.U32 R7, RZ, RZ, UR9 ;  /* 0x00000009ff077e24 */ /* 0x000fc4000f8e00ff */
[----:B------:R-:W-:Y:S02]  /*9810*/  IMAD.U32 R10, RZ, RZ, UR4 ;  /* 0x00000004ff0a7e24 */ /* 0x000fe4000f8e00ff */
[----:B------:R-:W-:Y:S02]  /*9820*/  IMAD.U32 R11, RZ, RZ, UR5 ;  /* 0x00000005ff0b7e24 */ /* 0x000fe4000f8e00ff */
[----:B------:R-:W-:Y:S02]  /*9830*/  IMAD.MOV.U32 R8, RZ, RZ, 0x70 ;  /* 0x00000070ff087424 */ /* 0x000fe400078e00ff */
[----:B------:R-:W-:-:S07]  /*9840*/  IMAD.MOV.U32 R13, RZ, RZ, RZ ;  /* 0x000000ffff0d7224 */ /* 0x000fce00078e00ff */
[----:B------:R-:W-:-:S07]  /*9850*/  LEPC R20, `(.L_x_53) ;  /* 0x000000001014794e */ /* 0x000fce0000000000 */
[----:B0123--:R-:W-:Y:S05]  /*9860*/  CALL.ABS.NOINC R2 ;  /* 0x0000000002007343 */ /* 0x00ffea0003c00000 */
.L_x_53:
[----:B------:R-:W4:Y:S01]  /*9870*/  LDL R17, [R1+0x4] ;  /* 0x0000040001117983 */ /* 0x000f220000100800 */
[----:B------:R-:W1:Y:S01]  /*9880*/  LDC R8, c[0x0][0x448] ;  /* 0x00011200ff087b82 */ /* 0x000e620000000800 */
[----:B0-23--:R-:W-:Y:S01]  /*9890*/  IMAD R0, RZ, RZ, -UR46 ;  /* 0x8000002eff007e24 */ /* 0x00dfe2000f8e02ff */
[----:B------:R-:W-:Y:S01]  /*98a0*/  LOP3.LUT P5, RZ, R28, 0x100, RZ, 0xc0, !PT ;  /* 0x000001001cff7812 */ /* 0x000fe200078ac0ff */
[----:B------:R0:W5:Y:S01]  /*98b0*/  LDL R10, [R1+0x24] ;  /* 0x00002400010a7983 */ /* 0x0001620000100800 */
[----:B------:R-:W2:Y:S04]  /*98c0*/  S2R R2, SR_TID.X ;  /* 0x0000000000027919 */ /* 0x000ea80000002100 */
[----:B------:R-:W3:Y:S01]  /*98d0*/  LDC R5, c[0x0][0xc38] ;  /* 0x00030e00ff057b82 */ /* 0x000ee20000000800 */
[C---:B------:R-:W-:Y:S01]  /*98e0*/  R2UR UR7, R16.reuse ;  /* 0x00000000100772ca */ /* 0x040fe200000e0000 */
[----:B------:R-:W-:Y:S01]  /*98f0*/  ULDC.64 UR8, c[0x0][0x2d8] ;  /* 0x0000b60000087ab9 */ /* 0x000fe20000000a00 */
[----:B------:R-:W-:Y:S01]  /*9900*/  R2UR UR4, R16 ;  /* 0x00000000100472ca */ /* 0x000fe200000e0000 */
[----:B------:R-:W-:Y:S01]  /*9910*/  ULDC.64 UR10, c[0x0][0x280] ;  /* 0x0000a000000a7ab9 */ /* 0x000fe20000000a00 */
[----:B-1----:R-:W-:Y:S01]  /*9920*/  ISETP.NE.AND P0, PT, R8, 0x1, PT ;  /* 0x000000010800780c */ /* 0x002fe20003f05270 */
[----:B---3--:R-:W-:-:S12]  /*9930*/  IMAD R0, R5, R0, UR40 ;  /* 0x0000002805007e24 */ /* 0x008fd8000f8e0200 */
[----:B------:R-:W1:Y:S01]  /*9940*/  @P0 LDC R4, c[0x0][0x44c] ;  /* 0x00011300ff040b82 */ /* 0x000e620000000800 */
[----:B--2---:R-:W-:Y:S01]  /*9950*/  SHF.R.U32.HI R18, RZ, 0x2, R2 ;  /* 0x00000002ff127819 */ /* 0x004fe20000011602 */
[----:B------:R-:W-:-:S03]  /*9960*/  IMAD.SHL.U32 R2, R2, 0x20, RZ ;  /* 0x0000002002027824 */ /* 0x000fc600078e00ff */
[----:B------:R-:W-:-:S03]  /*9970*/  LOP3.LUT R18, R18, 0x1f, RZ, 0xc0, !PT ;  /* 0x0000001f12127812 */ /* 0x000fc600078ec0ff */
[----:B------:R-:W2:Y:S01]  /*9980*/  @P0 LDC R3, c[0x0][0x450] ;  /* 0x00011400ff030b82 */ /* 0x000ea20000000800 */
[----:B------:R-:W-:Y:S01]  /*9990*/  LOP3.LUT R2, R18, 0x60, R2, 0xf8, !PT ;  /* 0x0000006012027812 */ /* 0x000fe200078ef802 */
[----:B------:R-:W-:-:S04]  /*99a0*/  UIMAD.WIDE.U32 UR4, UR4, UR8, URZ ;  /* 0x00000008040472a5 */ /* 0x000fc8000f8e003f */
[----:B------:R-:W-:-:S04]  /*99b0*/  IMAD R7, R0, 0xc0, R2 ;  /* 0x000000c000077824 */ /* 0x000fc800078e0202 */
[----:B------:R-:W-:Y:S02]  /*99c0*/  IMAD.MOV.U32 R2, RZ, RZ, R7 ;  /* 0x000000ffff027224 */ /* 0x000fe400078e0007 */
[----:B-1----:R-:W-:-:S05]  /*99d0*/  @P0 IMAD.HI.U32 R4, R7, R4, RZ ;  /* 0x0000000407040227 */ /* 0x002fca00078e00ff */
[----:B--2---:R-:W-:-:S04]  /*99e0*/  @P0 SHF.R.U32.HI R2, RZ, R3, R4 ;  /* 0x00000003ff020219 */ /* 0x004fc80000011604 */
[--C-:B------:R-:W-:Y:S01]  /*99f0*/  SHF.R.S32.HI R3, RZ, 0x1f, R2.reuse ;  /* 0x0000001fff037819 */ /* 0x100fe20000011402 */
[----:B------:R-:W-:-:S04]  /*9a00*/  IMAD.MOV R4, RZ, RZ, -R2 ;  /* 0x000000ffff047224 */ /* 0x000fc800078e0a02 */
[----:B------:R-:W-:-:S05]  /*9a10*/  IMAD R4, R8, R4, R7 ;  /* 0x0000000408047224 */ /* 0x000fca00078e0207 */
[----:B------:R-:W-:Y:S01]  /*9a20*/  SHF.R.S32.HI R6, RZ, 0x1f, R4 ;  /* 0x0000001fff067819 */ /* 0x000fe20000011404 */
[----:B------:R-:W-:Y:S01]  /*9a30*/  VIADD R7, R7, 0x80 ;  /* 0x0000008007077836 */ /* 0x000fe20000000000 */
[----:B------:R-:W1:Y:S01]  /*9a40*/  S2R R18, SR_TID.X ;  /* 0x0000000000127919 */ /* 0x000e620000002100 */
[----:B----4-:R-:W-:-:S13]  /*9a50*/  R2UR UR6, R17 ;  /* 0x00000000110672ca */ /* 0x010fda00000e0000 */
[----:B------:R-:W-:-:S04]  /*9a60*/  UIMAD UR6, UR6, UR8, URZ ;  /* 0x00000008060672a4 */ /* 0x000fc8000f8e023f */
[----:B------:R-:W-:Y:S02]  /*9a70*/  UIMAD UR7, UR7, UR9, UR6 ;  /* 0x00000009070772a4 */ /* 0x000fe4000f8e0206 */
[----:B------:R-:W-:Y:S01]  /*9a80*/  USHF.R.S32.HI UR6, URZ, 0x1f, UR47 ;  /* 0x0000001f3f067899 */ /* 0x000fe2000801142f */
[----:B------:R-:W-:-:S03]  /*9a90*/  ULDC.64 UR8, c[0x0][0x2e0] ;  /* 0x0000b80000087ab9 */ /* 0x000fc60000000a00 */
[----:B------:R-:W-:Y:S02]  /*9aa0*/  UIMAD UR6, UR6, UR8, URZ ;  /* 0x00000008060672a4 */ /* 0x000fe4000f8e023f */
[----:B------:R-:W-:Y:S02]  /*9ab0*/  UIADD3 UR5, UR5, UR7, URZ ;  /* 0x0000000705057290 */ /* 0x000fe4000fffe03f */
[----:B------:R-:W-:Y:S02]  /*9ac0*/  UIMAD UR6, UR47, UR9, UR6 ;  /* 0x000000092f0672a4 */ /* 0x000fe4000f8e0206 */
[----:B------:R-:W-:-:S03]  /*9ad0*/  UIMAD.WIDE.U32 UR4, UR47, UR8, UR4 ;  /* 0x000000082f0472a5 */ /* 0x000fc6000f8e0004 */
[----:B------:R-:W-:Y:S01]  /*9ae0*/  ULDC.64 UR8, c[0x0][0x2c8] ;  /* 0x0000b20000087ab9 */ /* 0x000fe20000000a00 */
[----:B------:R-:W-:-:S03]  /*9af0*/  UIADD3 UR5, UR5, UR6, URZ ;  /* 0x0000000605057290 */ /* 0x000fc6000fffe03f */
[----:B------:R-:W-:Y:S02]  /*9b00*/  ULDC.64 UR6, c[0x0][0x2d0] ;  /* 0x0000b40000067ab9 */ /* 0x000fe40000000a00 */
[----:B------:R-:W-:Y:S02]  /*9b10*/  IMAD R3, R3, UR6, RZ ;  /* 0x0000000603037c24 */ /* 0x000fe4000f8e02ff */
[----:B------:R-:W-:Y:S02]  /*9b20*/  IMAD.U32 R5, RZ, RZ, UR6 ;  /* 0x00000006ff057e24 */ /* 0x000fe4000f8e00ff */
[C---:B------:R-:W-:Y:S02]  /*9b30*/  IMAD R9, R2.reuse, UR7, R3 ;  /* 0x0000000702097c24 */ /* 0x040fe4000f8e0203 */
[----:B------:R-:W-:-:S04]  /*9b40*/  IMAD.WIDE.U32 R2, R2, R5, UR4 ;  /* 0x0000000402027e25 */ /* 0x000fc8000f8e0005 */
[----:B------:R-:W-:Y:S02]  /*9b50*/  IMAD.IADD R3, R3, 0x1, R9 ;  /* 0x0000000103037824 */ /* 0x000fe400078e0209 */
[----:B------:R-:W-:Y:S02]  /*9b60*/  IMAD R6, R6, UR8, RZ ;  /* 0x0000000806067c24 */ /* 0x000fe4000f8e02ff */
[----:B------:R-:W-:-:S04]  /*9b70*/  IMAD.WIDE.U32 R2, R4, UR8, R2 ;  /* 0x0000000804027c25 */ /* 0x000fc8000f8e0002 */
[----:B------:R-:W-:Y:S01]  /*9b80*/  IMAD R9, R4, UR9, R6 ;  /* 0x0000000904097c24 */ /* 0x000fe2000f8e0206 */
[----:B------:R-:W-:Y:S02]  /*9b90*/  IADD3 R4, P1, R2, UR10, RZ ;  /* 0x0000000a02047c10 */ /* 0x000fe4000ff3e0ff */
[----:B------:R-:W2:Y:S02]  /*9ba0*/  @P0 LDC R2, c[0x0][0x44c] ;  /* 0x00011300ff020b82 */ /* 0x000ea40000000800 */
[----:B------:R-:W-:-:S06]  /*9bb0*/  IADD3.X R6, R3, UR11, R9, P1, !PT ;  /* 0x0000000b03067c10 */ /* 0x000fcc0008ffe409 */
[----:B------:R-:W3:Y:S01]  /*9bc0*/  @P0 LDC R3, c[0x0][0x450] ;  /* 0x00011400ff030b82 */ /* 0x000ee20000000800 */
[----:B--2---:R-:W-:-:S04]  /*9bd0*/  @P0 IMAD.HI.U32 R9, R7, R2, RZ ;  /* 0x0000000207090227 */ /* 0x004fc800078e00ff */
[----:B------:R-:W-:Y:S01]  /*9be0*/  IMAD.MOV.U32 R2, RZ, RZ, R7 ;  /* 0x000000ffff027224 */ /* 0x000fe200078e0007 */
[----:B---3--:R-:W-:-:S04]  /*9bf0*/  @P0 SHF.R.U32.HI R2, RZ, R3, R9 ;  /* 0x00000003ff020219 */ /* 0x008fc80000011609 */
[----:B------:R-:W-:-:S05]  /*9c00*/  IADD3 R3, -R2, RZ, RZ ;  /* 0x000000ff02037210 */ /* 0x000fca0007ffe1ff */
[----:B------:R-:W-:Y:S01]  /*9c10*/  IMAD R7, R8, R3, R7 ;  /* 0x0000000308077224 */ /* 0x000fe200078e0207 */
[----:B------:R-:W-:-:S05]  /*9c20*/  SHF.R.S32.HI R3, RZ, 0x1f, R2 ;  /* 0x0000001fff037819 */ /* 0x000fca0000011402 */
[----:B------:R-:W-:-:S04]  /*9c30*/  IMAD R3, R3, UR6, RZ ;  /* 0x0000000603037c24 */ /* 0x000fc8000f8e02ff */
[C---:B------:R-:W-:Y:S02]  /*9c40*/  IMAD R8, R2.reuse, UR7, R3 ;  /* 0x0000000702087c24 */ /* 0x040fe4000f8e0203 */
[----:B------:R-:W-:Y:S01]  /*9c50*/  IMAD.WIDE.U32 R2, R2, R5, UR4 ;  /* 0x0000000402027e25 */ /* 0x000fe2000f8e0005 */
[----:B------:R-:W-:-:S03]  /*9c60*/  SHF.R.S32.HI R5, RZ, 0x1f, R7 ;  /* 0x0000001fff057819 */ /* 0x000fc60000011407 */
[----:B------:R-:W-:Y:S02]  /*9c70*/  IMAD.IADD R3, R3, 0x1, R8 ;  /* 0x0000000103037824 */ /* 0x000fe400078e0208 */
[----:B------:R-:W-:Y:S02]  /*9c80*/  IMAD R5, R5, UR8, RZ ;  /* 0x0000000805057c24 */ /* 0x000fe4000f8e02ff */
[----:B------:R-:W-:Y:S01]  /*9c90*/  IMAD.WIDE.U32 R2, R7, UR8, R2 ;  /* 0x0000000807027c25 */ /* 0x000fe2000f8e0002 */
[----:B------:R-:W-:-:S03]  /*9ca0*/  UMOV UR4, 0xffffffff ;  /* 0xffffffff00047882 */ /* 0x000fc60000000000 */
[----:B------:R-:W-:Y:S01]  /*9cb0*/  IMAD R7, R7, UR9, R5 ;  /* 0x0000000907077c24 */ /* 0x000fe2000f8e0205 */
[----:B------:R-:W-:Y:S01]  /*9cc0*/  IADD3 R5, P0, R2, UR10, RZ ;  /* 0x0000000a02057c10 */ /* 0x000fe2000ff1e0ff */
[----:B-1----:R-:W-:Y:S01]  /*9cd0*/  IMAD.SHL.U32 R17, R18, 0x10, RZ ;  /* 0x0000001012117824 */ /* 0x002fe200078e00ff */
[----:B------:R-:W-:Y:S02]  /*9ce0*/  SHF.R.U32.HI R18, RZ, 0x2, R18 ;  /* 0x00000002ff127819 */ /* 0x000fe40000011612 */
[----:B------:R-:W-:Y:S02]  /*9cf0*/  IADD3.X R7, R3, UR11, R7, P0, !PT ;  /* 0x0000000b03077c10 */ /* 0x000fe400087fe407 */
[----:B------:R-:W-:Y:S02]  /*9d00*/  LOP3.LUT R17, R17, 0x30, RZ, 0xc0, !PT ;  /* 0x0000003011117812 */ /* 0x000fe400078ec0ff */
[----:B------:R-:W-:Y:S01]  /*9d10*/  LOP3.LUT R18, R18, 0x1f, RZ, 0xc0, !PT ;  /* 0x0000001f12127812 */ /* 0x000fe200078ec0ff */
[----:B0-----:R-:W-:Y:S06]  /*9d20*/  BRA.DIV UR4, `(.L_x_54) ;  /* 0x0000002e04ec7947 */ /* 0x001fec000b800000 */
[----:B------:R-:W0:Y:S01]  /*9d30*/  SHFL.IDX PT, R14, R4, RZ, 0x1c1f ;  /* 0x001c1fff040e7589 */ /* 0x000e2200000e0000 */
[----:B------:R-:W-:-:S03]  /*9d40*/  IMAD R0, R0, 0xc0, R18 ;  /* 0x000000c000007824 */ /* 0x000fc600078e0212 */
[----:B------:R-:W1:Y:S01]  /*9d50*/  SHFL.IDX PT, R2, R6, RZ, 0x1c1f ;  /* 0x001c1fff06027589 */ /* 0x000e6200000e0000 */
[C---:B------:R-:W-:Y:S01]  /*9d60*/  VIADD R8, R0.reuse, 0x20 ;  /* 0x0000002000087836 */ /* 0x040fe20000000000 */
[----:B------:R-:W-:-:S13]  /*9d70*/  ISETP.GE.AND P1, PT, R0, UR44, PT ;  /* 0x0000002c00007c0c */ /* 0x000fda000bf26270 */
[----:B0-----:R-:W-:-:S05]  /*9d80*/  @!P1 IADD3 R14, P0, R17, R14, RZ ;  /* 0x0000000e110e9210 */ /* 0x001fca0007f1e0ff */
[----:B-1----:R-:W-:Y:S02]  /*9d90*/  @!P1 IMAD.X R3, RZ, RZ, R2, P0 ;  /* 0x000000ffff039224 */ /* 0x002fe400000e0602 */
[----:B------:R-:W-:Y:S02]  /*9da0*/  @!P1 IMAD.MOV.U32 R2, RZ, RZ, R14 ;  /* 0x000000ffff029224 */ /* 0x000fe400078e000e */
[----:B------:R-:W0:Y:S04]  /*9db0*/  SHFL.IDX PT, R14, R4, 0x1, 0x1c1f ;  /* 0x003c1f00040e7f89 */ /* 0x000e2800000e0000 */
[----:B-----5:R1:W-:Y:S01]  /*9dc0*/  @!P1 LDGSTS.E.BYPASS.LTC128B.128 [R10+0xb000], desc[UR36][R2.64], !P5 ;  /* 0x0b000000020a9fae */ /* 0x0203e2000e901d64 */
[----:B------:R-:W-:Y:S01]  /*9dd0*/  ISETP.GE.AND P1, PT, R8, UR44, PT ;  /* 0x0000002c08007c0c */ /* 0x000fe2000bf26270 */
[----:B------:R-:W-:-:S02]  /*9de0*/  VIADD R8, R0, 0x40 ;  /* 0x0000004000087836 */ /* 0x000fc40000000000 */
[----:B-1----:R-:W1:Y:S10]  /*9df0*/  SHFL.IDX PT, R2, R6, 0x1, 0x1c1f ;  /* 0x003c1f0006027f89 */ /* 0x002e7400000e0000 */
[----:B0-----:R-:W-:-:S05]  /*9e00*/  @!P1 IADD3 R14, P0, R17, R14, RZ ;  /* 0x0000000e110e9210 */ /* 0x001fca0007f1e0ff */
[----:B-1----:R-:W-:Y:S02]  /*9e10*/  @!P1 IMAD.X R3, RZ, RZ, R2, P0 ;  /* 0x000000ffff039224 */ /* 0x002fe400000e0602 */
[----:B------:R-:W-:Y:S02]  /*9e20*/  @!P1 IMAD.MOV.U32 R2, RZ, RZ, R14 ;  /* 0x000000ffff029224 */ /* 0x000fe400078e000e */
[----:B------:R-:W0:Y:S04]  /*9e30*/  SHFL.IDX PT, R14, R4, 0x2, 0x1c1f ;  /* 0x005c1f00040e7f89 */ /* 0x000e2800000e0000 */
[----:B------:R1:W-:Y:S01]  /*9e40*/  @!P1 LDGSTS.E.BYPASS.LTC128B.128 [R10+0xb800], desc[UR36][R2.64], !P5 ;  /* 0x0b800000020a9fae */ /* 0x0003e2000e901d64 */
[----:B------:R-:W-:Y:S01]  /*9e50*/  ISETP.GE.AND P1, PT, R8, UR44, PT ;  /* 0x0000002c08007c0c */ /* 0x000fe2000bf26270 */
[----:B------:R-:W-:-:S02]  /*9e60*/  VIADD R8, R0, 0x60 ;  /* 0x0000006000087836 */ /* 0x000fc40000000000 */
[----:B-1----:R-:W1:Y:S04]  /*9e70*/  SHFL.IDX PT, R2, R6, 0x2, 0x1c1f ;  /* 0x005c1f0006027f89 */ /* 0x002e6800000e0000 */
[----:B------:R-:W-:Y:S06]  /*9e80*/  SHFL.IDX PT, R6, R6, 0x3, 0x1c1f ;  /* 0x007c1f0006067f89 */ /* 0x000fec00000e0000 */
[----:B0-----:R-:W-:-:S04]  /*9e90*/  @!P1 IADD3 R14, P0, R17, R14, RZ ;  /* 0x0000000e110e9210 */ /* 0x001fc80007f1e0ff */
[----:B-1----:R-:W-:Y:S01]  /*9ea0*/  @!P1 IADD3.X R3, RZ, R2, RZ, P0, !PT ;  /* 0x00000002ff039210 */ /* 0x002fe200007fe4ff */
[----:B------:R-:W-:Y:S02]  /*9eb0*/  @!P1 IMAD.MOV.U32 R2, RZ, RZ, R14 ;  /* 0x000000ffff029224 */ /* 0x000fe400078e000e */
[----:B------:R-:W0:Y:S04]  /*9ec0*/  SHFL.IDX PT, R14, R4, 0x3, 0x1c1f ;  /* 0x007c1f00040e7f89 */ /* 0x000e2800000e0000 */
[----:B------:R0:W-:Y:S01]  /*9ed0*/  @!P1 LDGSTS.E.BYPASS.LTC128B.128 [R10+0xc000], desc[UR36][R2.64], !P5 ;  /* 0x0c000000020a9fae */ /* 0x0001e2000e901d64 */
[----:B------:R-:W-:Y:S01]  /*9ee0*/  ISETP.GE.AND P1, PT, R8, UR44, PT ;  /* 0x0000002c08007c0c */ /* 0x000fe2000bf26270 */
[----:B------:R-:W-:-:S12]  /*9ef0*/  VIADD R8, R0, 0x80 ;  /* 0x0000008000087836 */ /* 0x000fd80000000000 */
[----:B0-----:R-:W-:Y:S02]  /*9f00*/  @!P1 IADD3 R2, P0, R17, R14, RZ ;  /* 0x0000000e11029210 */ /* 0x001fe40007f1e0ff */
[----:B------:R-:W0:Y:S03]  /*9f10*/  SHFL.IDX PT, R14, R5, RZ, 0x1c1f ;  /* 0x001c1fff050e7589 */ /* 0x000e2600000e0000 */
[----:B------:R-:W-:-:S05]  /*9f20*/  @!P1 IMAD.X R3, RZ, RZ, R6, P0 ;  /* 0x000000ffff039224 */ /* 0x000fca00000e0606 */
[----:B------:R1:W-:Y:S01]  /*9f30*/  @!P1 LDGSTS.E.BYPASS.LTC128B.128 [R10+0xc800], desc[UR36][R2.64], !P5 ;  /* 0x0c800000020a9fae */ /* 0x0003e2000e901d64 */
[----:B------:R-:W-:-:S03]  /*9f40*/  ISETP.GE.AND P1, PT, R8, UR44, PT ;  /* 0x0000002c08007c0c */ /* 0x000fc6000bf26270 */
[----:B-1----:R-:W1:Y:S10]  /*9f50*/  SHFL.IDX PT, R2, R7, RZ, 0x1c1f ;  /* 0x001c1fff07027589 */ /* 0x002e7400000e0000 */
[----:B0-----:R-:W-:Y:S01]  /*9f60*/  @!P1 IADD3 R14, P0, R17, R14, RZ ;  /* 0x0000000e110e9210 */ /* 0x001fe20007f1e0ff */
[----:B------:R-:W0:Y:S04]  /*9f70*/  SHFL.IDX PT, R7, R7, 0x1, 0x1c1f ;  /* 0x003c1f0007077f89 */ /* 0x000e2800000e0000 */
[----:B-1----:R-:W-:-:S02]  /*9f80*/  @!P1 IMAD.X R3, RZ, RZ, R2, P0 ;  /* 0x000000ffff039224 */ /* 0x002fc400000e0602 */
[----:B------:R-:W-:Y:S02]  /*9f90*/  @!P1 IMAD.MOV.U32 R2, RZ, RZ, R14 ;  /* 0x000000ffff029224 */ /* 0x000fe400078e000e */
[----:B------:R1:W2:Y:S04]  /*9fa0*/  SHFL.IDX PT, R14, R5, 0x1, 0x1c1f ;  /* 0x003c1f00050e7f89 */ /* 0x0002a800000e0000 */
[----:B0-----:R1:W-:Y:S02]  /*9fb0*/  @!P1 LDGSTS.E.BYPASS.LTC128B.128 [R10+0xd000], desc[UR36][R2.64], !P5 ;  /* 0x0d000000020a9fae */ /* 0x0013e4000e901d64 */
.L_x_140:
[----:B------:R-:W-:-:S05]  /*9fc0*/  VIADD R0, R0, 0xa0 ;  /* 0x000000a000007836 */ /* 0x000fca0000000000 */
[----:B------:R-:W-:-:S13]  /*9fd0*/  ISETP.GE.AND P0, PT, R0, UR44, PT ;  /* 0x0000002c00007c0c */ /* 0x000fda000bf06270 */
[----:B-12---:R-:W-:-:S05]  /*9fe0*/  @!P0 IADD3 R2, P1, R17, R14, RZ ;  /* 0x0000000e11028210 */ /* 0x006fca0007f3e0ff */
[----:B------:R-:W-:-:S05]  /*9ff0*/  @!P0 IMAD.X R3, RZ, RZ, R7, P1 ;  /* 0x000000ffff038224 */ /* 0x000fca00008e0607 */
[----:B------:R-:W-:Y:S01]  /*a000*/  @!PT LDS RZ, [RZ] ;  /* 0x00000000fffff984 */ /* 0x000fe20000000800 */
[----:B------:R-:W-:Y:S01]  /*a010*/  @!PT LDS RZ, [RZ] ;  /* 0x00000000fffff984 */ /* 0x000fe20000000800 */
[----:B------:R-:W-:Y:S01]  /*a020*/  @!PT LDS RZ, [RZ] ;  /* 0x00000000fffff984 */ /* 0x000fe20000000800 */
[----:B------:R0:W-:Y:S01]  /*a030*/  @!P0 LDGSTS.E.BYPASS.LTC128B.128 [R10+0xd800], desc[UR36][R2.64], !P5 ;  /* 0x0d800000020a8fae */ /* 0x0001e2000e901d64 */
[----:B------:R-:W-:Y:S01]  /*a040*/  NOP ;  /* 0x0000000000007918 */ /* 0x000fe20000000000 */
[----:B------:R-:W-:Y:S02]  /*a050*/  SYNCS.ARRIVE.TRANS64.RED.A0T1 RZ, [UR43+0x13200], RZ ;  /* 0x013200ffffff79a7 */ /* 0x000fe4000820042b */
[----:B------:R-:W-:Y:S01]  /*a060*/  ARRIVES.LDGSTSBAR.64.TRANSCNT [UR43+0x13200] ;  /* 0x01320000ff0079b0 */ /* 0x000fe20008000aab */
[----:B------:R-:W-:Y:S01]  /*a070*/  NOP ;  /* 0x0000000000007918 */ /* 0x000fe20000000000 */
[----:B------:R-:W-:Y:S01]  /*a080*/  ULOP3.LUT UR4, UR38, 0x1, URZ, 0xc, !UPT ;  /* 0x0000000126047892 */ /* 0x000fe2000f8e0c3f */
[----:B------:R-:W-:Y:S05]  /*a090*/  SYNCS.ARRIVE.TRANS64.A1T0 RZ, [UR43+0x13200], RZ ;  /* 0x013200ffffff79a7 */ /* 0x000fea000810002b */
[----:B------:R-:W-:-:S04]  /*a0a0*/  MOV R0, UR4 ;  /* 0x0000000400007c02 */ /* 0x000fc80008000f00 */
[----:B------:R-:W-:-:S04]  /*a0b0*/  SHF.L.U32 R0, R0, 0x1f, RZ ;  /* 0x0000001f00007819 */ /* 0x000fc800000006ff */
[----:B------:R-:W1:Y:S02]  /*a0c0*/  SYNCS.PHASECHK.TRANS64.TRYWAIT P0, [UR43+0x13220], R0 ;  /* 0x01322000ff0075a7 */ /* 0x000e64000800016b */
[----:B01----:R-:W-:Y:S05]  /*a0d0*/  @!P0 BRA `(.L_x_55) ;  /* 0x0000003000ac8947 */ /* 0x003fea0003800000 */
.L_x_141:
[----:B0-----:R-:W-:-:S05]  /*a0e0*/  IMAD.U32 R0, RZ, RZ, UR42 ;  /* 0x0000002aff007e24 */ /* 0x001fca000f8e00ff */
[----:B------:R-:W-:-:S13]  /*a0f0*/  ISETP.GE.AND P0, PT, R0, 0xa1, PT ;  /* 0x000000a10000780c */ /* 0x000fda0003f06270 */
[----:B------:R-:W-:Y:S05]  /*a100*/  @!P0 BRA `(.L_x_56) ;  /* 0x0000001400088947 */ /* 0x000fea0003800000 */
[----:B------:R-:W-:Y:S02]  /*a110*/  IMAD.MOV.U32 R20, RZ, RZ, R29 ;  /* 0x000000ffff147224 */ /* 0x000fe400078e001d */
[----:B------:R-:W-:Y:S02]  /*a120*/  IMAD.MOV.U32 R19, RZ, RZ, R26 ;  /* 0x000000ffff137224 */ /* 0x000fe400078e001a */
[----:B------:R-:W-:-:S07]  /*a130*/  IMAD.U32 R27, RZ, RZ, UR45 ;  /* 0x0000002dff1b7e24 */ /* 0x000fce000f8e00ff */
.L_x_76:
[----:B------:R-:W2:Y:S01]  /*a140*/  LDL R8, [R1+0x8] ;  /* 0x0000080001087983 */ /* 0x000ea20000100800 */
[----:B0-----:R-:W0:Y:S03]  /*a150*/  LDC R0, c[0x0][0x430] ;  /* 0x00010c00ff007b82 */ /* 0x001e260000000800 */
[----:B------:R-:W3:Y:S01]  /*a160*/  LDL R7, [R1] ;  /* 0x0000000001077983 */ /* 0x000ee20000100800 */
[----:B-1----:R-:W1:Y:S01]  /*a170*/  S2R R6, SR_TID.X ;  /* 0x0000000000067919 */ /* 0x002e620000002100 */
[----:B------:R-:W4:Y:S01]  /*a180*/  S2R R9, SR_TID.X ;  /* 0x0000000000097919 */ /* 0x000f220000002100 */
[----:B------:R-:W-:Y:S01]  /*a190*/  IMAD.MOV.U32 R4, RZ, RZ, 0xa0 ;  /* 0x000000a0ff047424 */ /* 0x000fe200078e00ff */
[----:B------:R-:W-:Y:S01]  /*a1a0*/  ULDC.64 UR4, c[0x0][0x428] ;  /* 0x00010a0000047ab9 */ /* 0x000fe20000000a00 */
[----:B------:R-:W-:Y:S01]  /*a1b0*/  ULDC.64 UR6, c[0x0][0x418] ;  /* 0x0001060000067ab9 */ /* 0x000fe20000000a00 */
[----:B0-----:R-:W-:-:S13]  /*a1c0*/  ISETP.NE.AND P0, PT, R0, 0x1, PT ;  /* 0x000000010000780c */ /* 0x001fda0003f05270 */
[----:B------:R-:W0:Y:S01]  /*a1d0*/  @P0 LDC R5, c[0x0][0x434] ;  /* 0x00010d00ff050b82 */ /* 0x000e220000000800 */
[----:B-1----:R-:W-:Y:S01]  /*a1e0*/  SHF.R.U32.HI R2, RZ, 0x2, R6 ;  /* 0x00000002ff027819 */ /* 0x002fe20000011606 */
[----:B------:R-:W-:-:S06]  /*a1f0*/  IMAD.SHL.U32 R10, R6, 0x20, RZ ;  /* 0x00000020060a7824 */ /* 0x000fcc00078e00ff */
[----:B------:R-:W1:Y:S01]  /*a200*/  @P0 LDC R0, c[0x0][0x438] ;  /* 0x00010e00ff000b82 */ /* 0x000e620000000800 */
[----:B------:R-:W-:Y:S02]  /*a210*/  LOP3.LUT R2, R2, 0x1f, RZ, 0xc0, !PT ;  /* 0x0000001f02027812 */ /* 0x000fe400078ec0ff */
[----:B----4-:R-:W-:-:S05]  /*a220*/  SHF.R.U32.HI R6, RZ, 0x2, R9 ;  /* 0x00000002ff067819 */ /* 0x010fca0000011609 */
[----:B------:R-:W4:Y:S01]  /*a230*/  @P0 LDC R3, c[0x0][0x434] ;  /* 0x00010d00ff030b82 */ /* 0x000f220000000800 */
[----:B------:R-:W-:Y:S01]  /*a240*/  LOP3.LUT R10, R2, 0x60, R10, 0xf8, !PT ;  /* 0x00000060020a7812 */ /* 0x000fe200078ef80a */
[----:B------:R-:W-:Y:S01]  /*a250*/  IMAD R4, R27, R4, UR39 ;  /* 0x000000271b047e24 */ /* 0x000fe2000f8e0204 */
[----:B------:R-:W-:Y:S01]  /*a260*/  LOP3.LUT R6, R6, 0x1f, RZ, 0xc0, !PT ;  /* 0x0000001f06067812 */ /* 0x000fe200078ec0ff */
[----:B------:R-:W-:-:S04]  /*a270*/  IMAD.SHL.U32 R12, R9, 0x20, RZ ;  /* 0x00000020090c7824 */ /* 0x000fc800078e00ff */
[----:B------:R-:W4:Y:S01]  /*a280*/  @P0 LDC R2, c[0x0][0x438] ;  /* 0x00010e00ff020b82 */ /* 0x000f220000000800 */
[----:B------:R-:W-:Y:S01]  /*a290*/  IMAD.IADD R10, R10, 0x1, R4 ;  /* 0x000000010a0a7824 */ /* 0x000fe200078e0204 */
[----:B------:R-:W-:-:S03]  /*a2a0*/  LOP3.LUT R12, R6, 0x60, R12, 0xf8, !PT ;  /* 0x00000060060c7812 */ /* 0x000fc600078ef80c */
[----:B0-----:R-:W-:Y:S01]  /*a2b0*/  @P0 IMAD.HI.U32 R5, R10, R5, RZ ;  /* 0x000000050a050227 */ /* 0x001fe200078e00ff */
[----:B------:R-:W-:Y:S02]  /*a2c0*/  LOP3.LUT R12, R12, 0x80, RZ, 0xfc, !PT ;  /* 0x000000800c0c7812 */ /* 0x000fe400078efcff */
[----:B------:R-:W-:Y:S02]  /*a2d0*/  MOV R11, R10 ;  /* 0x0000000a000b7202 */ /* 0x000fe40000000f00 */
[----:B-1----:R-:W-:Y:S01]  /*a2e0*/  @P0 SHF.R.U32.HI R11, RZ, R0, R5 ;  /* 0x00000000ff0b0219 */ /* 0x002fe20000011605 */
[----:B------:R-:W-:-:S04]  /*a2f0*/  IMAD.IADD R0, R12, 0x1, R4 ;  /* 0x000000010c007824 */ /* 0x000fc800078e0204 */
[----:B----4-:R-:W-:-:S04]  /*a300*/  @P0 IMAD.HI.U32 R3, R0, R3, RZ ;  /* 0x0000000300030227 */ /* 0x010fc800078e00ff */
[----:B------:R-:W-:Y:S01]  /*a310*/  IMAD.MOV.U32 R6, RZ, RZ, R0 ;  /* 0x000000ffff067224 */ /* 0x000fe200078e0000 */
[----:B------:R-:W-:Y:S01]  /*a320*/  @P0 SHF.R.U32.HI R6, RZ, R2, R3 ;  /* 0x00000002ff060219 */ /* 0x000fe20000011603 */
[--C-:B------:R-:W-:Y:S01]  /*a330*/  IMAD.MOV.U32 R2, RZ, RZ, R11.reuse ;  /* 0x000000ffff027224 */ /* 0x100fe200078e000b */
[----:B------:R-:W-:Y:S01]  /*a340*/  SHF.R.S32.HI R3, RZ, 0x1f, R11 ;  /* 0x0000001fff037819 */ /* 0x000fe2000001140b */
[----:B--2---:R-:W-:-:S04]  /*a350*/  IMAD R4, R8, UR4, RZ ;  /* 0x0000000408047c24 */ /* 0x004fc8000f8e02ff */
[C---:B---3--:R-:W-:Y:S02]  /*a360*/  IMAD R4, R7.reuse, UR5, R4 ;  /* 0x0000000507047c24 */ /* 0x048fe4000f8e0204 */
[----:B------:R-:W-:-:S04]  /*a370*/  IMAD.WIDE.U32 R2, R7, UR4, R2 ;  /* 0x0000000407027c25 */ /* 0x000fc8000f8e0002 */
[----:B------:R-:W-:Y:S01]  /*a380*/  IMAD.IADD R3, R4, 0x1, R3 ;  /* 0x0000000104037824 */ /* 0x000fe200078e0203 */
[----:B------:R-:W-:-:S04]  /*a390*/  LEA R8, P0, R2, UR6, 0x2 ;  /* 0x0000000602087c11 */ /* 0x000fc8000f8010ff */
[----:B------:R-:W-:Y:S02]  /*a3a0*/  LEA.HI.X R9, R2, UR7, R3, 0x2, P0 ;  /* 0x0000000702097c11 */ /* 0x000fe400080f1403 */
[----:B------:R-:W-:-:S13]  /*a3b0*/  ISETP.GT.U32.AND P0, PT, R12, 0x9f, PT ;  /* 0x0000009f0c00780c */ /* 0x000fda0003f04070 */
[--C-:B------:R-:W-:Y:S01]  /*a3c0*/  @!P0 SHF.R.S32.HI R3, RZ, 0x1f, R6.reuse ;  /* 0x0000001fff038819 */ /* 0x100fe20000011406 */
[----:B------:R-:W-:-:S04]  /*a3d0*/  @!P0 IMAD.MOV.U32 R2, RZ, RZ, R6 ;  /* 0x000000ffff028224 */ /* 0x000fc800078e0006 */
[----:B------:R-:W-:Y:S01]  /*a3e0*/  @!P0 IMAD.WIDE.U32 R2, R7, UR4, R2 ;  /* 0x0000000407028c25 */ /* 0x000fe2000f8e0002 */
[----:B------:R-:W-:-:S03]  /*a3f0*/  ULDC UR4, c[0x0][0x430] ;  /* 0x00010c0000047ab9 */ /* 0x000fc60000000800 */
[----:B------:R-:W-:Y:S01]  /*a400*/  @!P0 IMAD.IADD R3, R4, 0x1, R3 ;  /* 0x0000000104038824 */ /* 0x000fe200078e0203 */
[----:B------:R-:W-:Y:S01]  /*a410*/  @!P0 LEA R4, P1, R2, UR6, 0x2 ;  /* 0x0000000602048c11 */ /* 0x000fe2000f8210ff */
[----:B------:R-:W-:-:S03]  /*a420*/  IMAD.MOV.U32 R7, RZ, RZ, RZ ;  /* 0x000000ffff077224 */ /* 0x000fc600078e00ff */
[----:B------:R-:W-:-:S05]  /*a430*/  @!P0 LEA.HI.X R5, R2, UR7, R3, 0x2, P1 ;  /* 0x0000000702058c11 */ /* 0x000fca00088f1403 */
[----:B------:R0:W5:Y:S04]  /*a440*/  @!P0 LDG.E R7, desc[UR36][R4.64] ;  /* 0x0000002404078981 */ /* 0x000168000c1e1900 */
[----:B------:R1:W2:Y:S01]  /*a450*/  LDG.E R4, desc[UR36][R8.64] ;  /* 0x0000002408047981 */ /* 0x0002a2000c1e1900 */
[----:B------:R-:W-:Y:S02]  /*a460*/  IMAD.U32 R12, RZ, RZ, UR49 ;  /* 0x00000031ff0c7e24 */ /* 0x000fe4000f8e00ff */
[----:B------:R-:W-:-:S03]  /*a470*/  IMAD.MOV R3, RZ, RZ, -R11 ;  /* 0x000000ffff037224 */ /* 0x000fc600078e0a0b */
[----:B------:R-:W-:Y:S01]  /*a480*/  ISETP.NE.AND P2, PT, R12, 0x3, PT ;  /* 0x000000030c00780c */ /* 0x000fe20003f45270 */
[----:B0-----:R-:W-:Y:S01]  /*a490*/  IMAD R5, R3, UR4, R10 ;  /* 0x0000000403057c24 */ /* 0x001fe2000f8e020a */
[----:B------:R-:W-:Y:S01]  /*a4a0*/  IADD3 R26, R19, 0x1, RZ ;  /* 0x00000001131a7810 */ /* 0x000fe20007ffe0ff */
[----:B------:R-:W-:-:S03]  /*a4b0*/  IMAD.MOV R3, RZ, RZ, -R6 ;  /* 0x000000ffff037224 */ /* 0x000fc600078e0a06 */
[C---:B------:R-:W-:Y:S01]  /*a4c0*/  ISETP.NE.AND P0, PT, R26.reuse, 0x2, PT ;  /* 0x000000021a00780c */ /* 0x040fe20003f05270 */
[----:B-1----:R-:W-:Y:S02]  /*a4d0*/  IMAD R8, R3, UR4, R0 ;  /* 0x0000000403087c24 */ /* 0x002fe4000f8e0200 */
[----:B------:R-:W-:Y:S01]  /*a4e0*/  IMAD.MOV.U32 R0, RZ, RZ, R27 ;  /* 0x000000ffff007224 */ /* 0x000fe200078e001b */
[----:B------:R-:W-:Y:S01]  /*a4f0*/  SEL R29, RZ, 0x1, P0 ;  /* 0x00000001ff1d7807 */ /* 0x000fe20000000000 */
[----:B------:R-:W-:Y:S01]  /*a500*/  VIADD R27, R27, 0xffffffff ;  /* 0xffffffff1b1b7836 */ /* 0x000fe20000000000 */
[----:B------:R-:W-:Y:S02]  /*a510*/  SEL R26, R26, RZ, P0 ;  /* 0x000000ff1a1a7207 */ /* 0x000fe40000000000 */
[----:B------:R-:W-:Y:S02]  /*a520*/  LOP3.LUT R29, R20, R29, RZ, 0x3c, !PT ;  /* 0x0000001d141d7212 */ /* 0x000fe400078e3cff */
[----:B------:R-:W-:-:S02]  /*a530*/  ISETP.GT.AND P1, PT, R0, RZ, PT ;  /* 0x000000ff0000720c */ /* 0x000fc40003f24270 */
[----:B--2---:R-:W-:Y:S01]  /*a540*/  SHF.R.S32.HI R25, RZ, 0x1f, R4 ;  /* 0x0000001fff197819 */ /* 0x004fe20000011404 */
[----:B------:R-:W-:Y:S10]  /*a550*/  @!P2 BRA `(.L_x_57) ;  /* 0x000000000004a947 */ /* 0x000ff40003800000 */
[----:B------:R-:W-:Y:S01]  /*a560*/  BPT.TRAP 0x1 ;  /* 0x000000040000795c */ /* 0x000fe20000300000 */
.L_x_57:
[----:B------:R-:W-:Y:S01]  /*a570*/  LEA R0, R26, UR43, 0x3 ;  /* 0x0000002b1a007c11 */ /* 0x000fe2000f8e18ff */
[----:B------:R-:W-:Y:S01]  /*a580*/  BSSY B0, `(.L_x_58) ;  /* 0x0000005000007945 */ /* 0x000fe20003800000 */
[----:B------:R-:W-:Y:S02]  /*a590*/  SHF.L.U32 R24, R29, 0x1f, RZ ;  /* 0x0000001f1d187819 */ /* 0x000fe400000006ff */
[----:B------:R-:W-:Y:S02]  /*a5a0*/  SHF.R.S32.HI R23, RZ, 0x1f, R5 ;  /* 0x0000001fff177819 */ /* 0x000fe40000011405 */
[----:B------:R-:W0:Y:S02]  /*a5b0*/  SYNCS.PHASECHK.TRANS64.TRYWAIT P0, [R0+URZ+0x13280], R24 ;  /* 0x01328018000075a7 */ /* 0x000e24000800017f */
[----:B0-----:R-:W-:Y:S05]  /*a5c0*/  @!P0 BRA `(.L_x_59) ;  /* 0x0000002c00888947 */ /* 0x001fea0003800000 */
.L_x_142:
[----:B------:R-:W-:Y:S05]  /*a5d0*/  BSYNC B0 ;  /* 0x0000000000007941 */ /* 0x000fea0003800000 */
.L_x_58:
[----:B------:R-:W2:Y:S01]  /*a5e0*/  LDL R9, [R1+0x4] ;  /* 0x0000040001097983 */ /* 0x000ea20000100800 */
[----:B------:R-:W-:Y:S01]  /*a5f0*/  ULDC.64 UR4, c[0x0][0x328] ;  /* 0x0000ca0000047ab9 */ /* 0x000fe20000000a00 */
[----:B------:R-:W-:Y:S02]  /*a600*/  ULDC.64 UR6, c[0x0][0x338] ;  /* 0x0000ce0000067ab9 */ /* 0x000fe40000000a00 */
[----:B------:R-:W3:Y:S01]  /*a610*/  LDL R11, [R1+0xc] ;  /* 0x00000c00010b7983 */ /* 0x000ee20000100800 */
[----:B------:R-:W-:Y:S01]  /*a620*/  IMAD R6, R23, UR4, RZ ;  /* 0x0000000417067c24 */ /* 0x000fe2000f8e02ff */
[----:B------:R-:W-:Y:S01]  /*a630*/  ULDC.64 UR8, c[0x0][0x330] ;  /* 0x0000cc0000087ab9 */ /* 0x000fe20000000a00 */
[C---:B------:R-:W-:Y:S01]  /*a640*/  IMAD.WIDE.U32 R2, R5.reuse, UR4, RZ ;  /* 0x0000000405027c25 */ /* 0x040fe2000f8e00ff */
[----:B------:R-:W-:Y:S01]  /*a650*/  SHF.R.S32.HI R21, RZ, 0x1f, R8 ;  /* 0x0000001fff157819 */ /* 0x000fe20000011408 */
[----:B------:R-:W-:Y:S01]  /*a660*/  ULDC.64 UR10, c[0x0][0x318] ;  /* 0x0000c600000a7ab9 */ /* 0x000fe20000000a00 */
[----:B-----5:R-:W-:Y:S01]  /*a670*/  SHF.R.S32.HI R22, RZ, 0x1f, R7 ;  /* 0x0000001fff167819 */ /* 0x020fe20000011407 */
[----:B------:R-:W-:Y:S01]  /*a680*/  IMAD R6, R5, UR5, R6 ;  /* 0x0000000505067c24 */ /* 0x000fe2000f8e0206 */
[----:B------:R-:W-:-:S03]  /*a690*/  LOP3.LUT P2, RZ, R28, 0x1, RZ, 0xc0, !PT ;  /* 0x000000011cff7812 */ /* 0x000fc6000784c0ff */
[----:B------:R-:W-:Y:S02]  /*a6a0*/  IMAD.IADD R3, R3, 0x1, R6 ;  /* 0x0000000103037824 */ /* 0x000fe400078e0206 */
[----:B------:R-:W-:Y:S02]  /*a6b0*/  IMAD R6, R25, UR6, RZ ;  /* 0x0000000619067c24 */ /* 0x000fe4000f8e02ff */
[----:B------:R-:W-:-:S04]  /*a6c0*/  IMAD.WIDE.U32 R2, R4, UR6, R2 ;  /* 0x0000000604027c25 */ /* 0x000fc8000f8e0002 */
[----:B------:R-:W-:-:S04]  /*a6d0*/  IMAD R6, R4, UR7, R6 ;  /* 0x0000000704067c24 */ /* 0x000fc8000f8e0206 */
[----:B------:R-:W-:Y:S02]  /*a6e0*/  IMAD.IADD R3, R3, 0x1, R6 ;  /* 0x0000000103037824 */ /* 0x000fe400078e0206 */
[----:B------:R-:W-:Y:S02]  /*a6f0*/  IMAD R6, R21, UR4, RZ ;  /* 0x0000000415067c24 */ /* 0x000fe4000f8e02ff */
[----:B------:R-:W-:-:S04]  /*a700*/  IMAD.WIDE.U32 R2, R16, UR8, R2 ;  /* 0x0000000810027c25 */ /* 0x000fc8000f8e0002 */
[----:B------:R-:W-:Y:S02]  /*a710*/  IMAD R6, R8, UR5, R6 ;  /* 0x0000000508067c24 */ /* 0x000fe4000f8e0206 */
        /* <DEDUP_REMOVED lines=11> */
[----:B---3--:R-:W-:Y:S02]  /*a7d0*/  IMAD R6, R26, 0x2800, R11 ;  /* 0x000028001a067824 */ /* 0x008fe400078e020b */
[----:B------:R-:W-:-:S03]  /*a7e0*/  IMAD.WIDE.U32 R2, R16, UR8, R2 ;  /* 0x0000000810027c25 */ /* 0x000fc6000f8e0002 */
[----:B------:R-:W-:-:S04]  /*a7f0*/  IADD3 R18, P0, R2, UR10, RZ ;  /* 0x0000000a02127c10 */ /* 0x000fc8000ff1e0ff */
[----:B------:R-:W-:Y:S01]  /*a800*/  IADD3.X R17, R17, UR11, R3, P0, !PT ;  /* 0x0000000b11117c10 */ /* 0x000fe200087fe403 */
[----:B------:R-:W-:Y:S08]  /*a810*/  BRA.DIV UR4, `(.L_x_60) ;  /* 0x0000002e04087947 */ /* 0x000ff0000b800000 */
[----:B------:R-:W1:Y:S01]  /*a820*/  S2R R3, SR_TID.X ;  /* 0x0000000000037919 */ /* 0x000e620000002100 */
[----:B------:R-:W-:Y:S01]  /*a830*/  VIADD R6, R6, UR43 ;  /* 0x0000002b06067c36 */ /* 0x000fe20008000000 */
[----:B------:R-:W2:Y:S04]  /*a840*/  SHFL.IDX PT, R2, R9, RZ, 0x1c1f ;  /* 0x001c1fff09027589 */ /* 0x000ea800000e0000 */
[----:B------:R-:W-:Y:S01]  /*a850*/  SHFL.IDX PT, R17, R17, RZ, 0x1c1f ;  /* 0x001c1fff11117589 */ /* 0x000fe200000e0000 */
[----:B-1----:R-:W-:-:S03]  /*a860*/  SHF.L.U32 R11, R3, 0x4, RZ ;  /* 0x00000004030b7819 */ /* 0x002fc600000006ff */
[----:B------:R-:W1:Y:S01]  /*a870*/  SHFL.IDX PT, R3, R10, RZ, 0x1c1f ;  /* 0x001c1fff0a037589 */ /* 0x000e6200000e0000 */
[----:B------:R-:W-:-:S04]  /*a880*/  LOP3.LUT R11, R11, 0x30, RZ, 0xc0, !PT ;  /* 0x000000300b0b7812 */ /* 0x000fc800078ec0ff */
[----:B--2---:R-:W-:-:S05]  /*a890*/  IADD3 R2, P0, R11, R2, RZ ;  /* 0x000000020b027210 */ /* 0x004fca0007f1e0ff */
[----:B-1----:R-:W-:-:S05]  /*a8a0*/  IMAD.X R3, RZ, RZ, R3, P0 ;  /* 0x000000ffff037224 */ /* 0x002fca00000e0603 */
[----:B------:R1:W-:Y:S04]  /*a8b0*/  LDGSTS.E.BYPASS.LTC128B.128 [R6+0x6000], desc[UR36][R2.64], !P2 ;  /* 0x0600000002067fae */ /* 0x0003e8000d101d64 */
[----:B-1----:R-:W1:Y:S04]  /*a8c0*/  SHFL.IDX PT, R2, R9, 0x1, 0x1c1f ;  /* 0x003c1f0009027f89 */ /* 0x002e6800000e0000 */
[----:B------:R-:W2:Y:S01]  /*a8d0*/  SHFL.IDX PT, R3, R10, 0x1, 0x1c1f ;  /* 0x003c1f000a037f89 */ /* 0x000ea200000e0000 */
[----:B-1----:R-:W-:-:S05]  /*a8e0*/  IADD3 R2, P0, R11, R2, RZ ;  /* 0x000000020b027210 */ /* 0x002fca0007f1e0ff */
[----:B--2---:R-:W-:-:S05]  /*a8f0*/  IMAD.X R3, RZ, RZ, R3, P0 ;  /* 0x000000ffff037224 */ /* 0x004fca00000e0603 */
[----:B------:R1:W-:Y:S04]  /*a900*/  LDGSTS.E.BYPASS.LTC128B.128 [R6+0x6800], desc[UR36][R2.64], !P2 ;  /* 0x0680000002067fae */ /* 0x0003e8000d101d64 */
[----:B-1----:R-:W1:Y:S04]  /*a910*/  SHFL.IDX PT, R2, R9, 0x2, 0x1c1f ;  /* 0x005c1f0009027f89 */ /* 0x002e6800000e0000 */
[----:B------:R-:W2:Y:S04]  /*a920*/  SHFL.IDX PT, R3, R10, 0x2, 0x1c1f ;  /* 0x005c1f000a037f89 */ /* 0x000ea800000e0000 */
[----:B------:R-:W-:Y:S01]  /*a930*/  SHFL.IDX PT, R10, R10, 0x3, 0x1c1f ;  /* 0x007c1f000a0a7f89 */ /* 0x000fe200000e0000 */
[----:B-1----:R-:W-:-:S05]  /*a940*/  IADD3 R2, P0, R11, R2, RZ ;  /* 0x000000020b027210 */ /* 0x002fca0007f1e0ff */
[----:B--2---:R-:W-:-:S05]  /*a950*/  IMAD.X R3, RZ, RZ, R3, P0 ;  /* 0x000000ffff037224 */ /* 0x004fca00000e0603 */
[----:B------:R1:W-:Y:S04]  /*a960*/  LDGSTS.E.BYPASS.LTC128B.128 [R6+0x7000], desc[UR36][R2.64], !P2 ;  /* 0x0700000002067fae */ /* 0x0003e8000d101d64 */
[----:B-1----:R-:W1:Y:S02]  /*a970*/  SHFL.IDX PT, R2, R9, 0x3, 0x1c1f ;  /* 0x007c1f0009027f89 */ /* 0x002e6400000e0000 */
[----:B-1----:R-:W-:-:S05]  /*a980*/  IADD3 R2, P0, R11, R2, RZ ;  /* 0x000000020b027210 */ /* 0x002fca0007f1e0ff */
[----:B------:R-:W-:-:S05]  /*a990*/  IMAD.X R3, RZ, RZ, R10, P0 ;  /* 0x000000ffff037224 */ /* 0x000fca00000e060a */
[----:B------:R1:W-:Y:S04]  /*a9a0*/  LDGSTS.E.BYPASS.LTC128B.128 [R6+0x7800], desc[UR36][R2.64], !P2 ;  /* 0x0780000002067fae */ /* 0x0003e8000d101d64 */
[----:B-1----:R1:W2:Y:S02]  /*a9b0*/  SHFL.IDX PT, R2, R18, RZ, 0x1c1f ;  /* 0x001c1fff12027589 */ /* 0x0022a400000e0000 */
.L_x_154:
[----:B------:R-:W3:Y:S02]  /*a9c0*/  S2R R3, SR_TID.X ;  /* 0x0000000000037919 */ /* 0x000ee40000002100 */
[----:B---3--:R-:W-:-:S05]  /*a9d0*/  IMAD.SHL.U32 R3, R3, 0x10, RZ ;  /* 0x0000001003037824 */ /* 0x008fca00078e00ff */
[----:B------:R-:W-:-:S04]  /*a9e0*/  LOP3.LUT R3, R3, 0x30, RZ, 0xc0, !PT ;  /* 0x0000003003037812 */ /* 0x000fc800078ec0ff */
[----:B--2---:R-:W-:-:S05]  /*a9f0*/  IADD3 R2, P0, R3, R2, RZ ;  /* 0x0000000203027210 */ /* 0x004fca0007f1e0ff */
[----:B------:R-:W-:Y:S01]  /*aa00*/  IMAD.X R3, RZ, RZ, R17, P0 ;  /* 0x000000ffff037224 */ /* 0x000fe200000e0611 */
[----:B------:R-:W-:-:S04]  /*aa10*/  PLOP3.LUT P0, PT, PT, PT, PT, 0x80, 0x0 ;  /* 0x000000000000781c */ /* 0x000fc80003f0f070 */
[----:B------:R-:W-:Y:S01]  /*aa20*/  @!PT LDS RZ, [RZ] ;  /* 0x00000000fffff984 */ /* 0x000fe20000000800 */
[----:B------:R-:W-:Y:S01]  /*aa30*/  @!PT LDS RZ, [RZ] ;  /* 0x00000000fffff984 */ /* 0x000fe20000000800 */
[----:B------:R-:W-:Y:S01]  /*aa40*/  @!PT LDS RZ, [RZ] ;  /* 0x00000000fffff984 */ /* 0x000fe20000000800 */
[----:B------:R2:W-:Y:S01]  /*aa50*/  LDGSTS.E.BYPASS.LTC128B.128 [R6+0x8000], desc[UR36][R2.64], !P2 ;  /* 0x0800000002067fae */ /* 0x0005e2000d101d64 */
[----:B------:R-:W-:-:S08]  /*aa60*/  NOP ;  /* 0x0000000000007918 */ /* 0x000fd00000000000 */
.L_x_61:
        /* <DEDUP_REMOVED lines=11> */
.L_x_62:
[----:B------:R2:W-:Y:S01]  /*ab20*/  SYNCS.ARRIVE.TRANS64.A1T0 RZ, [R0+URZ+0x13270], RZ ;  /* 0x013270ff00ff79a7 */ /* 0x0005e2000810003f */
[----:B------:R-:W-:Y:S05]  /*ab30*/  @!P3 BRA `(.L_x_63) ;  /* 0x000000000004b947 */ /* 0x000fea0003800000 */
[----:B------:R-:W-:Y:S01]  /*ab40*/  BPT.TRAP 0x1 ;  /* 0x000000040000795c */ /* 0x000fe20000300000 */
.L_x_63:
[----:B------:R-:W3:Y:S01]  /*ab50*/  SYNCS.PHASECHK.TRANS64.TRYWAIT P0, [R0+URZ+0x13240], R24 ;  /* 0x01324018000075a7 */ /* 0x000ee2000800017f */
[----:B------:R-:W-:Y:S04]  /*ab60*/  BSSY B0, `(.L_x_64) ;  /* 0x0000002000007945 */ /* 0x000fe80003800000 */
[----:B---3--:R-:W-:Y:S05]  /*ab70*/  @!P0 BRA `(.L_x_65) ;  /* 0x0000002c00cc8947 */ /* 0x008fea0003800000 */
.L_x_155:
[----:B------:R-:W-:Y:S05]  /*ab80*/  BSYNC B0 ;  /* 0x0000000000007941 */ /* 0x000fea0003800000 */
.L_x_64:
[----:B------:R-:W4:Y:S01]  /*ab90*/  LDL R10, [R1+0x4] ;  /* 0x00000400010a7983 */ /* 0x000f220000100800 */
[----:B------:R-:W-:Y:S01]  /*aba0*/  ULDC.64 UR4, c[0x0][0x300] ;  /* 0x0000c00000047ab9 */ /* 0x000fe20000000a00 */
[----:B------:R-:W-:Y:S01]  /*abb0*/  ULDC.64 UR6, c[0x0][0x310] ;  /* 0x0000c40000067ab9 */ /* 0x000fe20000000a00 */
[----:B------:R-:W-:Y:S01]  /*abc0*/  IMAD R9, R23, UR4, RZ ;  /* 0x0000000417097c24 */ /* 0x000fe2000f8e02ff */
[----:B------:R-:W-:Y:S01]  /*abd0*/  LOP3.LUT P2, RZ, R28, 0x1, RZ, 0xc0, !PT ;  /* 0x000000011cff7812 */ /* 0x000fe2000784c0ff */
[----:B------:R-:W-:-:S04]  /*abe0*/  IMAD.WIDE.U32 R2, R5, UR4, RZ ;  /* 0x0000000405027c25 */ /* 0x000fc8000f8e00ff */
[----:B------:R-:W-:Y:S02]  /*abf0*/  IMAD R9, R5, UR5, R9 ;  /* 0x0000000505097c24 */ /* 0x000fe4000f8e0209 */
[----:B------:R-:W-:-:S03]  /*ac00*/  IMAD R25, R25, UR6, RZ ;  /* 0x0000000619197c24 */ /* 0x000fc6000f8e02ff */
[----:B------:R-:W-:Y:S01]  /*ac10*/  IADD3 R3, R3, R9, RZ ;  /* 0x0000000903037210 */ /* 0x000fe20007ffe0ff */
[----:B------:R-:W-:Y:S02]  /*ac20*/  IMAD R9, R21, UR4, RZ ;  /* 0x0000000415097c24 */ /* 0x000fe4000f8e02ff */
[----:B------:R-:W-:-:S04]  /*ac30*/  IMAD.WIDE.U32 R2, R4, UR6, R2 ;  /* 0x0000000604027c25 */ /* 0x000fc8000f8e0002 */
[----:B------:R-:W-:Y:S02]  /*ac40*/  IMAD R4, R4, UR7, R25 ;  /* 0x0000000704047c24 */ /* 0x000fe4000f8e0219 */
[C---:B------:R-:W-:Y:S02]  /*ac50*/  IMAD R9, R8.reuse, UR5, R9 ;  /* 0x0000000508097c24 */ /* 0x040fe4000f8e0209 */
[----:B------:R-:W-:Y:S02]  /*ac60*/  IMAD.IADD R5, R3, 0x1, R4 ;  /* 0x0000000103057824 */ /* 0x000fe400078e0204 */
[----:B------:R-:W-:Y:S02]  /*ac70*/  IMAD.MOV.U32 R4, RZ, RZ, R2 ;  /* 0x000000ffff047224 */ /* 0x000fe400078e0002 */
[----:B------:R-:W-:Y:S01]  /*ac80*/  IMAD.WIDE.U32 R2, R8, UR4, RZ ;  /* 0x0000000408027c25 */ /* 0x000fe2000f8e00ff */
[----:B------:R-:W-:-:S03]  /*ac90*/  ULDC.64 UR4, c[0x0][0x308] ;  /* 0x0000c20000047ab9 */ /* 0x000fc60000000a00 */
[----:B------:R-:W-:Y:S02]  /*aca0*/  IMAD.IADD R3, R3, 0x1, R9 ;  /* 0x0000000103037824 */ /* 0x000fe400078e0209 */
[----:B------:R-:W-:Y:S02]  /*acb0*/  IMAD R8, R22, UR6, RZ ;  /* 0x0000000616087c24 */ /* 0x000fe4000f8e02ff */
[----:B------:R-:W-:-:S04]  /*acc0*/  IMAD.WIDE.U32 R2, R7, UR6, R2 ;  /* 0x0000000607027c25 */ /* 0x000fc8000f8e0002 */
[----:B------:R-:W-:Y:S01]  /*acd0*/  IMAD R8, R7, UR7, R8 ;  /* 0x0000000707087c24 */ /* 0x000fe2000f8e0208 */
[----:B------:R-:W-:Y:S01]  /*ace0*/  ULDC.64 UR6, c[0x0][0x2e8] ;  /* 0x0000ba0000067ab9 */ /* 0x000fe20000000a00 */
[----:B------:R-:W-:-:S04]  /*acf0*/  IMAD.WIDE.U32 R4, R16, UR4, R4 ;  /* 0x0000000410047c25 */ /* 0x000fc8000f8e0004 */
[----:B------:R-:W-:Y:S01]  /*ad00*/  IMAD.IADD R3, R3, 0x1, R8 ;  /* 0x0000000103037824 */ /* 0x000fe200078e0208 */
[----:B------:R-:W-:Y:S01]  /*ad10*/  IADD3 R4, P0, R4, UR6, RZ ;  /* 0x0000000604047c10 */ /* 0x000fe2000ff1e0ff */
[----:B------:R-:W-:-:S04]  /*ad20*/  IMAD.WIDE.U32 R2, R16, UR4, R2 ;  /* 0x0000000410027c25 */ /* 0x000fc8000f8e0002 */
[----:B----4-:R-:W-:Y:S01]  /*ad30*/  IMAD R9, R10, UR4, RZ ;  /* 0x000000040a097c24 */ /* 0x010fe2000f8e02ff */
[----:B------:R-:W-:Y:S01]  /*ad40*/  UMOV UR4, 0xffffffff ;  /* 0xffffffff00047882 */ /* 0x000fe20000000000 */
[----:B------:R-:W4:Y:S02]  /*ad50*/  S2R R10, SR_TID.X ;  /* 0x00000000000a7919 */ /* 0x000f240000002100 */
[----:B------:R-:W-:-:S05]  /*ad60*/  IMAD R9, R16, UR5, R9 ;  /* 0x0000000510097c24 */ /* 0x000fca000f8e0209 */
[----:B------:R-:W-:Y:S02]  /*ad70*/  IADD3.X R5, R9, UR7, R5, P0, !PT ;  /* 0x0000000709057c10 */ /* 0x000fe400087fe405 */
[----:B------:R-:W-:-:S04]  /*ad80*/  IADD3 R7, P0, R2, UR6, RZ ;  /* 0x0000000602077c10 */ /* 0x000fc8000ff1e0ff */
[----:B------:R-:W-:Y:S01]  /*ad90*/  IADD3.X R8, R9, UR7, R3, P0, !PT ;  /* 0x0000000709087c10 */ /* 0x000fe200087fe403 */
[----:B----4-:R-:W-:-:S05]  /*ada0*/  IMAD.SHL.U32 R10, R10, 0x10, RZ ;  /* 0x000000100a0a7824 */ /* 0x010fca00078e00ff */
[----:B------:R-:W-:Y:S01]  /*adb0*/  LOP3.LUT R10, R10, 0x30, RZ, 0xc0, !PT ;  /* 0x000000300a0a7812 */ /* 0x000fe200078ec0ff */
[----:B------:R-:W-:Y:S06]  /*adc0*/  BRA.DIV UR4, `(.L_x_66) ;  /* 0x0000002e044c7947 */ /* 0x000fec000b800000 */
[----:B------:R-:W4:Y:S04]  /*add0*/  SHFL.IDX PT, R2, R4, RZ, 0x1c1f ;  /* 0x001c1fff04027589 */ /* 0x000f2800000e0000 */
[----:B------:R-:W5:Y:S04]  /*ade0*/  SHFL.IDX PT, R3, R5, RZ, 0x1c1f ;  /* 0x001c1fff05037589 */ /* 0x000f6800000e0000 */
[----:B------:R-:W-:Y:S04]  /*adf0*/  SHFL.IDX PT, R8, R8, RZ, 0x1c1f ;  /* 0x001c1fff08087589 */ /* 0x000fe800000e0000 */
[----:B------:R-:W-:Y:S01]  /*ae00*/  SHFL.IDX PT, R14, R7, RZ, 0x1c1f ;  /* 0x001c1fff070e7589 */ /* 0x000fe200000e0000 */
[----:B----4-:R-:W-:-:S05]  /*ae10*/  IADD3 R2, P0, R10, R2, RZ ;  /* 0x000000020a027210 */ /* 0x010fca0007f1e0ff */
[----:B-----5:R-:W-:-:S05]  /*ae20*/  IMAD.X R3, RZ, RZ, R3, P0 ;  /* 0x000000ffff037224 */ /* 0x020fca00000e0603 */
[----:B------:R4:W-:Y:S04]  /*ae30*/  LDGSTS.E.BYPASS.LTC128B.128 [R6+0xe000], desc[UR36][R2.64], !P2 ;  /* 0x0e00000002067fae */ /* 0x0009e8000d101d64 */
[----:B----4-:R-:W4:Y:S04]  /*ae40*/  SHFL.IDX PT, R2, R4, 0x1, 0x1c1f ;  /* 0x003c1f0004027f89 */ /* 0x010f2800000e0000 */
[----:B------:R-:W5:Y:S01]  /*ae50*/  SHFL.IDX PT, R3, R5, 0x1, 0x1c1f ;  /* 0x003c1f0005037f89 */ /* 0x000f6200000e0000 */
[----:B----4-:R-:W-:-:S05]  /*ae60*/  IADD3 R2, P0, R10, R2, RZ ;  /* 0x000000020a027210 */ /* 0x010fca0007f1e0ff */
[----:B-----5:R-:W-:-:S05]  /*ae70*/  IMAD.X R3, RZ, RZ, R3, P0 ;  /* 0x000000ffff037224 */ /* 0x020fca00000e0603 */
[----:B------:R4:W-:Y:S04]  /*ae80*/  LDGSTS.E.BYPASS.LTC128B.128 [R6+0xe800], desc[UR36][R2.64], !P2 ;  /* 0x0e80000002067fae */ /* 0x0009e8000d101d64 */
[----:B----4-:R-:W4:Y:S04]  /*ae90*/  SHFL.IDX PT, R2, R4, 0x2, 0x1c1f ;  /* 0x005c1f0004027f89 */ /* 0x010f2800000e0000 */
[----:B------:R-:W5:Y:S04]  /*aea0*/  SHFL.IDX PT, R3, R5, 0x2, 0x1c1f ;  /* 0x005c1f0005037f89 */ /* 0x000f6800000e0000 */
[----:B------:R-:W-:Y:S01]  /*aeb0*/  SHFL.IDX PT, R5, R5, 0x3, 0x1c1f ;  /* 0x007c1f0005057f89 */ /* 0x000fe200000e0000 */
[----:B----4-:R-:W-:-:S05]  /*aec0*/  IADD3 R2, P0, R10, R2, RZ ;  /* 0x000000020a027210 */ /* 0x010fca0007f1e0ff */
[----:B-----5:R-:W-:-:S05]  /*aed0*/  IMAD.X R3, RZ, RZ, R3, P0 ;  /* 0x000000ffff037224 */ /* 0x020fca00000e0603 */
[----:B------:R4:W-:Y:S04]  /*aee0*/  LDGSTS.E.BYPASS.LTC128B.128 [R6+0xf000], desc[UR36][R2.64], !P2 ;  /* 0x0f00000002067fae */ /* 0x0009e8000d101d64 */
[----:B----4-:R-:W4:Y:S02]  /*aef0*/  SHFL.IDX PT, R2, R4, 0x3, 0x1c1f ;  /* 0x007c1f0004027f89 */ /* 0x010f2400000e0000 */
[----:B----4-:R-:W-:-:S04]  /*af00*/  IADD3 R2, P0, R10, R2, RZ ;  /* 0x000000020a027210 */ /* 0x010fc80007f1e0ff */
[----:B------:R-:W-:-:S05]  /*af10*/  IADD3.X R3, RZ, R5, RZ, P0, !PT ;  /* 0x00000005ff037210 */ /* 0x000fca00007fe4ff */
[----:B------:R4:W-:Y:S04]  /*af20*/  LDGSTS.E.BYPASS.LTC128B.128 [R6+0xf800], desc[UR36][R2.64], !P2 ;  /* 0x0f80000002067fae */ /* 0x0009e8000d101d64 */
.L_x_167:
[----:B----4-:R-:W-:-:S05]  /*af30*/  IADD3 R2, P0, R10, R14, RZ ;  /* 0x0000000e0a027210 */ /* 0x010fca0007f1e0ff */
[----:B------:R-:W-:Y:S01]  /*af40*/  IMAD.X R3, RZ, RZ, R8, P0 ;  /* 0x000000ffff037224 */ /* 0x000fe200000e0608 */
[----:B------:R-:W-:-:S04]  /*af50*/  PLOP3.LUT P0, PT, PT, PT, PT, 0x80, 0x0 ;  /* 0x000000000000781c */ /* 0x000fc80003f0f070 */
[----:B------:R-:W-:Y:S01]  /*af60*/  @!PT LDS RZ, [RZ] ;  /* 0x00000000fffff984 */ /* 0x000fe20000000800 */
[----:B------:R-:W-:Y:S01]  /*af70*/  @!PT LDS RZ, [RZ] ;  /* 0x00000000fffff984 */ /* 0x000fe20000000800 */
[----:B------:R-:W-:Y:S01]  /*af80*/  @!PT LDS RZ, [RZ] ;  /* 0x00000000fffff984 */ /* 0x000fe20000000800 */
[----:B------:R4:W-:Y:S01]  /*af90*/  LDGSTS.E.BYPASS.LTC128B.128 [R6+0x10000], desc[UR36][R2.64], !P2 ;  /* 0x1000000002067fae */ /* 0x0009e2000d101d64 */
[----:B------:R-:W-:-:S08]  /*afa0*/  NOP ;  /* 0x0000000000007918 */ /* 0x000fd00000000000 */
.L_x_67:
[----:B------:R-:W-:Y:S02]  /*afb0*/  PLOP3.LUT P2, PT, P2, P0, PT, 0xa2, 0x0 ;  /* 0x000000000000781c */ /* 0x000fe40001741472 */
[----:B------:R-:W-:-:S08]  /*afc0*/  @P0 R2UR P2, UR4, R0 ;  /* 0x00000000000402ca */ /* 0x000fd00000040000 */
[----:B------:R-:W-:-:S05]  /*afd0*/  @P0 PLOP3.LUT P0, PT, P2, PT, PT, 0x80, 0x0 ;  /* 0x000000000000081c */ /* 0x000fca000170f070 */
[----:B------:R-:W-:Y:S01]  /*afe0*/  @!P2 SYNCS.ARRIVE.TRANS64.RED.A0T1 RZ, [UR4+0x13230], RZ ;  /* 0x013230ffffffa9a7 */ /* 0x000fe20008200404 */
[----:B------:R-:W-:Y:S07]  /*aff0*/  @!P2 ARRIVES.LDGSTSBAR.64.TRANSCNT [UR4+0x13230] ;  /* 0x01323000ff00a9b0 */ /* 0x000fee0008000a84 */
[----:B------:R-:W-:Y:S05]  /*b000*/  @P0 BRA.U.ANY `(.L_x_67) ;  /* 0xfffffffd00e80947 */ /* 0x000fea000393ffff */
[----:B------:R-:W-:Y:S01]  /*b010*/  NOP ;  /* 0x0000000000007918 */ /* 0x000fe20000000000 */
[----:B----4-:R-:W-:-:S05]  /*b020*/  IMAD.U32 R2, RZ, RZ, UR49 ;  /* 0x00000031ff027e24 */ /* 0x010fca000f8e00ff */
[----:B------:R-:W-:-:S13]  /*b030*/  ISETP.NE.AND P3, PT, R2, 0x3, PT ;  /* 0x000000030200780c */ /* 0x000fda0003f65270 */
[----:B------:R-:W-:Y:S05]  /*b040*/  @!P3 BRA `(.L_x_68) ;  /* 0x000000000004b947 */ /* 0x000fea0003800000 */
[----:B------:R-:W-:Y:S01]  /*b050*/  BPT.TRAP 0x1 ;  /* 0x000000040000795c */ /* 0x000fe20000300000 */
.L_x_68:
[----:B------:R0:W-:Y:S02]  /*b060*/  SYNCS.ARRIVE.TRANS64.A1T0 RZ, [R0+URZ+0x13230], RZ ;  /* 0x013230ff00ff79a7 */ /* 0x0001e4000810003f */
[----:B0-23--:R-:W-:-:S05]  /*b070*/  IMAD.U32 R0, RZ, RZ, UR50 ;  /* 0x00000032ff007e24 */ /* 0x00dfca000f8e00ff */
[----:B------:R-:W-:-:S13]  /*b080*/  ISETP.NE.AND P0, PT, R0, 0x3, PT ;  /* 0x000000030000780c */ /* 0x000fda0003f05270 */
[----:B------:R-:W-:Y:S05]  /*b090*/  @!P0 BRA `(.L_x_69) ;  /* 0x0000000000048947 */ /* 0x000fea0003800000 */
[----:B------:R-:W-:Y:S01]  /*b0a0*/  BPT.TRAP 0x1 ;  /* 0x000000040000795c */ /* 0x000fe20000300000 */
.L_x_69:
[----:B------:R-:W-:Y:S01]  /*b0b0*/  LOP3.LUT R3, R20, 0x1, RZ, 0x3c, !PT ;  /* 0x0000000114037812 */ /* 0x000fe200078e3cff */
[----:B------:R-:W-:Y:S01]  /*b0c0*/  BSSY B0, `(.L_x_70) ;  /* 0x0000005000007945 */ /* 0x000fe20003800000 */
[----:B------:R-:W-:Y:S02]  /*b0d0*/  LEA R0, R19, UR43, 0x3 ;  /* 0x0000002b13007c11 */ /* 0x000fe4000f8e18ff */
[----:B------:R-:W-:-:S04]  /*b0e0*/  SHF.L.U32 R3, R3, 0x1f, RZ ;  /* 0x0000001f03037819 */ /* 0x000fc800000006ff */
[----:B------:R-:W0:Y:S02]  /*b0f0*/  SYNCS.PHASECHK.TRANS64.TRYWAIT P2, [R0+URZ+0x13270], R3 ;  /* 0x01327003000075a7 */ /* 0x000e24000804017f */
[----:B0-----:R-:W-:Y:S05]  /*b100*/  @!P2 BRA `(.L_x_71) ;  /* 0x0000002c00d4a947 */ /* 0x001fea0003800000 */
.L_x_168:
[----:B------:R-:W-:Y:S05]  /*b110*/  BSYNC B0 ;  /* 0x0000000000007941 */ /* 0x000fea0003800000 */
.L_x_70:
[----:B------:R-:W-:-:S05]  /*b120*/  IMAD.U32 R2, RZ, RZ, UR49 ;  /* 0x00000031ff027e24 */ /* 0x000fca000f8e00ff */
[----:B------:R-:W-:-:S13]  /*b130*/  ISETP.NE.AND P2, PT, R2, 0x3, PT ;  /* 0x000000030200780c */ /* 0x000fda0003f45270 */
[----:B------:R-:W-:Y:S05]  /*b140*/  @!P2 BRA `(.L_x_72) ;  /* 0x000000000004a947 */ /* 0x000fea0003800000 */
[----:B------:R-:W-:Y:S01]  /*b150*/  BPT.TRAP 0x1 ;  /* 0x000000040000795c */ /* 0x000fe20000300000 */
.L_x_72:
[----:B------:R-:W-:Y:S01]  /*b160*/  SHF.L.U32 R5, R20, 0x1f, RZ ;  /* 0x0000001f14057819 */ /* 0x000fe200000006ff */
[----:B0-----:R-:W-:-:S03]  /*b170*/  IMAD R3, R19, 0x2800, RZ ;  /* 0x0000280013037824 */ /* 0x001fc600078e02ff */
[----:B------:R-:W0:Y:S02]  /*b180*/  SYNCS.PHASECHK.TRANS64.TRYWAIT P2, [R0+URZ+0x13260], R5 ;  /* 0x01326005000075a7 */ /* 0x000e24000804017f */
[----:B0-----:R-:W-:Y:S05]  /*b190*/  @!P2 BRA `(.L_x_73) ;  /* 0x0000002c00c4a947 */ /* 0x001fea0003800000 */
.L_x_169:
[----:B------:R-:W2:Y:S04]  /*b1a0*/  LDL R2, [R1+0x14] ;  /* 0x0000140001027983 */ /* 0x000ea80000100800 */
[----:B------:R-:W3:Y:S01]  /*b1b0*/  LDL R8, [R1+0x10] ;  /* 0x0000100001087983 */ /* 0x000ee20000100800 */
[----:B------:R-:W-:Y:S05]  /*b1c0*/  WARPSYNC.ALL ;  /* 0x0000000000007948 */ /* 0x000fea0003800000 */
[----:B------:R-:W-:-:S05]  /*b1d0*/  IMAD.U32 R17, RZ, RZ, UR49 ;  /* 0x00000031ff117e24 */ /* 0x000fca000f8e00ff */
[----:B------:R-:W-:Y:S02]  /*b1e0*/  ISETP.NE.AND P2, PT, R17, 0x3, PT ;  /* 0x000000031100780c */ /* 0x000fe40003f45270 */
[C---:B--2---:R-:W-:Y:S02]  /*b1f0*/  LOP3.LUT R2, R3.reuse, R2, RZ, 0xfc, !PT ;  /* 0x0000000203027212 */ /* 0x044fe400078efcff */
[----:B---3--:R-:W-:-:S03]  /*b200*/  LOP3.LUT R3, R3, R8, RZ, 0xfc, !PT ;  /* 0x0000000803037212 */ /* 0x008fc600078efcff */
[----:B0-----:R-:W0:Y:S02]  /*b210*/  LDSM.16.MT88.4 R4, [R2+UR43+0x6000] ;  /* 0x0060002b0204783b */ /* 0x001e240008004200 */
[----:B------:R-:W-:Y:S01]  /*b220*/  VIADD R3, R3, UR43 ;  /* 0x0000002b03037c36 */ /* 0x000fe20008000000 */
[C-C-:B0-----:R-:W-:Y:S02]  /*b230*/  PRMT R12, R4.reuse, 0x6420, R5.reuse ;  /* 0x00006420040c7816 */ /* 0x141fe40000000005 */
[----:B------:R-:W-:Y:S02]  /*b240*/  PRMT R13, R4, 0x7531, R5 ;  /* 0x00007531040d7816 */ /* 0x000fe40000000005 */
[C-C-:B------:R-:W-:Y:S02]  /*b250*/  PRMT R14, R6.reuse, 0x6420, R7.reuse ;  /* 0x00006420060e7816 */ /* 0x140fe40000000007 */
[----:B------:R-:W-:-:S05]  /*b260*/  PRMT R15, R6, 0x7531, R7 ;  /* 0x00007531060f7816 */ /* 0x000fca0000000007 */
[----:B------:R-:W-:Y:S04]  /*b270*/  STSM.16.M88.4 [R3+0x1000], R12 ;  /* 0x0010000c03007844 */ /* 0x000fe80000000200 */
[----:B------:R-:W0:Y:S02]  /*b280*/  LDSM.16.MT88.4 R4, [R2+UR43+0x6800] ;  /* 0x0068002b0204783b */ /* 0x000e240008004200 */
[C-C-:B0-----:R-:W-:Y:S02]  /*b290*/  PRMT R8, R4.reuse, 0x6420, R5.reuse ;  /* 0x0000642004087816 */ /* 0x141fe40000000005 */
[----:B------:R-:W-:Y:S02]  /*b2a0*/  PRMT R9, R4, 0x7531, R5 ;  /* 0x0000753104097816 */ /* 0x000fe40000000005 */
[----:B------:R-:W-:-:S02]  /*b2b0*/  PRMT R10, R6, 0x6420, R7 ;  /* 0x00006420060a7816 */ /* 0x000fc40000000007 */
        /* <DEDUP_REMOVED lines=19> */
[----:B------:R0:W-:Y:S01]  /*b3f0*/  STSM.16.M88.4 [R3+0x3000], R12 ;  /* 0x0030000c03007844 */ /* 0x0001e20000000200 */
[----:B------:R-:W-:Y:S01]  /*b400*/  @!PT LDS RZ, [RZ] ;  /* 0x00000000fffff984 */ /* 0x000fe20000000800 */
[----:B------:R-:W-:Y:S01]  /*b410*/  @!PT LDS RZ, [RZ] ;  /* 0x00000000fffff984 */ /* 0x000fe20000000800 */
[----:B------:R-:W-:Y:S01]  /*b420*/  @!PT LDS RZ, [RZ] ;  /* 0x00000000fffff984 */ /* 0x000fe20000000800 */
[----:B------:R-:W-:Y:S01]  /*b430*/  @!PT LDS RZ, [RZ] ;  /* 0x00000000fffff984 */ /* 0x000fe20000000800 */
[----:B------:R2:W-:Y:S06]  /*b440*/  MEMBAR.ALL.CTA ;  /* 0x0000000000007992 */ /* 0x0005ec0000008000 */
[----:B--2---:R-:W2:Y:S01]  /*b450*/  FENCE.VIEW.ASYNC.S ;  /* 0x00000000000073c6 */ /* 0x004ea20000000000 */
[----:B------:R-:W-:Y:S05]  /*b460*/  @!P2 BRA `(.L_x_74) ;  /* 0x000000000004a947 */ /* 0x000fea0003800000 */
[----:B------:R-:W-:Y:S01]  /*b470*/  BPT.TRAP 0x1 ;  /* 0x000000040000795c */ /* 0x000fe20000300000 */
.L_x_74:
[----:B--2---:R2:W-:Y:S01]  /*b480*/  SYNCS.ARRIVE.TRANS64.A1T0 RZ, [R0+URZ+0x13250], RZ ;  /* 0x013250ff00ff79a7 */ /* 0x0045e2000810003f */
[----:B------:R-:W-:Y:S06]  /*b490*/  BAR.SYNC.DEFER_BLOCKING 0x2, 0x80 ;  /* 0x0082000000007b1d */ /* 0x000fec0000010000 */
[----:B------:R-:W-:Y:S05]  /*b4a0*/  @!P0 BRA `(.L_x_75) ;  /* 0x0000000000048947 */ /* 0x000fea0003800000 */
[----:B------:R-:W-:Y:S01]  /*b4b0*/  BPT.TRAP 0x1 ;  /* 0x000000040000795c */ /* 0x000fe20000300000 */
.L_x_75:
[----:B--2---:R-:W-:Y:S01]  /*b4c0*/  VIADD R0, R0, 0x13280 ;  /* 0x0001328000007836 */ /* 0x004fe20000000000 */
[----:B------:R-:W-:Y:S01]  /*b4d0*/  MOV R20, R29 ;  /* 0x0000001d00147202 */ /* 0x000fe20000000f00 */
[----:B0-----:R-:W-:Y:S02]  /*b4e0*/  IMAD.U32 R3, RZ, RZ, UR48 ;  /* 0x00000030ff037e24 */ /* 0x001fe4000f8e00ff */
[----:B------:R-:W-:-:S03]  /*b4f0*/  IMAD.MOV.U32 R19, RZ, RZ, R26 ;  /* 0x000000ffff137224 */ /* 0x000fc600078e001a */
[----:B------:R-:W-:-:S04]  /*b500*/  PRMT R0, R3, 0x654, R0 ;  /* 0x0000065403007816 */ /* 0x000fc80000000000 */
[----:B------:R0:W-:Y:S01]  /*b510*/  SYNCS.ARRIVE.TRANS64.RED.A1T0 RZ, [R0+URZ], RZ ;  /* 0x000000ff00ff79a7 */ /* 0x0001e2000810043f */
[----:B------:R-:W-:Y:S05]  /*b520*/  @P1 BRA `(.L_x_76) ;  /* 0xffffffec00041947 */ /* 0x000fea000383ffff */
.L_x_56:
[----:B0-----:R-:W-:-:S05]  /*b530*/  IMAD.U32 R0, RZ, RZ, UR50 ;  /* 0x00000032ff007e24 */ /* 0x001fca000f8e00ff */
[----:B------:R-:W-:-:S13]  /*b540*/  ISETP.NE.AND P0, PT, R0, 0x3, PT ;  /* 0x000000030000780c */ /* 0x000fda0003f05270 */
[----:B------:R-:W-:Y:S05]  /*b550*/  @!P0 BRA `(.L_x_77) ;  /* 0x0000000000048947 */ /* 0x000fea0003800000 */
[----:B------:R-:W-:Y:S01]  /*b560*/  BPT.TRAP 0x1 ;  /* 0x000000040000795c */ /* 0x000fe20000300000 */
.L_x_77:
[----:B------:R-:W-:Y:S01]  /*b570*/  LOP3.LUT R3, R29, 0x1, RZ, 0x3c, !PT ;  /* 0x000000011d037812 */ /* 0x000fe200078e3cff */
[----:B------:R-:W-:Y:S01]  /*b580*/  BSSY B0, `(.L_x_78) ;  /* 0x0000005000007945 */ /* 0x000fe20003800000 */
[----:B------:R-:W-:Y:S02]  /*b590*/  LEA R2, R26, UR43, 0x3 ;  /* 0x0000002b1a027c11 */ /* 0x000fe4000f8e18ff */
[----:B------:R-:W-:-:S04]  /*b5a0*/  SHF.L.U32 R3, R3, 0x1f, RZ ;  /* 0x0000001f03037819 */ /* 0x000fc800000006ff */
[----:B------:R-:W0:Y:S02]  /*b5b0*/  SYNCS.PHASECHK.TRANS64.TRYWAIT P1, [R2+URZ+0x13270], R3 ;  /* 0x01327003020075a7 */ /* 0x000e24000802017f */
[----:B0-----:R-:W-:Y:S05]  /*b5c0*/  @!P1 BRA `(.L_x_79) ;  /* 0x0000002800cc9947 */ /* 0x001fea0003800000 */
.L_x_170:
[----:B------:R-:W-:Y:S05]  /*b5d0*/  BSYNC B0 ;  /* 0x0000000000007941 */ /* 0x000fea0003800000 */
.L_x_78:
[----:B------:R-:W-:-:S05]  /*b5e0*/  IMAD.U32 R0, RZ, RZ, UR49 ;  /* 0x00000031ff007e24 */ /* 0x000fca000f8e00ff */
[----:B------:R-:W-:-:S13]  /*b5f0*/  ISETP.NE.AND P1, PT, R0, 0x3, PT ;  /* 0x000000030000780c */ /* 0x000fda0003f25270 */
[----:B------:R-:W-:Y:S05]  /*b600*/  @!P1 BRA `(.L_x_80) ;  /* 0x0000000000049947 */ /* 0x000fea0003800000 */
[----:B------:R-:W-:Y:S01]  /*b610*/  BPT.TRAP 0x1 ;  /* 0x000000040000795c */ /* 0x000fe20000300000 */
.L_x_80:
[----:B------:R-:W-:Y:S01]  /*b620*/  SHF.L.U32 R5, R29, 0x1f, RZ ;  /* 0x0000001f1d057819 */ /* 0x000fe200000006ff */
[----:B0-----:R-:W-:-:S03]  /*b630*/  IMAD R3, R26, 0x2800, RZ ;  /* 0x000028001a037824 */ /* 0x001fc600078e02ff */
[----:B------:R-:W0:Y:S02]  /*b640*/  SYNCS.PHASECHK.TRANS64.TRYWAIT P1, [R2+URZ+0x13260], R5 ;  /* 0x01326005020075a7 */ /* 0x000e24000802017f */
[----:B0-----:R-:W-:Y:S05]  /*b650*/  @!P1 BRA `(.L_x_81) ;  /* 0x0000002800bc9947 */ /* 0x001fea0003800000 */
.L_x_171:
        /* <DEDUP_REMOVED lines=46> */
.L_x_82:
[----:B--2---:R2:W-:Y:S01]  /*b940*/  SYNCS.ARRIVE.TRANS64.A1T0 RZ, [R2+URZ+0x13250], RZ ;  /* 0x013250ff02ff79a7 */ /* 0x0045e2000810003f */
[----:B------:R-:W-:Y:S06]  /*b950*/  BAR.SYNC.DEFER_BLOCKING 0x2, 0x80 ;  /* 0x0082000000007b1d */ /* 0x000fec0000010000 */
[----:B------:R-:W-:Y:S05]  /*b960*/  @!P0 BRA `(.L_x_83) ;  /* 0x0000000000048947 */ /* 0x000fea0003800000 */
[----:B------:R-:W-:Y:S01]  /*b970*/  BPT.TRAP 0x1 ;  /* 0x000000040000795c */ /* 0x000fe20000300000 */
.L_x_83:
[----:B------:R-:W3:Y:S01]  /*b980*/  LDC R4, c[0x0][0xc34] ;  /* 0x00030d00ff047b82 */ /* 0x000ee20000000800 */
[----:B------:R-:W-:Y:S01]  /*b990*/  VIADD R26, R26, 0x1 ;  /* 0x000000011a1a7836 */ /* 0x000fe20000000000 */
[----:B------:R-:W-:Y:S01]  /*b9a0*/  UIADD3 UR40, UR51, UR40, URZ ;  /* 0x0000002833287290 */ /* 0x000fe2000fffe03f */
[----:B--2---:R-:W-:Y:S01]  /*b9b0*/  VIADD R2, R2, 0x13280 ;  /* 0x0001328002027836 */ /* 0x004fe20000000000 */
[----:B------:R-:W-:Y:S01]  /*b9c0*/  UIADD3 UR38, UR38, 0x1, URZ ;  /* 0x0000000126267890 */ /* 0x000fe2000fffe03f */
[----:B0-----:R-:W-:Y:S01]  /*b9d0*/  IMAD.U32 R3, RZ, RZ, UR48 ;  /* 0x00000030ff037e24 */ /* 0x001fe2000f8e00ff */
[----:B------:R-:W-:-:S04]  /*b9e0*/  ISETP.NE.AND P0, PT, R26, 0x2, PT ;  /* 0x000000021a00780c */ /* 0x000fc80003f05270 */
[----:B------:R-:W-:Y:S02]  /*b9f0*/  SEL R26, R26, RZ, P0 ;  /* 0x000000ff1a1a7207 */ /* 0x000fe40000000000 */
[----:B------:R-:W-:Y:S02]  /*ba00*/  SEL R0, RZ, 0x1, P0 ;  /* 0x00000001ff007807 */ /* 0x000fe40000000000 */
[----:B------:R-:W-:Y:S02]  /*ba10*/  PRMT R2, R3, 0x654, R2 ;  /* 0x0000065403027816 */ /* 0x000fe40000000002 */
[----:B------:R-:W-:Y:S02]  /*ba20*/  LOP3.LUT R29, R29, R0, RZ, 0x3c, !PT ;  /* 0x000000001d1d7212 */ /* 0x000fe400078e3cff */
[----:B------:R0:W-:Y:S01]  /*ba30*/  SYNCS.ARRIVE.TRANS64.RED.A1T0 RZ, [R2+URZ], RZ ;  /* 0x000000ff02ff79a7 */ /* 0x0001e2000810043f */
[----:B---3--:R-:W-:-:S13]  /*ba40*/  ISETP.LE.AND P0, PT, R4, UR40, PT ;  /* 0x0000002804007c0c */ /* 0x008fda000bf03270 */
[----:B0-----:R-:W-:Y:S05]  /*ba50*/  @!P0 BRA `(.L_x_84) ;  /* 0xffffffc400508947 */ /* 0x001fea000383ffff */
[----:B------:R-:W-:-:S12]  /*ba60*/  ULOP3.LUT UR38, UR38, 0x1, URZ, 0xc, !UPT ;  /* 0x0000000126267892 */ /* 0x000fd8000f8e0c3f */
.L_x_32:
[----:B------:R-:W0:Y:S01]  /*ba70*/  S2R R3, SR_CgaCtaId ;  /* 0x0000000000037919 */ /* 0x000e220000008800 */
[----:B------:R-:W-:Y:S02]  /*ba80*/  MOV R0, 0x400 ;  /* 0x0000040000007802 */ /* 0x000fe40000000f00 */
[----:B------:R-:W-:Y:S02]  /*ba90*/  MOV R2, UR38 ;  /* 0x0000002600027c02 */ /* 0x000fe40008000f00 */
[----:B0-----:R-:W-:Y:S02]  /*baa0*/  LEA R5, R3, R0, 0x18 ;  /* 0x0000000003057211 */ /* 0x001fe400078ec0ff */
[----:B------:R-:W-:-:S04]  /*bab0*/  SHF.L.U32 R0, R2, 0x1f, RZ ;  /* 0x0000001f02007819 */ /* 0x000fc800000006ff */
[----:B------:R-:W0:Y:S02]  /*bac0*/  SYNCS.PHASECHK.TRANS64.TRYWAIT P0, [R5+URZ+0x13220], R0 ;  /* 0x01322000050075a7 */ /* 0x000e24000800017f */
[----:B0-----:R-:W-:Y:S05]  /*bad0*/  @!P0 BRA `(.L_x_85) ;  /* 0x0000002400b08947 */ /* 0x001fea0003800000 */
.L_x_172:
[----:B------:R-:W2:Y:S02]  /*bae0*/  S2R R2, SR_TID.X ;  /* 0x0000000000027919 */ /* 0x000ea40000002100 */
[----:B--2---:R-:W-:-:S04]  /*baf0*/  SHF.R.U32.HI R2, RZ, 0x5, R2 ;  /* 0x00000005ff027819 */ /* 0x004fc80000011602 */
[----:B------:R-:W-:-:S05]  /*bb00*/  LOP3.LUT R2, R2, 0x3, RZ, 0xc0, !PT ;  /* 0x0000000302027812 */ /* 0x000fca00078ec0ff */
[----:B0-----:R-:W0:Y:S02]  /*bb10*/  SHFL.IDX PT, R0, R2, RZ, 0x1f ;  /* 0x00001fff02007589 */ /* 0x001e2400000e0000 */
[----:B0-----:R-:W-:-:S13]  /*bb20*/  ISETP.NE.AND P0, PT, R0, RZ, PT ;  /* 0x000000ff0000720c */ /* 0x001fda0003f05270 */
[----:B------:R-:W-:Y:S05]  /*bb30*/  @P0 EXIT ;  /* 0x000000000000094d */ /* 0x000fea0003800000 */
[----:B------:R-:W-:Y:S01]  /*bb40*/  ELECT P0, URZ, PT ;  /* 0x00000000003f782f */ /* 0x000fe20003800000 */
[----:B------:R-:W-:-:S12]  /*bb50*/  BSSY B0, `(.L_x_86) ;  /* 0x0000028000007945 */ /* 0x000fd80003800000 */
[----:B------:R-:W-:Y:S05]  /*bb60*/  @!P0 BRA `(.L_x_87) ;  /* 0x0000000000988947 */ /* 0x000fea0003800000 */
[----:B------:R-:W-:-:S06]  /*bb70*/  ULOP3.LUT UR4, UR41, 0x2, URZ, 0xfc, !UPT ;  /* 0x0000000229047892 */ /* 0x000fcc000f8efc3f */
[----:B------:R-:W-:-:S05]  /*bb80*/  IMAD.U32 R0, RZ, RZ, UR4 ;  /* 0x00000004ff007e24 */ /* 0x000fca000f8e00ff */
[----:B------:R-:W-:-:S13]  /*bb90*/  ISETP.NE.AND P0, PT, R0, 0x3, PT ;  /* 0x000000030000780c */ /* 0x000fda0003f05270 */
[----:B------:R-:W-:Y:S05]  /*bba0*/  @!P0 BRA `(.L_x_88) ;  /* 0x0000000000048947 */ /* 0x000fea0003800000 */
[----:B------:R-:W-:Y:S01]  /*bbb0*/  BPT.TRAP 0x1 ;  /* 0x000000040000795c */ /* 0x000fe20000300000 */
.L_x_88:
[C---:B------:R-:W-:Y:S01]  /*bbc0*/  IMAD R3, R26.reuse, 0x8, R5 ;  /* 0x000000081a037824 */ /* 0x040fe200078e0205 */
[----:B------:R-:W-:Y:S01]  /*bbd0*/  SHF.L.U32 R2, R29, 0x1f, RZ ;  /* 0x0000001f1d027819 */ /* 0x000fe200000006ff */
[----:B------:R-:W-:-:S03]  /*bbe0*/  VIADD R26, R26, 0x1 ;  /* 0x000000011a1a7836 */ /* 0x000fc60000000000 */
[----:B------:R-:W0:Y:S02]  /*bbf0*/  SYNCS.PHASECHK.TRANS64.TRYWAIT P1, [R3+URZ+0x13240], R2 ;  /* 0x01324002030075a7 */ /* 0x000e24000802017f */
[----:B------:R-:W-:-:S04]  /*bc00*/  ISETP.NE.AND P2, PT, R26, 0x2, PT ;  /* 0x000000021a00780c */ /* 0x000fc80003f45270 */
[----:B------:R-:W-:Y:S01]  /*bc10*/  SEL R0, RZ, 0x1, P2 ;  /* 0x00000001ff007807 */ /* 0x000fe20001000000 */
[----:B0-----:R-:W-:Y:S08]  /*bc20*/  @!P1 BRA `(.L_x_89) ;  /* 0x0000002400709947 */ /* 0x001ff00003800000 */
.L_x_173:
[----:B------:R-:W-:Y:S02]  /*bc30*/  SEL R26, R26, RZ, P2 ;  /* 0x000000ff1a1a7207 */ /* 0x000fe40001000000 */
[----:B------:R-:W-:Y:S01]  /*bc40*/  LOP3.LUT R0, R29, R0, RZ, 0x3c, !PT ;  /* 0x000000001d007212 */ /* 0x000fe200078e3cff */
[----:B------:R-:W-:Y:S06]  /*bc50*/  @!P0 BRA `(.L_x_90) ;  /* 0x0000000000048947 */ /* 0x000fec0003800000 */
[----:B------:R-:W-:Y:S01]  /*bc60*/  BPT.TRAP 0x1 ;  /* 0x000000040000795c */ /* 0x000fe20000300000 */
.L_x_90:
[----:B------:R-:W-:Y:S01]  /*bc70*/  IMAD R5, R26, 0x8, R5 ;  /* 0x000000081a057824 */ /* 0x000fe200078e0205 */
[----:B------:R-:W-:-:S04]  /*bc80*/  SHF.L.U32 R0, R0, 0x1f, RZ ;  /* 0x0000001f00007819 */ /* 0x000fc800000006ff */
[----:B------:R-:W2:Y:S02]  /*bc90*/  SYNCS.PHASECHK.TRANS64.TRYWAIT P1, [R5+URZ+0x13240], R0 ;  /* 0x01324000050075a7 */ /* 0x000ea4000802017f */
[----:B--2---:R-:W-:Y:S05]  /*bca0*/  @!P1 BRA `(.L_x_91) ;  /* 0x0000002400649947 */ /* 0x004fea0003800000 */
.L_x_174:
[----:B------:R-:W-:Y:S05]  /*bcb0*/  @!P0 BRA `(.L_x_92) ;  /* 0x0000000000048947 */ /* 0x000fea0003800000 */
[----:B------:R-:W-:Y:S01]  /*bcc0*/  BPT.TRAP 0x1 ;  /* 0x000000040000795c */ /* 0x000fe20000300000 */
.L_x_92:
[----:B------:R-:W3:Y:S02]  /*bcd0*/  SYNCS.PHASECHK.TRANS64.TRYWAIT P1, [R3+URZ+0x13260], R2 ;  /* 0x01326002030075a7 */ /* 0x000ee4000802017f */
[----:B---3--:R-:W-:Y:S05]  /*bce0*/  @!P1 BRA `(.L_x_93) ;  /* 0x0000002400689947 */ /* 0x008fea0003800000 */
.L_x_175:
[----:B------:R-:W-:Y:S05]  /*bcf0*/  @!P0 BRA `(.L_x_94) ;  /* 0x0000000000048947 */ /* 0x000fea0003800000 */
[----:B------:R-:W-:Y:S01]  /*bd00*/  BPT.TRAP 0x1 ;  /* 0x000000040000795c */ /* 0x000fe20000300000 */
.L_x_94:
[----:B------:R-:W4:Y:S02]  /*bd10*/  SYNCS.PHASECHK.TRANS64.TRYWAIT P1, [R5+URZ+0x13260], R0 ;  /* 0x01326000050075a7 */ /* 0x000f24000802017f */
[----:B----4-:R-:W-:Y:S05]  /*bd20*/  @!P1 BRA `(.L_x_95) ;  /* 0x00000024006c9947 */ /* 0x010fea0003800000 */
.L_x_176:
[----:B------:R-:W-:Y:S05]  /*bd30*/  @!P0 BRA `(.L_x_96) ;  /* 0x0000000000048947 */ /* 0x000fea0003800000 */
[----:B------:R-:W-:Y:S01]  /*bd40*/  BPT.TRAP 0x1 ;  /* 0x000000040000795c */ /* 0x000fe20000300000 */
.L_x_96:
[----:B------:R-:W5:Y:S02]  /*bd50*/  SYNCS.PHASECHK.TRANS64.TRYWAIT P1, [R3+URZ+0x13280], R2 ;  /* 0x01328002030075a7 */ /* 0x000f64000802017f */
[----:B-----5:R-:W-:Y:S05]  /*bd60*/  @!P1 BRA `(.L_x_97) ;  /* 0x0000002400709947 */ /* 0x020fea0003800000 */
.L_x_177:
[----:B------:R-:W-:Y:S05]  /*bd70*/  @!P0 BRA `(.L_x_98) ;  /* 0x0000000000048947 */ /* 0x000fea0003800000 */
[----:B------:R-:W-:Y:S01]  /*bd80*/  BPT.TRAP 0x1 ;  /* 0x000000040000795c */ /* 0x000fe20000300000 */
.L_x_98:
[----:B------:R0:W0:Y:S02]  /*bd90*/  SYNCS.PHASECHK.TRANS64.TRYWAIT P0, [R5+URZ+0x13280], R0 ;  /* 0x01328000050075a7 */ /* 0x000024000800017f */
[----:B0-----:R-:W-:Y:S05]  /*bda0*/  @!P0 NANOSLEEP.SYNCS 0x989680 ;  /* 0x009896800000895d */ /* 0x001fea0003900000 */
[----:B------:R-:W0:Y:S02]  /*bdb0*/  @!P0 SYNCS.PHASECHK.TRANS64 P0, [R5+URZ+0x13280], R0 ;  /* 0x01328000050085a7 */ /* 0x000e24000800007f */
[----:B0-----:R-:W-:Y:S05]  /*bdc0*/  @!P0 BRA `(.L_x_98) ;  /* 0xfffffffc00f08947 */ /* 0x001fea000383ffff */
.L_x_87:
[----:B------:R-:W-:Y:S05]  /*bdd0*/  BSYNC B0 ;  /* 0x0000000000007941 */ /* 0x000fea0003800000 */
.L_x_86:
[----:B------:R-:W-:Y:S05]  /*bde0*/  EXIT ;  /* 0x000000000000794d */ /* 0x000fea0003800000 */
.L_x_8:
[----:B0-----:R0:W1:Y:S02]  /*bdf0*/  SYNCS.PHASECHK.TRANS64.TRYWAIT P1, [R25+URZ+0x13200], R0 ;  /* 0x01320000190075a7 */ /* 0x001064000802017f */
[----:B-1----:R-:W-:Y:S05]  /*be00*/  @!P1 NANOSLEEP.SYNCS 0x989680 ;  /* 0x009896800000995d */ /* 0x002fea0003900000 */
[----:B------:R-:W1:Y:S02]  /*be10*/  @!P1 SYNCS.PHASECHK.TRANS64 P1, [R25+URZ+0x13200], R0 ;  /* 0x01320000190095a7 */ /* 0x000e64000802007f */
[----:B-1----:R-:W-:Y:S05]  /*be20*/  @!P1 BRA `(.L_x_8) ;  /* 0xfffffffc00f09947 */ /* 0x002fea000383ffff */
[----:B------:R-:W-:Y:S05]  /*be30*/  BRA `(.L_x_99) ;  /* 0xffffff5400507947 */ /* 0x000fea000383ffff */
.L_x_12:
[----:B-1----:R1:W2:Y:S02]  /*be40*/  SYNCS.PHASECHK.TRANS64.TRYWAIT P1, [R5+URZ+0x13230], R4 ;  /* 0x01323004050075a7 */ /* 0x0022a4000802017f */
[----:B--2---:R-:W-:Y:S05]  /*be50*/  @!P1 NANOSLEEP.SYNCS 0x989680 ;  /* 0x009896800000995d */ /* 0x004fea0003900000 */
[----:B------:R-:W2:Y:S02]  /*be60*/  @!P1 SYNCS.PHASECHK.TRANS64 P1, [R5+URZ+0x13230], R4 ;  /* 0x01323004050095a7 */ /* 0x000ea4000802007f */
[----:B--2---:R-:W-:Y:S05]  /*be70*/  @!P1 BRA `(.L_x_12) ;  /* 0xfffffffc00f09947 */ /* 0x004fea000383ffff */
[----:B------:R-:W-:Y:S05]  /*be80*/  BRA `(.L_x_11) ;  /* 0xffffff54007c7947 */ /* 0x000fea000383ffff */
.L_x_18:
[----:B-1----:R-:W-:-:S04]  /*be90*/  IMAD.U32 R4, RZ, RZ, UR22 ;  /* 0x00000016ff047e24 */ /* 0x002fc8000f8e00ff */
[----:B------:R1:W2:Y:S03]  /*bea0*/  SYNCS.PHASECHK.TRANS64.TRYWAIT P1, [R4+URZ+0x13230], R3 ;  /* 0x01323003040075a7 */ /* 0x0002a6000802017f */
[----:B--2---:R-:W-:Y:S05]  /*beb0*/  @!P1 NANOSLEEP.SYNCS 0x989680 ;  /* 0x009896800000995d */ /* 0x004fea0003900000 */
[----:B------:R-:W2:Y:S02]  /*bec0*/  @!P1 SYNCS.PHASECHK.TRANS64 P1, [R4+URZ+0x13230], R3 ;  /* 0x01323003040095a7 */ /* 0x000ea4000802007f */
[----:B--2---:R-:W-:Y:S05]  /*bed0*/  @!P1 BRA `(.L_x_18) ;  /* 0xfffffffc00ec9947 */ /* 0x004fea000383ffff */
[----:B------:R-:W-:Y:S05]  /*bee0*/  BRA `(.L_x_17) ;  /* 0xffffff7c00a47947 */ /* 0x000fea000383ffff */
.L_x_22:
[----:B-1----:R-:W-:-:S04]  /*bef0*/  IMAD.U32 R4, RZ, RZ, UR12 ;  /* 0x0000000cff047e24 */ /* 0x002fc8000f8e00ff */
[----:B------:R1:W2:Y:S03]  /*bf00*/  SYNCS.PHASECHK.TRANS64.TRYWAIT P1, [R4+URZ+0x13250], R3 ;  /* 0x01325003040075a7 */ /* 0x0002a6000802017f */
[----:B--2---:R-:W-:Y:S05]  /*bf10*/  @!P1 NANOSLEEP.SYNCS 0x989680 ;  /* 0x009896800000995d */ /* 0x004fea0003900000 */
[----:B------:R-:W2:Y:S02]  /*bf20*/  @!P1 SYNCS.PHASECHK.TRANS64 P1, [R4+URZ+0x13250], R3 ;  /* 0x01325003040095a7 */ /* 0x000ea4000802007f */
[----:B--2---:R-:W-:Y:S05]  /*bf30*/  @!P1 BRA `(.L_x_22) ;  /* 0xfffffffc00ec9947 */ /* 0x004fea000383ffff */
[----:B------:R-:W-:Y:S05]  /*bf40*/  BRA `(.L_x_21) ;  /* 0xffffff8000b07947 */ /* 0x000fea000383ffff */
.L_x_29:
[----:B-1----:R-:W-:-:S04]  /*bf50*/  IMAD.U32 R7, RZ, RZ, UR6 ;  /* 0x00000006ff077e24 */ /* 0x002fc8000f8e00ff */
[----:B------:R1:W2:Y:S03]  /*bf60*/  SYNCS.PHASECHK.TRANS64.TRYWAIT P1, [R7+URZ+0x13250], R0 ;  /* 0x01325000070075a7 */ /* 0x0002a6000802017f */
[----:B--2---:R-:W-:Y:S05]  /*bf70*/  @!P1 NANOSLEEP.SYNCS 0x989680 ;  /* 0x009896800000995d */ /* 0x004fea0003900000 */
[----:B------:R-:W2:Y:S02]  /*bf80*/  @!P1 SYNCS.PHASECHK.TRANS64 P1, [R7+URZ+0x13250], R0 ;  /* 0x01325000070095a7 */ /* 0x000ea4000802007f */
[----:B--2---:R-:W-:Y:S05]  /*bf90*/  @!P1 BRA `(.L_x_29) ;  /* 0xfffffffc00ec9947 */ /* 0x004fea000383ffff */
[----:B------:R-:W-:Y:S05]  /*bfa0*/  BRA `(.L_x_28) ;  /* 0xffffff9c00fc7947 */ /* 0x000fea000383ffff */
.L_x_38:
[----:B------:R-:W0:Y:S01]  /*bfb0*/  S2R R18, SR_TID.X ;  /* 0x0000000000127919 */ /* 0x000e220000002100 */
[----:B------:R-:W-:Y:S01]  /*bfc0*/  MOV R12, RZ ;  /* 0x000000ff000c7202 */ /* 0x000fe20000000f00 */
[----:B------:R-:W-:Y:S02]  /*bfd0*/  IMAD.MOV.U32 R11, RZ, RZ, 0x1f ;  /* 0x0000001fff0b7424 */ /* 0x000fe400078e00ff */
[----:B------:R-:W-:Y:S01]  /*bfe0*/  IMAD.MOV.U32 R15, RZ, RZ, -0x1 ;  /* 0xffffffffff0f7424 */ /* 0x000fe200078e00ff */
[----:B0-----:R-:W-:-:S04]  /*bff0*/  SHF.R.U32.HI R18, RZ, 0x5, R18 ;  /* 0x00000005ff127819 */ /* 0x001fc80000011612 */
[----:B------:R-:W-:-:S05]  /*c000*/  LOP3.LUT R18, R18, 0x3, RZ, 0xc0, !PT ;  /* 0x0000000312127812 */ /* 0x000fca00078ec0ff */
[----:B------:R-:W-:-:S07]  /*c010*/  IMAD.MOV.U32 R13, RZ, RZ, R18 ;  /* 0x000000ffff0d7224 */ /* 0x000fce00078e0012 */
[----:B-1----:R-:W-:Y:S05]  /*c020*/  WARPSYNC.COLLECTIVE R15, `(.L_x_100) ;  /* 0x000000000f087348 */ /* 0x002fea0003c00000 */
[----:B------:R0:W2:Y:S02]  /*c030*/  SHFL.IDX P6, R14, R13, R12, R11 ;  /* 0x0000000c0d0e7389 */ /* 0x0000a400000c000b */
[----:B012---:R-:W-:Y:S01]  /*c040*/  ENDCOLLECTIVE ;  /* 0x000000000000791b */ /* 0x007fe20003800000 */
.L_x_100:
[----:B------:R-:W-:Y:S05]  /*c050*/  BRA `(.L_x_101) ;  /* 0xffffffc400a87947 */ /* 0x000fea000383ffff */
.L_x_41:
[----:B-1----:R1:W2:Y:S02]  /*c060*/  SYNCS.PHASECHK.TRANS64.TRYWAIT P0, [R0+URZ+0x13280], R22 ;  /* 0x01328016000075a7 */ /* 0x0022a4000800017f */
[----:B--2---:R-:W-:Y:S05]  /*c070*/  @!P0 NANOSLEEP.SYNCS 0x989680 ;  /* 0x009896800000895d */ /* 0x004fea0003900000 */
[----:B------:R-:W2:Y:S02]  /*c080*/  @!P0 SYNCS.PHASECHK.TRANS64 P0, [R0+URZ+0x13280], R22 ;  /* 0x01328016000085a7 */ /* 0x000ea4000800007f */
[----:B--2---:R-:W-:Y:S05]  /*c090*/  @!P0 BRA `(.L_x_41) ;  /* 0xfffffffc00f08947 */ /* 0x004fea000383ffff */
[----:B------:R-:W-:Y:S05]  /*c0a0*/  BRA `(.L_x_102) ;  /* 0xffffffc8009c7947 */ /* 0x000fea000383ffff */
.L_x_42:
[----:B------:R-:W-:Y:S01]  /*c0b0*/  BSSY B0, `(.L_x_103) ;  /* 0x0000008000007945 */ /* 0x000fe20003800000 */
[----:B------:R-:W-:Y:S02]  /*c0c0*/  IMAD.MOV.U32 R13, RZ, RZ, R10 ;  /* 0x000000ffff0d7224 */ /* 0x000fe400078e000a */
[----:B------:R-:W-:Y:S02]  /*c0d0*/  IMAD.MOV.U32 R12, RZ, RZ, RZ ;  /* 0x000000ffff0c7224 */ /* 0x000fe400078e00ff */
[----:B------:R-:W-:Y:S02]  /*c0e0*/  IMAD.MOV.U32 R11, RZ, RZ, 0x1c1f ;  /* 0x00001c1fff0b7424 */ /* 0x000fe400078e00ff */
[----:B------:R-:W-:-:S07]  /*c0f0*/  IMAD.MOV.U32 R15, RZ, RZ, -0x1 ;  /* 0xffffffffff0f7424 */ /* 0x000fce00078e00ff */
[----:B-1----:R-:W-:Y:S05]  /*c100*/  WARPSYNC.COLLECTIVE R15, `(.L_x_104) ;  /* 0x000000000f087348 */ /* 0x002fea0003c00000 */
[----:B------:R0:W2:Y:S02]  /*c110*/  SHFL.IDX P6, R14, R13, R12, R11 ;  /* 0x0000000c0d0e7389 */ /* 0x0000a400000c000b */
[----:B012---:R-:W-:Y:S01]  /*c120*/  ENDCOLLECTIVE ;  /* 0x000000000000791b */ /* 0x007fe20003800000 */
.L_x_104:
[----:B------:R-:W-:Y:S05]  /*c130*/  BSYNC B0 ;  /* 0x0000000000007941 */ /* 0x000fea0003800000 */
.L_x_103:
[----:B------:R-:W-:Y:S01]  /*c140*/  IMAD.MOV.U32 R13, RZ, RZ, R9 ;  /* 0x000000ffff0d7224 */ /* 0x000fe200078e0009 */
[----:B------:R-:W-:Y:S01]  /*c150*/  MOV R12, RZ ;  /* 0x000000ff000c7202 */ /* 0x000fe20000000f00 */
[----:B------:R-:W-:Y:S01]  /*c160*/  IMAD.MOV.U32 R11, RZ, RZ, 0x1c1f ;  /* 0x00001c1fff0b7424 */ /* 0x000fe200078e00ff */
[C---:B------:R-:W-:Y:S01]  /*c170*/  LOP3.LUT P1, RZ, R28.reuse, 0x1000, RZ, 0xc0, !PT ;  /* 0x000010001cff7812 */ /* 0x040fe2000782c0ff */
[----:B------:R-:W-:Y:S01]  /*c180*/  IMAD.MOV.U32 R15, RZ, RZ, -0x1 ;  /* 0xffffffffff0f7424 */ /* 0x000fe200078e00ff */
[C---:B------:R-:W-:Y:S01]  /*c190*/  LOP3.LUT P3, RZ, R28.reuse, 0x800, RZ, 0xc0, !PT ;  /* 0x000008001cff7812 */ /* 0x040fe2000786c0ff */
[----:B------:R-:W-:Y:S01]  /*c1a0*/  IMAD.MOV.U32 R3, RZ, RZ, R14 ;  /* 0x000000ffff037224 */ /* 0x000fe200078e000e */
[----:B------:R-:W-:Y:S01]  /*c1b0*/  LOP3.LUT P2, RZ, R28, 0x400, RZ, 0xc0, !PT ;  /* 0x000004001cff7812 */ /* 0x000fe2000784c0ff */
[----:B------:R-:W-:-:S12]  /*c1c0*/  VIADD R4, R4, UR43 ;  /* 0x0000002b04047c36 */ /* 0x000fd80008000000 */
[----:B------:R-:W-:Y:S05]  /*c1d0*/  WARPSYNC.COLLECTIVE R15, `(.L_x_105) ;  /* 0x000000000f087348 */ /* 0x000fea0003c00000 */
[----:B------:R0:W1:Y:S02]  /*c1e0*/  SHFL.IDX P6, R14, R13, R12, R11 ;  /* 0x0000000c0d0e7389 */ /* 0x00006400000c000b */
[----:B01----:R-:W-:Y:S01]  /*c1f0*/  ENDCOLLECTIVE ;  /* 0x000000000000791b */ /* 0x003fe20003800000 */
.L_x_105:
[----:B------:R-:W-:Y:S02]  /*c200*/  IMAD.MOV.U32 R13, RZ, RZ, R10 ;  /* 0x000000ffff0d7224 */ /* 0x000fe400078e000a */
[----:B------:R-:W-:Y:S02]  /*c210*/  IMAD.MOV.U32 R12, RZ, RZ, 0x1 ;  /* 0x00000001ff0c7424 */ /* 0x000fe400078e00ff */
[----:B------:R-:W-:-:S07]  /*c220*/  IMAD.MOV.U32 R2, RZ, RZ, R14 ;  /* 0x000000ffff027224 */ /* 0x000fce00078e000e */
[----:B------:R-:W-:Y:S05]  /*c230*/  WARPSYNC.COLLECTIVE R15, `(.L_x_106) ;  /* 0x000000000f087348 */ /* 0x000fea0003c00000 */
[----:B------:R0:W1:Y:S02]  /*c240*/  SHFL.IDX P6, R14, R13, R12, R11 ;  /* 0x0000000c0d0e7389 */ /* 0x00006400000c000b */
[----:B01----:R-:W-:Y:S01]  /*c250*/  ENDCOLLECTIVE ;  /* 0x000000000000791b */ /* 0x003fe20003800000 */
.L_x_106:
[----:B------:R-:W-:-:S05]  /*c260*/  IADD3 R2, P0, R24, R2, RZ ;  /* 0x0000000218027210 */ /* 0x000fca0007f1e0ff */
[----:B------:R-:W-:-:S05]  /*c270*/  IMAD.X R3, RZ, RZ, R3, P0 ;  /* 0x000000ffff037224 */ /* 0x000fca00000e0603 */
[----:B------:R-:W-:Y:S01]  /*c280*/  @!PT LDS RZ, [RZ] ;  /* 0x00000000fffff984 */ /* 0x000fe20000000800 */
[----:B------:R-:W-:Y:S01]  /*c290*/  @!PT LDS RZ, [RZ] ;  /* 0x00000000fffff984 */ /* 0x000fe20000000800 */
[----:B------:R-:W-:Y:S01]  /*c2a0*/  @!PT LDS RZ, [RZ] ;  /* 0x00000000fffff984 */ /* 0x000fe20000000800 */
[----:B------:R0:W-:Y:S01]  /*c2b0*/  LDGSTS.E.BYPASS.LTC128B.128 [R4+0x6000], desc[UR36][R2.64], !P1 ;  /* 0x0600000002047fae */ /* 0x0001e2000c901d64 */
[----:B------:R-:W-:Y:S02]  /*c2c0*/  MOV R13, R9 ;  /* 0x00000009000d7202 */ /* 0x000fe40000000f00 */
[----:B------:R-:W-:Y:S01]  /*c2d0*/  LOP3.LUT P1, RZ, R28, 0x200, RZ, 0xc0, !PT ;  /* 0x000002001cff7812 */ /* 0x000fe2000782c0ff */
[----:B0-----:R-:W-:-:S12]  /*c2e0*/  IMAD.MOV.U32 R3, RZ, RZ, R14 ;  /* 0x000000ffff037224 */ /* 0x001fd800078e000e */
[----:B------:R-:W-:Y:S05]  /*c2f0*/  WARPSYNC.COLLECTIVE R15, `(.L_x_107) ;  /* 0x000000000f087348 */ /* 0x000fea0003c00000 */
[----:B------:R0:W1:Y:S02]  /*c300*/  SHFL.IDX P6, R14, R13, R12, R11 ;  /* 0x0000000c0d0e7389 */ /* 0x00006400000c000b */
[----:B01----:R-:W-:Y:S01]  /*c310*/  ENDCOLLECTIVE ;  /* 0x000000000000791b */ /* 0x003fe20003800000 */
.L_x_107:
[----:B------:R-:W-:Y:S02]  /*c320*/  IMAD.MOV.U32 R13, RZ, RZ, R10 ;  /* 0x000000ffff0d7224 */ /* 0x000fe400078e000a */
[----:B------:R-:W-:Y:S02]  /*c330*/  IMAD.MOV.U32 R12, RZ, RZ, 0x2 ;  /* 0x00000002ff0c7424 */ /* 0x000fe400078e00ff */
[----:B------:R-:W-:-:S07]  /*c340*/  IMAD.MOV.U32 R2, RZ, RZ, R14 ;  /* 0x000000ffff027224 */ /* 0x000fce00078e000e */
[----:B------:R-:W-:Y:S05]  /*c350*/  WARPSYNC.COLLECTIVE R15, `(.L_x_108) ;  /* 0x000000000f087348 */ /* 0x000fea0003c00000 */
[----:B------:R0:W1:Y:S02]  /*c360*/  SHFL.IDX P6, R14, R13, R12, R11 ;  /* 0x0000000c0d0e7389 */ /* 0x00006400000c000b */
[----:B01----:R-:W-:Y:S01]  /*c370*/  ENDCOLLECTIVE ;  /* 0x000000000000791b */ /* 0x003fe20003800000 */
.L_x_108:
[----:B------:R-:W-:-:S05]  /*c380*/  IADD3 R2, P0, R24, R2, RZ ;  /* 0x0000000218027210 */ /* 0x000fca0007f1e0ff */
[----:B------:R-:W-:-:S05]  /*c390*/  IMAD.X R3, RZ, RZ, R3, P0 ;  /* 0x000000ffff037224 */ /* 0x000fca00000e0603 */
[----:B------:R-:W-:Y:S01]  /*c3a0*/  @!PT LDS RZ, [RZ] ;  /* 0x00000000fffff984 */ /* 0x000fe20000000800 */
[----:B------:R-:W-:Y:S01]  /*c3b0*/  @!PT LDS RZ, [RZ] ;  /* 0x00000000fffff984 */ /* 0x000fe20000000800 */
[----:B------:R-:W-:Y:S01]  /*c3c0*/  @!PT LDS RZ, [RZ] ;  /* 0x00000000fffff984 */ /* 0x000fe20000000800 */
[----:B------:R0:W-:Y:S01]  /*c3d0*/  LDGSTS.E.BYPASS.LTC128B.128 [R4+0x6800], desc[UR36][R2.64], !P3 ;  /* 0x0680000002047fae */ /* 0x0001e2000d901d64 */
[----:B------:R-:W-:Y:S02]  /*c3e0*/  IMAD.MOV.U32 R13, RZ, RZ, R9 ;  /* 0x000000ffff0d7224 */ /* 0x000fe400078e0009 */
[----:B0-----:R-:W-:-:S07]  /*c3f0*/  IMAD.MOV.U32 R3, RZ, RZ, R14 ;  /* 0x000000ffff037224 */ /* 0x001fce00078e000e */
[----:B------:R-:W-:Y:S05]  /*c400*/  WARPSYNC.COLLECTIVE R15, `(.L_x_109) ;  /* 0x000000000f087348 */ /* 0x000fea0003c00000 */
[----:B------:R0:W1:Y:S02]  /*c410*/  SHFL.IDX P6, R14, R13, R12, R11 ;  /* 0x0000000c0d0e7389 */ /* 0x00006400000c000b */
[----:B01----:R-:W-:Y:S01]  /*c420*/  ENDCOLLECTIVE ;  /* 0x000000000000791b */ /* 0x003fe20003800000 */
.L_x_109:
[----:B------:R-:W-:Y:S01]  /*c430*/  MOV R13, R10 ;  /* 0x0000000a000d7202 */ /* 0x000fe20000000f00 */
[----:B------:R-:W-:Y:S02]  /*c440*/  IMAD.MOV.U32 R12, RZ, RZ, 0x3 ;  /* 0x00000003ff0c7424 */ /* 0x000fe400078e00ff */
[----:B------:R-:W-:-:S07]  /*c450*/  IMAD.MOV.U32 R2, RZ, RZ, R14 ;  /* 0x000000ffff027224 */ /* 0x000fce00078e000e */
[----:B------:R-:W-:Y:S05]  /*c460*/  WARPSYNC.COLLECTIVE R15, `(.L_x_110) ;  /* 0x000000000f087348 */ /* 0x000fea0003c00000 */
[----:B------:R0:W1:Y:S02]  /*c470*/  SHFL.IDX P6, R14, R13, R12, R11 ;  /* 0x0000000c0d0e7389 */ /* 0x00006400000c000b */
[----:B01----:R-:W-:Y:S01]  /*c480*/  ENDCOLLECTIVE ;  /* 0x000000000000791b */ /* 0x003fe20003800000 */
.L_x_110:
[----:B------:R-:W-:-:S05]  /*c490*/  IADD3 R2, P0, R24, R2, RZ ;  /* 0x0000000218027210 */ /* 0x000fca0007f1e0ff */
[----:B------:R-:W-:-:S05]  /*c4a0*/  IMAD.X R3, RZ, RZ, R3, P0 ;  /* 0x000000ffff037224 */ /* 0x000fca00000e0603 */
[----:B------:R-:W-:Y:S01]  /*c4b0*/  @!PT LDS RZ, [RZ] ;  /* 0x00000000fffff984 */ /* 0x000fe20000000800 */
[----:B------:R-:W-:Y:S01]  /*c4c0*/  @!PT LDS RZ, [RZ] ;  /* 0x00000000fffff984 */ /* 0x000fe20000000800 */
[----:B------:R-:W-:Y:S01]  /*c4d0*/  @!PT LDS RZ, [RZ] ;  /* 0x00000000fffff984 */ /* 0x000fe20000000800 */
[----:B------:R0:W-:Y:S01]  /*c4e0*/  LDGSTS.E.BYPASS.LTC128B.128 [R4+0x7000], desc[UR36][R2.64], !P2 ;  /* 0x0700000002047fae */ /* 0x0001e2000d101d64 */
[----:B------:R-:W-:Y:S02]  /*c4f0*/  IMAD.MOV.U32 R13, RZ, RZ, R9 ;  /* 0x000000ffff0d7224 */ /* 0x000fe400078e0009 */
[----:B------:R-:W-:-:S07]  /*c500*/  IMAD.MOV.U32 R10, RZ, RZ, R14 ;  /* 0x000000ffff0a7224 */ /* 0x000fce00078e000e */
[----:B0-----:R-:W-:Y:S05]  /*c510*/  WARPSYNC.COLLECTIVE R15, `(.L_x_111) ;  /* 0x000000000f087348 */ /* 0x001fea0003c00000 */
[----:B------:R1:W2:Y:S02]  /*c520*/  SHFL.IDX P6, R14, R13, R12, R11 ;  /* 0x0000000c0d0e7389 */ /* 0x0002a400000c000b */
[----:B012---:R-:W-:Y:S01]  /*c530*/  ENDCOLLECTIVE ;  /* 0x000000000000791b */ /* 0x007fe20003800000 */
.L_x_111:
[----:B------:R-:W-:Y:S02]  /*c540*/  IMAD.MOV.U32 R13, RZ, RZ, R17 ;  /* 0x000000ffff0d7224 */ /* 0x000fe400078e0011 */
[----:B------:R-:W-:Y:S02]  /*c550*/  IMAD.MOV.U32 R12, RZ, RZ, RZ ;  /* 0x000000ffff0c7224 */ /* 0x000fe400078e00ff */
[----:B------:R-:W-:-:S07]  /*c560*/  IMAD.MOV.U32 R2, RZ, RZ, R14 ;  /* 0x000000ffff027224 */ /* 0x000fce00078e000e */
[----:B------:R-:W-:Y:S05]  /*c570*/  WARPSYNC.COLLECTIVE R15, `(.L_x_112) ;  /* 0x000000000f087348 */ /* 0x000fea0003c00000 */
[----:B------:R0:W1:Y:S02]  /*c580*/  SHFL.IDX P6, R14, R13, R12, R11 ;  /* 0x0000000c0d0e7389 */ /* 0x00006400000c000b */
[----:B01----:R-:W-:Y:S01]  /*c590*/  ENDCOLLECTIVE ;  /* 0x000000000000791b */ /* 0x003fe20003800000 */
.L_x_112:
[----:B------:R-:W-:-:S05]  /*c5a0*/  IADD3 R2, P0, R24, R2, RZ ;  /* 0x0000000218027210 */ /* 0x000fca0007f1e0ff */
[----:B------:R-:W-:-:S05]  /*c5b0*/  IMAD.X R3, RZ, RZ, R10, P0 ;  /* 0x000000ffff037224 */ /* 0x000fca00000e060a */
[----:B------:R-:W-:Y:S01]  /*c5c0*/  @!PT LDS RZ, [RZ] ;  /* 0x00000000fffff984 */ /* 0x000fe20000000800 */
[----:B------:R-:W-:Y:S01]  /*c5d0*/  @!PT LDS RZ, [RZ] ;  /* 0x00000000fffff984 */ /* 0x000fe20000000800 */
[----:B------:R-:W-:Y:S01]  /*c5e0*/  @!PT LDS RZ, [RZ] ;  /* 0x00000000fffff984 */ /* 0x000fe20000000800 */
[----:B------:R0:W-:Y:S01]  /*c5f0*/  LDGSTS.E.BYPASS.LTC128B.128 [R4+0x7800], desc[UR36][R2.64], !P1 ;  /* 0x0780000002047fae */ /* 0x0001e2000c901d64 */
[----:B------:R-:W-:Y:S01]  /*c600*/  MOV R13, R18 ;  /* 0x00000012000d7202 */ /* 0x000fe20000000f00 */
[----:B------:R-:W-:-:S07]  /*c610*/  IMAD.MOV.U32 R17, RZ, RZ, R14 ;  /* 0x000000ffff117224 */ /* 0x000fce00078e000e */
[----:B0-----:R-:W-:Y:S05]  /*c620*/  WARPSYNC.COLLECTIVE R15, `(.L_x_113) ;  /* 0x000000000f087348 */ /* 0x001fea0003c00000 */
[----:B------:R1:W2:Y:S02]  /*c630*/  SHFL.IDX P6, R14, R13, R12, R11 ;  /* 0x0000000c0d0e7389 */ /* 0x0002a400000c000b */
[----:B012---:R-:W-:Y:S01]  /*c640*/  ENDCOLLECTIVE ;  /* 0x000000000000791b */ /* 0x007fe20003800000 */
.L_x_113:
[----:B------:R-:W-:Y:S01]  /*c650*/  IMAD.MOV.U32 R2, RZ, RZ, R14 ;  /* 0x000000ffff027224 */ /* 0x000fe200078e000e */
[----:B------:R-:W-:Y:S06]  /*c660*/  BRA `(.L_x_114) ;  /* 0xffffffc800387947 */ /* 0x000fec000383ffff */
.L_x_47:
[----:B---3--:R3:W4:Y:S02]  /*c670*/  SYNCS.PHASECHK.TRANS64.TRYWAIT P0, [R0+URZ+0x13240], R22 ;  /* 0x01324016000075a7 */ /* 0x008724000800017f */
[----:B----4-:R-:W-:Y:S05]  /*c680*/  @!P0 NANOSLEEP.SYNCS 0x989680 ;  /* 0x009896800000895d */ /* 0x010fea0003900000 */
[----:B------:R-:W4:Y:S02]  /*c690*/  @!P0 SYNCS.PHASECHK.TRANS64 P0, [R0+URZ+0x13240], R22 ;  /* 0x01324016000085a7 */ /* 0x000f24000800007f */
[----:B----4-:R-:W-:Y:S05]  /*c6a0*/  @!P0 BRA `(.L_x_47) ;  /* 0xfffffffc00f08947 */ /* 0x010fea000383ffff */
[----:B------:R-:W-:Y:S05]  /*c6b0*/  BRA `(.L_x_115) ;  /* 0xffffffc8008c7947 */ /* 0x000fea000383ffff */
.L_x_48:
[----:B------:R-:W-:Y:S01]  /*c6c0*/  BSSY B0, `(.L_x_116) ;  /* 0x0000008000007945 */ /* 0x000fe20003800000 */
[----:B------:R-:W-:Y:S02]  /*c6d0*/  IMAD.MOV.U32 R13, RZ, RZ, R6 ;  /* 0x000000ffff0d7224 */ /* 0x000fe400078e0006 */
[----:B------:R-:W-:Y:S02]  /*c6e0*/  IMAD.MOV.U32 R12, RZ, RZ, RZ ;  /* 0x000000ffff0c7224 */ /* 0x000fe400078e00ff */
[----:B------:R-:W-:Y:S02]  /*c6f0*/  IMAD.MOV.U32 R11, RZ, RZ, 0x1c1f ;  /* 0x00001c1fff0b7424 */ /* 0x000fe400078e00ff */
[----:B------:R-:W-:-:S07]  /*c700*/  IMAD.MOV.U32 R15, RZ, RZ, -0x1 ;  /* 0xffffffffff0f7424 */ /* 0x000fce00078e00ff */
[----:B-123-5:R-:W-:Y:S05]  /*c710*/  WARPSYNC.COLLECTIVE R15, `(.L_x_117) ;  /* 0x000000000f087348 */ /* 0x02efea0003c00000 */
[----:B------:R0:W4:Y:S02]  /*c720*/  SHFL.IDX P6, R14, R13, R12, R11 ;  /* 0x0000000c0d0e7389 */ /* 0x00012400000c000b */
[----:B012345:R-:W-:Y:S01]  /*c730*/  ENDCOLLECTIVE ;  /* 0x000000000000791b */ /* 0x03ffe20003800000 */
.L_x_117:
[----:B------:R-:W-:Y:S05]  /*c740*/  BSYNC B0 ;  /* 0x0000000000007941 */ /* 0x000fea0003800000 */
.L_x_116:
[----:B------:R-:W0:Y:S01]  /*c750*/  S2R R18, SR_TID.X ;  /* 0x0000000000127919 */ /* 0x000e220000002100 */
[----:B------:R-:W-:Y:S01]  /*c760*/  IMAD.MOV.U32 R13, RZ, RZ, R5 ;  /* 0x000000ffff0d7224 */ /* 0x000fe200078e0005 */
[----:B------:R-:W-:Y:S01]  /*c770*/  MOV R11, 0x1c1f ;  /* 0x00001c1f000b7802 */ /* 0x000fe20000000f00 */
[----:B------:R-:W-:Y:S01]  /*c780*/  IMAD.MOV.U32 R12, RZ, RZ, RZ ;  /* 0x000000ffff0c7224 */ /* 0x000fe200078e00ff */
[----:B------:R-:W-:Y:S01]  /*c790*/  ISETP.GE.AND P2, PT, R17, 0x1, PT ;  /* 0x000000011100780c */ /* 0x000fe20003f46270 */
[----:B------:R-:W-:Y:S01]  /*c7a0*/  IMAD.MOV.U32 R15, RZ, RZ, -0x1 ;  /* 0xffffffffff0f7424 */ /* 0x000fe200078e00ff */
[----:B------:R-:W-:Y:S01]  /*c7b0*/  LOP3.LUT P1, RZ, R28, 0x1, RZ, 0xc0, !PT ;  /* 0x000000011cff7812 */ /* 0x000fe2000782c0ff */
[----:B------:R-:W-:-:S12]  /*c7c0*/  IMAD.MOV.U32 R2, RZ, RZ, R14 ;  /* 0x000000ffff027224 */ /* 0x000fd800078e000e */
[----:B0-----:R-:W-:Y:S05]  /*c7d0*/  WARPSYNC.COLLECTIVE R15, `(.L_x_118) ;  /* 0x000000000f087348 */ /* 0x001fea0003c00000 */
[----:B------:R1:W2:Y:S02]  /*c7e0*/  SHFL.IDX P6, R14, R13, R12, R11 ;  /* 0x0000000c0d0e7389 */ /* 0x0002a400000c000b */
[----:B012---:R-:W-:Y:S01]  /*c7f0*/  ENDCOLLECTIVE ;  /* 0x000000000000791b */ /* 0x007fe20003800000 */
.L_x_118:
[----:B------:R-:W-:Y:S02]  /*c800*/  IMAD.MOV.U32 R13, RZ, RZ, R6 ;  /* 0x000000ffff0d7224 */ /* 0x000fe400078e0006 */
[----:B------:R-:W-:Y:S02]  /*c810*/  IMAD.MOV.U32 R12, RZ, RZ, 0x1 ;  /* 0x00000001ff0c7424 */ /* 0x000fe400078e00ff */
[----:B------:R-:W-:-:S05]  /*c820*/  IMAD.SHL.U32 R18, R18, 0x10, RZ ;  /* 0x0000001012127824 */ /* 0x000fca00078e00ff */
[----:B------:R-:W-:-:S04]  /*c830*/  LOP3.LUT R18, R18, 0x30, RZ, 0xc0, !PT ;  /* 0x0000003012127812 */ /* 0x000fc800078ec0ff */
[----:B------:R-:W-:-:S13]  /*c840*/  @P2 IADD3 R9, P0, R18, R14, RZ ;  /* 0x0000000e12092210 */ /* 0x000fda0007f1e0ff */
[----:B------:R-:W-:Y:S05]  /*c850*/  WARPSYNC.COLLECTIVE R15, `(.L_x_119) ;  /* 0x000000000f087348 */ /* 0x000fea0003c00000 */
[----:B------:R0:W1:Y:S02]  /*c860*/  SHFL.IDX P6, R14, R13, R12, R11 ;  /* 0x0000000c0d0e7389 */ /* 0x00006400000c000b */
[----:B01----:R-:W-:Y:S01]  /*c870*/  ENDCOLLECTIVE ;  /* 0x000000000000791b */ /* 0x003fe20003800000 */
.L_x_119:
[----:B------:R-:W-:Y:S02]  /*c880*/  @P2 IMAD.X R3, RZ, RZ, R2, P0 ;  /* 0x000000ffff032224 */ /* 0x000fe400000e0602 */
[----:B------:R-:W-:-:S05]  /*c890*/  @P2 IMAD.MOV.U32 R2, RZ, RZ, R9 ;  /* 0x000000ffff022224 */ /* 0x000fca00078e0009 */
[----:B------:R-:W-:Y:S01]  /*c8a0*/  @!PT LDS RZ, [RZ] ;  /* 0x00000000fffff984 */ /* 0x000fe20000000800 */
[----:B------:R-:W-:Y:S01]  /*c8b0*/  @!PT LDS RZ, [RZ] ;  /* 0x00000000fffff984 */ /* 0x000fe20000000800 */
[----:B------:R-:W-:Y:S01]  /*c8c0*/  @!PT LDS RZ, [RZ] ;  /* 0x00000000fffff984 */ /* 0x000fe20000000800 */
[----:B------:R0:W-:Y:S01]  /*c8d0*/  @P2 LDGSTS.E.BYPASS.LTC128B.128 [R4+0xe000], desc[UR36][R2.64], !P1 ;  /* 0x0e00000002042fae */ /* 0x0001e2000c901d64 */
[----:B------:R-:W-:Y:S01]  /*c8e0*/  ISETP.GE.AND P2, PT, R17, 0x21, PT ;  /* 0x000000211100780c */ /* 0x000fe20003f46270 */
[----:B------:R-:W-:Y:S02]  /*c8f0*/  IMAD.MOV.U32 R13, RZ, RZ, R5 ;  /* 0x000000ffff0d7224 */ /* 0x000fe400078e0005 */
[----:B0-----:R-:W-:-:S10]  /*c900*/  IMAD.MOV.U32 R2, RZ, RZ, R14 ;  /* 0x000000ffff027224 */ /* 0x001fd400078e000e */
[----:B------:R-:W-:Y:S05]  /*c910*/  WARPSYNC.COLLECTIVE R15, `(.L_x_120) ;  /* 0x000000000f087348 */ /* 0x000fea0003c00000 */
[----:B------:R0:W1:Y:S02]  /*c920*/  SHFL.IDX P6, R14, R13, R12, R11 ;  /* 0x0000000c0d0e7389 */ /* 0x00006400000c000b */
[----:B01----:R-:W-:Y:S01]  /*c930*/  ENDCOLLECTIVE ;  /* 0x000000000000791b */ /* 0x003fe20003800000 */
.L_x_120:
[----:B------:R-:W-:Y:S02]  /*c940*/  IMAD.MOV.U32 R13, RZ, RZ, R6 ;  /* 0x000000ffff0d7224 */ /* 0x000fe400078e0006 */
[----:B------:R-:W-:Y:S01]  /*c950*/  IMAD.MOV.U32 R12, RZ, RZ, 0x2 ;  /* 0x00000002ff0c7424 */ /* 0x000fe200078e00ff */
[----:B------:R-:W-:-:S13]  /*c960*/  @P2 IADD3 R9, P0, R18, R14, RZ ;  /* 0x0000000e12092210 */ /* 0x000fda0007f1e0ff */
[----:B------:R-:W-:Y:S05]  /*c970*/  WARPSYNC.COLLECTIVE R15, `(.L_x_121) ;  /* 0x000000000f087348 */ /* 0x000fea0003c00000 */
[----:B------:R0:W1:Y:S02]  /*c980*/  SHFL.IDX P6, R14, R13, R12, R11 ;  /* 0x0000000c0d0e7389 */ /* 0x00006400000c000b */
[----:B01----:R-:W-:Y:S01]  /*c990*/  ENDCOLLECTIVE ;  /* 0x000000000000791b */ /* 0x003fe20003800000 */
.L_x_121:
[----:B------:R-:W-:Y:S01]  /*c9a0*/  @P2 IADD3.X R3, RZ, R2, RZ, P0, !PT ;  /* 0x00000002ff032210 */ /* 0x000fe200007fe4ff */
        /* <DEDUP_REMOVED lines=11> */
.L_x_122:
[----:B------:R-:W-:Y:S02]  /*ca60*/  IMAD.MOV.U32 R13, RZ, RZ, R6 ;  /* 0x000000ffff0d7224 */ /* 0x000fe400078e0006 */
[----:B------:R-:W-:Y:S01]  /*ca70*/  IMAD.MOV.U32 R12, RZ, RZ, 0x3 ;  /* 0x00000003ff0c7424 */ /* 0x000fe200078e00ff */
[----:B------:R-:W-:-:S13]  /*ca80*/  @P2 IADD3 R3, P0, R18, R14, RZ ;  /* 0x0000000e12032210 */ /* 0x000fda0007f1e0ff */
[----:B------:R-:W-:Y:S05]  /*ca90*/  WARPSYNC.COLLECTIVE R15, `(.L_x_123) ;  /* 0x000000000f087348 */ /* 0x000fea0003c00000 */
[----:B------:R0:W1:Y:S02]  /*caa0*/  SHFL.IDX P6, R14, R13, R12, R11 ;  /* 0x0000000c0d0e7389 */ /* 0x00006400000c000b */
[----:B01----:R-:W-:Y:S01]  /*cab0*/  ENDCOLLECTIVE ;  /* 0x000000000000791b */ /* 0x003fe20003800000 */
.L_x_123:
[----:B------:R-:W-:-:S05]  /*cac0*/  @P2 IMAD.X R2, RZ, RZ, R2, P0 ;  /* 0x000000ffff022224 */ /* 0x000fca00000e0602 */
[----:B------:R-:W-:-:S04]  /*cad0*/  @P2 LOP3.LUT R3, R3, R2, RZ, 0x3c, !PT ;  /* 0x0000000203032212 */ /* 0x000fc800078e3cff */
[----:B------:R-:W-:Y:S01]  /*cae0*/  @P2 LOP3.LUT R2, R3, R2, RZ, 0x3c, !PT ;  /* 0x0000000203022212 */ /* 0x000fe200078e3cff */
[----:B------:R-:W-:-:S03]  /*caf0*/  IMAD.MOV.U32 R13, RZ, RZ, R5 ;  /* 0x000000ffff0d7224 */ /* 0x000fc600078e0005 */
[----:B------:R-:W-:-:S05]  /*cb00*/  @P2 LOP3.LUT R3, R3, R2, RZ, 0x3c, !PT ;  /* 0x0000000203032212 */ /* 0x000fca00078e3cff */
[----:B------:R-:W-:Y:S01]  /*cb10*/  @!PT LDS RZ, [RZ] ;  /* 0x00000000fffff984 */ /* 0x000fe20000000800 */
[----:B------:R-:W-:Y:S01]  /*cb20*/  @!PT LDS RZ, [RZ] ;  /* 0x00000000fffff984 */ /* 0x000fe20000000800 */
[----:B------:R-:W-:Y:S01]  /*cb30*/  @!PT LDS RZ, [RZ] ;  /* 0x00000000fffff984 */ /* 0x000fe20000000800 */
[----:B------:R0:W-:Y:S01]  /*cb40*/  @P2 LDGSTS.E.BYPASS.LTC128B.128 [R4+0xf000], desc[UR36][R2.64], !P1 ;  /* 0x0f00000002042fae */ /* 0x0001e2000c901d64 */
[----:B------:R-:W-:Y:S02]  /*cb50*/  ISETP.GE.AND P2, PT, R17, 0x61, PT ;  /* 0x000000611100780c */ /* 0x000fe40003f46270 */
[----:B------:R-:W-:-:S11]  /*cb60*/  MOV R6, R14 ;  /* 0x0000000e00067202 */ /* 0x000fd60000000f00 */
[----:B0-----:R-:W-:Y:S05]  /*cb70*/  WARPSYNC.COLLECTIVE R15, `(.L_x_124) ;  /* 0x000000000f087348 */ /* 0x001fea0003c00000 */
[----:B------:R1:W2:Y:S02]  /*cb80*/  SHFL.IDX P6, R14, R13, R12, R11 ;  /* 0x0000000c0d0e7389 */ /* 0x0002a400000c000b */
[----:B012---:R-:W-:Y:S01]  /*cb90*/  ENDCOLLECTIVE ;  /* 0x000000000000791b */ /* 0x007fe20003800000 */
.L_x_124:
[----:B------:R-:W-:Y:S02]  /*cba0*/  IMAD.MOV.U32 R13, RZ, RZ, R7 ;  /* 0x000000ffff0d7224 */ /* 0x000fe400078e0007 */
[----:B------:R-:W-:Y:S02]  /*cbb0*/  IMAD.MOV.U32 R12, RZ, RZ, RZ ;  /* 0x000000ffff0c7224 */ /* 0x000fe400078e00ff */
[----:B------:R-:W-:-:S07]  /*cbc0*/  IMAD.MOV.U32 R5, RZ, RZ, R14 ;  /* 0x000000ffff057224 */ /* 0x000fce00078e000e */
[----:B------:R-:W-:Y:S05]  /*cbd0*/  WARPSYNC.COLLECTIVE R15, `(.L_x_125) ;  /* 0x000000000f087348 */ /* 0x000fea0003c00000 */
[----:B------:R0:W1:Y:S02]  /*cbe0*/  SHFL.IDX P6, R14, R13, R12, R11 ;  /* 0x0000000c0d0e7389 */ /* 0x00006400000c000b */
[----:B01----:R-:W-:Y:S01]  /*cbf0*/  ENDCOLLECTIVE ;  /* 0x000000000000791b */ /* 0x003fe20003800000 */
.L_x_125:
[----:B------:R-:W-:-:S05]  /*cc00*/  @P2 IADD3 R5, P0, R18, R5, RZ ;  /* 0x0000000512052210 */ /* 0x000fca0007f1e0ff */
[----:B------:R-:W-:Y:S02]  /*cc10*/  @P2 IMAD.X R6, RZ, RZ, R6, P0 ;  /* 0x000000ffff062224 */ /* 0x000fe400000e0606 */
[----:B------:R-:W-:Y:S02]  /*cc20*/  @P2 IMAD.MOV.U32 R2, RZ, RZ, R5 ;  /* 0x000000ffff022224 */ /* 0x000fe400078e0005 */
[----:B------:R-:W-:Y:S01]  /*cc30*/  @P2 IMAD.MOV.U32 R3, RZ, RZ, R6 ;  /* 0x000000ffff032224 */ /* 0x000fe200078e0006 */
[----:B------:R-:W-:-:S04]  /*cc40*/  MOV R13, R8 ;  /* 0x00000008000d7202 */ /* 0x000fc80000000f00 */
[----:B------:R-:W-:Y:S01]  /*cc50*/  @!PT LDS RZ, [RZ] ;  /* 0x00000000fffff984 */ /* 0x000fe20000000800 */
[----:B------:R-:W-:Y:S01]  /*cc60*/  @!PT LDS RZ, [RZ] ;  /* 0x00000000fffff984 */ /* 0x000fe20000000800 */
[----:B------:R-:W-:Y:S01]  /*cc70*/  @!PT LDS RZ, [RZ] ;  /* 0x00000000fffff984 */ /* 0x000fe20000000800 */
[----:B------:R0:W-:Y:S01]  /*cc80*/  @P2 LDGSTS.E.BYPASS.LTC128B.128 [R4+0xf800], desc[UR36][R2.64], !P1 ;  /* 0x0f80000002042fae */ /* 0x0001e2000c901d64 */
[----:B------:R-:W-:-:S07]  /*cc90*/  IMAD.MOV.U32 R7, RZ, RZ, R14 ;  /* 0x000000ffff077224 */ /* 0x000fce00078e000e */
[----:B0-----:R-:W-:Y:S05]  /*cca0*/  WARPSYNC.COLLECTIVE R15, `(.L_x_126) ;  /* 0x000000000f087348 */ /* 0x001fea0003c00000 */
[----:B------:R1:W2:Y:S02]  /*ccb0*/  SHFL.IDX P6, R14, R13, R12, R11 ;  /* 0x0000000c0d0e7389 */ /* 0x0002a400000c000b */
[----:B012---:R-:W-:Y:S01]  /*ccc0*/  ENDCOLLECTIVE ;  /* 0x000000000000791b */ /* 0x007fe20003800000 */
.L_x_126:
[----:B------:R-:W-:Y:S05]  /*ccd0*/  BRA `(.L_x_127) ;  /* 0xffffffc8001c7947 */ /* 0x000fea000383ffff */
.L_x_54:
[----:B------:R-:W-:Y:S02]  /*cce0*/  IMAD.MOV.U32 R13, RZ, RZ, R6 ;  /* 0x000000ffff0d7224 */ /* 0x000fe400078e0006 */
[----:B------:R-:W-:Y:S02]  /*ccf0*/  IMAD.MOV.U32 R12, RZ, RZ, RZ ;  /* 0x000000ffff0c7224 */ /* 0x000fe400078e00ff */
[----:B------:R-:W-:Y:S02]  /*cd00*/  IMAD.MOV.U32 R11, RZ, RZ, 0x1c1f ;  /* 0x00001c1fff0b7424 */ /* 0x000fe400078e00ff */
[----:B------:R-:W-:Y:S02]  /*cd10*/  IMAD.MOV.U32 R15, RZ, RZ, -0x1 ;  /* 0xffffffffff0f7424 */ /* 0x000fe400078e00ff */
[----:B------:R-:W-:-:S07]  /*cd20*/  IMAD R0, R0, 0xc0, R18 ;  /* 0x000000c000007824 */ /* 0x000fce00078e0212 */
[----:B-----5:R-:W-:Y:S05]  /*cd30*/  WARPSYNC.COLLECTIVE R15, `(.L_x_128) ;  /* 0x000000000f087348 */ /* 0x020fea0003c00000 */
[----:B------:R0:W1:Y:S02]  /*cd40*/  SHFL.IDX P6, R14, R13, R12, R11 ;  /* 0x0000000c0d0e7389 */ /* 0x00006400000c000b */
[----:B01---5:R-:W-:Y:S01]  /*cd50*/  ENDCOLLECTIVE ;  /* 0x000000000000791b */ /* 0x023fe20003800000 */
.L_x_128:
[C---:B------:R-:W-:Y:S02]  /*cd60*/  ISETP.GE.AND P1, PT, R0.reuse, UR44, PT ;  /* 0x0000002c00007c0c */ /* 0x040fe4000bf26270 */
[----:B------:R-:W-:Y:S01]  /*cd70*/  IADD3 R8, R0, 0x20, RZ ;  /* 0x0000002000087810 */ /* 0x000fe20007ffe0ff */
[----:B------:R-:W-:Y:S02]  /*cd80*/  IMAD.MOV.U32 R13, RZ, RZ, R4 ;  /* 0x000000ffff0d7224 */ /* 0x000fe400078e0004 */
[----:B------:R-:W-:-:S08]  /*cd90*/  IMAD.MOV.U32 R2, RZ, RZ, R14 ;  /* 0x000000ffff027224 */ /* 0x000fd000078e000e */
[----:B------:R-:W-:Y:S05]  /*cda0*/  WARPSYNC.COLLECTIVE R15, `(.L_x_129) ;  /* 0x000000000f087348 */ /* 0x000fea0003c00000 */
[----:B------:R0:W1:Y:S02]  /*cdb0*/  SHFL.IDX P6, R14, R13, R12, R11 ;  /* 0x0000000c0d0e7389 */ /* 0x00006400000c000b */
[----:B01----:R-:W-:Y:S01]  /*cdc0*/  ENDCOLLECTIVE ;  /* 0x000000000000791b */ /* 0x003fe20003800000 */
.L_x_129:
[----:B------:R-:W-:Y:S02]  /*cdd0*/  IMAD.MOV.U32 R13, RZ, RZ, R6 ;  /* 0x000000ffff0d7224 */ /* 0x000fe400078e0006 */
[----:B------:R-:W-:Y:S01]  /*cde0*/  IMAD.MOV.U32 R12, RZ, RZ, 0x1 ;  /* 0x00000001ff0c7424 */ /* 0x000fe200078e00ff */
[----:B------:R-:W-:-:S05]  /*cdf0*/  @!P1 IADD3 R14, P0, R17, R14, RZ ;  /* 0x0000000e110e9210 */ /* 0x000fca0007f1e0ff */
[----:B------:R-:W-:Y:S02]  /*ce00*/  @!P1 IMAD.X R3, RZ, RZ, R2, P0 ;  /* 0x000000ffff039224 */ /* 0x000fe400000e0602 */
[----:B------:R-:W-:-:S07]  /*ce10*/  @!P1 IMAD.MOV.U32 R2, RZ, RZ, R14 ;  /* 0x000000ffff029224 */ /* 0x000fce00078e000e */
[----:B------:R-:W-:Y:S05]  /*ce20*/  WARPSYNC.COLLECTIVE R15, `(.L_x_130) ;  /* 0x000000000f087348 */ /* 0x000fea0003c00000 */
[----:B------:R0:W1:Y:S02]  /*ce30*/  SHFL.IDX P6, R14, R13, R12, R11 ;  /* 0x0000000c0d0e7389 */ /* 0x00006400000c000b */
[----:B01----:R-:W-:Y:S01]  /*ce40*/  ENDCOLLECTIVE ;  /* 0x000000000000791b */ /* 0x003fe20003800000 */
.L_x_130:
[----:B------:R-:W-:Y:S01]  /*ce50*/  @!PT LDS RZ, [RZ] ;  /* 0x00000000fffff984 */ /* 0x000fe20000000800 */
[----:B------:R-:W-:Y:S01]  /*ce60*/  @!PT LDS RZ, [RZ] ;  /* 0x00000000fffff984 */ /* 0x000fe20000000800 */
[----:B------:R-:W-:Y:S01]  /*ce70*/  @!PT LDS RZ, [RZ] ;  /* 0x00000000fffff984 */ /* 0x000fe20000000800 */
[----:B------:R0:W-:Y:S01]  /*ce80*/  @!P1 LDGSTS.E.BYPASS.LTC128B.128 [R10+0xb000], desc[UR36][R2.64], !P5 ;  /* 0x0b000000020a9fae */ /* 0x0001e2000e901d64 */
[----:B------:R-:W-:Y:S01]  /*ce90*/  ISETP.GE.AND P1, PT, R8, UR44, PT ;  /* 0x0000002c08007c0c */ /* 0x000fe2000bf26270 */
[----:B------:R-:W-:Y:S02]  /*cea0*/  VIADD R8, R0, 0x40 ;  /* 0x0000004000087836 */ /* 0x000fe40000000000 */
[----:B------:R-:W-:Y:S02]  /*ceb0*/  IMAD.MOV.U32 R13, RZ, RZ, R4 ;  /* 0x000000ffff0d7224 */ /* 0x000fe400078e0004 */
[----:B0-----:R-:W-:-:S08]  /*cec0*/  IMAD.MOV.U32 R2, RZ, RZ, R14 ;  /* 0x000000ffff027224 */ /* 0x001fd000078e000e */
[----:B------:R-:W-:Y:S05]  /*ced0*/  WARPSYNC.COLLECTIVE R15, `(.L_x_131) ;  /* 0x000000000f087348 */ /* 0x000fea0003c00000 */
[----:B------:R0:W1:Y:S02]  /*cee0*/  SHFL.IDX P6, R14, R13, R12, R11 ;  /* 0x0000000c0d0e7389 */ /* 0x00006400000c000b */
[----:B01----:R-:W-:Y:S01]  /*cef0*/  ENDCOLLECTIVE ;  /* 0x000000000000791b */ /* 0x003fe20003800000 */
.L_x_131:
[----:B------:R-:W-:Y:S01]  /*cf00*/  IMAD.MOV.U32 R13, RZ, RZ, R6 ;  /* 0x000000ffff0d7224 */ /* 0x000fe200078e0006 */
[----:B------:R-:W-:Y:S02]  /*cf10*/  MOV R12, 0x2 ;  /* 0x00000002000c7802 */ /* 0x000fe40000000f00 */
[----:B------:R-:W-:-:S05]  /*cf20*/  @!P1 IADD3 R14, P0, R17, R14, RZ ;  /* 0x0000000e110e9210 */ /* 0x000fca0007f1e0ff */
[----:B------:R-:W-:Y:S02]  /*cf30*/  @!P1 IMAD.X R3, RZ, RZ, R2, P0 ;  /* 0x000000ffff039224 */ /* 0x000fe400000e0602 */
[----:B------:R-:W-:-:S07]  /*cf40*/  @!P1 IMAD.MOV.U32 R2, RZ, RZ, R14 ;  /* 0x000000ffff029224 */ /* 0x000fce00078e000e */
[----:B------:R-:W-:Y:S05]  /*cf50*/  WARPSYNC.COLLECTIVE R15, `(.L_x_132) ;  /* 0x000000000f087348 */ /* 0x000fea0003c00000 */
[----:B------:R0:W1:Y:S02]  /*cf60*/  SHFL.IDX P6, R14, R13, R12, R11 ;  /* 0x0000000c0d0e7389 */ /* 0x00006400000c000b */
[----:B01----:R-:W-:Y:S01]  /*cf70*/  ENDCOLLECTIVE ;  /* 0x000000000000791b */ /* 0x003fe20003800000 */
.L_x_132:
[----:B------:R-:W-:Y:S01]  /*cf80*/  @!PT LDS RZ, [RZ] ;  /* 0x00000000fffff984 */ /* 0x000fe20000000800 */
[----:B------:R-:W-:Y:S01]  /*cf90*/  @!PT LDS RZ, [RZ] ;  /* 0x00000000fffff984 */ /* 0x000fe20000000800 */
[----:B------:R-:W-:Y:S01]  /*cfa0*/  @!PT LDS RZ, [RZ] ;  /* 0x00000000fffff984 */ /* 0x000fe20000000800 */
[----:B------:R0:W-:Y:S01]  /*cfb0*/  @!P1 LDGSTS.E.BYPASS.LTC128B.128 [R10+0xb800], desc[UR36][R2.64], !P5 ;  /* 0x0b800000020a9fae */ /* 0x0001e2000e901d64 */
[----:B------:R-:W-:Y:S01]  /*cfc0*/  ISETP.GE.AND P1, PT, R8, UR44, PT ;  /* 0x0000002c08007c0c */ /* 0x000fe2000bf26270 */
[----:B------:R-:W-:Y:S02]  /*cfd0*/  IMAD.MOV.U32 R13, RZ, RZ, R4 ;  /* 0x000000ffff0d7224 */ /* 0x000fe400078e0004 */
[----:B0-----:R-:W-:-:S10]  /*cfe0*/  IMAD.MOV.U32 R2, RZ, RZ, R14 ;  /* 0x000000ffff027224 */ /* 0x001fd400078e000e */
[----:B------:R-:W-:Y:S05]  /*cff0*/  WARPSYNC.COLLECTIVE R15, `(.L_x_133) ;  /* 0x000000000f087348 */ /* 0x000fea0003c00000 */
[----:B------:R0:W1:Y:S02]  /*d000*/  SHFL.IDX P6, R14, R13, R12, R11 ;  /* 0x0000000c0d0e7389 */ /* 0x00006400000c000b */
[----:B01----:R-:W-:Y:S01]  /*d010*/  ENDCOLLECTIVE ;  /* 0x000000000000791b */ /* 0x003fe20003800000 */
.L_x_133:
        /* <DEDUP_REMOVED lines=8> */
.L_x_134:
[----:B------:R-:W-:Y:S01]  /*d0a0*/  @!PT LDS RZ, [RZ] ;  /* 0x00000000fffff984 */ /* 0x000fe20000000800 */
[----:B------:R-:W-:Y:S01]  /*d0b0*/  @!PT LDS RZ, [RZ] ;  /* 0x00000000fffff984 */ /* 0x000fe20000000800 */
[----:B------:R-:W-:Y:S01]  /*d0c0*/  @!PT LDS RZ, [RZ] ;  /* 0x00000000fffff984 */ /* 0x000fe20000000800 */
[----:B------:R0:W-:Y:S01]  /*d0d0*/  @!P1 LDGSTS.E.BYPASS.LTC128B.128 [R10+0xc000], desc[UR36][R2.64], !P5 ;  /* 0x0c000000020a9fae */ /* 0x0001e2000e901d64 */
[----:B------:R-:W-:Y:S01]  /*d0e0*/  IMAD.MOV.U32 R13, RZ, RZ, R4 ;  /* 0x000000ffff0d7224 */ /* 0x000fe200078e0004 */
[C---:B0-----:R-:W-:Y:S01]  /*d0f0*/  IADD3 R2, R0.reuse, 0x60, RZ ;  /* 0x0000006000027810 */ /* 0x041fe20007ffe0ff */
[----:B------:R-:W-:-:S03]  /*d100*/  VIADD R4, R0, 0x80 ;  /* 0x0000008000047836 */ /* 0x000fc60000000000 */
[----:B------:R-:W-:Y:S01]  /*d110*/  ISETP.GE.AND P1, PT, R2, UR44, PT ;  /* 0x0000002c02007c0c */ /* 0x000fe2000bf26270 */
[----:B------:R-:W-:-:S12]  /*d120*/  IMAD.MOV.U32 R6, RZ, RZ, R14 ;  /* 0x000000ffff067224 */ /* 0x000fd800078e000e */
[----:B------:R-:W-:Y:S05]  /*d130*/  WARPSYNC.COLLECTIVE R15, `(.L_x_135) ;  /* 0x000000000f087348 */ /* 0x000fea0003c00000 */
[----:B------:R0:W1:Y:S02]  /*d140*/  SHFL.IDX P6, R14, R13, R12, R11 ;  /* 0x0000000c0d0e7389 */ /* 0x00006400000c000b */
[----:B01----:R-:W-:Y:S01]  /*d150*/  ENDCOLLECTIVE ;  /* 0x000000000000791b */ /* 0x003fe20003800000 */
.L_x_135:
[----:B------:R-:W-:Y:S02]  /*d160*/  IMAD.MOV.U32 R13, RZ, RZ, R7 ;  /* 0x000000ffff0d7224 */ /* 0x000fe400078e0007 */
[----:B------:R-:W-:Y:S01]  /*d170*/  IMAD.MOV.U32 R12, RZ, RZ, RZ ;  /* 0x000000ffff0c7224 */ /* 0x000fe200078e00ff */
[----:B------:R-:W-:-:S13]  /*d180*/  @!P1 IADD3 R2, P0, R17, R14, RZ ;  /* 0x0000000e11029210 */ /* 0x000fda0007f1e0ff */
[----:B------:R-:W-:Y:S05]  /*d190*/  WARPSYNC.COLLECTIVE R15, `(.L_x_136) ;  /* 0x000000000f087348 */ /* 0x000fea0003c00000 */
[----:B------:R0:W1:Y:S02]  /*d1a0*/  SHFL.IDX P6, R14, R13, R12, R11 ;  /* 0x0000000c0d0e7389 */ /* 0x00006400000c000b */
[----:B01----:R-:W-:Y:S01]  /*d1b0*/  ENDCOLLECTIVE ;  /* 0x000000000000791b */ /* 0x003fe20003800000 */
.L_x_136:
[----:B------:R-:W-:-:S05]  /*d1c0*/  @!P1 IMAD.X R3, RZ, RZ, R6, P0 ;  /* 0x000000ffff039224 */ /* 0x000fca00000e0606 */
        /* <DEDUP_REMOVED lines=10> */
.L_x_137:
[----:B------:R-:W-:Y:S01]  /*d270*/  MOV R13, R7 ;  /* 0x00000007000d7202 */ /* 0x000fe20000000f00 */
[----:B------:R-:W-:Y:S01]  /*d280*/  IMAD.MOV.U32 R12, RZ, RZ, 0x1 ;  /* 0x00000001ff0c7424 */ /* 0x000fe200078e00ff */
[----:B------:R-:W-:-:S05]  /*d290*/  @!P1 IADD3 R14, P0, R17, R14, RZ ;  /* 0x0000000e110e9210 */ /* 0x000fca0007f1e0ff */
[----:B------:R-:W-:Y:S02]  /*d2a0*/  @!P1 IMAD.X R3, RZ, RZ, R2, P0 ;  /* 0x000000ffff039224 */ /* 0x000fe400000e0602 */
[----:B------:R-:W-:-:S07]  /*d2b0*/  @!P1 IMAD.MOV.U32 R2, RZ, RZ, R14 ;  /* 0x000000ffff029224 */ /* 0x000fce00078e000e */
[----:B------:R-:W-:Y:S05]  /*d2c0*/  WARPSYNC.COLLECTIVE R15, `(.L_x_138) ;  /* 0x000000000f087348 */ /* 0x000fea0003c00000 */
[----:B------:R0:W1:Y:S02]  /*d2d0*/  SHFL.IDX P6, R14, R13, R12, R11 ;  /* 0x0000000c0d0e7389 */ /* 0x00006400000c000b */
[----:B01----:R-:W-:Y:S01]  /*d2e0*/  ENDCOLLECTIVE ;  /* 0x000000000000791b */ /* 0x003fe20003800000 */
.L_x_138:
[----:B------:R-:W-:Y:S01]  /*d2f0*/  @!PT LDS RZ, [RZ] ;  /* 0x00000000fffff984 */ /* 0x000fe20000000800 */
[----:B------:R-:W-:Y:S01]  /*d300*/  @!PT LDS RZ, [RZ] ;  /* 0x00000000fffff984 */ /* 0x000fe20000000800 */
[----:B------:R-:W-:Y:S01]  /*d310*/  @!PT LDS RZ, [RZ] ;  /* 0x00000000fffff984 */ /* 0x000fe20000000800 */
[----:B------:R0:W-:Y:S01]  /*d320*/  @!P1 LDGSTS.E.BYPASS.LTC128B.128 [R10+0xd000], desc[UR36][R2.64], !P5 ;  /* 0x0d000000020a9fae */ /* 0x0001e2000e901d64 */
[----:B------:R-:W-:Y:S02]  /*d330*/  IMAD.MOV.U32 R13, RZ, RZ, R5 ;  /* 0x000000ffff0d7224 */ /* 0x000fe400078e0005 */
[----:B------:R-:W-:-:S07]  /*d340*/  IMAD.MOV.U32 R7, RZ, RZ, R14 ;  /* 0x000000ffff077224 */ /* 0x000fce00078e000e */
[----:B0-----:R-:W-:Y:S05]  /*d350*/  WARPSYNC.COLLECTIVE R15, `(.L_x_139) ;  /* 0x000000000f087348 */ /* 0x001fea0003c00000 */
[----:B------:R1:W2:Y:S02]  /*d360*/  SHFL.IDX P6, R14, R13, R12, R11 ;  /* 0x0000000c0d0e7389 */ /* 0x0002a400000c000b */
[----:B012---:R-:W-:Y:S01]  /*d370*/  ENDCOLLECTIVE ;  /* 0x000000000000791b */ /* 0x007fe20003800000 */
.L_x_139:
[----:B------:R-:W-:Y:S05]  /*d380*/  BRA `(.L_x_140) ;  /* 0xffffffcc000c7947 */ /* 0x000fea000383ffff */
.L_x_55:
[----:B0-----:R-:W-:-:S04]  /*d390*/  IMAD.U32 R3, RZ, RZ, UR43 ;  /* 0x0000002bff037e24 */ /* 0x001fc8000f8e00ff */
[----:B------:R0:W1:Y:S03]  /*d3a0*/  SYNCS.PHASECHK.TRANS64.TRYWAIT P0, [R3+URZ+0x13220], R0 ;  /* 0x01322000030075a7 */ /* 0x000066000800017f */
[----:B-1----:R-:W-:Y:S05]  /*d3b0*/  @!P0 NANOSLEEP.SYNCS 0x989680 ;  /* 0x009896800000895d */ /* 0x002fea0003900000 */
[----:B------:R-:W1:Y:S02]  /*d3c0*/  @!P0 SYNCS.PHASECHK.TRANS64 P0, [R3+URZ+0x13220], R0 ;  /* 0x01322000030085a7 */ /* 0x000e64000800007f */
[----:B-1----:R-:W-:Y:S05]  /*d3d0*/  @!P0 BRA `(.L_x_55) ;  /* 0xfffffffc00ec8947 */ /* 0x002fea000383ffff */
[----:B------:R-:W-:Y:S05]  /*d3e0*/  BRA `(.L_x_141) ;  /* 0xffffffcc003c7947 */ /* 0x000fea000383ffff */
.L_x_59:
[----:B0-----:R0:W1:Y:S02]  /*d3f0*/  SYNCS.PHASECHK.TRANS64.TRYWAIT P0, [R0+URZ+0x13280], R24 ;  /* 0x01328018000075a7 */ /* 0x001064000800017f */
[----:B-1----:R-:W-:Y:S05]  /*d400*/  @!P0 NANOSLEEP.SYNCS 0x989680 ;  /* 0x009896800000895d */ /* 0x002fea0003900000 */
[----:B------:R-:W1:Y:S02]  /*d410*/  @!P0 SYNCS.PHASECHK.TRANS64 P0, [R0+URZ+0x13280], R24 ;  /* 0x01328018000085a7 */ /* 0x000e64000800007f */
[----:B-1----:R-:W-:Y:S05]  /*d420*/  @!P0 BRA `(.L_x_59) ;  /* 0xfffffffc00f08947 */ /* 0x002fea000383ffff */
[----:B------:R-:W-:Y:S05]  /*d430*/  BRA `(.L_x_142) ;  /* 0xffffffd000647947 */ /* 0x000fea000383ffff */
.L_x_60:
[----:B------:R-:W-:Y:S01]  /*d440*/  BSSY B0, `(.L_x_143) ;  /* 0x0000008000007945 */ /* 0x000fe20003800000 */
[----:B------:R-:W-:Y:S02]  /*d450*/  IMAD.MOV.U32 R13, RZ, RZ, R10 ;  /* 0x000000ffff0d7224 */ /* 0x000fe400078e000a */
[----:B------:R-:W-:Y:S02]  /*d460*/  IMAD.MOV.U32 R12, RZ, RZ, RZ ;  /* 0x000000ffff0c7224 */ /* 0x000fe400078e00ff */
[----:B------:R-:W-:Y:S02]  /*d470*/  IMAD.MOV.U32 R11, RZ, RZ, 0x1c1f ;  /* 0x00001c1fff0b7424 */ /* 0x000fe400078e00ff */
[----:B------:R-:W-:-:S07]  /*d480*/  IMAD.MOV.U32 R15, RZ, RZ, -0x1 ;  /* 0xffffffffff0f7424 */ /* 0x000fce00078e00ff */
[----:B0-----:R-:W-:Y:S05]  /*d490*/  WARPSYNC.COLLECTIVE R15, `(.L_x_144) ;  /* 0x000000000f087348 */ /* 0x001fea0003c00000 */
[----:B------:R1:W2:Y:S02]  /*d4a0*/  SHFL.IDX P6, R14, R13, R12, R11 ;  /* 0x0000000c0d0e7389 */ /* 0x0002a400000c000b */
[----:B012---:R-:W-:Y:S01]  /*d4b0*/  ENDCOLLECTIVE ;  /* 0x000000000000791b */ /* 0x007fe20003800000 */
.L_x_144:
[----:B------:R-:W-:Y:S05]  /*d4c0*/  BSYNC B0 ;  /* 0x0000000000007941 */ /* 0x000fea0003800000 */
.L_x_143:
[----:B------:R-:W0:Y:S01]  /*d4d0*/  S2R R2, SR_TID.X ;  /* 0x0000000000027919 */ /* 0x000e220000002100 */
[----:B------:R-:W-:Y:S01]  /*d4e0*/  IMAD.MOV.U32 R13, RZ, RZ, R9 ;  /* 0x000000ffff0d7224 */ /* 0x000fe200078e0009 */
[----:B------:R-:W-:Y:S01]  /*d4f0*/  MOV R3, R14 ;  /* 0x0000000e00037202 */ /* 0x000fe20000000f00 */
[----:B------:R-:W-:Y:S02]  /*d500*/  IMAD.MOV.U32 R12, RZ, RZ, RZ ;  /* 0x000000ffff0c7224 */ /* 0x000fe400078e00ff */
[----:B------:R-:W-:Y:S02]  /*d510*/  IMAD.MOV.U32 R11, RZ, RZ, 0x1c1f ;  /* 0x00001c1fff0b7424 */ /* 0x000fe400078e00ff */
[----:B------:R-:W-:Y:S02]  /*d520*/  IMAD.MOV.U32 R15, RZ, RZ, -0x1 ;  /* 0xffffffffff0f7424 */ /* 0x000fe400078e00ff */
[----:B------:R-:W-:-:S07]  /*d530*/  VIADD R6, R6, UR43 ;  /* 0x0000002b06067c36 */ /* 0x000fce0008000000 */
[----:B0-----:R-:W-:Y:S05]  /*d540*/  WARPSYNC.COLLECTIVE R15, `(.L_x_145) ;  /* 0x000000000f087348 */ /* 0x001fea0003c00000 */
[----:B------:R1:W2:Y:S02]  /*d550*/  SHFL.IDX P6, R14, R13, R12, R11 ;  /* 0x0000000c0d0e7389 */ /* 0x0002a400000c000b */
[----:B012---:R-:W-:Y:S01]  /*d560*/  ENDCOLLECTIVE ;  /* 0x000000000000791b */ /* 0x007fe20003800000 */
.L_x_145:
[----:B------:R-:W-:Y:S01]  /*d570*/  MOV R13, R10 ;  /* 0x0000000a000d7202 */ /* 0x000fe20000000f00 */
[----:B------:R-:W-:Y:S02]  /*d580*/  IMAD.MOV.U32 R12, RZ, RZ, 0x1 ;  /* 0x00000001ff0c7424 */ /* 0x000fe400078e00ff */
[----:B------:R-:W-:Y:S02]  /*d590*/  IMAD.SHL.U32 R15, R2, 0x10, RZ ;  /* 0x00000010020f7824 */ /* 0x000fe400078e00ff */
[----:B------:R-:W-:-:S03]  /*d5a0*/  IMAD.MOV.U32 R2, RZ, RZ, R14 ;  /* 0x000000ffff027224 */ /* 0x000fc600078e000e */
[----:B------:R-:W-:-:S04]  /*d5b0*/  LOP3.LUT R15, R15, 0x30, RZ, 0xc0, !PT ;  /* 0x000000300f0f7812 */ /* 0x000fc800078ec0ff */
[----:B------:R-:W-:Y:S01]  /*d5c0*/  IADD3 R2, P0, R15, R2, RZ ;  /* 0x000000020f027210 */ /* 0x000fe20007f1e0ff */
[----:B------:R-:W-:-:S04]  /*d5d0*/  IMAD.MOV.U32 R15, RZ, RZ, -0x1 ;  /* 0xffffffffff0f7424 */ /* 0x000fc800078e00ff */
[----:B------:R-:W-:-:S08]  /*d5e0*/  IMAD.X R3, RZ, RZ, R3, P0 ;  /* 0x000000ffff037224 */ /* 0x000fd000000e0603 */
[----:B------:R-:W-:Y:S05]  /*d5f0*/  WARPSYNC.COLLECTIVE R15, `(.L_x_146) ;  /* 0x000000000f087348 */ /* 0x000fea0003c00000 */
[----:B------:R0:W1:Y:S02]  /*d600*/  SHFL.IDX P6, R14, R13, R12, R11 ;  /* 0x0000000c0d0e7389 */ /* 0x00006400000c000b */
[----:B01----:R-:W-:Y:S01]  /*d610*/  ENDCOLLECTIVE ;  /* 0x000000000000791b */ /* 0x003fe20003800000 */
.L_x_146:
[----:B------:R-:W-:Y:S01]  /*d620*/  @!PT LDS RZ, [RZ] ;  /* 0x00000000fffff984 */ /* 0x000fe20000000800 */
[----:B------:R-:W-:Y:S01]  /*d630*/  @!PT LDS RZ, [RZ] ;  /* 0x00000000fffff984 */ /* 0x000fe20000000800 */
[----:B------:R-:W-:Y:S01]  /*d640*/  @!PT LDS RZ, [RZ] ;  /* 0x00000000fffff984 */ /* 0x000fe20000000800 */
[----:B------:R0:W-:Y:S01]  /*d650*/  LDGSTS.E.BYPASS.LTC128B.128 [R6+0x6000], desc[UR36][R2.64], !P2 ;  /* 0x0600000002067fae */ /* 0x0001e2000d101d64 */
[----:B------:R-:W-:Y:S01]  /*d660*/  IMAD.MOV.U32 R13, RZ, RZ, R9 ;  /* 0x000000ffff0d7224 */ /* 0x000fe200078e0009 */
[----:B0-----:R-:W0:Y:S01]  /*d670*/  S2R R2, SR_TID.X ;  /* 0x0000000000027919 */ /* 0x001e220000002100 */
[----:B------:R-:W-:-:S07]  /*d680*/  IMAD.MOV.U32 R3, RZ, RZ, R14 ;  /* 0x000000ffff037224 */ /* 0x000fce00078e000e */
[----:B0-----:R-:W-:Y:S05]  /*d690*/  WARPSYNC.COLLECTIVE R15, `(.L_x_147) ;  /* 0x000000000f087348 */ /* 0x001fea0003c00000 */
[----:B------:R1:W2:Y:S02]  /*d6a0*/  SHFL.IDX P6, R14, R13, R12, R11 ;  /* 0x0000000c0d0e7389 */ /* 0x0002a400000c000b */
[----:B012---:R-:W-:Y:S01]  /*d6b0*/  ENDCOLLECTIVE ;  /* 0x000000000000791b */ /* 0x007fe20003800000 */
.L_x_147:
[----:B------:R-:W-:Y:S01]  /*d6c0*/  IMAD.MOV.U32 R13, RZ, RZ, R10 ;  /* 0x000000ffff0d7224 */ /* 0x000fe200078e000a */
[----:B------:R-:W-:Y:S01]  /*d6d0*/  MOV R12, 0x2 ;  /* 0x00000002000c7802 */ /* 0x000fe20000000f00 */
        /* <DEDUP_REMOVED lines=9> */
.L_x_148:
        /* <DEDUP_REMOVED lines=10> */
.L_x_149:
[----:B------:R-:W-:Y:S02]  /*d810*/  IMAD.MOV.U32 R13, RZ, RZ, R10 ;  /* 0x000000ffff0d7224 */ /* 0x000fe400078e000a */
[----:B------:R-:W-:Y:S02]  /*d820*/  IMAD.MOV.U32 R12, RZ, RZ, 0x3 ;  /* 0x00000003ff0c7424 */ /* 0x000fe400078e00ff */
[----:B------:R-:W-:Y:S02]  /*d830*/  IMAD.SHL.U32 R15, R2, 0x10, RZ ;  /* 0x00000010020f7824 */ /* 0x000fe400078e00ff */
[----:B------:R-:W-:-:S03]  /*d840*/  IMAD.MOV.U32 R2, RZ, RZ, R14 ;  /* 0x000000ffff027224 */ /* 0x000fc600078e000e */
[----:B------:R-:W-:-:S04]  /*d850*/  LOP3.LUT R15, R15, 0x30, RZ, 0xc0, !PT ;  /* 0x000000300f0f7812 */ /* 0x000fc800078ec0ff */
[----:B------:R-:W-:Y:S02]  /*d860*/  IADD3 R2, P0, R15, R2, RZ ;  /* 0x000000020f027210 */ /* 0x000fe40007f1e0ff */
[----:B------:R-:W-:-:S03]  /*d870*/  MOV R15, 0xffffffff ;  /* 0xffffffff000f7802 */ /* 0x000fc60000000f00 */
[----:B------:R-:W-:-:S08]  /*d880*/  IMAD.X R3, RZ, RZ, R3, P0 ;  /* 0x000000ffff037224 */ /* 0x000fd000000e0603 */
[----:B------:R-:W-:Y:S05]  /*d890*/  WARPSYNC.COLLECTIVE R15, `(.L_x_150) ;  /* 0x000000000f087348 */ /* 0x000fea0003c00000 */
[----:B------:R0:W1:Y:S02]  /*d8a0*/  SHFL.IDX P6, R14, R13, R12, R11 ;  /* 0x0000000c0d0e7389 */ /* 0x00006400000c000b */
[----:B01----:R-:W-:Y:S01]  /*d8b0*/  ENDCOLLECTIVE ;  /* 0x000000000000791b */ /* 0x003fe20003800000 */
.L_x_150:
        /* <DEDUP_REMOVED lines=10> */
.L_x_151:
[----:B------:R-:W-:Y:S02]  /*d960*/  IMAD.MOV.U32 R13, RZ, RZ, R17 ;  /* 0x000000ffff0d7224 */ /* 0x000fe400078e0011 */
[----:B------:R-:W-:Y:S02]  /*d970*/  IMAD.MOV.U32 R12, RZ, RZ, RZ ;  /* 0x000000ffff0c7224 */ /* 0x000fe400078e00ff */
[----:B------:R-:W-:Y:S02]  /*d980*/  IMAD.SHL.U32 R3, R3, 0x10, RZ ;  /* 0x0000001003037824 */ /* 0x000fe400078e00ff */
[----:B------:R-:W-:-:S07]  /*d990*/  IMAD.MOV.U32 R2, RZ, RZ, R14 ;  /* 0x000000ffff027224 */ /* 0x000fce00078e000e */
[----:B------:R-:W-:Y:S05]  /*d9a0*/  WARPSYNC.COLLECTIVE R15, `(.L_x_152) ;  /* 0x000000000f087348 */ /* 0x000fea0003c00000 */
[----:B------:R0:W1:Y:S02]  /*d9b0*/  SHFL.IDX P6, R14, R13, R12, R11 ;  /* 0x0000000c0d0e7389 */ /* 0x00006400000c000b */
[----:B01----:R-:W-:Y:S01]  /*d9c0*/  ENDCOLLECTIVE ;  /* 0x000000000000791b */ /* 0x003fe20003800000 */
.L_x_152:
[----:B------:R-:W-:-:S04]  /*d9d0*/  LOP3.LUT R3, R3, 0x30, RZ, 0xc0, !PT ;  /* 0x0000003003037812 */ /* 0x000fc800078ec0ff */
[----:B------:R-:W-:-:S05]  /*d9e0*/  IADD3 R2, P0, R3, R2, RZ ;  /* 0x0000000203027210 */ /* 0x000fca0007f1e0ff */
[----:B------:R-:W-:Y:S01]  /*d9f0*/  IMAD.X R3, RZ, RZ, R10, P0 ;  /* 0x000000ffff037224 */ /* 0x000fe200000e060a */
[----:B------:R-:W-:-:S04]  /*da00*/  MOV R13, R18 ;  /* 0x00000012000d7202 */ /* 0x000fc80000000f00 */
[----:B------:R-:W-:Y:S01]  /*da10*/  @!PT LDS RZ, [RZ] ;  /* 0x00000000fffff984 */ /* 0x000fe20000000800 */
[----:B------:R-:W-:Y:S01]  /*da20*/  @!PT LDS RZ, [RZ] ;  /* 0x00000000fffff984 */ /* 0x000fe20000000800 */
[----:B------:R-:W-:Y:S01]  /*da30*/  @!PT LDS RZ, [RZ] ;  /* 0x00000000fffff984 */ /* 0x000fe20000000800 */
[----:B------:R0:W-:Y:S01]  /*da40*/  LDGSTS.E.BYPASS.LTC128B.128 [R6+0x7800], desc[UR36][R2.64], !P2 ;  /* 0x0780000002067fae */ /* 0x0001e2000d101d64 */
[----:B------:R-:W-:-:S07]  /*da50*/  IMAD.MOV.U32 R17, RZ, RZ, R14 ;  /* 0x000000ffff117224 */ /* 0x000fce00078e000e */
[----:B0-----:R-:W-:Y:S05]  /*da60*/  WARPSYNC.COLLECTIVE R15, `(.L_x_153) ;  /* 0x000000000f087348 */ /* 0x001fea0003c00000 */
[----:B------:R1:W2:Y:S02]  /*da70*/  SHFL.IDX P6, R14, R13, R12, R11 ;  /* 0x0000000c0d0e7389 */ /* 0x0002a400000c000b */
[----:B012---:R-:W-:Y:S01]  /*da80*/  ENDCOLLECTIVE ;  /* 0x000000000000791b */ /* 0x007fe20003800000 */
.L_x_153:
[----:B------:R-:W-:Y:S01]  /*da90*/  IMAD.MOV.U32 R2, RZ, RZ, R14 ;  /* 0x000000ffff027224 */ /* 0x000fe200078e000e */
[----:B------:R-:W-:Y:S06]  /*daa0*/  BRA `(.L_x_154) ;  /* 0xffffffcc00c47947 */ /* 0x000fec000383ffff */
.L_x_65:
[----:B---3--:R3:W4:Y:S02]  /*dab0*/  SYNCS.PHASECHK.TRANS64.TRYWAIT P0, [R0+URZ+0x13240], R24 ;  /* 0x01324018000075a7 */ /* 0x008724000800017f */
[----:B----4-:R-:W-:Y:S05]  /*dac0*/  @!P0 NANOSLEEP.SYNCS 0x989680 ;  /* 0x009896800000895d */ /* 0x010fea0003900000 */
[----:B------:R-:W4:Y:S02]  /*dad0*/  @!P0 SYNCS.PHASECHK.TRANS64 P0, [R0+URZ+0x13240], R24 ;  /* 0x01324018000085a7 */ /* 0x000f24000800007f */
[----:B----4-:R-:W-:Y:S05]  /*dae0*/  @!P0 BRA `(.L_x_65) ;  /* 0xfffffffc00f08947 */ /* 0x010fea000383ffff */
[----:B------:R-:W-:Y:S05]  /*daf0*/  BRA `(.L_x_155) ;  /* 0xffffffd000207947 */ /* 0x000fea000383ffff */
.L_x_66:
[----:B------:R-:W-:Y:S01]  /*db00*/  BSSY B0, `(.L_x_156) ;  /* 0x0000008000007945 */ /* 0x000fe20003800000 */
[----:B------:R-:W-:Y:S02]  /*db10*/  IMAD.MOV.U32 R13, RZ, RZ, R5 ;  /* 0x000000ffff0d7224 */ /* 0x000fe400078e0005 */
[----:B------:R-:W-:Y:S02]  /*db20*/  IMAD.MOV.U32 R12, RZ, RZ, RZ ;  /* 0x000000ffff0c7224 */ /* 0x000fe400078e00ff */
[----:B------:R-:W-:Y:S02]  /*db30*/  IMAD.MOV.U32 R11, RZ, RZ, 0x1c1f ;  /* 0x00001c1fff0b7424 */ /* 0x000fe400078e00ff */
[----:B------:R-:W-:-:S07]  /*db40*/  IMAD.MOV.U32 R15, RZ, RZ, -0x1 ;  /* 0xffffffffff0f7424 */ /* 0x000fce00078e00ff */
[----:B0123--:R-:W-:Y:S05]  /*db50*/  WARPSYNC.COLLECTIVE R15, `(.L_x_157) ;  /* 0x000000000f087348 */ /* 0x00ffea0003c00000 */
[----:B------:R4:W0:Y:S02]  /*db60*/  SHFL.IDX P6, R14, R13, R12, R11 ;  /* 0x0000000c0d0e7389 */ /* 0x00082400000c000b */
[----:B01234-:R-:W-:Y:S01]  /*db70*/  ENDCOLLECTIVE ;  /* 0x000000000000791b */ /* 0x01ffe20003800000 */
.L_x_157:
[----:B------:R-:W-:Y:S05]  /*db80*/  BSYNC B0 ;  /* 0x0000000000007941 */ /* 0x000fea0003800000 */
.L_x_156:
[----:B------:R-:W-:Y:S01]  /*db90*/  IMAD.MOV.U32 R13, RZ, RZ, R4 ;  /* 0x000000ffff0d7224 */ /* 0x000fe200078e0004 */
[----:B------:R-:W-:Y:S01]  /*dba0*/  MOV R11, 0x1c1f ;  /* 0x00001c1f000b7802 */ /* 0x000fe20000000f00 */
[----:B------:R-:W-:Y:S02]  /*dbb0*/  IMAD.MOV.U32 R12, RZ, RZ, RZ ;  /* 0x000000ffff0c7224 */ /* 0x000fe400078e00ff */
[----:B------:R-:W-:Y:S02]  /*dbc0*/  IMAD.MOV.U32 R15, RZ, RZ, -0x1 ;  /* 0xffffffffff0f7424 */ /* 0x000fe400078e00ff */
[----:B------:R-:W-:-:S07]  /*dbd0*/  IMAD.MOV.U32 R3, RZ, RZ, R14 ;  /* 0x000000ffff037224 */ /* 0x000fce00078e000e */
[----:B------:R-:W-:Y:S05]  /*dbe0*/  WARPSYNC.COLLECTIVE R15, `(.L_x_158) ;  /* 0x000000000f087348 */ /* 0x000fea0003c00000 */
[----:B------:R0:W1:Y:S02]  /*dbf0*/  SHFL.IDX P6, R14, R13, R12, R11 ;  /* 0x0000000c0d0e7389 */ /* 0x00006400000c000b */
[----:B01----:R-:W-:Y:S01]  /*dc00*/  ENDCOLLECTIVE ;  /* 0x000000000000791b */ /* 0x003fe20003800000 */
.L_x_158:
[----:B------:R-:W-:Y:S02]  /*dc10*/  IMAD.MOV.U32 R13, RZ, RZ, R5 ;  /* 0x000000ffff0d7224 */ /* 0x000fe400078e0005 */
[----:B------:R-:W-:Y:S02]  /*dc20*/  IMAD.MOV.U32 R12, RZ, RZ, 0x1 ;  /* 0x00000001ff0c7424 */ /* 0x000fe400078e00ff */
[----:B------:R-:W-:-:S07]  /*dc30*/  IMAD.MOV.U32 R2, RZ, RZ, R14 ;  /* 0x000000ffff027224 */ /* 0x000fce00078e000e */
[----:B------:R-:W-:Y:S05]  /*dc40*/  WARPSYNC.COLLECTIVE R15, `(.L_x_159) ;  /* 0x000000000f087348 */ /* 0x000fea0003c00000 */
[----:B------:R0:W1:Y:S02]  /*dc50*/  SHFL.IDX P6, R14, R13, R12, R11 ;  /* 0x0000000c0d0e7389 */ /* 0x00006400000c000b */
[----:B01----:R-:W-:Y:S01]  /*dc60*/  ENDCOLLECTIVE ;  /* 0x000000000000791b */ /* 0x003fe20003800000 */
.L_x_159:
        /* <DEDUP_REMOVED lines=11> */
.L_x_160:
[----:B------:R-:W-:Y:S02]  /*dd20*/  IMAD.MOV.U32 R13, RZ, RZ, R5 ;  /* 0x000000ffff0d7224 */ /* 0x000fe400078e0005 */
[----:B------:R-:W-:Y:S02]  /*dd30*/  IMAD.MOV.U32 R12, RZ, RZ, 0x2 ;  /* 0x00000002ff0c7424 */ /* 0x000fe400078e00ff */
[----:B------:R-:W-:-:S07]  /*dd40*/  IMAD.MOV.U32 R2, RZ, RZ, R14 ;  /* 0x000000ffff027224 */ /* 0x000fce00078e000e */
[----:B------:R-:W-:Y:S05]  /*dd50*/  WARPSYNC.COLLECTIVE R15, `(.L_x_161) ;  /* 0x000000000f087348 */ /* 0x000fea0003c00000 */
[----:B------:R0:W1:Y:S02]  /*dd60*/  SHFL.IDX P6, R14, R13, R12, R11 ;  /* 0x0000000c0d0e7389 */ /* 0x00006400000c000b */
[----:B01----:R-:W-:Y:S01]  /*dd70*/  ENDCOLLECTIVE ;  /* 0x000000000000791b */ /* 0x003fe20003800000 */
.L_x_161:
[----:B------:R-:W-:-:S04]  /*dd80*/  IADD3 R2, P0, R10, R2, RZ ;  /* 0x000000020a027210 */ /* 0x000fc80007f1e0ff */
[----:B------:R-:W-:-:S05]  /*dd90*/  IADD3.X R3, RZ, R3, RZ, P0, !PT ;  /* 0x00000003ff037210 */ /* 0x000fca00007fe4ff */
        /* <DEDUP_REMOVED lines=9> */
.L_x_162:
[----:B------:R-:W-:Y:S02]  /*de30*/  IMAD.MOV.U32 R13, RZ, RZ, R5 ;  /* 0x000000ffff0d7224 */ /* 0x000fe400078e0005 */
[----:B------:R-:W-:Y:S02]  /*de40*/  IMAD.MOV.U32 R12, RZ, RZ, 0x3 ;  /* 0x00000003ff0c7424 */ /* 0x000fe400078e00ff */
[----:B------:R-:W-:-:S07]  /*de50*/  IMAD.MOV.U32 R2, RZ, RZ, R14 ;  /* 0x000000ffff027224 */ /* 0x000fce00078e000e */
[----:B------:R-:W-:Y:S05]  /*de60*/  WARPSYNC.COLLECTIVE R15, `(.L_x_163) ;  /* 0x000000000f087348 */ /* 0x000fea0003c00000 */
[----:B------:R0:W1:Y:S02]  /*de70*/  SHFL.IDX P6, R14, R13, R12, R11 ;  /* 0x0000000c0d0e7389 */ /* 0x00006400000c000b */
[----:B01----:R-:W-:Y:S01]  /*de80*/  ENDCOLLECTIVE ;  /* 0x000000000000791b */ /* 0x003fe20003800000 */
.L_x_163:
[----:B------:R-:W-:-:S05]  /*de90*/  IADD3 R2, P0, R10, R2, RZ ;  /* 0x000000020a027210 */ /* 0x000fca0007f1e0ff */
[----:B------:R-:W-:-:S05]  /*dea0*/  IMAD.X R3, RZ, RZ, R3, P0 ;  /* 0x000000ffff037224 */ /* 0x000fca00000e0603 */
[----:B------:R-:W-:Y:S01]  /*deb0*/  @!PT LDS RZ, [RZ] ;  /* 0x00000000fffff984 */ /* 0x000fe20000000800 */
[----:B------:R-:W-:Y:S01]  /*dec0*/  @!PT LDS RZ, [RZ] ;  /* 0x00000000fffff984 */ /* 0x000fe20000000800 */
[----:B------:R-:W-:Y:S01]  /*ded0*/  @!PT LDS RZ, [RZ] ;  /* 0x00000000fffff984 */ /* 0x000fe20000000800 */
[----:B------:R0:W-:Y:S01]  /*dee0*/  LDGSTS.E.BYPASS.LTC128B.128 [R6+0xf000], desc[UR36][R2.64], !P2 ;  /* 0x0f00000002067fae */ /* 0x0001e2000d101d64 */
[----:B------:R-:W-:Y:S01]  /*def0*/  IMAD.MOV.U32 R13, RZ, RZ, R4 ;  /* 0x000000ffff0d7224 */ /* 0x000fe200078e0004 */
[----:B------:R-:W-:-:S07]  /*df00*/  MOV R5, R14 ;  /* 0x0000000e00057202 */ /* 0x000fce0000000f00 */
[----:B0-----:R-:W-:Y:S05]  /*df10*/  WARPSYNC.COLLECTIVE R15, `(.L_x_164) ;  /* 0x000000000f087348 */ /* 0x001fea0003c00000 */
[----:B------:R1:W2:Y:S02]  /*df20*/  SHFL.IDX P6, R14, R13, R12, R11 ;  /* 0x0000000c0d0e7389 */ /* 0x0002a400000c000b */
[----:B012---:R-:W-:Y:S01]  /*df30*/  ENDCOLLECTIVE ;  /* 0x000000000000791b */ /* 0x007fe20003800000 */
.L_x_164:
[----:B------:R-:W-:Y:S02]  /*df40*/  IMAD.MOV.U32 R13, RZ, RZ, R8 ;  /* 0x000000ffff0d7224 */ /* 0x000fe400078e0008 */
[----:B------:R-:W-:Y:S02]  /*df50*/  IMAD.MOV.U32 R12, RZ, RZ, RZ ;  /* 0x000000ffff0c7224 */ /* 0x000fe400078e00ff */
[----:B------:R-:W-:-:S07]  /*df60*/  IMAD.MOV.U32 R2, RZ, RZ, R14 ;  /* 0x000000ffff027224 */ /* 0x000fce00078e000e */
[----:B------:R-:W-:Y:S05]  /*df70*/  WARPSYNC.COLLECTIVE R15, `(.L_x_165) ;  /* 0x000000000f087348 */ /* 0x000fea0003c00000 */
[----:B------:R0:W1:Y:S02]  /*df80*/  SHFL.IDX P6, R14, R13, R12, R11 ;  /* 0x0000000c0d0e7389 */ /* 0x00006400000c000b */
[----:B01----:R-:W-:Y:S01]  /*df90*/  ENDCOLLECTIVE ;  /* 0x000000000000791b */ /* 0x003fe20003800000 */
.L_x_165:
        /* <DEDUP_REMOVED lines=11> */
.L_x_166:
[----:B------:R-:W-:Y:S05]  /*e050*/  BRA `(.L_x_167) ;  /* 0xffffffcc00b47947 */ /* 0x000fea000383ffff */
.L_x_71:
[----:B0-----:R0:W2:Y:S02]  /*e060*/  SYNCS.PHASECHK.TRANS64.TRYWAIT P2, [R0+URZ+0x13270], R3 ;  /* 0x01327003000075a7 */ /* 0x0010a4000804017f */
[----:B--2---:R-:W-:Y:S05]  /*e070*/  @!P2 NANOSLEEP.SYNCS 0x989680 ;  /* 0x009896800000a95d */ /* 0x004fea0003900000 */
[----:B------:R-:W2:Y:S02]  /*e080*/  @!P2 SYNCS.PHASECHK.TRANS64 P2, [R0+URZ+0x13270], R3 ;  /* 0x013270030000a5a7 */ /* 0x000ea4000804007f */
[----:B--2---:R-:W-:Y:S05]  /*e090*/  @!P2 BRA `(.L_x_71) ;  /* 0xfffffffc00f0a947 */ /* 0x004fea000383ffff */
[----:B------:R-:W-:Y:S05]  /*e0a0*/  BRA `(.L_x_168) ;  /* 0xffffffd000187947 */ /* 0x000fea000383ffff */
.L_x_73:
[----:B0-----:R0:W2:Y:S02]  /*e0b0*/  SYNCS.PHASECHK.TRANS64.TRYWAIT P2, [R0+URZ+0x13260], R5 ;  /* 0x01326005000075a7 */ /* 0x0010a4000804017f */
[----:B--2---:R-:W-:Y:S05]  /*e0c0*/  @!P2 NANOSLEEP.SYNCS 0x989680 ;  /* 0x009896800000a95d */ /* 0x004fea0003900000 */
[----:B------:R-:W2:Y:S02]  /*e0d0*/  @!P2 SYNCS.PHASECHK.TRANS64 P2, [R0+URZ+0x13260], R5 ;  /* 0x013260050000a5a7 */ /* 0x000ea4000804007f */
[----:B--2---:R-:W-:Y:S05]  /*e0e0*/  @!P2 BRA `(.L_x_73) ;  /* 0xfffffffc00f0a947 */ /* 0x004fea000383ffff */
[----:B------:R-:W-:Y:S05]  /*e0f0*/  BRA `(.L_x_169) ;  /* 0xffffffd000287947 */ /* 0x000fea000383ffff */
.L_x_79:
[----:B0-----:R0:W2:Y:S02]  /*e100*/  SYNCS.PHASECHK.TRANS64.TRYWAIT P1, [R2+URZ+0x13270], R3 ;  /* 0x01327003020075a7 */ /* 0x0010a4000802017f */
[----:B--2---:R-:W-:Y:S05]  /*e110*/  @!P1 NANOSLEEP.SYNCS 0x989680 ;  /* 0x009896800000995d */ /* 0x004fea0003900000 */
[----:B------:R-:W2:Y:S02]  /*e120*/  @!P1 SYNCS.PHASECHK.TRANS64 P1, [R2+URZ+0x13270], R3 ;  /* 0x01327003020095a7 */ /* 0x000ea4000802007f */
[----:B--2---:R-:W-:Y:S05]  /*e130*/  @!P1 BRA `(.L_x_79) ;  /* 0xfffffffc00f09947 */ /* 0x004fea000383ffff */
[----:B------:R-:W-:Y:S05]  /*e140*/  BRA `(.L_x_170) ;  /* 0xffffffd400207947 */ /* 0x000fea000383ffff */
.L_x_81:
[----:B0-----:R0:W2:Y:S02]  /*e150*/  SYNCS.PHASECHK.TRANS64.TRYWAIT P1, [R2+URZ+0x13260], R5 ;  /* 0x01326005020075a7 */ /* 0x0010a4000802017f */
[----:B--2---:R-:W-:Y:S05]  /*e160*/  @!P1 NANOSLEEP.SYNCS 0x989680 ;  /* 0x009896800000995d */ /* 0x004fea0003900000 */
[----:B------:R-:W2:Y:S02]  /*e170*/  @!P1 SYNCS.PHASECHK.TRANS64 P1, [R2+URZ+0x13260], R5 ;  /* 0x01326005020095a7 */ /* 0x000ea4000802007f */
[----:B--2---:R-:W-:Y:S05]  /*e180*/  @!P1 BRA `(.L_x_81) ;  /* 0xfffffffc00f09947 */ /* 0x004fea000383ffff */
[----:B------:R-:W-:Y:S05]  /*e190*/  BRA `(.L_x_171) ;  /* 0xffffffd400307947 */ /* 0x000fea000383ffff */
.L_x_85:
[----:B0-----:R0:W2:Y:S02]  /*e1a0*/  SYNCS.PHASECHK.TRANS64.TRYWAIT P0, [R5+URZ+0x13220], R0 ;  /* 0x01322000050075a7 */ /* 0x0010a4000800017f */
[----:B--2---:R-:W-:Y:S05]  /*e1b0*/  @!P0 NANOSLEEP.SYNCS 0x989680 ;  /* 0x009896800000895d */ /* 0x004fea0003900000 */
[----:B------:R-:W2:Y:S02]  /*e1c0*/  @!P0 SYNCS.PHASECHK.TRANS64 P0, [R5+URZ+0x13220], R0 ;  /* 0x01322000050085a7 */ /* 0x000ea4000800007f */
[----:B--2---:R-:W-:Y:S05]  /*e1d0*/  @!P0 BRA `(.L_x_85) ;  /* 0xfffffffc00f08947 */ /* 0x004fea000383ffff */
[----:B------:R-:W-:Y:S05]  /*e1e0*/  BRA `(.L_x_172) ;  /* 0xffffffd8003c7947 */ /* 0x000fea000383ffff */
.L_x_89:
[----:B0-----:R0:W2:Y:S02]  /*e1f0*/  SYNCS.PHASECHK.TRANS64.TRYWAIT P1, [R3+URZ+0x13240], R2 ;  /* 0x01324002030075a7 */ /* 0x0010a4000802017f */
[----:B--2---:R-:W-:Y:S05]  /*e200*/  @!P1 NANOSLEEP.SYNCS 0x989680 ;  /* 0x009896800000995d */ /* 0x004fea0003900000 */
[----:B------:R-:W2:Y:S02]  /*e210*/  @!P1 SYNCS.PHASECHK.TRANS64 P1, [R3+URZ+0x13240], R2 ;  /* 0x01324002030095a7 */ /* 0x000ea4000802007f */
[----:B--2---:R-:W-:Y:S05]  /*e220*/  @!P1 BRA `(.L_x_89) ;  /* 0xfffffffc00f09947 */ /* 0x004fea000383ffff */
[----:B------:R-:W-:Y:S05]  /*e230*/  BRA `(.L_x_173) ;  /* 0xffffffd8007c7947 */ /* 0x000fea000383ffff */
.L_x_91:
[----:B--2---:R2:W3:Y:S02]  /*e240*/  SYNCS.PHASECHK.TRANS64.TRYWAIT P1, [R5+URZ+0x13240], R0 ;  /* 0x01324000050075a7 */ /* 0x0044e4000802017f */
[----:B---3--:R-:W-:Y:S05]  /*e250*/  @!P1 NANOSLEEP.SYNCS 0x989680 ;  /* 0x009896800000995d */ /* 0x008fea0003900000 */
[----:B------:R-:W3:Y:S02]  /*e260*/  @!P1 SYNCS.PHASECHK.TRANS64 P1, [R5+URZ+0x13240], R0 ;  /* 0x01324000050095a7 */ /* 0x000ee4000802007f */
[----:B---3--:R-:W-:Y:S05]  /*e270*/  @!P1 BRA `(.L_x_91) ;  /* 0xfffffffc00f09947 */ /* 0x008fea000383ffff */
[----:B------:R-:W-:Y:S05]  /*e280*/  BRA `(.L_x_174) ;  /* 0xffffffd800887947 */ /* 0x000fea000383ffff */
.L_x_93:
[----:B---3--:R3:W4:Y:S02]  /*e290*/  SYNCS.PHASECHK.TRANS64.TRYWAIT P1, [R3+URZ+0x13260], R2 ;  /* 0x01326002030075a7 */ /* 0x008724000802017f */
[----:B----4-:R-:W-:Y:S05]  /*e2a0*/  @!P1 NANOSLEEP.SYNCS 0x989680 ;  /* 0x009896800000995d */ /* 0x010fea0003900000 */
[----:B------:R-:W4:Y:S02]  /*e2b0*/  @!P1 SYNCS.PHASECHK.TRANS64 P1, [R3+URZ+0x13260], R2 ;  /* 0x01326002030095a7 */ /* 0x000f24000802007f */
[----:B----4-:R-:W-:Y:S05]  /*e2c0*/  @!P1 BRA `(.L_x_93) ;  /* 0xfffffffc00f09947 */ /* 0x010fea000383ffff */
[----:B------:R-:W-:Y:S05]  /*e2d0*/  BRA `(.L_x_175) ;  /* 0xffffffd800847947 */ /* 0x000fea000383ffff */
.L_x_95:
[----:B----4-:R4:W0:Y:S02]  /*e2e0*/  SYNCS.PHASECHK.TRANS64.TRYWAIT P1, [R5+URZ+0x13260], R0 ;  /* 0x01326000050075a7 */ /* 0x010824000802017f */
[----:B0-----:R-:W-:Y:S05]  /*e2f0*/  @!P1 NANOSLEEP.SYNCS 0x989680 ;  /* 0x009896800000995d */ /* 0x001fea0003900000 */
[----:B------:R-:W0:Y:S02]  /*e300*/  @!P1 SYNCS.PHASECHK.TRANS64 P1, [R5+URZ+0x13260], R0 ;  /* 0x01326000050095a7 */ /* 0x000e24000802007f */
[----:B0-----:R-:W-:Y:S05]  /*e310*/  @!P1 BRA `(.L_x_95) ;  /* 0xfffffffc00f09947 */ /* 0x001fea000383ffff */
[----:B------:R-:W-:Y:S05]  /*e320*/  BRA `(.L_x_176) ;  /* 0xffffffd800807947 */ /* 0x000fea000383ffff */
.L_x_97:
[----:B------:R0:W0:Y:S02]  /*e330*/  SYNCS.PHASECHK.TRANS64.TRYWAIT P1, [R3+URZ+0x13280], R2 ;  /* 0x01328002030075a7 */ /* 0x000024000802017f */
[----:B0-----:R-:W-:Y:S05]  /*e340*/  @!P1 NANOSLEEP.SYNCS 0x989680 ;  /* 0x009896800000995d */ /* 0x001fea0003900000 */
[----:B------:R-:W0:Y:S02]  /*e350*/  @!P1 SYNCS.PHASECHK.TRANS64 P1, [R3+URZ+0x13280], R2 ;  /* 0x01328002030095a7 */ /* 0x000e24000802007f */
[----:B0-----:R-:W-:Y:S05]  /*e360*/  @!P1 BRA `(.L_x_97) ;  /* 0xfffffffc00f09947 */ /* 0x001fea000383ffff */
[----:B------:R-:W-:Y:S05]  /*e370*/  BRA `(.L_x_177) ;  /* 0xffffffd8007c7947 */ /* 0x000fea000383ffff */
.L_x_178:
[----:B------:R-:W-:-:S00]  /*e380*/  BRA `(.L_x_178) ;  /* 0xfffffffc00fc7947 */ /* 0x000fc0000383ffff */
[----:B------:R-:W-:-:S00]  /*e390*/  NOP ;  /* 0x0000000000007918 */ /* 0x000fc00000000000 */
        /* <DEDUP_REMOVED lines=14> */
.L_x_2747:


//--------------------- .text._ZN7cutlass13device_kernelIN5flash11enable_sm90INS1_16FlashAttnFwdSm90INS1_25CollectiveMainloopFwdSm90ILi2EN4cute5tupleIJNS5_1CILi1EEES8_S8_EEENS6_IJNS7_ILi192EEENS7_ILi160EEENS7_ILi64EEEEEELi64ENS_12float_e4m3_tEfNS_4arch4Sm90ELb0ELb0ELb0ELb1ELb1ELb0ELb0ELb1ELb1ELb1ELb0ELb0EEENS1_21CollectiveEpilogueFwdINS6_IJSA_SC_SB_EEES9_NS_10bfloat16_tESG_Li384ELb1ELb1ELb0ELb1EEENS1_36VarlenDynamicPersistentTileSchedulerILi192ELi160ELi384ELi128ELb0ELb1ELb1ELb0ELb1ELb1EEEEEEEEEvNT_6ParamsE --------------------------
	.section	.text._ZN7cutlass13device_kernelIN5flash11enable_sm90INS1_16FlashAttnFwdSm90INS1_25CollectiveMainloopFwdSm90ILi2EN4cute5tupleIJNS5_1CILi1EEES8_S8_EEENS6_IJNS7_ILi192EEENS7_ILi160EEENS7_ILi64EEEEEELi64ENS_12float_e4m3_tEfNS_4arch4Sm90ELb0ELb0ELb0ELb1ELb1ELb0ELb0ELb1ELb1ELb1ELb0ELb0EEENS1_21CollectiveEpilogueFwdINS6_IJSA_SC_SB_EEES9_NS_10bfloat16_tESG_Li384ELb1ELb1ELb0ELb1EEENS1_36VarlenDynamicPersistentTileSchedulerILi192ELi160ELi384ELi128ELb0ELb1ELb1ELb0ELb1ELb1EEEEEEEEEvNT_6ParamsE,"ax",@progbits
	.align	128
.text._ZN7cutlass13device_kernelIN5flash11enable_sm90INS1_16FlashAttnFwdSm90INS1_25CollectiveMainloopFwdSm90ILi2EN4cute5tupleIJNS5_1CILi1EEES8_S8_EEENS6_IJNS7_ILi192EEENS7_ILi160EEENS7_ILi64EEEEEELi64ENS_12float_e4m3_tEfNS_4arch4Sm90ELb0ELb0ELb0ELb1ELb1ELb0ELb0ELb1ELb1ELb1ELb0ELb0EEENS1_21CollectiveEpilogueFwdINS6_IJSA_SC_SB_EEES9_NS_10bfloat16_tESG_Li384ELb1ELb1ELb0ELb1EEENS1_36VarlenDynamicPersistentTileSchedulerILi192ELi160ELi384ELi128ELb0ELb1ELb1ELb0ELb1ELb1EEEEEEEEEvNT_6ParamsE:
        .type           _ZN7cutlass13device_kernelIN5flash11enable_sm90INS1_16FlashAttnFwdSm90INS1_25CollectiveMainloopFwdSm90ILi2EN4cute5tupleIJNS5_1CILi1EEES8_S8_EEENS6_IJNS7_ILi192EEENS7_ILi160EEENS7_ILi64EEEEEELi64ENS_12float_e4m3_tEfNS_4arch4Sm90ELb0ELb0ELb0ELb1ELb1ELb0ELb0ELb1ELb1ELb1ELb0ELb0EEENS1_21CollectiveEpilogueFwdINS6_IJSA_SC_SB_EEES9_NS_10bfloat16_tESG_Li384ELb1ELb1ELb0ELb1EEENS1_36VarlenDynamicPersistentTileSchedulerILi192ELi160ELi384ELi128ELb0ELb1ELb1ELb0ELb1ELb1EEEEEEEEEvNT_6ParamsE,@function
        .size           _ZN7cutlass13device_kernelIN5flash11enable_sm90INS1_16FlashAttnFwdSm90INS1_25CollectiveMainloopFwdSm90ILi2EN4cute5tupleIJNS5_1CILi1EEES8_S8_EEENS6_IJNS7_ILi192EEENS7_ILi160EEENS7_ILi64EEEEEELi64ENS_12float_e4m3_tEfNS_4arch4Sm90ELb0ELb0ELb0ELb1ELb1ELb0ELb0ELb1ELb1ELb1ELb0ELb0EEENS1_21CollectiveEpilogueFwdINS6_IJSA_SC_SB_EEES9_NS_10bfloat16_tESG_Li384ELb1ELb1ELb0ELb1EEENS1_36VarlenDynamicPersistentTileSchedulerILi192ELi160ELi384ELi128ELb0ELb1ELb1ELb0ELb1ELb1EEEEEEEEEvNT_6ParamsE,(.L_x_2748 - _ZN7cutlass13device_kernelIN5flash11enable_sm90INS1_16FlashAttnFwdSm90INS1_25CollectiveMainloopFwdSm90ILi2EN4cute5tupleIJNS5_1CILi1EEES8_S8_EEENS6_IJNS7_ILi192EEENS7_ILi160EEENS7_ILi64EEEEEELi64ENS_12float_e4m3_tEfNS_4arch4Sm90ELb0ELb0ELb0ELb1ELb1ELb0ELb0ELb1ELb1ELb1ELb0ELb0EEENS1_21CollectiveEpilogueFwdINS6_IJSA_SC_SB_EEES9_NS_10bfloat16_tESG_Li384ELb1ELb1ELb0ELb1EEENS1_36VarlenDynamicPersistentTileSchedulerILi192ELi160ELi384ELi128ELb0ELb1ELb1ELb0ELb1ELb1EEEEEEEEEvNT_6ParamsE)
        .other          _ZN7cutlass13device_kernelIN5flash11enable_sm90INS1_16FlashAttnFwdSm90INS1_25CollectiveMainloopFwdSm90ILi2EN4cute5tupleIJNS5_1CILi1EEES8_S8_EEENS6_IJNS7_ILi192EEENS7_ILi160EEENS7_ILi64EEEEEELi64ENS_12float_e4m3_tEfNS_4arch4Sm90ELb0ELb0ELb0ELb1ELb1ELb0ELb0ELb1ELb1ELb1ELb0ELb0EEENS1_21CollectiveEpilogueFwdINS6_IJSA_SC_SB_EEES9_NS_10bfloat16_tESG_Li384ELb1ELb1ELb0ELb1EEENS1_36VarlenDynamicPersistentTileSchedulerILi192ELi160ELi384ELi128ELb0ELb1ELb1ELb0ELb1ELb1EEEEEEEEEvNT_6ParamsE,@"STO_CUDA_ENTRY STV_DEFAULT"
_ZN7cutlass13device_kernelIN5flash11enable_sm90INS1_16FlashAttnFwdSm90INS1_25CollectiveMainloopFwdSm90ILi2EN4cute5tupleIJNS5_1CILi1EEES8_S8_EEENS6_IJNS7_ILi192EEENS7_ILi160EEENS7_ILi64EEEEEELi64ENS_12float_e4m3_tEfNS_4arch4Sm90ELb0ELb0ELb0ELb1ELb1ELb0ELb0ELb1ELb1ELb1ELb0ELb0EEENS1_21CollectiveEpilogueFwdINS6_IJSA_SC_SB_EEES9_NS_10bfloat16_tESG_Li384ELb1ELb1ELb0ELb1EEENS1_36VarlenDynamicPersistentTileSchedulerILi192ELi160ELi384ELi128ELb0ELb1ELb1ELb0ELb1ELb1EEEEEEEEEvNT_6ParamsE:
        /* <DEDUP_REMOVED lines=10> */
[----:B------:R-:W-:-:S05]  /*00a0*/  SHF.R.U32.HI R2, RZ, 0x7, R3 ;  /* 0x00000007ff027819 */ /* 0x000fca0000011603 */
[----:B------:R0:W1:Y:S04]  /*00b0*/  SHFL.IDX PT, R3, R2, RZ, 0x1f ;  /* 0x00001fff02037589 */ /* 0x00006800000e0000 */
[----:B------:R-:W-:Y:S01]  /*00c0*/  VOTEU.ALL UP0, P0 ;  /* 0x00000000003f7886 */ /* 0x000fe20000000000 */
[----:B------:R-:W-:-:S04]  /*00d0*/  VOTEU.ALL UP1, P0 ;  /* 0x00000000003f7886 */ /* 0x000fc80000020000 */
[----:B------:R-:W2:Y:S01]  /*00e0*/  @!UP0 S2UR UR8, SR_CgaCtaId ;  /* 0x00000000000889c3 */ /* 0x000ea20000008800 */
[----:B------:R-:W-:Y:S01]  /*00f0*/  @!UP0 UMOV UR6, 0x400 ;  /* 0x0000040000068882 */ /* 0x000fe20000000000 */
[----:B------:R-:W-:-:S04]  /*0100*/  @!UP0 UIADD3 UR4, -UR4, 0x100000, URZ ;  /* 0x0010000004048890 */ /* 0x000fc8000fffe13f */
[----:B------:R-:W-:Y:S02]  /*0110*/  @!UP0 USHF.L.U32 UR5, UR4, 0xb, URZ ;  /* 0x0000000b04058899 */ /* 0x000fe4000800063f */
[----:B------:R-:W-:Y:S02]  /*0120*/  @!UP0 USHF.L.U32 UR4, UR4, 0x1, URZ ;  /* 0x0000000104048899 */ /* 0x000fe4000800063f */
[----:B--2---:R-:W-:Y:S02]  /*0130*/  @!UP0 ULEA UR8, UR8, UR6, 0x18 ;  /* 0x0000000608088291 */ /* 0x004fe4000f8ec03f */
        /* <DEDUP_REMOVED lines=25> */
.L_x_179:
        /* <DEDUP_REMOVED lines=22> */
.L_x_180:
        /* <DEDUP_REMOVED lines=18> */
.L_x_181:
        /* <DEDUP_REMOVED lines=22> */
.L_x_182:
[----:B------:R-:W5:Y:S01]  /*06b0*/  SHFL.IDX PT, R4, R0, RZ, 0x1f ;  /* 0x00001fff00047589 */ /* 0x000f6200000e0000 */
[----:B------:R-:W-:Y:S01]  /*06c0*/  R2UR UR9, R3 ;  /* 0x00000000030972ca */ /* 0x000fe200000e0000 */
[----:B------:R-:W-:Y:S01]  /*06d0*/  NOP ;  /* 0x0000000000007918 */ /* 0x000fe20000000000 */
[----:B------:R-:W0:Y:S01]  /*06e0*/  S2R R2, SR_CgaCtaId ;  /* 0x0000000000027919 */ /* 0x000e220000008800 */
        /* <DEDUP_REMOVED lines=20> */
.L_x_183:
        /* <DEDUP_REMOVED lines=8> */
.L_x_185:
[----:B------:R-:W-:-:S08]  /*08b0*/  NOP ;  /* 0x0000000000007918 */ /* 0x000fd00000000000 */
[----:B------:R-:W0:Y:S02]  /*08c0*/  USETMAXREG.TRY_ALLOC.CTAPOOL UP0, 0xa0 ;  /* 0x000000a0000079c8 */ /* 0x000e240008000600 */
[----:B0-----:R-:W-:-:S13]  /*08d0*/  PLOP3.LUT P0, PT, PT, PT, UP0, 0x80, 0x0 ;  /* 0x000000000000781c */ /* 0x001fda0003f0f008 */
[----:B------:R-:W-:Y:S05]  /*08e0*/  @!P0 BRA `(.L_x_185) ;  /* 0xfffffffc00f08947 */ /* 0x000fea000383ffff */
[----:B------:R-:W0:Y:S08]  /*08f0*/  S2UR UR5, SR_CgaCtaId ;  /* 0x00000000000579c3 */ /* 0x000e300000008800 */
[----:B------:R-:W-:Y:S06]  /*0900*/  BAR.ARV 0x8, 0x200 ;  /* 0x0208000000007b1d */ /* 0x000fec0000002000 */
[----:B------:R-:W-:-:S02]  /*0910*/  UMOV UR4, 0x400 ;  /* 0x0000040000047882 */ /* 0x000fc40000000000 */
[----:B------:R-:W-:Y:S01]  /*0920*/  BAR.SYNC.DEFER_BLOCKING 0x5, 0x200 ;  /* 0x0148000000007b1d */ /* 0x000fe20000010000 */
[----:B0-----:R-:W-:-:S09]  /*0930*/  ULEA UR4, UR5, UR4, 0x18 ;  /* 0x0000000405047291 */ /* 0x001fd2000f8ec03f */
[----:B------:R-:W0:Y:S01]  /*0940*/  LDS.128 R28, [UR4+0x132d0] ;  /* 0x0132d004ff1c7984 */ /* 0x000e220008000c00 */
[----:B------:R-:W-:Y:S01]  /*0950*/  ULDC UR4, c[0x0][0xc3c] ;  /* 0x00030f0000047ab9 */ /* 0x000fe20000000800 */
[----:B------:R-:W-:Y:S06]  /*0960*/  BAR.ARV 0x4, 0x200 ;  /* 0x0108000000007b1d */ /* 0x000fec0000002000 */
[----:B0-----:R-:W-:-:S13]  /*0970*/  ISETP.GE.AND P0, PT, R31, UR4, PT ;  /* 0x000000041f007c0c */ /* 0x001fda000bf06270 */
[----:B------:R-:W-:Y:S05]  /*0980*/  @P0 EXIT ;  /* 0x000000000000094d */ /* 0x000fea0003800000 */
[----:B------:R-:W0:Y:S01]  /*0990*/  S2R R0, SR_TID.X ;  /* 0x0000000000007919 */ /* 0x000e220000002100 */
[----:B------:R-:W-:Y:S01]  /*09a0*/  R2UR UR5, R29 ;  /* 0x000000001d0572ca */ /* 0x000fe200000e0000 */
[----:B------:R-:W-:Y:S01]  /*09b0*/  IMAD.MOV.U32 R156, RZ, RZ, -0x2 ;  /* 0xfffffffeff9c7424 */ /* 0x000fe200078e00ff */
[----:B------:R-:W-:Y:S01]  /*09c0*/  R2UR UR46, R30 ;  /* 0x000000001e2e72ca */ /* 0x000fe200000e0000 */
        /* <DEDUP_REMOVED lines=8> */
[----:B------:R-:W-:Y:S02]  /*0a50*/  LEA.HI R3, R0, R10, RZ, 0x5 ;  /* 0x0000000a00037211 */ /* 0x000fe400078f28ff */
[----:B------:R-:W-:Y:S02]  /*0a60*/  LOP3.LUT R18, R19, 0xffffff80, RZ, 0xc0, !PT ;  /* 0xffffff8013127812 */ /* 0x000fe400078ec0ff */
[----:B------:R-:W-:Y:S01]  /*0a70*/  SHF.R.S32.HI R5, RZ, 0x4, R2 ;  /* 0x00000004ff057819 */ /* 0x000fe20000011402 */
[----:B------:R-:W-:Y:S01]  /*0a80*/  IMAD.SHL.U32 R4, R3, 0x20, RZ ;  /* 0x0000002003047824 */ /* 0x000fe200078e00ff */
[----:B------:R-:W-:Y:S01]  /*0a90*/  LOP3.LUT R3, R2, 0x3fffff0, RZ, 0xc0, !PT ;  /* 0x03fffff002037812 */ /* 0x000fe200078ec0ff */
[----:B------:R-:W-:Y:S01]  /*0aa0*/  IMAD.IADD R18, R10, 0x1, -R18 ;  /* 0x000000010a127824 */ /* 0x000fe200078e0a12 */
[----:B------:R-:W-:-:S02]  /*0ab0*/  LEA.HI R2, R2, R5, RZ, 0x1 ;  /* 0x0000000502027211 */ /* 0x000fc400078f08ff */
[----:B------:R-:W-:Y:S01]  /*0ac0*/  LOP3.LUT R4, R4, 0xfffffc00, RZ, 0xc0, !PT ;  /* 0xfffffc0004047812 */ /* 0x000fe200078ec0ff */
[----:B------:R-:W-:Y:S01]  /*0ad0*/  IMAD.IADD R3, R10, 0x1, -R3 ;  /* 0x000000010a037824 */ /* 0x000fe200078e0a03 */
[----:B------:R-:W-:Y:S02]  /*0ae0*/  SHF.R.S32.HI R7, RZ, 0x1f, R18 ;  /* 0x0000001fff077819 */ /* 0x000fe40000011412 */
[----:B------:R-:W-:Y:S01]  /*0af0*/  LOP3.LUT R2, R2, 0x1ffffffe, RZ, 0xc0, !PT ;  /* 0x1ffffffe02027812 */ /* 0x000fe200078ec0ff */
[----:B------:R-:W-:Y:S01]  /*0b00*/  IMAD R3, R3, 0x40, R4 ;  /* 0x0000004003037824 */ /* 0x000fe200078e0204 */
[----:B------:R-:W-:Y:S02]  /*0b10*/  LEA.HI R6, R7, R18, RZ, 0x2 ;  /* 0x0000001207067211 */ /* 0x000fe400078f10ff */
[----:B------:R-:W-:Y:S01]  /*0b20*/  LEA.HI R4, R0, R10, RZ, 0x2 ;  /* 0x0000000a00047211 */ /* 0x000fe200078f10ff */
[----:B------:R-:W-:Y:S01]  /*0b30*/  IMAD.IADD R2, R5, 0x1, -R2 ;  /* 0x0000000105027824 */ /* 0x000fe200078e0a02 */
[----:B------:R-:W-:-:S02]  /*0b40*/  SHF.R.S32.HI R8, RZ, 0x2, R6 ;  /* 0x00000002ff087819 */ /* 0x000fc40000011406 */
[----:B------:R-:W-:Y:S01]  /*0b50*/  SHF.R.S32.HI R9, RZ, 0x1f, R6 ;  /* 0x0000001fff097819 */ /* 0x000fe20000011406 */
[----:B------:R-:W-:Y:S01]  /*0b60*/  IMAD R3, R2, 0x8, R3 ;  /* 0x0000000802037824 */ /* 0x000fe200078e0203 */
[----:B------:R-:W-:Y:S02]  /*0b70*/  SHF.R.S32.HI R19, RZ, 0x7, R19 ;  /* 0x00000007ff137819 */ /* 0x000fe40000011413 */
[----:B------:R-:W-:Y:S02]  /*0b80*/  LOP3.LUT R4, R4, 0xfffffffc, RZ, 0xc0, !PT ;  /* 0xfffffffc04047812 */ /* 0x000fe400078ec0ff */
[----:B------:R-:W-:Y:S01]  /*0b90*/  LEA.HI R9, R9, R8, RZ, 0x3 ;  /* 0x0000000809097211 */ /* 0x000fe200078f18ff */
[----:B------:R-:W-:Y:S01]  /*0ba0*/  IMAD.HI R2, R19, 0x55555556, RZ ;  /* 0x5555555613027827 */ /* 0x000fe200078e02ff */
[----:B------:R0:W-:Y:S01]  /*0bb0*/  STL [R1], R3 ;  /* 0x0000000301007387 */ /* 0x0001e20000100800 */
[----:B------:R-:W-:Y:S02]  /*0bc0*/  LEA.HI R0, R0, R10, RZ, 0x3 ;  /* 0x0000000a00007211 */ /* 0x000fe400078f18ff */
[----:B------:R-:W-:-:S02]  /*0bd0*/  LOP3.LUT R9, R9, 0xfffffff8, RZ, 0xc0, !PT ;  /* 0xfffffff809097812 */ /* 0x000fc400078ec0ff */
[----:B------:R-:W-:Y:S02]  /*0be0*/  LEA.HI R7, R7, R18, RZ, 0x5 ;  /* 0x0000001207077211 */ /* 0x000fe400078f28ff */
[----:B------:R-:W-:Y:S01]  /*0bf0*/  SHF.R.S32.HI R17, RZ, 0x3, R0 ;  /* 0x00000003ff117819 */ /* 0x000fe20000011400 */
[----:B------:R-:W-:Y:S01]  /*0c00*/  IMAD.IADD R8, R8, 0x1, -R9 ;  /* 0x0000000108087824 */ /* 0x000fe200078e0a09 */
[----:B------:R-:W-:Y:S01]  /*0c10*/  SHF.R.S32.HI R7, RZ, 0x5, R7 ;  /* 0x00000005ff077819 */ /* 0x000fe20000011407 */
[----:B0-----:R-:W-:Y:S01]  /*0c20*/  IMAD.IADD R3, R10, 0x1, -R4 ;  /* 0x000000010a037824 */ /* 0x001fe200078e0a04 */
[----:B------:R-:W-:Y:S02]  /*0c30*/  LEA.HI R4, R2, R2, RZ, 0x1 ;  /* 0x0000000202047211 */ /* 0x000fe400078f08ff */
[----:B------:R-:W-:Y:S01]  /*0c40*/  LOP3.LUT R2, R0, 0xfffffff8, RZ, 0xc0, !PT ;  /* 0xfffffff800027812 */ /* 0x000fe200078ec0ff */
[----:B------:R-:W-:Y:S01]  /*0c50*/  IMAD R7, R7, 0x10, R8 ;  /* 0x0000001007077824 */ /* 0x000fe200078e0208 */
[----:B------:R-:W-:Y:S01]  /*0c60*/  LEA.HI R5, R3, R3, RZ, 0x1 ;  /* 0x0000000303057211 */ /* 0x000fe200078f08ff */
[----:B------:R-:W-:Y:S01]  /*0c70*/  IMAD R4, R4, -0x3, R19 ;  /* 0xfffffffd04047824 */ /* 0x000fe200078e0213 */
[----:B------:R-:W-:-:S02]  /*0c80*/  LOP3.LUT R9, R6, 0x7ffffffc, RZ, 0xc0, !PT ;  /* 0x7ffffffc06097812 */ /* 0x000fc400078ec0ff */
[----:B------:R-:W-:Y:S01]  /*0c90*/  IADD3 R2, R10, -R2, RZ ;  /* 0x800000020a027210 */ /* 0x000fe20007ffe0ff */
[----:B------:R-:W-:Y:S01]  /*0ca0*/  IMAD R23, R4, 0x40, R7 ;  /* 0x0000004004177824 */ /* 0x000fe200078e0207 */
[----:B------:R-:W-:Y:S01]  /*0cb0*/  LOP3.LUT R6, R5, 0x1ffffffe, RZ, 0xc0, !PT ;  /* 0x1ffffffe05067812 */ /* 0x000fe200078ec0ff */
[----:B------:R-:W-:Y:S02]  /*0cc0*/  IMAD.IADD R9, R18, 0x1, -R9 ;  /* 0x0000000112097824 */ /* 0x000fe400078e0a09 */
[----:B------:R-:W-:Y:S02]  /*0cd0*/  IMAD.SHL.U32 R16, R2, 0x8, RZ ;  /* 0x0000000802107824 */ /* 0x000fe400078e00ff */
[----:B------:R-:W-:Y:S02]  /*0ce0*/  IMAD.IADD R6, R3, 0x1, -R6 ;  /* 0x0000000103067824 */ /* 0x000fe400078e0a06 */
[----:B------:R-:W-:Y:S01]  /*0cf0*/  IMAD R156, R9, R156, 0xa0 ;  /* 0x000000a0099c7424 */ /* 0x000fe200078e029c */
[----:B------:R-:W-:Y:S01]  /*0d00*/  SHF.R.S32.HI R0, RZ, 0x1f, R16 ;  /* 0x0000001fff007819 */ /* 0x000fe20000011410 */
[----:B------:R-:W-:-:S07]  /*0d10*/  IMAD R157, R6, 0x8, R23 ;  /* 0x00000008069d7824 */ /* 0x000fce00078e0217 */
.L_x_219:
[----:B01---5:R-:W0:Y:S01]  /*0d20*/  LDC.64 R4, c[0x0][0xc88] ;  /* 0x00032200ff047b82 */ /* 0x023e220000000a00 */
[----:B------:R-:W-:Y:S01]  /*0d30*/  ULDC.64 UR8, c[0x0][0x990] ;  /* 0x0002640000087ab9 */ /* 0x000fe20000000a00 */
[----:B------:R-:W-:Y:S01]  /*0d40*/  ULDC.64 UR6, c[0x0][0x998] ;  /* 0x0002660000067ab9 */ /* 0x000fe20000000a00 */
[----:B0-----:R-:W-:-:S06]  /*0d50*/  IMAD.WIDE R4, R31, 0x4, R4 ;  /* 0x000000041f047825 */ /* 0x001fcc00078e0204 */
[----:B------:R-:W2:Y:S01]  /*0d60*/  LDG.E R4, desc[UR48][R4.64] ;  /* 0x0000003004047981 */ /* 0x000ea2000c1e1900 */
[----:B------:R-:W-:Y:S01]  /*0d70*/  UISETP.NE.U32.AND UP0, UPT, UR8, URZ, UPT ;  /* 0x0000003f0800728c */ /* 0x000fe2000bf05070 */
[----:B------:R-:W-:Y:S01]  /*0d80*/  IMAD.MOV.U32 R0, RZ, RZ, RZ ;  /* 0x000000ffff007224 */ /* 0x000fe200078e00ff */
[----:B------:R-:W-:Y:S01]  /*0d90*/  UISETP.NE.U32.AND UP1, UPT, UR6, URZ, UPT ;  /* 0x0000003f0600728c */ /* 0x000fe2000bf25070 */
[----:B---3--:R-:W-:Y:S01]  /*0da0*/  IMAD.MOV.U32 R8, RZ, RZ, 0x3f800000 ;  /* 0x3f800000ff087424 */ /* 0x008fe200078e00ff */
[----:B------:R-:W-:Y:S01]  /*0db0*/  UISETP.NE.AND.EX UP0, UPT, UR9, URZ, UPT, UP0 ;  /* 0x0000003f0900728c */ /* 0x000fe2000bf05300 */
[----:B------:R-:W-:Y:S01]  /*0dc0*/  IMAD.MOV.U32 R3, RZ, RZ, 0x3f800000 ;  /* 0x3f800000ff037424 */ /* 0x000fe200078e00ff */
[----:B------:R-:W-:-:S04]  /*0dd0*/  UISETP.NE.AND.EX UP1, UPT, UR7, URZ, UPT, UP1 ;  /* 0x0000003f0700728c */ /* 0x000fc8000bf25310 */
[----:B------:R-:W-:Y:S02]  /*0de0*/  PLOP3.LUT P1, PT, PT, PT, UP0, 0x80, 0x0 ;  /* 0x000000000000781c */ /* 0x000fe40003f2f008 */
[----:B------:R-:W-:-:S03]  /*0df0*/  PLOP3.LUT P2, PT, PT, PT, UP1, 0x80, 0x0 ;  /* 0x000000000000781c */ /* 0x000fc60003f4f018 */
[----:B------:R-:W-:Y:S02]  /*0e00*/  @UP0 ULDC.64 UR10, c[0x0][0x9a8] ;  /* 0x00026a00000a0ab9 */ /* 0x000fe40000000a00 */
[----:B------:R-:W-:Y:S01]  /*0e10*/  @UP1 ULDC.64 UR18, c[0x0][0x9b8] ;  /* 0x00026e0000121ab9 */ /* 0x000fe20000000a00 */
[----:B------:R-:W-:Y:S01]  /*0e20*/  @UP1 USHF.R.S32.HI UR22, URZ, 0x1f, UR46 ;  /* 0x0000001f3f161899 */ /* 0x000fe2000801142e */
[----:B------:R-:W-:Y:S01]  /*0e30*/  @UP1 ULDC.64 UR20, c[0x0][0x9c0] ;  /* 0x0002700000141ab9 */ /* 0x000fe20000000a00 */
[----:B--2---:R-:W-:-:S13]  /*0e40*/  R2UR UR41, R4 ;  /* 0x00000000042972ca */ /* 0x004fda00000e0000 */
[----:B------:R-:W-:Y:S02]  /*0e50*/  USHF.R.S32.HI UR42, URZ, 0x1f, UR41 ;  /* 0x0000001f3f2a7899 */ /* 0x000fe40008011429 */
[----:B------:R-:W-:Y:S02]  /*0e60*/  @UP0 UIMAD.WIDE.U32 UR12, UR41, UR10, URZ ;  /* 0x0000000a290c02a5 */ /* 0x000fe4000f8e003f */
[----:B------:R-:W-:Y:S02]  /*0e70*/  @UP0 UIMAD UR4, UR42, UR10, URZ ;  /* 0x0000000a2a0402a4 */ /* 0x000fe4000f8e023f */
[----:B------:R-:W-:Y:S02]  /*0e80*/  @UP1 UIMAD.WIDE.U32 UR14, UR41, UR18, URZ ;  /* 0x00000012290e12a5 */ /* 0x000fe4000f8e003f */
[----:B------:R-:W-:Y:S02]  /*0e90*/  @UP0 UIMAD UR16, UR41, UR11, UR4 ;  /* 0x0000000b291002a4 */ /* 0x000fe4000f8e0204 */
[----:B------:R-:W-:-:S02]  /*0ea0*/  @UP1 UIMAD UR4, UR42, UR18, URZ ;  /* 0x000000122a0412a4 */ /* 0x000fc4000f8e023f */
[----:B------:R-:W-:Y:S02]  /*0eb0*/  @UP0 UIADD3 UR13, UR13, UR16, URZ ;  /* 0x000000100d0d0290 */ /* 0x000fe4000fffe03f */
[----:B------:R-:W-:Y:S02]  /*0ec0*/  @UP1 UIMAD UR17, UR41, UR19, UR4 ;  /* 0x00000013291112a4 */ /* 0x000fe4000f8e0204 */
[----:B------:R-:W-:Y:S01]  /*0ed0*/  @UP0 USHF.R.S32.HI UR4, URZ, 0x1f, UR46 ;  /* 0x0000001f3f040899 */ /* 0x000fe2000801142e */
[----:B------:R-:W-:Y:S01]  /*0ee0*/  @UP0 ULDC.64 UR18, c[0x0][0x9b0] ;  /* 0x00026c0000120ab9 */ /* 0x000fe20000000a00 */
[----:B------:R-:W-:Y:S02]  /*0ef0*/  ULDC.64 UR10, c[0x0][0xa28] ;  /* 0x00028a00000a7ab9 */ /* 0x000fe40000000a00 */
[----:B------:R-:W-:Y:S02]  /*0f00*/  @UP0 UIMAD UR4, UR4, UR18, URZ ;  /* 0x00000012040402a4 */ /* 0x000fe4000f8e023f */
[----:B------:R-:W-:-:S02]  /*0f10*/  @UP0 UIMAD.WIDE.U32 UR12, UR46, UR18, UR12 ;  /* 0x000000122e0c02a5 */ /* 0x000fc4000f8e000c */
[----:B------:R-:W-:Y:S02]  /*0f20*/  @UP0 UIMAD UR4, UR46, UR19, UR4 ;  /* 0x000000132e0402a4 */ /* 0x000fe4000f8e0204 */
[----:B------:R-:W-:Y:S02]  /*0f30*/  @UP1 UIMAD UR16, UR22, UR20, URZ ;  /* 0x00000014161012a4 */ /* 0x000fe4000f8e023f */
[----:B------:R-:W-:Y:S02]  /*0f40*/  @UP1 UIADD3 UR15, UR15, UR17, URZ ;  /* 0x000000110f0f1290 */ /* 0x000fe4000fffe03f */
[----:B------:R-:W-:Y:S02]  /*0f50*/  UISETP.NE.U32.AND UP2, UPT, UR10, URZ, UPT ;  /* 0x0000003f0a00728c */ /* 0x000fe4000bf45070 */
[----:B------:R-:W-:Y:S02]  /*0f60*/  @UP0 UIADD3 UR13, UR13, UR4, URZ ;  /* 0x000000040d0d0290 */ /* 0x000fe4000fffe03f */
[----:B------:R-:W-:-:S02]  /*0f70*/  @UP0 ULEA UR8, UP4, UR12, UR8, 0x2 ;  /* 0x000000080c080291 */ /* 0x000fc4000f88103f */
[----:B------:R-:W-:Y:S02]  /*0f80*/  @UP1 UIMAD UR16, UR46, UR21, UR16 ;  /* 0x000000152e1012a4 */ /* 0x000fe4000f8e0210 */
[----:B------:R-:W-:Y:S02]  /*0f90*/  @UP1 UIMAD.WIDE.U32 UR14, UR46, UR20, UR14 ;  /* 0x000000142e0e12a5 */ /* 0x000fe4000f8e000e */
[----:B------:R-:W-:Y:S01]  /*0fa0*/  UISETP.NE.AND.EX UP2, UPT, UR11, URZ, UPT, UP2 ;  /* 0x0000003f0b00728c */ /* 0x000fe2000bf45320 */
[----:B------:R-:W-:Y:S01]  /*0fb0*/  IMAD.U32 R6, RZ, RZ, UR8 ;  /* 0x00000008ff067e24 */ /* 0x000fe2000f8e00ff */
[----:B------:R-:W-:Y:S02]  /*0fc0*/  @UP0 ULEA.HI.X UR9, UR12, UR9, UR13, 0x2, UP4 ;  /* 0x000000090c090291 */ /* 0x000fe4000a0f140d */
[----:B------:R-:W-:Y:S02]  /*0fd0*/  @UP1 UIADD3 UR4, UR15, UR16, URZ ;  /* 0x000000100f041290 */ /* 0x000fe4000fffe03f */
[----:B------:R-:W-:Y:S01]  /*0fe0*/  @UP1 ULEA UR6, UP5, UR14, UR6, 0x2 ;  /* 0x000000060e061291 */ /* 0x000fe2000f8a103f */
[----:B------:R-:W-:Y:S01]  /*0ff0*/  PLOP3.LUT P0, PT, PT, PT, UP2, 0x80, 0x0 ;  /* 0x000000000000781c */ /* 0x000fe20003f0f028 */
[----:B------:R-:W-:Y:S01]  /*1000*/  IMAD.U32 R7, RZ, RZ, UR9 ;  /* 0x00000009ff077e24 */ /* 0x000fe2000f8e00ff */
[----:B------:R-:W-:Y:S01]  /*1010*/  ULDC.64 UR8, c[0x0][0xa20] ;  /* 0x0002880000087ab9 */ /* 0x000fe20000000a00 */
[----:B------:R-:W-:-:S02]  /*1020*/  @UP1 ULEA.HI.X UR7, UR14, UR7, UR4, 0x2, UP5 ;  /* 0x000000070e071291 */ /* 0x000fc4000a8f1404 */
[----:B------:R-:W-:Y:S01]  /*1030*/  UISETP.NE.U32.AND UP1, UPT, UR8, URZ, UPT ;  /* 0x0000003f0800728c */ /* 0x000fe2000bf25070 */
[----:B------:R-:W-:Y:S01]  /*1040*/  IMAD.U32 R10, RZ, RZ, UR6 ;  /* 0x00000006ff0a7e24 */ /* 0x000fe2000f8e00ff */
[----:B------:R-:W-:Y:S01]  /*1050*/  @UP2 ULEA UR10, UP3, UR41, UR10, 0x2 ;  /* 0x0000000a290a2291 */ /* 0x000fe2000f86103f */
[----:B------:R-:W5:Y:S01]  /*1060*/  @P1 LDG.E R8, desc[UR48][R6.64] ;  /* 0x0000003006081981 */ /* 0x000f62000c1e1900 */
[----:B------:R-:W-:Y:S01]  /*1070*/  IMAD.U32 R11, RZ, RZ, UR7 ;  /* 0x00000007ff0b7e24 */ /* 0x000fe2000f8e00ff */
[----:B------:R-:W-:Y:S01]  /*1080*/  ULDC.64 UR6, c[0x0][0x418] ;  /* 0x0001060000067ab9 */ /* 0x000fe20000000a00 */
[----:B------:R-:W-:Y:S02]  /*1090*/  UISETP.NE.AND.EX UP1, UPT, UR9, URZ, UPT, UP1 ;  /* 0x0000003f0900728c */ /* 0x000fe4000bf25310 */
[----:B------:R-:W-:Y:S01]  /*10a0*/  @UP2 ULEA.HI.X UR11, UR41, UR11, UR42, 0x2, UP3 ;  /* 0x0000000b290b2291 */ /* 0x000fe200098f142a */
[----:B------:R-:W-:Y:S01]  /*10b0*/  IMAD.U32 R4, RZ, RZ, UR10 ;  /* 0x0000000aff047e24 */ /* 0x000fe2000f8e00ff */
[----:B------:R-:W-:Y:S01]  /*10c0*/  UISETP.NE.U32.AND UP0, UPT, UR6, URZ, UPT ;  /* 0x0000003f0600728c */ /* 0x000fe2000bf05070 */
[----:B------:R-:W5:Y:S01]  /*10d0*/  @P2 LDG.E R3, desc[UR48][R10.64] ;  /* 0x000000300a032981 */ /* 0x000f62000c1e1900 */
[----:B------:R-:W-:-:S02]  /*10e0*/  ULDC UR4, c[0x0][0x424] ;  /* 0x0001090000047ab9 */ /* 0x000fc40000000800 */
[----:B------:R-:W-:Y:S01]  /*10f0*/  UISETP.NE.AND.EX UP0, UPT, UR7, URZ, UPT, UP0 ;  /* 0x0000003f0700728c */ /* 0x000fe2000bf05300 */
[----:B------:R-:W-:Y:S02]  /*1100*/  IMAD.U32 R5, RZ, RZ, UR11 ;  /* 0x0000000bff057e24 */ /* 0x000fe4000f8e00ff */
[----:B------:R-:W-:Y:S01]  /*1110*/  ULDC UR7, c[0x0][0x2f0] ;  /* 0x0000bc0000077ab9 */ /* 0x000fe20000000800 */
[----:B------:R-:W-:Y:S02]  /*1120*/  USEL UR4, UR4, 0x1, UP0 ;  /* 0x0000000104047887 */ /* 0x000fe40008000000 */
[----:B------:R-:W-:Y:S01]  /*1130*/  @UP1 ULEA UR6, UP0, UR41, UR8, 0x2 ;  /* 0x0000000829061291 */ /* 0x000fe2000f80103f */
[----:B------:R0:W5:Y:S01]  /*1140*/  @P0 LDG.E R0, desc[UR48][R4.64] ;  /* 0x0000003004000981 */ /* 0x000162000c1e1900 */
[----:B------:R-:W-:Y:S01]  /*1150*/  PLOP3.LUT P0, PT, PT, PT, UP1, 0x80, 0x0 ;  /* 0x000000000000781c */ /* 0x000fe20003f0f018 */
[----:B------:R-:W-:Y:S02]  /*1160*/  UIMAD UR4, UR4, UR7, URZ ;  /* 0x00000007040472a4 */ /* 0x000fe4000f8e023f */
[----:B------:R-:W-:-:S04]  /*1170*/  @UP1 ULEA.HI.X UR7, UR41, UR9, UR42, 0x2, UP0 ;  /* 0x0000000929071291 */ /* 0x000fc800080f142a */
[----:B------:R-:W-:Y:S02]  /*1180*/  IMAD.U32 R41, RZ, RZ, UR4 ;  /* 0x00000004ff297e24 */ /* 0x000fe4000f8e00ff */
[----:B0-----:R-:W-:Y:S01]  /*1190*/  IMAD.U32 R4, RZ, RZ, UR6 ;  /* 0x00000006ff047e24 */ /* 0x001fe2000f8e00ff */
[----:B------:R-:W-:-:S05]  /*11a0*/  MOV R5, UR7 ;  /* 0x0000000700057c02 */ /* 0x000fca0008000f00 */
[----:B------:R0:W5:Y:S01]  /*11b0*/  @P0 LDG.E R41, desc[UR48][R4.64] ;  /* 0x0000003004290981 */ /* 0x000162000c1e1900 */
[----:B------:R-:W-:Y:S01]  /*11c0*/  UMOV UR43, UR5 ;  /* 0x00000005002b7c82 */ /* 0x000fe20008000000 */
[----:B------:R-:W-:Y:S05]  /*11d0*/  @P0 BRA `(.L_x_186) ;  /* 0x00000000002c0947 */ /* 0x000fea0003800000 */
[----:B------:R-:W-:Y:S02]  /*11e0*/  ULDC.64 UR4, c[0x0][0xa08] ;  /* 0x0002820000047ab9 */ /* 0x000fe40000000a00 */
[----:B------:R-:W-:-:S04]  /*11f0*/  ISETP.NE.U32.AND P0, PT, RZ, UR4, PT ;  /* 0x00000004ff007c0c */ /* 0x000fc8000bf05070 */
[----:B------:R-:W-:-:S13]  /*1200*/  ISETP.NE.AND.EX P0, PT, RZ, UR5, PT, P0 ;  /* 0x00000005ff007c0c */ /* 0x000fda000bf05300 */
[----:B------:R-:W-:Y:S05]  /*1210*/  @!P0 BRA `(.L_x_186) ;  /* 0x00000000001c8947 */ /* 0x000fea0003800000 */
[----:B------:R-:W-:Y:S02]  /*1220*/  ULDC.64 UR4, c[0x0][0xa08] ;  /* 0x0002820000047ab9 */ /* 0x000fe40000000a00 */
[----:B------:R-:W-:-:S06]  /*1230*/  UIMAD.WIDE UR4, UR41, 0x4, UR4 ;  /* 0x00000004290478a5 */ /* 0x000fcc000f8e0204 */
[----:B0-----:R-:W-:Y:S02]  /*1240*/  IMAD.U32 R4, RZ, RZ, UR4 ;  /* 0x00000004ff047e24 */ /* 0x001fe4000f8e00ff */
[----:B------:R-:W-:-:S05]  /*1250*/  IMAD.U32 R5, RZ, RZ, UR5 ;  /* 0x00000005ff057e24 */ /* 0x000fca000f8e00ff */
[----:B-----5:R-:W2:Y:S04]  /*1260*/  LDG.E R41, desc[UR48][R4.64] ;  /* 0x0000003004297981 */ /* 0x020ea8000c1e1900 */
[----:B------:R-:W2:Y:S02]  /*1270*/  LDG.E R6, desc[UR48][R4.64+0x4] ;  /* 0x0000043004067981 */ /* 0x000ea4000c1e1900 */
[----:B--2---:R-:W-:-:S07]  /*1280*/  IMAD.IADD R41, R6, 0x1, -R41 ;  /* 0x0000000106297824 */ /* 0x004fce00078e0a29 */
.L_x_186:
[----:B-----5:R-:W-:Y:S02]  /*1290*/  IMAD.IADD R41, R41, 0x1, -R0 ;  /* 0x0000000129297824 */ /* 0x020fe400078e0a00 */
[----:B------:R-:W-:Y:S01]  /*12a0*/  FMUL.FTZ R3, R8, R3 ;  /* 0x0000000308037220 */ /* 0x000fe20000410000 */
[----:B------:R-:W-:Y:S01]  /*12b0*/  ULDC UR4, c[0x0][0x988] ;  /* 0x0002620000047ab9 */ /* 0x000fe20000000800 */
[----:B------:R-:W-:Y:S01]  /*12c0*/  UMOV UR45, UR46 ;  /* 0x0000002e002d7c82 */ /* 0x000fe20008000000 */
[C---:B------:R-:W-:Y:S01]  /*12d0*/  VIADD R0, R41.reuse, 0x9f ;  /* 0x0000009f29007836 */ /* 0x040fe20000000000 */
[----:B------:R-:W-:Y:S01]  /*12e0*/  ISETP.GE.AND P1, PT, R41, 0x1, PT ;  /* 0x000000012900780c */ /* 0x000fe20003f26270 */
[----:B------:R-:W-:Y:S01]  /*12f0*/  FMUL.FTZ R3, R3, UR4 ;  /* 0x0000000403037c20 */ /* 0x000fe20008410000 */
[----:B------:R-:W-:Y:S01]  /*1300*/  PLOP3.LUT P0, PT, PT, PT, PT, 0x80, 0x0 ;  /* 0x000000000000781c */ /* 0x000fe20003f0f070 */
[----:B------:R-:W-:Y:S01]  /*1310*/  IMAD.HI R0, R0, 0x66666667, RZ ;  /* 0x6666666700007827 */ /* 0x000fe200078e02ff */
[----:B------:R-:W-:-:S02]  /*1320*/  CS2R R8, SRZ ;  /* 0x0000000000087805 */ /* 0x000fc4000001ff00 */
[----:B------:R-:W-:Y:S02]  /*1330*/  CS2R R10, SRZ ;  /* 0x00000000000a7805 */ /* 0x000fe4000001ff00 */
[----:B------:R-:W-:Y:S01]  /*1340*/  R2UR UR44, R3 ;  /* 0x00000000032c72ca */ /* 0x000fe200000e0000 */
[----:B------:R-:W-:Y:S01]  /*1350*/  IMAD.MOV.U32 R55, RZ, RZ, RZ ;  /* 0x000000ffff377224 */ /* 0x000fe200078e00ff */
[----:B0-----:R-:W-:Y:S02]  /*1360*/  SHF.R.U32.HI R5, RZ, 0x1f, R0 ;  /* 0x0000001fff057819 */ /* 0x001fe40000011600 */
[----:B------:R-:W-:Y:S02]  /*1370*/  CS2R R12, SRZ ;  /* 0x00000000000c7805 */ /* 0x000fe4000001ff00 */
[----:B------:R-:W-:Y:S02]  /*1380*/  CS2R R14, SRZ ;  /* 0x00000000000e7805 */ /* 0x000fe4000001ff00 */
[----:B------:R-:W-:-:S02]  /*1390*/  CS2R R20, SRZ ;  /* 0x0000000000147805 */ /* 0x000fc4000001ff00 */
[----:B------:R-:W-:Y:S01]  /*13a0*/  LEA.HI.SX32 R22, R0, R5, 0x1a ;  /* 0x0000000500167211 */ /* 0x000fe200078fd2ff */
[----:B------:R-:W-:Y:S01]  /*13b0*/  IMAD.MOV.U32 R0, RZ, RZ, RZ ;  /* 0x000000ffff007224 */ /* 0x000fe200078e00ff */
[----:B------:R-:W-:Y:S02]  /*13c0*/  CS2R R4, SRZ ;  /* 0x0000000000047805 */ /* 0x000fe4000001ff00 */
[----:B------:R-:W-:Y:S02]  /*13d0*/  CS2R R24, SRZ ;  /* 0x0000000000187805 */ /* 0x000fe4000001ff00 */
[----:B------:R-:W-:Y:S02]  /*13e0*/  CS2R R26, SRZ ;  /* 0x00000000001a7805 */ /* 0x000fe4000001ff00 */
[----:B------:R-:W-:Y:S02]  /*13f0*/  CS2R R32, SRZ ;  /* 0x0000000000207805 */ /* 0x000fe4000001ff00 */
[----:B------:R-:W-:-:S02]  /*1400*/  CS2R R34, SRZ ;  /* 0x0000000000227805 */ /* 0x000fc4000001ff00 */
[----:B------:R-:W-:Y:S02]  /*1410*/  CS2R R56, SRZ ;  /* 0x0000000000387805 */ /* 0x000fe4000001ff00 */
[----:B------:R-:W-:Y:S02]  /*1420*/  CS2R R36, SRZ ;  /* 0x0000000000247805 */ /* 0x000fe4000001ff00 */
[----:B------:R-:W-:Y:S01]  /*1430*/  CS2R R58, SRZ ;  /* 0x00000000003a7805 */ /* 0x000fe2000001ff00 */
[----:B------:R-:W-:Y:S01]  /*1440*/  IMAD.MOV.U32 R40, RZ, RZ, RZ ;  /* 0x000000ffff287224 */ /* 0x000fe200078e00ff */
[----:B------:R-:W-:Y:S02]  /*1450*/  CS2R R60, SRZ ;  /* 0x00000000003c7805 */ /* 0x000fe4000001ff00 */
[----:B------:R-:W-:Y:S01]  /*1460*/  CS2R R44, SRZ ;  /* 0x00000000002c7805 */ /* 0x000fe2000001ff00 */
[----:B------:R-:W-:Y:S01]  /*1470*/  IMAD.MOV.U32 R62, RZ, RZ, RZ ;  /* 0x000000ffff3e7224 */ /* 0x000fe200078e00ff */
[----:B------:R-:W-:Y:S06]  /*1480*/  @!P1 BRA `(.L_x_187) ;  /* 0x00000054009c9947 */ /* 0x000fec0003800000 */
[----:B------:R-:W0:Y:S01]  /*1490*/  S2R R40, SR_CgaCtaId ;  /* 0x0000000000287919 */ /* 0x000e220000008800 */
[----:B------:R-:W-:Y:S01]  /*14a0*/  MOV R5, 0x400 ;  /* 0x0000040000057802 */ /* 0x000fe20000000f00 */
[----:B------:R-:W1:Y:S02]  /*14b0*/  SHFL.IDX PT, R0, R19, RZ, 0x1f ;  /* 0x00001fff13007589 */ /* 0x000e6400000e0000 */
[----:B-1----:R-:W-:Y:S01]  /*14c0*/  IMAD.HI R3, R0, 0x55555556, RZ ;  /* 0x5555555600037827 */ /* 0x002fe200078e02ff */
[----:B0-----:R-:W-:-:S04]  /*14d0*/  LEA R25, R40, R5, 0x18 ;  /* 0x0000000528197211 */ /* 0x001fc800078ec0ff */
[----:B------:R-:W-:-:S05]  /*14e0*/  LEA.HI R3, R3, R3, RZ, 0x1 ;  /* 0x0000000303037211 */ /* 0x000fca00078f08ff */
[----:B------:R-:W-:Y:S02]  /*14f0*/  IMAD R3, R3, -0x3, R0 ;  /* 0xfffffffd03037824 */ /* 0x000fe400078e0200 */
[----:B------:R-:W-:-:S04]  /*1500*/  VIADD R0, R25, 0xb000 ;  /* 0x0000b00019007836 */ /* 0x000fc80000000000 */
[----:B------:R-:W-:Y:S01]  /*1510*/  IMAD R3, R3, 0x1000, R0 ;  /* 0x0000100003037824 */ /* 0x000fe200078e0200 */
[----:B------:R-:W-:-:S04]  /*1520*/  LOP3.LUT P0, RZ, R0, 0x9f, RZ, 0xc0, !PT ;  /* 0x0000009f00ff7812 */ /* 0x000fc8000780c0ff */
[----:B------:R-:W-:-:S04]  /*1530*/  SHF.R.U32.HI R3, RZ, 0x4, R3 ;  /* 0x00000004ff037819 */ /* 0x000fc80000011603 */
[----:B------:R-:W-:-:S05]  /*1540*/  LOP3.LUT R24, R3, 0x3fff, RZ, 0xc0, !PT ;  /* 0x00003fff03187812 */ /* 0x000fca00078ec0ff */
[----:B------:R-:W-:Y:S05]  /*1550*/  @!P0 BRA `(.L_x_188) ;  /* 0x0000000000408947 */ /* 0x000fea0003800000 */
[----:B------:R-:W-:Y:S01]  /*1560*/  MOV R0, 0x0 ;  /* 0x0000000000007802 */ /* 0x000fe20000000f00 */
[----:B------:R-:W-:Y:S01]  /*1570*/  ULDC.64 UR4, c[0x4][0x98] ;  /* 0x0100260000047ab9 */ /* 0x000fe20000000a00 */
[----:B------:R-:W-:Y:S01]  /*1580*/  ULDC.64 UR6, c[0x4][0x30] ;  /* 0x01000c0000067ab9 */ /* 0x000fe20000000a00 */
[----:B------:R-:W-:Y:S01]  /*1590*/  IMAD.U32 R4, RZ, RZ, UR4 ;  /* 0x00000004ff047e24 */ /* 0x000fe2000f8e00ff */
[----:B------:R0:W1:Y:S01]  /*15a0*/  LDC.64 R14, c[0x4][R0] ;  /* 0x01000000000e7b82 */ /* 0x0000620000000a00 */
[----:B------:R-:W-:Y:S01]  /*15b0*/  IMAD.U32 R5, RZ, RZ, UR5 ;  /* 0x00000005ff057e24 */ /* 0x000fe2000f8e00ff */
[----:B------:R-:W-:Y:S01]  /*15c0*/  ULDC.64 UR4, c[0x4][0xa0] ;  /* 0x0100280000047ab9 */ /* 0x000fe20000000a00 */
[----:B------:R-:W-:Y:S01]  /*15d0*/  IMAD.U32 R10, RZ, RZ, UR6 ;  /* 0x00000006ff0a7e24 */ /* 0x000fe2000f8e00ff */
[----:B------:R-:W-:Y:S01]  /*15e0*/  MOV R7, UR5 ;  /* 0x0000000500077c02 */ /* 0x000fe20008000f00 */
[----:B------:R-:W-:Y:S02]  /*15f0*/  IMAD.U32 R6, RZ, RZ, UR4 ;  /* 0x00000004ff067e24 */ /* 0x000fe4000f8e00ff */
[----:B------:R-:W-:-:S02]  /*1600*/  IMAD.U32 R11, RZ, RZ, UR7 ;  /* 0x00000007ff0b7e24 */ /* 0x000fc4000f8e00ff */
[----:B------:R-:W-:Y:S02]  /*1610*/  IMAD.MOV.U32 R8, RZ, RZ, 0x70 ;  /* 0x00000070ff087424 */ /* 0x000fe400078e00ff */
[----:B------:R-:W-:Y:S02]  /*1620*/  IMAD.MOV.U32 R12, RZ, RZ, 0x1 ;  /* 0x00000001ff0c7424 */ /* 0x000fe400078e00ff */
[----:B0-----:R-:W-:-:S07]  /*1630*/  IMAD.MOV.U32 R13, RZ, RZ, RZ ;  /* 0x000000ffff0d7224 */ /* 0x001fce00078e00ff */
[----:B------:R-:W-:-:S07]  /*1640*/  LEPC R20, `(.L_x_188) ;  /* 0x000000001014794e */ /* 0x000fce0000000000 */
[----:B-1----:R-:W-:Y:S05]  /*1650*/  CALL.ABS.NOINC R14 ;  /* 0x000000000e007343 */ /* 0x002fea0003c00000 */
.L_x_188:
[----:B------:R-:W-:Y:S01]  /*1660*/  ULEA.HI UR4, UR36, UR36, URZ, 0x1 ;  /* 0x0000002424047291 */ /* 0x000fe2000f8f083f */
[----:B------:R-:W-:-:S03]  /*1670*/  IMAD.U32 R3, RZ, RZ, UR40 ;  /* 0x00000028ff037e24 */ /* 0x000fc6000f8e00ff */
[----:B------:R-:W-:Y:S02]  /*1680*/  ULOP3.LUT UR4, UR4, 0xfffffffe, URZ, 0xc0, !UPT ;  /* 0xfffffffe04047892 */ /* 0x000fe4000f8ec03f */
[----:B------:R-:W-:Y:S02]  /*1690*/  ISETP.NE.AND P0, PT, R3, 0x3, PT ;  /* 0x000000030300780c */ /* 0x000fe40003f05270 */
[----:B------:R-:W-:-:S06]  /*16a0*/  UIADD3 UR4, UR36, -UR4, URZ ;  /* 0x8000000424047290 */ /* 0x000fcc000fffe03f */
[----:B------:R-:W-:-:S05]  /*16b0*/  IMAD.U32 R0, RZ, RZ, UR4 ;  /* 0x00000004ff007e24 */ /* 0x000fca000f8e00ff */
[----:B------:R-:W-:-:S04]  /*16c0*/  SHF.L.U32 R0, R0, 0x1f, RZ ;  /* 0x0000001f00007819 */ /* 0x000fc800000006ff */
[----:B------:R-:W0:Y:S02]  /*16d0*/  SYNCS.PHASECHK.TRANS64.TRYWAIT P1, [R25+URZ+0x13200], R0 ;  /* 0x01320000190075a7 */ /* 0x000e24000802017f */
[----:B0-----:R-:W-:Y:S05]  /*16e0*/  @!P1 BRA `(.L_x_189) ;  /* 0x000000d000bc9947 */ /* 0x001fea0003800000 */
.L_x_321:
[----:B------:R-:W-:Y:S05]  /*16f0*/  @!P0 BRA `(.L_x_190) ;  /* 0x0000000000048947 */ /* 0x000fea0003800000 */
[----:B------:R-:W-:Y:S01]  /*1700*/  BPT.TRAP 0x1 ;  /* 0x000000040000795c */ /* 0x000fe20000300000 */
.L_x_190:
[----:B------:R-:W-:Y:S02]  /*1710*/  IMAD.U32 R3, RZ, RZ, UR37 ;  /* 0x00000025ff037e24 */ /* 0x000fe4000f8e00ff */
[----:B------:R-:W-:-:S03]  /*1720*/  IMAD.U32 R4, RZ, RZ, UR38 ;  /* 0x00000026ff047e24 */ /* 0x000fc6000f8e00ff */
[----:B------:R-:W-:Y:S01]  /*1730*/  SHF.L.U32 R3, R3, 0x1f, RZ ;  /* 0x0000001f03037819 */ /* 0x000fe200000006ff */
[----:B------:R-:W-:-:S04]  /*1740*/  IMAD R4, R4, 0x8, R25 ;  /* 0x0000000804047824 */ /* 0x000fc800078e0219 */
[----:B------:R1:W2:Y:S01]  /*1750*/  SYNCS.PHASECHK.TRANS64.TRYWAIT P1, [R4+URZ+0x13230], R3 ;  /* 0x01323003040075a7 */ /* 0x0002a2000802017f */
[----:B------:R-:W-:Y:S05]  /*1760*/  @!P0 BRA `(.L_x_191) ;  /* 0x0000000000048947 */ /* 0x000fea0003800000 */
[----:B------:R-:W-:Y:S01]  /*1770*/  BPT.TRAP 0x1 ;  /* 0x000000040000795c */ /* 0x000fe20000300000 */
.L_x_191:
[----:B0-----:R-:W-:Y:S02]  /*1780*/  VIADD R0, R25, 0xe000 ;  /* 0x0000e00019007836 */ /* 0x001fe40000000000 */
[----:B------:R-:W-:-:S03]  /*1790*/  IMAD.MOV.U32 R55, RZ, RZ, RZ ;  /* 0x000000ffff377224 */ /* 0x000fc600078e00ff */
[----:B------:R-:W-:-:S04]  /*17a0*/  SHF.R.U32.HI R0, RZ, 0x4, R0 ;  /* 0x00000004ff007819 */ /* 0x000fc80000011600 */
[----:B------:R-:W-:Y:S01]  /*17b0*/  LOP3.LUT R0, R0, 0x3fff, RZ, 0xc0, !PT ;  /* 0x00003fff00007812 */ /* 0x000fe200078ec0ff */
[----:B--2---:R-:W-:Y:S06]  /*17c0*/  @P1 BRA `(.L_x_192) ;  /* 0x0000000000081947 */ /* 0x004fec0003800000 */
[----:B------:R-:W0:Y:S02]  /*17d0*/  SYNCS.PHASECHK.TRANS64.TRYWAIT P1, [R4+URZ+0x13230], R3 ;  /* 0x01323003040075a7 */ /* 0x000e24000802017f */
[----:B0-----:R-:W-:Y:S05]  /*17e0*/  @!P1 BRA `(.L_x_193) ;  /* 0x000000d000909947 */ /* 0x001fea0003800000 */
.L_x_192:
[----:B------:R-:W-:Y:S05]  /*17f0*/  WARPSYNC.ALL ;  /* 0x0000000000007948 */ /* 0x000fea0003800000 */
[----:B------:R-:W-:-:S04]  /*1800*/  LOP3.LUT R0, R0, 0x10000, RZ, 0xfc, !PT ;  /* 0x0001000000007812 */ /* 0x000fc800078efcff */
[----:B------:R-:W-:Y:S01]  /*1810*/  R2UR UR12, R0 ;  /* 0x00000000000c72ca */ /* 0x000fe200000e0000 */
[----:B------:R-:W-:Y:S01]  /*1820*/  WARPGROUP.ARRIVE ;  /* 0x00000000000079c5 */ /* 0x000fe20000000000 */
[----:B01----:R-:W-:Y:S01]  /*1830*/  LOP3.LUT R3, R24, 0x10000, RZ, 0xfc, !PT ;  /* 0x0001000018037812 */ /* 0x003fe200078efcff */
        /* <DEDUP_REMOVED lines=65> */
.L_x_194:
[----:B------:R-:W-:Y:S01]  /*1c50*/  IMAD.IADD R5, R156, 0x1, R41 ;  /* 0x000000019c057824 */ /* 0x000fe200078e0229 */
[----:B------:R-:W-:Y:S02]  /*1c60*/  P2R R6, PR, RZ, 0x1 ;  /* 0x00000001ff067803 */ /* 0x000fe40000000000 */
[----:B------:R-:W-:Y:S01]  /*1c70*/  MOV R50, UR44 ;  /* 0x0000002c00327c02 */ /* 0x000fe20008000f00 */
[----:B------:R-:W-:-:S05]  /*1c80*/  IMAD R5, R22, -0xa0, R5 ;  /* 0xffffff6016057824 */ /* 0x000fca00078e0205 */
        /* <DEDUP_REMOVED lines=102> */
[C---:B------:R-:W-:Y:S02]  /*22f0*/  ISETP.GT.AND P0, PT, R5.reuse, 0x79, PT ;  /* 0x000000790500780c */ /* 0x040fe40003f04270 */
[----:B------:R-:W-:Y:S02]  /*2300*/  FSEL R86, R86, -INF , P1 ;  /* 0xff80000056567808 */ /* 0x000fe40000800000 */
[----:B------:R-:W-:Y:S02]  /*2310*/  ISETP.GT.AND P1, PT, R5, 0x70, PT ;  /* 0x000000700500780c */ /* 0x000fe40003f24270 */
[----:B------:R-:W-:Y:S02]  /*2320*/  FSEL R61, R61, -INF , P3 ;  /* 0xff8000003d3d7808 */ /* 0x000fe40001800000 */
[----:B------:R-:W-:Y:S02]  /*2330*/  FMNMX.FTZ R8, R60, R3, !PT ;  /* 0x000000033c087209 */ /* 0x000fe40007810000 */
[----:B------:R-:W-:-:S02]  /*2340*/  FSEL R69, R69, -INF , P0 ;  /* 0xff80000045457808 */ /* 0x000fc40000000000 */
[----:B------:R-:W-:Y:S02]  /*2350*/  ISETP.GT.AND P0, PT, R5, 0x81, PT ;  /* 0x000000810500780c */ /* 0x000fe40003f04270 */
[----:B------:R-:W-:Y:S02]  /*2360*/  FSEL R87, R87, -INF , P2 ;  /* 0xff80000057577808 */ /* 0x000fe40001000000 */
[----:B------:R-:W-:Y:S02]  /*2370*/  ISETP.GT.AND P2, PT, R5, 0x71, PT ;  /* 0x000000710500780c */ /* 0x000fe40003f44270 */
[----:B------:R-:W-:Y:S02]  /*2380*/  FSEL R64, R64, -INF , P1 ;  /* 0xff80000040407808 */ /* 0x000fe40000800000 */
[----:B------:R-:W-:Y:S02]  /*2390*/  FMNMX.FTZ R3, R61, R8, !PT ;  /* 0x000000083d037209 */ /* 0x000fe40007810000 */
[----:B------:R-:W-:-:S02]  /*23a0*/  FSEL R48, R25, -INF , P0 ;  /* 0xff80000019307808 */ /* 0x000fc40000000000 */
[----:B------:R-:W-:Y:S02]  /*23b0*/  P2R R13, PR, RZ, 0x1 ;  /* 0x00000001ff0d7803 */ /* 0x000fe40000000000 */
[----:B------:R-:W-:Y:S02]  /*23c0*/  FSEL R58, R58, -INF , P6 ;  /* 0xff8000003a3a7808 */ /* 0x000fe40003000000 */
[C---:B------:R-:W-:Y:S02]  /*23d0*/  ISETP.GT.AND P0, PT, R5.reuse, 0x80, PT ;  /* 0x000000800500780c */ /* 0x040fe40003f04270 */
[----:B------:R-:W-:Y:S02]  /*23e0*/  ISETP.GT.AND P6, PT, R5, 0x78, PT ;  /* 0x000000780500780c */ /* 0x000fe40003fc4270 */
[----:B------:R-:W-:Y:S02]  /*23f0*/  FSEL R65, R65, -INF , P2 ;  /* 0xff80000041417808 */ /* 0x000fe40001000000 */
[----:B------:R-:W-:-:S02]  /*2400*/  FMNMX.FTZ R8, R64, R3, !PT ;  /* 0x0000000340087209 */ /* 0x000fc40007810000 */
[----:B------:R-:W-:Y:S02]  /*2410*/  FSEL R26, R26, -INF , P0 ;  /* 0xff8000001a1a7808 */ /* 0x000fe40000000000 */
[----:B------:R-:W-:Y:S02]  /*2420*/  FSEL R68, R68, -INF , P6 ;  /* 0xff80000044447808 */ /* 0x000fe40003000000 */
[----:B------:R-:W-:Y:S02]  /*2430*/  FMNMX.FTZ R3, R65, R8, !PT ;  /* 0x0000000841037209 */ /* 0x000fe40007810000 */
[----:B------:R-:W-:Y:S02]  /*2440*/  ISETP.NE.AND P0, PT, R13, RZ, PT ;  /* 0x000000ff0d00720c */ /* 0x000fe40003f05270 */
[----:B------:R-:W-:Y:S02]  /*2450*/  FMNMX.FTZ R13, R106, R107, !PT ;  /* 0x0000006b6a0d7209 */ /* 0x000fe40007810000 */
[----:B------:R-:W-:-:S02]  /*2460*/  FSEL R59, R59, -INF , P5 ;  /* 0xff8000003b3b7808 */ /* 0x000fc40002800000 */
[----:B------:R-:W-:Y:S02]  /*2470*/  ISETP.GT.AND P5, PT, R5, 0x80, PT ;  /* 0x000000800500780c */ /* 0x000fe40003fa4270 */
[----:B------:R-:W-:Y:S02]  /*2480*/  FMNMX.FTZ R8, R68, R3, !PT ;  /* 0x0000000344087209 */ /* 0x000fe40007810000 */
[----:B------:R-:W-:Y:S02]  /*2490*/  FSEL R27, R27, -INF , P0 ;  /* 0xff8000001b1b7808 */ /* 0x000fe40000000000 */
[----:B------:R-:W-:Y:S02]  /*24a0*/  ISETP.NE.AND P0, PT, R6, RZ, PT ;  /* 0x000000ff0600720c */ /* 0x000fe40003f05270 */
[----:B------:R-:W-:Y:S02]  /*24b0*/  FMNMX.FTZ R6, R110, R13, !PT ;  /* 0x0000000d6e067209 */ /* 0x000fe40007810000 */
[----:B------:R-:W-:-:S02]  /*24c0*/  FSEL R43, R24, -INF , P5 ;  /* 0xff800000182b7808 */ /* 0x000fc40002800000 */
[----:B------:R-:W-:Y:S02]  /*24d0*/  FMNMX.FTZ R8, R69, R8, !PT ;  /* 0x0000000845087209 */ /* 0x000fe40007810000 */
[----:B------:R-:W-:Y:S02]  /*24e0*/  FMNMX.FTZ R13, R111, R6, !PT ;  /* 0x000000066f0d7209 */ /* 0x000fe40007810000 */
[----:B------:R-:W-:Y:S02]  /*24f0*/  FSEL R66, R66, -INF , P1 ;  /* 0xff80000042427808 */ /* 0x000fe40000800000 */
[----:B------:R-:W-:Y:S02]  /*2500*/  ISETP.GT.AND P1, PT, R5, 0x88, PT ;  /* 0x000000880500780c */ /* 0x000fe40003f24270 */
[----:B------:R-:W-:Y:S02]  /*2510*/  FMNMX.FTZ R3, R43, R8, !PT ;  /* 0x000000082b037209 */ /* 0x000fe40007810000 */
[----:B------:R-:W-:-:S02]  /*2520*/  FMNMX.FTZ R6, R114, R13, !PT ;  /* 0x0000000d72067209 */ /* 0x000fc40007810000 */
[----:B------:R-:W-:Y:S02]  /*2530*/  FSEL R67, R67, -INF , P2 ;  /* 0xff80000043437808 */ /* 0x000fe40001000000 */
[----:B------:R-:W-:Y:S02]  /*2540*/  ISETP.GT.AND P2, PT, R5, 0x89, PT ;  /* 0x000000890500780c */ /* 0x000fe40003f44270 */
[----:B------:R-:W-:Y:S02]  /*2550*/  FSEL R51, R28, -INF , P1 ;  /* 0xff8000001c337808 */ /* 0x000fe40000800000 */
[----:B------:R-:W-:Y:S02]  /*2560*/  FMNMX.FTZ R8, R48, R3, !PT ;  /* 0x0000000330087209 */ /* 0x000fe40007810000 */
[----:B------:R-:W-:Y:S02]  /*2570*/  FMNMX.FTZ R15, R115, R6, !PT ;  /* 0x00000006730f7209 */ /* 0x000fe40007810000 */
[----:B------:R-:W-:-:S02]  /*2580*/  FSEL R63, R63, -INF , P3 ;  /* 0xff8000003f3f7808 */ /* 0x000fc40001800000 */
[----:B------:R-:W-:Y:S02]  /*2590*/  FSEL R49, R29, -INF , P2 ;  /* 0xff8000001d317808 */ /* 0x000fe40001000000 */
[----:B------:R-:W-:Y:S02]  /*25a0*/  FMNMX.FTZ R8, R51, R8, !PT ;  /* 0x0000000833087209 */ /* 0x000fe40007810000 */
[----:B------:R-:W-:Y:S02]  /*25b0*/  ISETP.GT.AND P3, PT, R5, 0x90, PT ;  /* 0x000000900500780c */ /* 0x000fe40003f64270 */
[----:B------:R-:W-:Y:S02]  /*25c0*/  FMNMX.FTZ R6, R118, R15, !PT ;  /* 0x0000000f76067209 */ /* 0x000fe40007810000 */
[----:B------:R-:W-:Y:S02]  /*25d0*/  FSEL R62, R62, -INF , P4 ;  /* 0xff8000003e3e7808 */ /* 0x000fe40002000000 */
[----:B------:R-:W-:-:S02]  /*25e0*/  FSEL R53, R32, -INF , P3 ;  /* 0xff80000020357808 */ /* 0x000fc40001800000 */
[----:B------:R-:W-:Y:S02]  /*25f0*/  FMNMX.FTZ R8, R49, R8, !PT ;  /* 0x0000000831087209 */ /* 0x000fe40007810000 */
[----:B------:R-:W-:Y:S02]  /*2600*/  ISETP.GT.AND P4, PT, R5, 0x91, PT ;  /* 0x000000910500780c */ /* 0x000fe40003f84270 */
[----:B------:R-:W-:Y:S02]  /*2610*/  FMNMX.FTZ R15, R119, R6, !PT ;  /* 0x00000006770f7209 */ /* 0x000fe40007810000 */
[----:B------:R-:W-:Y:S02]  /*2620*/  FSEL R45, R33, -INF , P4 ;  /* 0xff800000212d7808 */ /* 0x000fe40002000000 */
[----:B------:R-:W-:Y:S02]  /*2630*/  FMNMX.FTZ R8, R53, R8, !PT ;  /* 0x0000000835087209 */ /* 0x000fe40007810000 */
[----:B------:R-:W-:-:S02]  /*2640*/  ISETP.GT.AND P5, PT, R5, 0x98, PT ;  /* 0x000000980500780c */ /* 0x000fc40003fa4270 */
[----:B------:R-:W-:Y:S02]  /*2650*/  FMNMX.FTZ R6, R90, R15, !PT ;  /* 0x0000000f5a067209 */ /* 0x000fe40007810000 */
[----:B------:R-:W-:Y:S02]  /*2660*/  FSEL R46, R36, -INF , P5 ;  /* 0xff800000242e7808 */ /* 0x000fe40002800000 */
[----:B------:R-:W-:Y:S02]  /*2670*/  FMNMX.FTZ R3, R45, R8, !PT ;  /* 0x000000082d037209 */ /* 0x000fe40007810000 */
[----:B------:R-:W-:Y:S02]  /*2680*/  ISETP.GT.AND P6, PT, R5, 0x99, PT ;  /* 0x000000990500780c */ /* 0x000fe40003fc4270 */
[----:B------:R-:W-:Y:S02]  /*2690*/  FMNMX.FTZ R21, R91, R6, !PT ;  /* 0x000000065b157209 */ /* 0x000fe40007810000 */
[----:B------:R-:W-:-:S02]  /*26a0*/  FSEL R47, R37, -INF , P6 ;  /* 0xff800000252f7808 */ /* 0x000fc40003000000 */
[----:B------:R-:W-:Y:S02]  /*26b0*/  FMNMX.FTZ R8, R46, R3, !PT ;  /* 0x000000032e087209 */ /* 0x000fe40007810000 */
[----:B------:R-:W-:Y:S02]  /*26c0*/  FMNMX.FTZ R6, R94, R21, !PT ;  /* 0x000000155e067209 */ /* 0x000fe40007810000 */
[----:B------:R-:W-:Y:S02]  /*26d0*/  FMNMX.FTZ R8, R47, R8, !PT ;  /* 0x000000082f087209 */ /* 0x000fe40007810000 */
[----:B------:R-:W-:Y:S02]  /*26e0*/  FMNMX.FTZ R21, R95, R6, !PT ;  /* 0x000000065f157209 */ /* 0x000fe40007810000 */
[----:B------:R-:W-:Y:S01]  /*26f0*/  P2R R9, PR, RZ, 0x8 ;  /* 0x00000008ff097803 */ /* 0x000fe20000000000 */
[----:B------:R-:W0:Y:S01]  /*2700*/  SHFL.BFLY PT, R3, R8, 0x2, 0x1f ;  /* 0x0c401f0008037f89 */ /* 0x000e2200000e0000 */
[----:B------:R-:W-:-:S02]  /*2710*/  FMNMX.FTZ R6, R98, R21, !PT ;  /* 0x0000001562067209 */ /* 0x000fc40007810000 */
[----:B------:R-:W-:Y:S02]  /*2720*/  P2R R11, PR, RZ, 0x4 ;  /* 0x00000004ff0b7803 */ /* 0x000fe40000000000 */
[----:B------:R-:W-:Y:S02]  /*2730*/  FMNMX.FTZ R25, R99, R6, !PT ;  /* 0x0000000663197209 */ /* 0x000fe40007810000 */
[----:B------:R-:W-:Y:S02]  /*2740*/  ISETP.GT.AND P2, PT, R5, 0x78, PT ;  /* 0x000000780500780c */ /* 0x000fe40003f44270 */
[----:B------:R-:W-:Y:S02]  /*2750*/  FMNMX.FTZ R6, R102, R25, !PT ;  /* 0x0000001966067209 */ /* 0x000fe40007810000 */
[----:B------:R-:W-:Y:S02]  /*2760*/  P2R R12, PR, RZ, 0x2 ;  /* 0x00000002ff0c7803 */ /* 0x000fe40000000000 */
[----:B------:R-:W-:-:S02]  /*2770*/  FMNMX.FTZ R25, R103, R6, !PT ;  /* 0x0000000667197209 */ /* 0x000fc40007810000 */
[----:B------:R-:W-:Y:S02]  /*2780*/  ISETP.GT.AND P1, PT, R5, 0x79, PT ;  /* 0x000000790500780c */ /* 0x000fe40003f24270 */
[----:B------:R-:W-:Y:S02]  /*2790*/  FMNMX.FTZ R6, R74, R25, !PT ;  /* 0x000000194a067209 */ /* 0x000fe40007810000 */
[----:B------:R-:W-:Y:S02]  /*27a0*/  FSEL R70, R70, -INF , P2 ;  /* 0xff80000046467808 */ /* 0x000fe40001000000 */
[----:B------:R-:W-:Y:S02]  /*27b0*/  FMNMX.FTZ R29, R75, R6, !PT ;  /* 0x000000064b1d7209 */ /* 0x000fe40007810000 */
[----:B------:R-:W-:Y:S02]  /*27c0*/  FSEL R71, R71, -INF , P1 ;  /* 0xff80000047477808 */ /* 0x000fe40000800000 */
[----:B0-----:R-:W-:-:S02]  /*27d0*/  FMNMX.FTZ R7, R8, R3, !PT ;  /* 0x0000000308077209 */ /* 0x001fc40007810000 */
[----:B------:R-:W-:Y:S02]  /*27e0*/  FMNMX.FTZ R6, R78, R29, !PT ;  /* 0x0000001d4e067209 */ /* 0x000fe40007810000 */
[----:B------:R-:W-:Y:S01]  /*27f0*/  ISETP.NE.AND P1, PT, R12, RZ, PT ;  /* 0x000000ff0c00720c */ /* 0x000fe20003f25270 */
[----:B------:R-:W0:Y:S01]  /*2800*/  SHFL.BFLY PT, R10, R7, 0x1, 0x1f ;  /* 0x0c201f00070a7f89 */ /* 0x000e2200000e0000 */
[----:B------:R-:W-:Y:S02]  /*2810*/  FMNMX.FTZ R29, R79, R6, !PT ;  /* 0x000000064f1d7209 */ /* 0x000fe40007810000 */
[----:B------:R-:W-:Y:S02]  /*2820*/  ISETP.NE.AND P2, PT, R11, RZ, PT ;  /* 0x000000ff0b00720c */ /* 0x000fe40003f45270 */
[----:B------:R-:W-:Y:S02]  /*2830*/  FMNMX.FTZ R6, R82, R29, !PT ;  /* 0x0000001d52067209 */ /* 0x000fe40007810000 */
[----:B------:R-:W-:-:S02]  /*2840*/  FSEL R52, R30, -INF , P1 ;  /* 0xff8000001e347808 */ /* 0x000fc40000800000 */
[----:B------:R-:W-:Y:S02]  /*2850*/  FMNMX.FTZ R33, R83, R6, !PT ;  /* 0x0000000653217209 */ /* 0x000fe40007810000 */
[----:B------:R-:W-:Y:S02]  /*2860*/  FSEL R54, R31, -INF , P2 ;  /* 0xff8000001f367808 */ /* 0x000fe40001000000 */
[----:B------:R-:W-:-:S04]  /*2870*/  FMNMX.FTZ R6, R86, R33, !PT ;  /* 0x0000002156067209 */ /* 0x000fc80007810000 */
[----:B------:R-:W-:-:S04]  /*2880*/  FMNMX.FTZ R33, R87, R6, !PT ;  /* 0x0000000657217209 */ /* 0x000fc80007810000 */
[----:B------:R-:W-:Y:S02]  /*2890*/  FMNMX.FTZ R6, R58, R33, !PT ;  /* 0x000000213a067209 */ /* 0x000fe40007810000 */
        /* <DEDUP_REMOVED lines=12> */
[----:B------:R-:W-:-:S01]  /*2960*/  FFMA.FTZ R42, R77, UR44, -R50 ;  /* 0x0000002c4d2a7c23 */ /* 0x000fc20008010832 */
[--C-:B------:R-:W-:Y:S01]  /*2970*/  FFMA.FTZ R76, R76, UR44, -R50.reuse ;  /* 0x0000002c4c4c7c23 */ /* 0x100fe20008010832 */
[----:B------:R-:W-:Y:S01]  /*2980*/  FMNMX.FTZ R6, R70, R73, !PT ;  /* 0x0000004946067209 */ /* 0x000fe20007810000 */
[----:B------:R0:W-:Y:S01]  /*2990*/  MUFU.EX2 R29, R72 ;  /* 0x00000048001d7308 */ /* 0x0001e20000000800 */
[----:B------:R-:W-:-:S01]  /*29a0*/  FFMA.FTZ R44, R81, UR44, -R50 ;  /* 0x0000002c512c7c23 */ /* 0x000fc20008010832 */
[--C-:B------:R-:W-:Y:S01]  /*29b0*/  FFMA.FTZ R80, R80, UR44, -R50.reuse ;  /* 0x0000002c50507c23 */ /* 0x100fe20008010832 */
[----:B------:R-:W-:Y:S01]  /*29c0*/  FMNMX.FTZ R73, R71, R6, !PT ;  /* 0x0000000647497209 */ /* 0x000fe20007810000 */
[--C-:B------:R-:W-:Y:S01]  /*29d0*/  FFMA.FTZ R5, R104, UR44, -R50.reuse ;  /* 0x0000002c68057c23 */ /* 0x100fe20008010832 */
[----:B------:R-:W-:-:S01]  /*29e0*/  FFMA.FTZ R8, R105, UR44, -R50 ;  /* 0x0000002c69087c23 */ /* 0x000fc20008010832 */
[--C-:B------:R-:W-:Y:S01]  /*29f0*/  FFMA.FTZ R7, R108, UR44, -R50.reuse ;  /* 0x0000002c6c077c23 */ /* 0x100fe20008010832 */
[----:B------:R-:W-:Y:S01]  /*2a00*/  FMNMX.FTZ R6, R26, R73, !PT ;  /* 0x000000491a067209 */ /* 0x000fe20007810000 */
[----:B------:R1:W-:Y:S01]  /*2a10*/  MUFU.EX2 R33, R76 ;  /* 0x0000004c00217308 */ /* 0x0003e20000000800 */
[----:B0-----:R-:W-:Y:S01]  /*2a20*/  FSEL R72, R34, -INF , P3 ;  /* 0xff80000022487808 */ /* 0x001fe20001800000 */
[--C-:B------:R-:W-:Y:S01]  /*2a30*/  FFMA.FTZ R34, R56, UR44, -R50.reuse ;  /* 0x0000002c38227c23 */ /* 0x100fe20008010832 */
[----:B------:R-:W-:Y:S01]  /*2a40*/  FMNMX.FTZ R73, R27, R6, !PT ;  /* 0x000000061b497209 */ /* 0x000fe20007810000 */
[--C-:B------:R-:W-:Y:S01]  /*2a50*/  FFMA.FTZ R56, R64, UR44, -R50.reuse ;  /* 0x0000002c40387c23 */ /* 0x100fe20008010832 */
[----:B------:R-:W-:-:S01]  /*2a60*/  FFMA.FTZ R64, R49, UR44, -R50 ;  /* 0x0000002c31407c23 */ /* 0x000fc20008010832 */
[--C-:B------:R-:W-:Y:S01]  /*2a70*/  FFMA.FTZ R49, R53, UR44, -R50.reuse ;  /* 0x0000002c35317c23 */ /* 0x100fe20008010832 */
[----:B------:R-:W-:Y:S01]  /*2a80*/  FMNMX.FTZ R73, R52, R73, !PT ;  /* 0x0000004934497209 */ /* 0x000fe20007810000 */
[----:B------:R-:W-:Y:S01]  /*2a90*/  IMAD.U32 R53, RZ, RZ, UR44 ;  /* 0x0000002cff357e24 */ /* 0x000fe2000f8e00ff */
[----:B-1----:R-:W-:Y:S01]  /*2aa0*/  FSEL R76, R38, -INF , P5 ;  /* 0xff800000264c7808 */ /* 0x002fe20002800000 */
[--C-:B------:R-:W-:Y:S01]  /*2ab0*/  FFMA.FTZ R38, R60, UR44, -R50.reuse ;  /* 0x0000002c3c267c23 */ /* 0x100fe20008010832 */
[----:B------:R-:W-:Y:S01]  /*2ac0*/  FMNMX.FTZ R77, R54, R73, !PT ;  /* 0x00000049364d7209 */ /* 0x000fe20007810000 */
[--C-:B------:R-:W-:Y:S01]  /*2ad0*/  FFMA.FTZ R60, R68, UR44, -R50.reuse ;  /* 0x0000002c443c7c23 */ /* 0x100fe20008010832 */
[----:B------:R-:W-:Y:S01]  /*2ae0*/  FSEL R73, R35, -INF , P4 ;  /* 0xff80000023497808 */ /* 0x000fe20002000000 */
[----:B------:R0:W-:Y:S01]  /*2af0*/  MUFU.EX2 R37, R80 ;  /* 0x0000005000257308 */ /* 0x0001e20000000800 */
[----:B------:R-:W-:Y:S01]  /*2b00*/  FMNMX.FTZ R6, R72, R77, !PT ;  /* 0x0000004d48067209 */ /* 0x000fe20007810000 */
[--C-:B------:R-:W-:Y:S01]  /*2b10*/  FFMA.FTZ R68, R45, UR44, -R50.reuse ;  /* 0x0000002c2d447c23 */ /* 0x100fe20008010832 */
[----:B------:R-:W-:Y:S01]  /*2b20*/  FSEL R77, R39, -INF , P6 ;  /* 0xff800000274d7808 */ /* 0x000fe20003000000 */
[--C-:B------:R-:W-:Y:S01]  /*2b30*/  FFMA.FTZ R39, R61, UR44, -R50.reuse ;  /* 0x0000002c3d277c23 */ /* 0x100fe20008010832 */
[----:B------:R-:W-:Y:S01]  /*2b40*/  FMNMX.FTZ R35, R73, R6, !PT ;  /* 0x0000000649237209 */ /* 0x000fe20007810000 */
[--C-:B------:R-:W-:Y:S01]  /*2b50*/  FFMA.FTZ R45, R46, UR44, -R50.reuse ;  /* 0x0000002c2e2d7c23 */ /* 0x100fe20008010832 */
[----:B------:R-:W-:-:S01]  /*2b60*/  FFMA.FTZ R10, R109, UR44, -R50 ;  /* 0x0000002c6d0a7c23 */ /* 0x000fc20008010832 */
[--C-:B------:R-:W-:Y:S01]  /*2b70*/  FFMA.FTZ R9, R112, UR44, -R50.reuse ;  /* 0x0000002c70097c23 */ /* 0x100fe20008010832 */
[----:B------:R-:W-:Y:S01]  /*2b80*/  FMNMX.FTZ R6, R76, R35, !PT ;  /* 0x000000234c067209 */ /* 0x000fe20007810000 */
[--C-:B0-----:R-:W-:Y:S01]  /*2b90*/  FFMA.FTZ R80, R57, UR44, -R50.reuse ;  /* 0x0000002c39507c23 */ /* 0x101fe20008010832 */
        /* <DEDUP_REMOVED lines=21> */
[----:B------:R-:W-:Y:S08]  /*2cf0*/  MUFU.EX2 R5, R5 ;  /* 0x0000000500057308 */ /* 0x000ff00000000800 */
[----:B------:R-:W-:Y:S01]  /*2d00*/  MUFU.EX2 R8, R8 ;  /* 0x0000000800087308 */ /* 0x000fe20000000800 */
[----:B0-----:R-:W-:-:S05]  /*2d10*/  FMNMX.FTZ R81, R6, R81, !PT ;  /* 0x0000005106517209 */ /* 0x001fca0007810000 */
[----:B------:R-:W0:Y:S02]  /*2d20*/  SHFL.BFLY PT, R6, R81, 0x1, 0x1f ;  /* 0x0c201f0051067f89 */ /* 0x000e2400000e0000 */
[----:B------:R-:W-:Y:S08]  /*2d30*/  MUFU.EX2 R30, R84 ;  /* 0x00000054001e7308 */ /* 0x000ff00000000800 */
[----:B------:R-:W-:Y:S08]  /*2d40*/  MUFU.EX2 R7, R7 ;  /* 0x0000000700077308 */ /* 0x000ff00000000800 */
[----:B------:R-:W1:Y:S01]  /*2d50*/  MUFU.EX2 R10, R10 ;  /* 0x0000000a000a7308 */ /* 0x000e620000000800 */
[----:B0-----:R-:W-:-:S07]  /*2d60*/  FMNMX.FTZ R6, R81, R6, !PT ;  /* 0x0000000651067209 */ /* 0x001fce0007810000 */
[----:B------:R0:W-:Y:S01]  /*2d70*/  MUFU.EX2 R13, R88 ;  /* 0x00000058000d7308 */ /* 0x0001e20000000800 */
[C---:B------:R-:W-:Y:S01]  /*2d80*/  FSETP.NEU.FTZ.AND P1, PT, R6.reuse, -INF , PT ;  /* 0xff8000000600780b */ /* 0x040fe20003f3d000 */
[----:B------:R-:W-:-:S06]  /*2d90*/  FFMA.FTZ R53, R6, R53, -8 ;  /* 0xc100000006357423 */ /* 0x000fcc0000010035 */
[----:B------:R2:W-:Y:S01]  /*2da0*/  MUFU.EX2 R35, R80 ;  /* 0x0000005000237308 */ /* 0x0005e20000000800 */
[----:B------:R-:W-:Y:S02]  /*2db0*/  FSEL R53, R53, RZ, P1 ;  /* 0x000000ff35357208 */ /* 0x000fe40000800000 */
[----:B------:R-:W-:Y:S02]  /*2dc0*/  ISETP.GE.AND P1, PT, R41, 0xa1, PT ;  /* 0x000000a12900780c */ /* 0x000fe40003f26270 */
[----:B-1----:R-:W-:Y:S01]  /*2dd0*/  F2FP.SATFINITE.E4M3.F32.PACK_AB_MERGE_C R152, R10, R7, RZ ;  /* 0x000000070a98723e */ /* 0x002fe200048070ff */
[--C-:B------:R-:W-:Y:S01]  /*2de0*/  FFMA.FTZ R47, R106, UR44, -R53.reuse ;  /* 0x0000002c6a2f7c23 */ /* 0x100fe20008010835 */
[----:B------:R-:W-:-:S01]  /*2df0*/  FFMA.FTZ R50, R107, UR44, -R53 ;  /* 0x0000002c6b327c23 */ /* 0x000fc20008010835 */
[--C-:B------:R-:W-:Y:S01]  /*2e00*/  FFMA.FTZ R69, R110, UR44, -R53.reuse ;  /* 0x0000002c6e457c23 */ /* 0x100fe20008010835 */
[----:B------:R-:W-:-:S01]  /*2e10*/  FFMA.FTZ R84, R111, UR44, -R53 ;  /* 0x0000002c6f547c23 */ /* 0x000fc20008010835 */
[--C-:B------:R-:W-:Y:S01]  /*2e20*/  FFMA.FTZ R65, R114, UR44, -R53.reuse ;  /* 0x0000002c72417c23 */ /* 0x100fe20008010835 */
[----:B0-----:R-:W-:-:S01]  /*2e30*/  FFMA.FTZ R88, R91, UR44, -R53 ;  /* 0x0000002c5b587c23 */ /* 0x001fc20008010835 */
[----:B------:R-:W-:Y:S01]  /*2e40*/  MUFU.EX2 R47, R47 ;  /* 0x0000002f002f7308 */ /* 0x000fe20000000800 */
[----:B--2---:R-:W-:-:S01]  /*2e50*/  FFMA.FTZ R80, R115, UR44, -R53 ;  /* 0x0000002c73507c23 */ /* 0x004fc20008010835 */
[--C-:B------:R-:W-:Y:S01]  /*2e60*/  FFMA.FTZ R91, R94, UR44, -R53.reuse ;  /* 0x0000002c5e5b7c23 */ /* 0x100fe20008010835 */
[----:B------:R-:W-:-:S01]  /*2e70*/  FFMA.FTZ R94, R95, UR44, -R53 ;  /* 0x0000002c5f5e7c23 */ /* 0x000fc20008010835 */
[--C-:B------:R-:W-:Y:S01]  /*2e80*/  FFMA.FTZ R95, R78, UR44, -R53.reuse ;  /* 0x0000002c4e5f7c23 */ /* 0x100fe20008010835 */
[----:B------:R-:W-:-:S01]  /*2e90*/  FFMA.FTZ R78, R82, UR44, -R53 ;  /* 0x0000002c524e7c23 */ /* 0x000fc20008010835 */
[--C-:B------:R-:W-:Y:S01]  /*2ea0*/  FFMA.FTZ R85, R118, UR44, -R53.reuse ;  /* 0x0000002c76557c23 */ /* 0x100fe20008010835 */
[----:B------:R-:W-:-:S01]  /*2eb0*/  FFMA.FTZ R82, R86, UR44, -R53 ;  /* 0x0000002c56527c23 */ /* 0x000fc20008010835 */
[----:B------:R-:W-:Y:S01]  /*2ec0*/  MUFU.EX2 R50, R50 ;  /* 0x0000003200327308 */ /* 0x000fe20000000800 */
[----:B------:R-:W-:-:S01]  /*2ed0*/  FADD.FTZ R86, R5, R8 ;  /* 0x0000000805567221 */ /* 0x000fc20000010000 */
[--C-:B------:R-:W-:Y:S01]  /*2ee0*/  FFMA.FTZ R89, R98, UR44, -R53.reuse ;  /* 0x0000002c62597c23 */ /* 0x100fe20008010835 */
[----:B------:R-:W-:-:S01]  /*2ef0*/  FFMA.FTZ R98, R79, UR44, -R53 ;  /* 0x0000002c4f627c23 */ /* 0x000fc20008010835 */
[--C-:B------:R-:W-:Y:S01]  /*2f00*/  FFMA.FTZ R79, R83, UR44, -R53.reuse ;  /* 0x0000002c534f7c23 */ /* 0x100fe20008010835 */
[----:B------:R-:W-:-:S01]  /*2f10*/  FFMA.FTZ R81, R90, UR44, -R53 ;  /* 0x0000002c5a517c23 */ /* 0x000fc20008010835 */
[----:B------:R-:W-:Y:S01]  /*2f20*/  FADD.FTZ R97, R7, R86 ;  /* 0x0000005607617221 */ /* 0x000fe20000010000 */
[----:B------:R-:W-:Y:S01]  /*2f30*/  VIADD R83, R4, 0x13240 ;  /* 0x0001324004537836 */ /* 0x000fe20000000000 */
[----:B------:R-:W-:Y:S01]  /*2f40*/  MUFU.EX2 R69, R69 ;  /* 0x0000004500457308 */ /* 0x000fe20000000800 */
[----:B------:R-:W-:-:S01]  /*2f50*/  FFMA.FTZ R90, R99, UR44, -R53 ;  /* 0x0000002c635a7c23 */ /* 0x000fc20008010835 */
[----:B------:R-:W-:Y:S01]  /*2f60*/  FFMA.FTZ R4, R58, UR44, -R53 ;  /* 0x0000002c3a047c23 */ /* 0x000fe20008010835 */
[----:B------:R-:W-:-:S01]  /*2f70*/  FADD.FTZ R58, R10, R97 ;  /* 0x000000610a3a7221 */ /* 0x000fc20000010000 */
[----:B------:R-:W-:Y:S01]  /*2f80*/  PRMT R83, R40, 0x654, R83 ;  /* 0x0000065428537816 */ /* 0x000fe20000000053 */
[----:B------:R-:W-:-:S01]  /*2f90*/  FFMA.FTZ R87, R87, UR44, -R53 ;  /* 0x0000002c57577c23 */ /* 0x000fc20008010835 */
[--C-:B------:R-:W-:Y:S01]  /*2fa0*/  FFMA.FTZ R93, R102, UR44, -R53.reuse ;  /* 0x0000002c665d7c23 */ /* 0x100fe20008010835 */
[----:B------:R-:W-:-:S01]  /*2fb0*/  FFMA.FTZ R74, R74, UR44, -R53 ;  /* 0x0000002c4a4a7c23 */ /* 0x000fc20008010835 */
[----:B------:R-:W0:Y:S01]  /*2fc0*/  MUFU.EX2 R84, R84 ;  /* 0x0000005400547308 */ /* 0x000e220000000800 */
[----:B------:R1:W-:Y:S01]  /*2fd0*/  SYNCS.ARRIVE.TRANS64.RED.A1T0 RZ, [R83+URZ], RZ ;  /* 0x000000ff53ff79a7 */ /* 0x0003e2000810043f */
[----:B------:R-:W-:-:S01]  /*2fe0*/  FFMA.FTZ R75, R75, UR44, -R53 ;  /* 0x0000002c4b4b7c23 */ /* 0x000fc20008010835 */
[--C-:B------:R-:W-:Y:S01]  /*2ff0*/  FFMA.FTZ R59, R59, UR44, -R53.reuse ;  /* 0x0000002c3b3b7c23 */ /* 0x100fe20008010835 */
[----:B------:R-:W-:-:S01]  /*3000*/  FFMA.FTZ R63, R63, UR44, -R53 ;  /* 0x0000002c3f3f7c23 */ /* 0x000fc20008010835 */
[--C-:B------:R-:W-:Y:S01]  /*3010*/  FFMA.FTZ R66, R66, UR44, -R53.reuse ;  /* 0x0000002c42427c23 */ /* 0x100fe20008010835 */
[----:B------:R-:W-:-:S01]  /*3020*/  FFMA.FTZ R67, R67, UR44, -R53 ;  /* 0x0000002c43437c23 */ /* 0x000fc20008010835 */
[--C-:B------:R-:W-:Y:S01]  /*3030*/  FFMA.FTZ R70, R70, UR44, -R53.reuse ;  /* 0x0000002c46467c23 */ /* 0x100fe20008010835 */
[----:B------:R-:W2:Y:S01]  /*3040*/  MUFU.EX2 R9, R9 ;  /* 0x0000000900097308 */ /* 0x000ea20000000800 */
[----:B------:R-:W-:-:S01]  /*3050*/  FFMA.FTZ R71, R71, UR44, -R53 ;  /* 0x0000002c47477c23 */ /* 0x000fc20008010835 */
[--C-:B------:R-:W-:Y:S01]  /*3060*/  FFMA.FTZ R52, R52, UR44, -R53.reuse ;  /* 0x0000002c34347c23 */ /* 0x100fe20008010835 */
[----:B------:R-:W-:-:S01]  /*3070*/  FFMA.FTZ R54, R54, UR44, -R53 ;  /* 0x0000002c36367c23 */ /* 0x000fc20008010835 */
[--C-:B------:R-:W-:Y:S01]  /*3080*/  FFMA.FTZ R72, R72, UR44, -R53.reuse ;  /* 0x0000002c48487c23 */ /* 0x100fe20008010835 */
[----:B------:R-:W-:-:S01]  /*3090*/  FFMA.FTZ R73, R73, UR44, -R53 ;  /* 0x0000002c49497c23 */ /* 0x000fc20008010835 */
[----:B------:R-:W-:Y:S01]  /*30a0*/  FFMA.FTZ R76, R76, UR44, -R53 ;  /* 0x0000002c4c4c7c23 */ /* 0x000fe20008010835 */
[----:B------:R-:W-:Y:S01]  /*30b0*/  F2FP.SATFINITE.E4M3.F32.PACK_AB_MERGE_C R152, R8, R5, R152 ;  /* 0x000000050898723e */ /* 0x000fe20004807098 */
[----:B------:R-:W-:Y:S01]  /*30c0*/  MUFU.EX2 R65, R65 ;  /* 0x0000004100417308 */ /* 0x000fe20000000800 */
[----:B0-----:R-:W-:-:S04]  /*30d0*/  F2FP.SATFINITE.E4M3.F32.PACK_AB_MERGE_C R153, R84, R69, RZ ;  /* 0x000000455499723e */ /* 0x001fc800048070ff */
[----:B------:R-:W-:-:S03]  /*30e0*/  F2FP.SATFINITE.E4M3.F32.PACK_AB_MERGE_C R153, R50, R47, R153 ;  /* 0x0000002f3299723e */ /* 0x000fc60004807099 */
[----:B------:R-:W0:Y:S01]  /*30f0*/  MUFU.EX2 R12, R12 ;  /* 0x0000000c000c7308 */ /* 0x000e220000000800 */
[----:B--2---:R-:W-:-:S07]  /*3100*/  FADD.FTZ R97, R9, R58 ;  /* 0x0000003a09617221 */ /* 0x004fce0000010000 */
[----:B------:R2:W-:Y:S08]  /*3110*/  MUFU.EX2 R25, R100 ;  /* 0x0000006400197308 */ /* 0x0005f00000000800 */
[----:B------:R-:W3:Y:S01]  /*3120*/  MUFU.EX2 R80, R80 ;  /* 0x0000005000507308 */ /* 0x000ee20000000800 */
[----:B--2---:R-:W-:-:S01]  /*3130*/  FADD.FTZ R100, R47, R50 ;  /* 0x000000322f647221 */ /* 0x004fc20000010000 */
[----:B0-----:R-:W-:Y:S01]  /*3140*/  FADD.FTZ R58, R12, R97 ;  /* 0x000000610c3a7221 */ /* 0x001fe20000010000 */
[----:B------:R-:W-:-:S02]  /*3150*/  IMAD.MOV.U32 R50, RZ, RZ, R55 ;  /* 0x000000ffff327224 */ /* 0x000fc400078e0037 */
[----:B------:R-:W-:Y:S01]  /*3160*/  FADD.FTZ R99, R69, R100 ;  /* 0x0000006445637221 */ /* 0x000fe20000010000 */
[----:B------:R-:W-:Y:S02]  /*3170*/  IMAD.MOV.U32 R47, RZ, RZ, R55 ;  /* 0x000000ffff2f7224 */ /* 0x000fe400078e0037 */
[----:B------:R0:W-:Y:S01]  /*3180*/  MUFU.EX2 R15, R92 ;  /* 0x0000005c000f7308 */ /* 0x0001e20000000800 */
[----:B------:R-:W-:-:S04]  /*3190*/  FADD.FTZ R40, R84, R99 ;  /* 0x0000006354287221 */ /* 0x000fc80000010000 */
[----:B-1----:R-:W-:Y:S01]  /*31a0*/  FADD.FTZ R83, R65, R40 ;  /* 0x0000002841537221 */ /* 0x002fe20000010000 */
[----:B------:R-:W-:-:S02]  /*31b0*/  FFMA.FTZ R40, R62, UR44, -R53 ;  /* 0x0000002c3e287c23 */ /* 0x000fc40008010835 */
[----:B------:R-:W1:Y:S01]  /*31c0*/  MUFU.EX2 R11, R11 ;  /* 0x0000000b000b7308 */ /* 0x000e620000000800 */
[----:B0-----:R-:W-:-:S01]  /*31d0*/  FFMA.FTZ R92, R119, UR44, -R53 ;  /* 0x0000002c775c7c23 */ /* 0x001fc20008010835 */
[----:B---3--:R-:W-:-:S06]  /*31e0*/  FADD.FTZ R62, R80, R83 ;  /* 0x00000053503e7221 */ /* 0x008fcc0000010000 */
[----:B------:R-:W-:Y:S08]  /*31f0*/  MUFU.EX2 R85, R85 ;  /* 0x0000005500557308 */ /* 0x000ff00000000800 */
[----:B------:R-:W0:Y:S01]  /*3200*/  MUFU.EX2 R14, R14 ;  /* 0x0000000e000e7308 */ /* 0x000e220000000800 */
[----:B-1----:R-:W-:-:S07]  /*3210*/  FADD.FTZ R83, R11, R58 ;  /* 0x0000003a0b537221 */ /* 0x002fce0000010000 */
[----:B------:R-:W1:Y:S08]  /*3220*/  MUFU.EX2 R92, R92 ;  /* 0x0000005c005c7308 */ /* 0x000e700000000800 */
[----:B------:R-:W2:Y:S01]  /*3230*/  MUFU.EX2 R81, R81 ;  /* 0x0000005100517308 */ /* 0x000ea20000000800 */
[----:B0-----:R-:W-:-:S01]  /*3240*/  FADD.FTZ R58, R14, R83 ;  /* 0x000000530e3a7221 */ /* 0x001fc20000010000 */
[----:B------:R-:W-:-:S03]  /*3250*/  F2FP.SATFINITE.E4M3.F32.PACK_AB_MERGE_C R154, R14, R11, RZ ;  /* 0x0000000b0e9a723e */ /* 0x000fc600048070ff */
[----:B------:R-:W-:Y:S01]  /*3260*/  FADD.FTZ R83, R13, R58 ;  /* 0x0000003a0d537221 */ /* 0x000fe20000010000 */
[----:B------:R-:W-:-:S01]  /*3270*/  FFMA.FTZ R58, R26, UR44, -R53 ;  /* 0x0000002c1a3a7c23 */ /* 0x000fc20008010835 */
[----:B------:R-:W-:Y:S01]  /*3280*/  F2FP.SATFINITE.E4M3.F32.PACK_AB_MERGE_C R154, R12, R9, R154 ;  /* 0x000000090c9a723e */ /* 0x000fe2000480709a */
[----:B------:R-:W0:Y:S01]  /*3290*/  MUFU.EX2 R20, R20 ;  /* 0x0000001400147308 */ /* 0x000e220000000800 */
[----:B-1----:R-:W-:-:S04]  /*32a0*/  F2FP.SATFINITE.E4M3.F32.PACK_AB_MERGE_C R155, R92, R85, RZ ;  /* 0x000000555c9b723e */ /* 0x002fc800048070ff */
[----:B------:R-:W-:-:S03]  /*32b0*/  F2FP.SATFINITE.E4M3.F32.PACK_AB_MERGE_C R155, R80, R65, R155 ;  /* 0x00000041509b723e */ /* 0x000fc6000480709b */
[----:B------:R-:W1:Y:S08]  /*32c0*/  MUFU.EX2 R88, R88 ;  /* 0x0000005800587308 */ /* 0x000e700000000800 */
[----:B------:R-:W3:Y:S08]  /*32d0*/  MUFU.EX2 R91, R91 ;  /* 0x0000005b005b7308 */ /* 0x000ef00000000800 */
[----:B------:R4:W-:Y:S08]  /*32e0*/  MUFU.EX2 R41, R87 ;  /* 0x0000005700297308 */ /* 0x0009f00000000800 */
[----:B------:R-:W5:Y:S01]  /*32f0*/  MUFU.EX2 R24, R24 ;  /* 0x0000001800187308 */ /* 0x000f620000000800 */
[----:B----4-:R-:W-:-:S04]  /*3300*/  FADD.FTZ R87, R85, R62 ;  /* 0x0000003e55577221 */ /* 0x010fc80000010000 */
[----:B------:R-:W-:-:S03]  /*3310*/  FADD.FTZ R62, R92, R87 ;  /* 0x000000575c3e7221 */ /* 0x000fc60000010000 */
[----:B------:R-:W4:Y:S01]  /*3320*/  MUFU.EX2 R94, R94 ;  /* 0x0000005e005e7308 */ /* 0x000f220000000800 */
[----:B--2---:R-:W-:-:S01]  /*3330*/  FADD.FTZ R87, R81, R62 ;  /* 0x0000003e51577221 */ /* 0x004fc20000010000 */
[----:B0-----:R-:W-:-:S03]  /*3340*/  FADD.FTZ R62, R20, R83 ;  /* 0x00000053143e7221 */ /* 0x001fc60000010000 */
[----:B-1----:R-:W-:Y:S01]  /*3350*/  FADD.FTZ R26, R88, R87 ;  /* 0x00000057581a7221 */ /* 0x002fe20000010000 */
[----:B------:R-:W-:-:S01]  /*3360*/  FADD.FTZ R83, R15, R62 ;  /* 0x0000003e0f537221 */ /* 0x000fc20000010000 */
[----:B------:R-:W-:Y:S01]  /*3370*/  FFMA.FTZ R62, R27, UR44, -R53 ;  /* 0x0000002c1b3e7c23 */ /* 0x000fe20008010835 */
[----:B------:R0:W1:Y:S01]  /*3380*/  MUFU.EX2 R21, R96 ;  /* 0x0000006000157308 */ /* 0x0000620000000800 */
[----:B---3--:R-:W-:-:S01]  /*3390*/  FADD.FTZ R27, R91, R26 ;  /* 0x0000001a5b1b7221 */ /* 0x008fc20000010000 */
[C---:B-----5:R-:W-:Y:S01]  /*33a0*/  FADD.FTZ R86, R24.reuse, R83 ;  /* 0x0000005318567221 */ /* 0x060fe20000010000 */
[----:B------:R-:W-:-:S04]  /*33b0*/  F2FP.SATFINITE.E4M3.F32.PACK_AB_MERGE_C R136, R24, R15, RZ ;  /* 0x0000000f1888723e */ /* 0x000fc800048070ff */
[----:B------:R-:W-:Y:S01]  /*33c0*/  F2FP.SATFINITE.E4M3.F32.PACK_AB_MERGE_C R136, R20, R13, R136 ;  /* 0x0000000d1488723e */ /* 0x000fe20004807088 */
[----:B------:R-:W2:Y:S01]  /*33d0*/  MUFU.EX2 R89, R89 ;  /* 0x0000005900597308 */ /* 0x000ea20000000800 */
[----:B0-----:R-:W-:-:S01]  /*33e0*/  FFMA.FTZ R96, R103, UR44, -R53 ;  /* 0x0000002c67607c23 */ /* 0x001fc20008010835 */
[----:B----4-:R-:W-:Y:S01]  /*33f0*/  FADD.FTZ R100, R94, R27 ;  /* 0x0000001b5e647221 */ /* 0x010fe20000010000 */
[----:B------:R-:W-:-:S01]  /*3400*/  FFMA.FTZ R53, R77, UR44, -R53 ;  /* 0x0000002c4d357c23 */ /* 0x000fc20008010835 */
[----:B------:R-:W-:-:S04]  /*3410*/  F2FP.SATFINITE.E4M3.F32.PACK_AB_MERGE_C R137, R94, R91, RZ ;  /* 0x0000005b5e89723e */ /* 0x000fc800048070ff */
[----:B------:R-:W0:Y:S01]  /*3420*/  MUFU.EX2 R28, R28 ;  /* 0x0000001c001c7308 */ /* 0x000e220000000800 */
[----:B-1----:R-:W-:-:S01]  /*3430*/  FADD.FTZ R27, R21, R86 ;  /* 0x00000056151b7221 */ /* 0x002fc20000010000 */
[----:B------:R-:W-:-:S06]  /*3440*/  F2FP.SATFINITE.E4M3.F32.PACK_AB_MERGE_C R137, R88, R81, R137 ;  /* 0x000000515889723e */ /* 0x000fcc0004807089 */
[----:B------:R-:W1:Y:S01]  /*3450*/  MUFU.EX2 R90, R90 ;  /* 0x0000005a005a7308 */ /* 0x000e620000000800 */
[----:B--2---:R-:W-:-:S07]  /*3460*/  FADD.FTZ R83, R89, R100 ;  /* 0x0000006459537221 */ /* 0x004fce0000010000 */
[----:B------:R-:W2:Y:S01]  /*3470*/  MUFU.EX2 R93, R93 ;  /* 0x0000005d005d7308 */ /* 0x000ea20000000800 */
[----:B0-----:R-:W-:-:S07]  /*3480*/  FADD.FTZ R86, R28, R27 ;  /* 0x0000001b1c567221 */ /* 0x001fce0000010000 */
[----:B------:R-:W0:Y:S01]  /*3490*/  MUFU.EX2 R32, R32 ;  /* 0x0000002000207308 */ /* 0x000e220000000800 */
[----:B-1----:R-:W-:-:S01]  /*34a0*/  FADD.FTZ R100, R90, R83 ;  /* 0x000000535a647221 */ /* 0x002fc20000010000 */
[----:B------:R-:W-:-:S06]  /*34b0*/  FADD.FTZ R83, R25, R86 ;  /* 0x0000005619537221 */ /* 0x000fcc0000010000 */
[----:B------:R-:W1:Y:S01]  /*34c0*/  MUFU.EX2 R96, R96 ;  /* 0x0000006000607308 */ /* 0x000e620000000800 */
[----:B--2---:R-:W-:-:S07]  /*34d0*/  FADD.FTZ R77, R93, R100 ;  /* 0x000000645d4d7221 */ /* 0x004fce0000010000 */
[----:B------:R-:W2:Y:S01]  /*34e0*/  MUFU.EX2 R74, R74 ;  /* 0x0000004a004a7308 */ /* 0x000ea20000000800 */
[----:B0-----:R-:W-:-:S01]  /*34f0*/  FADD.FTZ R10, R32, R83 ;  /* 0x00000053200a7221 */ /* 0x001fc20000010000 */
[----:B------:R-:W-:Y:S01]  /*3500*/  F2FP.SATFINITE.E4M3.F32.PACK_AB_MERGE_C R25, R32, R25, RZ ;  /* 0x000000192019723e */ /* 0x000fe200048070ff */
[----:B------:R-:W-:Y:S02]  /*3510*/  IMAD.MOV.U32 R32, RZ, RZ, R55 ;  /* 0x000000ffff207224 */ /* 0x000fe400078e0037 */
[----:B------:R-:W-:Y:S01]  /*3520*/  FADD.FTZ R11, R29, R10 ;  /* 0x0000000a1d0b7221 */ /* 0x000fe20000010000 */
[----:B------:R-:W-:Y:S01]  /*3530*/  F2FP.SATFINITE.E4M3.F32.PACK_AB_MERGE_C R138, R28, R21, R25 ;  /* 0x000000151c8a723e */ /* 0x000fe20004807019 */
[----:B------:R-:W-:Y:S01]  /*3540*/  IMAD.MOV.U32 R28, RZ, RZ, R55 ;  /* 0x000000ffff1c7224 */ /* 0x000fe200078e0037 */
[----:B------:R-:W0:Y:S01]  /*3550*/  MUFU.EX2 R36, R36 ;  /* 0x0000002400247308 */ /* 0x000e220000000800 */
[----:B-1----:R-:W-:-:S01]  /*3560*/  FADD.FTZ R77, R96, R77 ;  /* 0x0000004d604d7221 */ /* 0x002fc20000010000 */
[----:B------:R-:W-:Y:S01]  /*3570*/  F2FP.SATFINITE.E4M3.F32.PACK_AB_MERGE_C R93, R96, R93, RZ ;  /* 0x0000005d605d723e */ /* 0x000fe200048070ff */
[----:B------:R-:W-:-:S03]  /*3580*/  IMAD.MOV.U32 R25, RZ, RZ, R55 ;  /* 0x000000ffff197224 */ /* 0x000fc600078e0037 */
[----:B------:R-:W-:Y:S02]  /*3590*/  F2FP.SATFINITE.E4M3.F32.PACK_AB_MERGE_C R139, R90, R89, R93 ;  /* 0x000000595a8b723e */ /* 0x000fe4000480705d */
[----:B------:R-:W1:Y:S01]  /*35a0*/  MUFU.EX2 R75, R75 ;  /* 0x0000004b004b7308 */ /* 0x000e620000000800 */
[----:B--2---:R-:W-:-:S07]  /*35b0*/  FADD.FTZ R10, R74, R77 ;  /* 0x0000004d4a0a7221 */ /* 0x004fce0000010000 */
[----:B------:R-:W2:Y:S01]  /*35c0*/  MUFU.EX2 R95, R95 ;  /* 0x0000005f005f7308 */ /* 0x000ea20000000800 */
[----:B0-----:R-:W-:-:S04]  /*35d0*/  FADD.FTZ R24, R36, R11 ;  /* 0x0000000b24187221 */ /* 0x001fc80000010000 */
[----:B------:R-:W-:-:S03]  /*35e0*/  FADD.FTZ R11, R33, R24 ;  /* 0x00000018210b7221 */ /* 0x000fc60000010000 */
[----:B------:R-:W0:Y:S01]  /*35f0*/  MUFU.EX2 R42, R42 ;  /* 0x0000002a002a7308 */ /* 0x000e220000000800 */
[----:B-1----:R-:W-:-:S07]  /*3600*/  FADD.FTZ R10, R75, R10 ;  /* 0x0000000a4b0a7221 */ /* 0x002fce0000010000 */
[----:B------:R-:W1:Y:S01]  /*3610*/  MUFU.EX2 R98, R98 ;  /* 0x0000006200627308 */ /* 0x000e620000000800 */
[----:B--2---:R-:W-:-:S07]  /*3620*/  FADD.FTZ R15, R95, R10 ;  /* 0x0000000a5f0f7221 */ /* 0x004fce0000010000 */
[----:B------:R-:W2:Y:S01]  /*3630*/  MUFU.EX2 R78, R78 ;  /* 0x0000004e004e7308 */ /* 0x000ea20000000800 */
[----:B0-----:R-:W-:-:S01]  /*3640*/  FADD.FTZ R24, R42, R11 ;  /* 0x0000000b2a187221 */ /* 0x001fc20000010000 */
[----:B------:R-:W-:Y:S02]  /*3650*/  F2FP.SATFINITE.E4M3.F32.PACK_AB_MERGE_C R33, R42, R33, RZ ;  /* 0x000000212a21723e */ /* 0x000fe400048070ff */
[----:B------:R-:W-:Y:S01]  /*3660*/  MOV R42, R55 ;  /* 0x00000037002a7202 */ /* 0x000fe20000000f00 */
[----:B------:R-:W-:Y:S01]  /*3670*/  FADD.FTZ R11, R37, R24 ;  /* 0x00000018250b7221 */ /* 0x000fe20000010000 */
[----:B------:R-:W-:Y:S01]  /*3680*/  F2FP.SATFINITE.E4M3.F32.PACK_AB_MERGE_C R140, R36, R29, R33 ;  /* 0x0000001d248c723e */ /* 0x000fe20004807021 */
[----:B------:R-:W-:Y:S01]  /*3690*/  IMAD.MOV.U32 R36, RZ, RZ, R55 ;  /* 0x000000ffff247224 */ /* 0x000fe200078e0037 */
[----:B------:R-:W0:Y:S01]  /*36a0*/  MUFU.EX2 R44, R44 ;  /* 0x0000002c002c7308 */ /* 0x000e220000000800 */
[----:B-1----:R-:W-:-:S01]  /*36b0*/  FADD.FTZ R15, R98, R15 ;  /* 0x0000000f620f7221 */ /* 0x002fc20000010000 */
[----:B------:R-:W-:Y:S01]  /*36c0*/  F2FP.SATFINITE.E4M3.F32.PACK_AB_MERGE_C R95, R98, R95, RZ ;  /* 0x0000005f625f723e */ /* 0x000fe200048070ff */
[----:B------:R-:W-:-:S02]  /*36d0*/  IMAD.MOV.U32 R33, RZ, RZ, R55 ;  /* 0x000000ffff217224 */ /* 0x000fc400078e0037 */
[----:B------:R-:W-:Y:S01]  /*36e0*/  IMAD.MOV.U32 R29, RZ, RZ, R55 ;  /* 0x000000ffff1d7224 */ /* 0x000fe200078e0037 */
[----:B------:R-:W-:Y:S02]  /*36f0*/  F2FP.SATFINITE.E4M3.F32.PACK_AB_MERGE_C R141, R75, R74, R95 ;  /* 0x0000004a4b8d723e */ /* 0x000fe4000480705f */
[----:B------:R-:W1:Y:S01]  /*3700*/  MUFU.EX2 R79, R79 ;  /* 0x0000004f004f7308 */ /* 0x000e620000000800 */
[----:B--2---:R-:W-:-:S07]  /*3710*/  FADD.FTZ R24, R78, R15 ;  /* 0x0000000f4e187221 */ /* 0x004fce0000010000 */
[----:B------:R-:W2:Y:S01]  /*3720*/  MUFU.EX2 R82, R82 ;  /* 0x0000005200527308 */ /* 0x000ea20000000800 */
[----:B0-----:R-:W-:-:S04]  /*3730*/  FADD.FTZ R11, R44, R11 ;  /* 0x0000000b2c0b7221 */ /* 0x001fc80000010000 */
[----:B------:R-:W-:-:S03]  /*3740*/  FADD.FTZ R8, R30, R11 ;  /* 0x0000000b1e087221 */ /* 0x000fc60000010000 */
[----:B------:R-:W0:Y:S01]  /*3750*/  MUFU.EX2 R31, R31 ;  /* 0x0000001f001f7308 */ /* 0x000e220000000800 */
[----:B-1----:R-:W-:-:S01]  /*3760*/  FADD.FTZ R15, R79, R24 ;  /* 0x000000184f0f7221 */ /* 0x002fc20000010000 */
[----:B------:R-:W-:-:S06]  /*3770*/  IMAD.MOV.U32 R24, RZ, RZ, R55 ;  /* 0x000000ffff187224 */ /* 0x000fcc00078e0037 */
[----:B------:R-:W1:Y:S01]  /*3780*/  MUFU.EX2 R34, R34 ;  /* 0x0000002200227308 */ /* 0x000e620000000800 */
[----:B--2---:R-:W-:-:S01]  /*3790*/  FADD.FTZ R12, R82, R15 ;  /* 0x0000000f520c7221 */ /* 0x004fc20000010000 */
[----:B------:R-:W-:-:S03]  /*37a0*/  F2FP.SATFINITE.E4M3.F32.PACK_AB_MERGE_C R82, R41, R82, RZ ;  /* 0x000000522952723e */ /* 0x000fc600048070ff */
[----:B------:R-:W-:Y:S01]  /*37b0*/  FADD.FTZ R41, R41, R12 ;  /* 0x0000000c29297221 */ /* 0x000fe20000010000 */
[----:B------:R-:W-:Y:S02]  /*37c0*/  F2FP.SATFINITE.E4M3.F32.PACK_AB_MERGE_C R143, R79, R78, R82 ;  /* 0x0000004e4f8f723e */ /* 0x000fe40004807052 */
[----:B------:R-:W2:Y:S01]  /*37d0*/  MUFU.EX2 R4, R4 ;  /* 0x0000000400047308 */ /* 0x000ea20000000800 */
[C---:B0-----:R-:W-:Y:S01]  /*37e0*/  F2FP.SATFINITE.E4M3.F32.PACK_AB_MERGE_C R30, R31.reuse, R30, RZ ;  /* 0x0000001e1f1e723e */ /* 0x041fe200048070ff */
[----:B------:R-:W-:-:S03]  /*37f0*/  FADD.FTZ R31, R31, R8 ;  /* 0x000000081f1f7221 */ /* 0x000fc60000010000 */
[----:B------:R-:W-:Y:S01]  /*3800*/  F2FP.SATFINITE.E4M3.F32.PACK_AB_MERGE_C R142, R44, R37, R30 ;  /* 0x000000252c8e723e */ /* 0x000fe2000480701e */
[----:B------:R-:W-:Y:S02]  /*3810*/  IMAD.MOV.U32 R44, RZ, RZ, R55 ;  /* 0x000000ffff2c7224 */ /* 0x000fe400078e0037 */
[----:B------:R-:W0:Y:S01]  /*3820*/  MUFU.EX2 R59, R59 ;  /* 0x0000003b003b7308 */ /* 0x000e220000000800 */
[----:B-1----:R-:W-:-:S01]  /*3830*/  FADD.FTZ R8, R34, R31 ;  /* 0x0000001f22087221 */ /* 0x002fc20000010000 */
[--C-:B------:R-:W-:Y:S02]  /*3840*/  IMAD.MOV.U32 R37, RZ, RZ, R55.reuse ;  /* 0x000000ffff257224 */ /* 0x100fe400078e0037 */
[--C-:B------:R-:W-:Y:S02]  /*3850*/  IMAD.MOV.U32 R31, RZ, RZ, R55.reuse ;  /* 0x000000ffff1f7224 */ /* 0x100fe400078e0037 */
[----:B------:R-:W-:Y:S01]  /*3860*/  FADD.FTZ R11, R35, R8 ;  /* 0x00000008230b7221 */ /* 0x000fe20000010000 */
[----:B------:R-:W-:Y:S01]  /*3870*/  IMAD.MOV.U32 R30, RZ, RZ, R55 ;  /* 0x000000ffff1e7224 */ /* 0x000fe200078e0037 */
[----:B------:R-:W1:Y:S01]  /*3880*/  MUFU.EX2 R38, R38 ;  /* 0x0000002600267308 */ /* 0x000e620000000800 */
[----:B--2---:R-:W-:-:S01]  /*3890*/  FADD.FTZ R12, R4, R41 ;  /* 0x00000029040c7221 */ /* 0x004fc20000010000 */
[----:B------:R-:W-:-:S06]  /*38a0*/  IMAD.MOV.U32 R41, RZ, RZ, R55 ;  /* 0x000000ffff297224 */ /* 0x000fcc00078e0037 */
[----:B------:R-:W2:Y:S01]  /*38b0*/  MUFU.EX2 R40, R40 ;  /* 0x0000002800287308 */ /* 0x000ea20000000800 */
[----:B0-----:R-:W-:-:S07]  /*38c0*/  FADD.FTZ R13, R59, R12 ;  /* 0x0000000c3b0d7221 */ /* 0x001fce0000010000 */
[----:B------:R-:W0:Y:S01]  /*38d0*/  MUFU.EX2 R39, R39 ;  /* 0x0000002700277308 */ /* 0x000e220000000800 */
[----:B-1----:R-:W-:-:S07]  /*38e0*/  FADD.FTZ R8, R38, R11 ;  /* 0x0000000b26087221 */ /* 0x002fce0000010000 */
[----:B------:R-:W1:Y:S01]  /*38f0*/  MUFU.EX2 R63, R63 ;  /* 0x0000003f003f7308 */ /* 0x000e620000000800 */
[----:B--2---:R-:W-:-:S07]  /*3900*/  FADD.FTZ R12, R40, R13 ;  /* 0x0000000d280c7221 */ /* 0x004fce0000010000 */
[----:B------:R-:W2:Y:S01]  /*3910*/  MUFU.EX2 R56, R56 ;  /* 0x0000003800387308 */ /* 0x000ea20000000800 */
[C---:B0-----:R-:W-:Y:S01]  /*3920*/  F2FP.SATFINITE.E4M3.F32.PACK_AB_MERGE_C R38, R39.reuse, R38, RZ ;  /* 0x000000262726723e */ /* 0x041fe200048070ff */
[----:B------:R-:W-:-:S03]  /*3930*/  FADD.FTZ R39, R39, R8 ;  /* 0x0000000827277221 */ /* 0x000fc60000010000 */
[----:B------:R-:W-:Y:S01]  /*3940*/  F2FP.SATFINITE.E4M3.F32.PACK_AB_MERGE_C R144, R35, R34, R38 ;  /* 0x000000222390723e */ /* 0x000fe20004807026 */
[--C-:B------:R-:W-:Y:S02]  /*3950*/  IMAD.MOV.U32 R38, RZ, RZ, R55.reuse ;  /* 0x000000ffff267224 */ /* 0x100fe400078e0037 */
[----:B------:R-:W0:Y:S01]  /*3960*/  MUFU.EX2 R26, R66 ;  /* 0x00000042001a7308 */ /* 0x000e220000000800 */
[C---:B-1----:R-:W-:Y:S01]  /*3970*/  F2FP.SATFINITE.E4M3.F32.PACK_AB_MERGE_C R40, R63.reuse, R40, RZ ;  /* 0x000000283f28723e */ /* 0x042fe200048070ff */
[----:B------:R-:W-:Y:S01]  /*3980*/  FADD.FTZ R63, R63, R12 ;  /* 0x0000000c3f3f7221 */ /* 0x000fe20000010000 */
[--C-:B------:R-:W-:Y:S02]  /*3990*/  IMAD.MOV.U32 R35, RZ, RZ, R55.reuse ;  /* 0x000000ffff237224 */ /* 0x100fe400078e0037 */
[----:B------:R-:W-:Y:S01]  /*39a0*/  F2FP.SATFINITE.E4M3.F32.PACK_AB_MERGE_C R145, R59, R4, R40 ;  /* 0x000000043b91723e */ /* 0x000fe20004807028 */
[----:B------:R-:W-:Y:S02]  /*39b0*/  IMAD.MOV.U32 R40, RZ, RZ, R55 ;  /* 0x000000ffff287224 */ /* 0x000fe400078e0037 */
[----:B------:R-:W1:Y:S01]  /*39c0*/  MUFU.EX2 R57, R57 ;  /* 0x0000003900397308 */ /* 0x000e620000000800 */
[----:B--2---:R-:W-:-:S01]  /*39d0*/  FADD.FTZ R8, R56, R39 ;  /* 0x0000002738087221 */ /* 0x004fc20000010000 */
[----:B------:R-:W-:-:S02]  /*39e0*/  IMAD.MOV.U32 R39, RZ, RZ, R55 ;  /* 0x000000ffff277224 */ /* 0x000fc400078e0037 */
[----:B------:R-:W-:-:S04]  /*39f0*/  IMAD.MOV.U32 R34, RZ, RZ, R55 ;  /* 0x000000ffff227224 */ /* 0x000fc800078e0037 */
        /* <DEDUP_REMOVED lines=12> */
[----:B------:R-:W-:-:S04]  /*3ac0*/  F2FP.SATFINITE.E4M3.F32.PACK_AB_MERGE_C R60, R61, R60, RZ ;  /* 0x0000003c3d3c723e */ /* 0x000fc800048070ff */
[----:B------:R-:W-:Y:S02]  /*3ad0*/  F2FP.SATFINITE.E4M3.F32.PACK_AB_MERGE_C R146, R57, R56, R60 ;  /* 0x000000383992723e */ /* 0x000fe4000480703c */
[----:B------:R-:W2:Y:S01]  /*3ae0*/  MUFU.EX2 R10, R58 ;  /* 0x0000003a000a7308 */ /* 0x000ea20000000800 */
[----:B0-----:R-:W-:-:S01]  /*3af0*/  FADD.FTZ R11, R14, R11 ;  /* 0x0000000b0e0b7221 */ /* 0x001fc20000010000 */
[----:B------:R-:W-:-:S04]  /*3b00*/  F2FP.SATFINITE.E4M3.F32.PACK_AB_MERGE_C R13, R14, R7, RZ ;  /* 0x000000070e0d723e */ /* 0x000fc800048070ff */
[----:B------:R-:W-:Y:S01]  /*3b10*/  F2FP.SATFINITE.E4M3.F32.PACK_AB_MERGE_C R147, R27, R26, R13 ;  /* 0x0000001a1b93723e */ /* 0x000fe2000480700d */
[----:B------:R-:W-:Y:S01]  /*3b20*/  IMAD.MOV.U32 R26, RZ, RZ, R55 ;  /* 0x000000ffff1a7224 */ /* 0x000fe200078e0037 */
[----:B------:R-:W0:Y:S01]  /*3b30*/  MUFU.EX2 R48, R48 ;  /* 0x0000003000307308 */ /* 0x000e220000000800 */
[----:B-1----:R-:W-:-:S01]  /*3b40*/  FADD.FTZ R7, R43, R8 ;  /* 0x000000082b077221 */ /* 0x002fc20000010000 */
[----:B------:R-:W-:-:S06]  /*3b50*/  MOV R27, R55 ;  /* 0x00000037001b7202 */ /* 0x000fcc0000000f00 */
        /* <DEDUP_REMOVED lines=8> */
[----:B------:R2:W3:Y:S01]  /*3be0*/  MUFU.EX2 R9, R54 ;  /* 0x0000003600097308 */ /* 0x0004e20000000800 */
[----:B0-----:R-:W-:-:S07]  /*3bf0*/  FADD.FTZ R4, R52, R7 ;  /* 0x0000000734047221 */ /* 0x001fce0000010000 */
[----:B------:R-:W0:Y:S01]  /*3c00*/  MUFU.EX2 R49, R49 ;  /* 0x0000003100317308 */ /* 0x000e220000000800 */
[C---:B-1----:R-:W-:Y:S01]  /*3c10*/  F2FP.SATFINITE.E4M3.F32.PACK_AB_MERGE_C R51, R64.reuse, R51, RZ ;  /* 0x000000334033723e */ /* 0x042fe200048070ff */
[----:B------:R-:W-:Y:S01]  /*3c20*/  FADD.FTZ R64, R64, R11 ;  /* 0x0000000b40407221 */ /* 0x000fe20000010000 */
[----:B--2---:R-:W-:Y:S02]  /*3c30*/  IMAD.MOV.U32 R54, RZ, RZ, R55 ;  /* 0x000000ffff367224 */ /* 0x004fe400078e0037 */
        /* <DEDUP_REMOVED lines=9> */
[----:B0-----:R-:W-:-:S01]  /*3cd0*/  FADD.FTZ R7, R49, R64 ;  /* 0x0000004031077221 */ /* 0x001fc20000010000 */
[----:B------:R-:W-:-:S06]  /*3ce0*/  IMAD.MOV.U32 R43, RZ, RZ, R55 ;  /* 0x000000ffff2b7224 */ /* 0x000fcc00078e0037 */
[----:B------:R-:W0:Y:S01]  /*3cf0*/  MUFU.EX2 R73, R73 ;  /* 0x0000004900497308 */ /* 0x000e220000000800 */
[----:B-1----:R-:W-:-:S07]  /*3d00*/  FADD.FTZ R4, R72, R9 ;  /* 0x0000000948047221 */ /* 0x002fce0000010000 */
[----:B------:R-:W-:Y:S01]  /*3d10*/  MUFU.EX2 R45, R45 ;  /* 0x0000002d002d7308 */ /* 0x000fe20000000800 */
[----:B--2---:R-:W-:-:S07]  /*3d20*/  FADD.FTZ R8, R68, R7 ;  /* 0x0000000744087221 */ /* 0x004fce0000010000 */
[----:B------:R-:W1:Y:S01]  /*3d30*/  MUFU.EX2 R46, R46 ;  /* 0x0000002e002e7308 */ /* 0x000e620000000800 */
[----:B0-----:R-:W-:-:S07]  /*3d40*/  FADD.FTZ R5, R73, R4 ;  /* 0x0000000449057221 */ /* 0x001fce0000010000 */
[----:B------:R-:W0:Y:S08]  /*3d50*/  MUFU.EX2 R76, R76 ;  /* 0x0000004c004c7308 */ /* 0x000e300000000800 */
[----:B------:R-:W2:Y:S01]  /*3d60*/  MUFU.EX2 R53, R53 ;  /* 0x0000003500357308 */ /* 0x000ea20000000800 */
[----:B-1----:R-:W-:Y:S01]  /*3d70*/  F2FP.SATFINITE.E4M3.F32.PACK_AB_MERGE_C R7, R46, R45, RZ ;  /* 0x0000002d2e07723e */ /* 0x002fe200048070ff */
[----:B------:R-:W-:-:S03]  /*3d80*/  FADD.FTZ R45, R45, R8 ;  /* 0x000000082d2d7221 */ /* 0x000fc60000010000 */
[----:B------:R-:W-:Y:S01]  /*3d90*/  F2FP.SATFINITE.E4M3.F32.PACK_AB_MERGE_C R150, R68, R49, R7 ;  /* 0x000000314496723e */ /* 0x000fe20004807007 */
[----:B------:R-:W-:Y:S02]  /*3da0*/  IMAD.MOV.U32 R49, RZ, RZ, R55 ;  /* 0x000000ffff317224 */ /* 0x000fe400078e0037 */
[----:B0-----:R-:W-:Y:S01]  /*3db0*/  FADD.FTZ R4, R76, R5 ;  /* 0x000000054c047221 */ /* 0x001fe20000010000 */
[----:B------:R-:W-:-:S01]  /*3dc0*/  FADD.FTZ R5, R46, R45 ;  /* 0x0000002d2e057221 */ /* 0x000fc20000010000 */
[--C-:B------:R-:W-:Y:S02]  /*3dd0*/  IMAD.MOV.U32 R46, RZ, RZ, R55.reuse ;  /* 0x000000ffff2e7224 */ /* 0x100fe400078e0037 */
[----:B------:R-:W-:Y:S01]  /*3de0*/  IMAD.MOV.U32 R45, RZ, RZ, R55 ;  /* 0x000000ffff2d7224 */ /* 0x000fe200078e0037 */
[C---:B--2---:R-:W-:Y:S01]  /*3df0*/  F2FP.SATFINITE.E4M3.F32.PACK_AB_MERGE_C R9, R53.reuse, R76, RZ ;  /* 0x0000004c3509723e */ /* 0x044fe200048070ff */
[----:B------:R-:W-:-:S01]  /*3e00*/  FADD.FTZ R4, R53, R4 ;  /* 0x0000000435047221 */ /* 0x000fc20000010000 */
[----:B------:R-:W-:-:S02]  /*3e10*/  IMAD.MOV.U32 R53, RZ, RZ, R55 ;  /* 0x000000ffff357224 */ /* 0x000fc400078e0037 */
[----:B------:R-:W-:Y:S01]  /*3e20*/  F2FP.SATFINITE.E4M3.F32.PACK_AB_MERGE_C R151, R73, R72, R9 ;  /* 0x000000484997723e */ /* 0x000fe20004807009 */
[----:B------:R-:W-:Y:S06]  /*3e30*/  @!P1 BRA `(.L_x_195) ;  /* 0x0000002000ec9947 */ /* 0x000fec0003800000 */
[----:B------:R-:W-:Y:S01]  /*3e40*/  VIADD R22, R22, 0xfffffffe ;  /* 0xfffffffe16167836 */ /* 0x000fe20000000000 */
[----:B------:R-:W-:Y:S01]  /*3e50*/  CS2R R54, SRZ ;  /* 0x0000000000367805 */ /* 0x000fe2000001ff00 */
[----:B------:R-:W-:Y:S01]  /*3e60*/  IMAD.MOV.U32 R9, RZ, RZ, R6 ;  /* 0x000000ffff097224 */ /* 0x000fe200078e0006 */
[----:B------:R-:W-:Y:S01]  /*3e70*/  CS2R R52, SRZ ;  /* 0x0000000000347805 */ /* 0x000fe2000001ff00 */
[----:B------:R-:W-:Y:S01]  /*3e80*/  IMAD.MOV.U32 R7, RZ, RZ, R3 ;  /* 0x000000ffff077224 */ /* 0x000fe200078e0003 */
        /* <DEDUP_REMOVED lines=13> */
[----:B------:R-:W-:Y:S01]  /*3f60*/  CS2R R24, SRZ ;  /* 0x0000000000187805 */ /* 0x000fe2000001ff00 */
[----:B------:R-:W-:Y:S01]  /*3f70*/  UMOV UR24, UR37 ;  /* 0x0000002500187c82 */ /* 0x000fe20008000000 */
[----:B------:R-:W-:-:S05]  /*3f80*/  UMOV UR23, UR38 ;  /* 0x0000002600177c82 */ /* 0x000fca0008000000 */
.L_x_206:
[----:B------:R-:W-:-:S04]  /*3f90*/  UISETP.NE.AND UP0, UPT, UR23, 0x1, UPT ;  /* 0x000000011700788c */ /* 0x000fc8000bf05270 */
[----:B------:R-:W-:-:S04]  /*3fa0*/  USEL UR37, URZ, 0x1, UP0 ;  /* 0x000000013f257887 */ /* 0x000fc80008000000 */
[----:B------:R-:W-:Y:S01]  /*3fb0*/  ULOP3.LUT UR37, UR24, UR37, URZ, 0x3c, !UPT ;  /* 0x0000002518257292 */ /* 0x000fe2000f8e3c3f */
[----:B------:R-:W-:Y:S11]  /*3fc0*/  @!P0 BRA `(.L_x_196) ;  /* 0x0000000000048947 */ /* 0x000ff60003800000 */
[----:B------:R-:W-:Y:S01]  /*3fd0*/  BPT.TRAP 0x1 ;  /* 0x000000040000795c */ /* 0x000fe20000300000 */
.L_x_196:
        /* <DEDUP_REMOVED lines=12> */
.L_x_197:
[----:B-1----:R-:W-:Y:S05]  /*40a0*/  @P1 BRA `(.L_x_198) ;  /* 0x0000000000081947 */ /* 0x002fea0003800000 */
[----:B------:R-:W1:Y:S02]  /*40b0*/  SYNCS.PHASECHK.TRANS64.TRYWAIT P1, [UR21+0x13230], R3 ;  /* 0x01323003ff0075a7 */ /* 0x000e640008020155 */
[----:B-1----:R-:W-:Y:S05]  /*40c0*/  @!P1 BRA `(.L_x_199) ;  /* 0x000000a8006c9947 */ /* 0x002fea0003800000 */
.L_x_198:
        /* <DEDUP_REMOVED lines=64> */
.L_x_200:
[----:B------:R-:W-:Y:S01]  /*44d0*/  ULEA UR11, UR23, UR22, 0x3 ;  /* 0x00000016170b7291 */ /* 0x000fe2000f8e183f */
[----:B01----:R-:W-:-:S05]  /*44e0*/  IMAD.U32 R3, RZ, RZ, UR24 ;  /* 0x00000018ff037e24 */ /* 0x003fca000f8e00ff */
[----:B------:R-:W-:-:S04]  /*44f0*/  SHF.L.U32 R3, R3, 0x1f, RZ ;  /* 0x0000001f03037819 */ /* 0x000fc800000006ff */
[----:B------:R0:W1:Y:S01]  /*4500*/  SYNCS.PHASECHK.TRANS64.TRYWAIT P1, [UR11+0x13250], R3 ;  /* 0x01325003ff0075a7 */ /* 0x000062000802014b */
[----:B------:R-:W-:Y:S05]  /*4510*/  @!P0 BRA `(.L_x_201) ;  /* 0x0000000000048947 */ /* 0x000fea0003800000 */
[----:B------:R-:W-:Y:S01]  /*4520*/  BPT.TRAP 0x1 ;  /* 0x000000040000795c */ /* 0x000fe20000300000 */
.L_x_201:
[----:B-1----:R-:W-:Y:S05]  /*4530*/  @P1 BRA `(.L_x_202) ;  /* 0x0000000000081947 */ /* 0x002fea0003800000 */
[----:B------:R-:W1:Y:S02]  /*4540*/  SYNCS.PHASECHK.TRANS64.TRYWAIT P1, [UR11+0x13250], R3 ;  /* 0x01325003ff0075a7 */ /* 0x000e64000802014b */
[----:B-1----:R-:W-:Y:S05]  /*4550*/  @!P1 BRA `(.L_x_203) ;  /* 0x000000a400609947 */ /* 0x002fea0003800000 */
.L_x_202:
[----:B------:R-:W-:Y:S01]  /*4560*/  UIADD3 UR22, UR22, 0x1000, URZ ;  /* 0x0000100016167890 */ /* 0x000fe2000fffe03f */
[----:B------:R-:W-:Y:S01]  /*4570*/  WARPGROUP.ARRIVE ;  /* 0x00000000000079c5 */ /* 0x000fe20000000000 */
[----:B------:R-:W-:Y:S02]  /*4580*/  UMOV UR7, 0xc0000010 ;  /* 0xc000001000077882 */ /* 0x000fe40000000000 */
        /* <DEDUP_REMOVED lines=25> */
[----:B------:R-:W-:Y:S03]  /*4720*/  QGMMA.64x64x32.F32.E4M3.E4M3 R24, R148, gdesc[UR4], R24, gsb0 ;  /* 0x00e0000494187df3 */ /* 0x000fe60008000818 */
[----:B------:R-:W-:Y:S02]  /*4730*/  WARPGROUP.DEPBAR.LE gsb0, 0x0 ;  /* 0x00008000000079c5 */ /* 0x000fe40000010000 */
[----:B------:R-:W-:Y:S05]  /*4740*/  @!P0 BRA `(.L_x_204) ;  /* 0x0000000000048947 */ /* 0x000fea0003800000 */
[----:B------:R-:W-:Y:S01]  /*4750*/  BPT.TRAP 0x1 ;  /* 0x000000040000795c */ /* 0x000fe20000300000 */
.L_x_204:
        /* <DEDUP_REMOVED lines=90> */
[----:B-1----:R-:W-:-:S03]  /*4d00*/  FMNMX.FTZ R6, R13, R12, !PT ;  /* 0x0000000c0d067209 */ /* 0x002fc60007810000 */
[----:B------:R-:W-:Y:S01]  /*4d10*/  FADD.FTZ R7, -R3, R7 ;  /* 0x0000000703077221 */ /* 0x000fe20000010100 */
[----:B------:R-:W-:-:S03]  /*4d20*/  IMAD.U32 R12, RZ, RZ, UR44 ;  /* 0x0000002cff0c7e24 */ /* 0x000fc6000f8e00ff */
[----:B------:R-:W-:Y:S01]  /*4d30*/  FMUL.FTZ R14, R7, UR44 ;  /* 0x0000002c070e7c20 */ /* 0x000fe20008410000 */
[----:B------:R-:W-:-:S01]  /*4d40*/  FADD.FTZ R7, -R6, R9 ;  /* 0x0000000906077221 */ /* 0x000fc20000010100 */
[----:B------:R-:W-:Y:S02]  /*4d50*/  FFMA.FTZ R9, R3, R12, -8 ;  /* 0xc100000003097423 */ /* 0x000fe4000001000c */
[----:B------:R0:W-:Y:S01]  /*4d60*/  MUFU.EX2 R8, R14 ;  /* 0x0000000e00087308 */ /* 0x0001e20000000800 */
[----:B------:R-:W-:Y:S01]  /*4d70*/  FMUL.FTZ R7, R7, UR44 ;  /* 0x0000002c07077c20 */ /* 0x000fe20008410000 */
[--C-:B------:R-:W-:Y:S01]  /*4d80*/  FFMA.FTZ R10, R121, UR44, -R9.reuse ;  /* 0x0000002c790a7c23 */ /* 0x100fe20008010809 */
[----:B------:R-:W-:Y:S02]  /*4d90*/  IMAD.U32 R121, RZ, RZ, UR44 ;  /* 0x0000002cff797e24 */ /* 0x000fe4000f8e00ff */
[--C-:B------:R-:W-:Y:S01]  /*4da0*/  FFMA.FTZ R11, R120, UR44, -R9.reuse ;  /* 0x0000002c780b7c23 */ /* 0x100fe20008010809 */
[----:B------:R-:W-:-:S01]  /*4db0*/  FFMA.FTZ R12, R124, UR44, -R9 ;  /* 0x0000002c7c0c7c23 */ /* 0x000fc20008010809 */
[--C-:B------:R-:W-:Y:S01]  /*4dc0*/  FFMA.FTZ R13, R125, UR44, -R9.reuse ;  /* 0x0000002c7d0d7c23 */ /* 0x100fe20008010809 */
[----:B------:R-:W-:-:S01]  /*4dd0*/  FFMA.FTZ R15, R129, UR44, -R9 ;  /* 0x0000002c810f7c23 */ /* 0x000fc20008010809 */
[--C-:B------:R-:W-:Y:S01]  /*4de0*/  FFMA.FTZ R20, R132, UR44, -R9.reuse ;  /* 0x0000002c84147c23 */ /* 0x100fe20008010809 */
[----:B0-----:R-:W-:-:S01]  /*4df0*/  FFMA.FTZ R14, R128, UR44, -R9 ;  /* 0x0000002c800e7c23 */ /* 0x001fc20008010809 */
        /* <DEDUP_REMOVED lines=33> */
[----:B------:R-:W-:-:S01]  /*5010*/  FFMA.FTZ R69, R6, R121, -8 ;  /* 0xc100000006457423 */ /* 0x000fc20000010079 */
[----:B------:R-:W0:Y:S03]  /*5020*/  MUFU.EX2 R11, R11 ;  /* 0x0000000b000b7308 */ /* 0x000e260000000800 */
[----:B------:R-:W-:-:S01]  /*5030*/  FFMA.FTZ R120, R122, UR44, -R69 ;  /* 0x0000002c7a787c23 */ /* 0x000fc20008010845 */
[--C-:B------:R-:W-:Y:S01]  /*5040*/  FFMA.FTZ R121, R123, UR44, -R69.reuse ;  /* 0x0000002c7b797c23 */ /* 0x100fe20008010845 */
[----:B------:R-:W-:-:S01]  /*5050*/  FFMA.FTZ R122, R126, UR44, -R69 ;  /* 0x0000002c7e7a7c23 */ /* 0x000fc20008010845 */
[--C-:B------:R-:W-:Y:S01]  /*5060*/  FFMA.FTZ R123, R127, UR44, -R69.reuse ;  /* 0x0000002c7f7b7c23 */ /* 0x100fe20008010845 */
[----:B------:R-:W-:-:S01]  /*5070*/  FFMA.FTZ R124, R130, UR44, -R69 ;  /* 0x0000002c827c7c23 */ /* 0x000fc20008010845 */
[----:B------:R-:W-:Y:S01]  /*5080*/  MUFU.EX2 R7, R7 ;  /* 0x0000000700077308 */ /* 0x000fe20000000800 */
        /* <DEDUP_REMOVED lines=40> */
[----:B--2---:R-:W-:-:S01]  /*5310*/  FADD.FTZ R129, R121, R4 ;  /* 0x0000000479817221 */ /* 0x004fc20000010000 */
[--C-:B------:R-:W-:Y:S01]  /*5320*/  FFMA.FTZ R67, R67, UR44, -R69.reuse ;  /* 0x0000002c43437c23 */ /* 0x100fe20008010845 */
[----:B------:R-:W-:-:S01]  /*5330*/  FFMA.FTZ R70, R70, UR44, -R69 ;  /* 0x0000002c46467c23 */ /* 0x000fc20008010845 */
[----:B------:R-:W-:-:S04]  /*5340*/  FFMA.FTZ R69, R71, UR44, -R69 ;  /* 0x0000002c47457c23 */ /* 0x000fc80008010845 */
        /* <DEDUP_REMOVED lines=148> */
[----:B--2---:R-:W-:-:S03]  /*5c90*/  FADD.FTZ R5, R9, R4 ;  /* 0x0000000409057221 */ /* 0x004fc60000010000 */
[----:B-1----:R-:W-:Y:S01]  /*5ca0*/  FADD.FTZ R4, R69, R128 ;  /* 0x0000008045047221 */ /* 0x002fe20000010000 */
[----:B------:R-:W-:Y:S06]  /*5cb0*/  @!P0 BRA `(.L_x_205) ;  /* 0x0000000000048947 */ /* 0x000fec0003800000 */
[----:B------:R-:W-:Y:S01]  /*5cc0*/  BPT.TRAP 0x1 ;  /* 0x000000040000795c */ /* 0x000fe20000300000 */
.L_x_205:
[----:B------:R-:W-:Y:S01]  /*5cd0*/  UIADD3 UR6, UR11, 0x13260, URZ ;  /* 0x000132600b067890 */ /* 0x000fe2000fffe03f */
[----:B------:R-:W-:Y:S01]  /*5ce0*/  ISETP.GT.AND P1, PT, R22, RZ, PT ;  /* 0x000000ff1600720c */ /* 0x000fe20003f24270 */
[----:B------:R-:W-:Y:S01]  /*5cf0*/  UMOV UR24, UR37 ;  /* 0x0000002500187c82 */ /* 0x000fe20008000000 */
[----:B------:R-:W-:Y:S01]  /*5d00*/  F2FP.SATFINITE.E4M3.F32.PACK_AB_MERGE_C R9, R9, R68, RZ ;  /* 0x000000440909723e */ /* 0x000fe200048070ff */
[----:B------:R-:W-:Y:S01]  /*5d10*/  UPRMT UR6, UR20, 0x654, UR6 ;  /* 0x0000065414067896 */ /* 0x000fe20008000006 */
[----:B------:R-:W-:Y:S01]  /*5d20*/  F2FP.SATFINITE.E4M3.F32.PACK_AB_MERGE_C R12, R13, R12, RZ ;  /* 0x0000000c0d0c723e */ /* 0x000fe200048070ff */
[----:B------:R-:W-:Y:S01]  /*5d30*/  UMOV UR23, UR38 ;  /* 0x0000002600177c82 */ /* 0x000fe20008000000 */
[----:B------:R-:W-:Y:S01]  /*5d40*/  F2FP.SATFINITE.E4M3.F32.PACK_AB_MERGE_C R122, R123, R122, RZ ;  /* 0x0000007a7b7a723e */ /* 0x000fe200048070ff */
[-C--:B------:R-:W-:Y:S01]  /*5d50*/  FMUL.FTZ R26, R26, R7.reuse ;  /* 0x000000071a1a7220 */ /* 0x080fe20000410000 */
[----:B------:R-:W-:Y:S01]  /*5d60*/  F2FP.SATFINITE.E4M3.F32.PACK_AB_MERGE_C R20, R21, R20, RZ ;  /* 0x000000141514723e */ /* 0x000fe200048070ff */
[-C--:B------:R-:W-:Y:S01]  /*5d70*/  FMUL.FTZ R27, R27, R7.reuse ;  /* 0x000000071b1b7220 */ /* 0x080fe20000410000 */
        /* <DEDUP_REMOVED lines=29> */
[----:B------:R-:W-:Y:S01]  /*5f50*/  FMUL.FTZ R55, R55, R7 ;  /* 0x0000000737377220 */ /* 0x000fe20000410000 */
[----:B------:R-:W-:Y:S01]  /*5f60*/  F2FP.SATFINITE.E4M3.F32.PACK_AB_MERGE_C R69, R69, R70, RZ ;  /* 0x000000464545723e */ /* 0x000fe200048070ff */
        /* <DEDUP_REMOVED lines=32> */
[----:B------:R-:W-:Y:S01]  /*6170*/  VIADD R22, R22, 0xffffffff ;  /* 0xffffffff16167836 */ /* 0x000fe20000000000 */
[----:B------:R-:W-:Y:S01]  /*6180*/  F2FP.SATFINITE.E4M3.F32.PACK_AB_MERGE_C R147, R83, R82, R86 ;  /* 0x000000525393723e */ /* 0x000fe20004807056 */
[----:B------:R-:W-:Y:S01]  /*6190*/  IMAD.MOV.U32 R9, RZ, RZ, R6 ;  /* 0x000000ffff097224 */ /* 0x000fe200078e0006 */
[----:B------:R-:W-:Y:S01]  /*61a0*/  F2FP.SATFINITE.E4M3.F32.PACK_AB_MERGE_C R148, R57, R56, R60 ;  /* 0x000000383994723e */ /* 0x000fe2000480703c */
[----:B------:R-:W-:Y:S01]  /*61b0*/  IMAD.MOV.U32 R7, RZ, RZ, R3 ;  /* 0x000000ffff077224 */ /* 0x000fe200078e0003 */
[----:B------:R-:W-:-:S02]  /*61c0*/  F2FP.SATFINITE.E4M3.F32.PACK_AB_MERGE_C R149, R59, R58, R62 ;  /* 0x0000003a3b95723e */ /* 0x000fc4000480703e */
[----:B------:R-:W-:Y:S01]  /*61d0*/  F2FP.SATFINITE.E4M3.F32.PACK_AB_MERGE_C R151, R67, R66, R69 ;  /* 0x000000424397723e */ /* 0x000fe20004807045 */
[----:B------:R-:W-:Y:S06]  /*61e0*/  @P1 BRA `(.L_x_206) ;  /* 0xffffffdc00681947 */ /* 0x000fec000383ffff */
.L_x_195:
[----:B------:R-:W-:Y:S06]  /*61f0*/  BAR.ARV 0x8, 0x200 ;  /* 0x0208000000007b1d */ /* 0x000fec0000002000 */
[----:B------:R-:W-:Y:S05]  /*6200*/  @!P0 BRA `(.L_x_207) ;  /* 0x0000000000048947 */ /* 0x000fea0003800000 */
[----:B------:R-:W-:Y:S01]  /*6210*/  BPT.TRAP 0x1 ;  /* 0x000000040000795c */ /* 0x000fe20000300000 */
.L_x_207:
        /* <DEDUP_REMOVED lines=9> */
.L_x_208:
[----:B-1----:R-:W-:Y:S05]  /*62b0*/  @P1 BRA `(.L_x_209) ;  /* 0x0000000000081947 */ /* 0x002fea0003800000 */
[----:B------:R-:W1:Y:S02]  /*62c0*/  SYNCS.PHASECHK.TRANS64.TRYWAIT P1, [UR14+0x13250], R0 ;  /* 0x01325000ff0075a7 */ /* 0x000e64000802014e */
[----:B-1----:R-:W-:Y:S05]  /*62d0*/  @!P1 BRA `(.L_x_210) ;  /* 0x0000008800189947 */ /* 0x002fea0003800000 */
.L_x_209:
[----:B------:R-:W-:Y:S01]  /*62e0*/  ULDC.64 UR4, c[0x0][0x9a0] ;  /* 0x0002680000047ab9 */ /* 0x000fe20000000a00 */
[----:B------:R-:W-:Y:S01]  /*62f0*/  UIADD3 UR6, UR6, 0x1000, URZ ;  /* 0x0000100006067890 */ /* 0x000fe2000fffe03f */
[----:B------:R-:W-:Y:S01]  /*6300*/  WARPGROUP.ARRIVE ;  /* 0x00000000000079c5 */ /* 0x000fe20000000000 */
[----:B------:R-:W-:Y:S01]  /*6310*/  UISETP.NE.U32.AND UP0, UPT, UR4, URZ, UPT ;  /* 0x0000003f0400728c */ /* 0x000fe2000bf05070 */
[----:B-1----:R-:W-:Y:S01]  /*6320*/  MOV R7, 0x3f800000 ;  /* 0x3f80000000077802 */ /* 0x002fe20000000f00 */
[----:B------:R-:W-:Y:S02]  /*6330*/  USHF.R.U32.HI UR6, URZ, 0x4, UR6 ;  /* 0x000000043f067899 */ /* 0x000fe40008011606 */
[----:B------:R-:W-:Y:S02]  /*6340*/  UISETP.NE.AND.EX UP0, UPT, UR5, URZ, UPT, UP0 ;  /* 0x0000003f0500728c */ /* 0x000fe4000bf05300 */
[----:B------:R-:W-:-:S04]  /*6350*/  ULOP3.LUT UR6, UR6, 0x3fff, URZ, 0xc0, !UPT ;  /* 0x00003fff06067892 */ /* 0x000fc8000f8ec03f */
[----:B------:R-:W-:Y:S01]  /*6360*/  ULOP3.LUT UR7, UR6, 0x10000, URZ, 0xfc, !UPT ;  /* 0x0001000006077892 */ /* 0x000fe2000f8efc3f */
[----:B------:R-:W-:-:S04]  /*6370*/  PLOP3.LUT P1, PT, PT, PT, UP0, 0x80, 0x0 ;  /* 0x000000000000781c */ /* 0x000fc80003f2f008 */
[----:B------:R-:W-:Y:S01]  /*6380*/  @UP0 ULDC.64 UR10, c[0x0][0x9c8] ;  /* 0x00027200000a0ab9 */ /* 0x000fe20000000a00 */
[----:B------:R-:W-:Y:S02]  /*6390*/  @UP0 USHF.R.S32.HI UR16, URZ, 0x1f, UR46 ;  /* 0x0000001f3f100899 */ /* 0x000fe4000801142e */
[----:B------:R-:W-:Y:S02]  /*63a0*/  @UP0 UIMAD UR6, UR42, UR10, URZ ;  /* 0x0000000a2a0602a4 */ /* 0x000fe4000f8e023f */
[----:B------:R-:W-:Y:S01]  /*63b0*/  @UP0 UIMAD.WIDE.U32 UR8, UR41, UR10, URZ ;  /* 0x0000000a290802a5 */ /* 0x000fe2000f8e003f */
[----:B------:R-:W-:Y:S01]  /*63c0*/  @UP0 ULDC.64 UR12, c[0x0][0x9d0] ;  /* 0x00027400000c0ab9 */ /* 0x000fe20000000a00 */
[----:B------:R-:W-:Y:S02]  /*63d0*/  UIMAD UR10, UR38, 0x280, UR7 ;  /* 0x00000280260a78a4 */ /* 0x000fe4000f8e0207 */
[----:B------:R-:W-:Y:S02]  /*63e0*/  @UP0 UIMAD UR6, UR41, UR11, UR6 ;  /* 0x0000000b290602a4 */ /* 0x000fe4000f8e0206 */
[----:B------:R-:W-:-:S02]  /*63f0*/  @UP0 UIMAD UR7, UR16, UR12, URZ ;  /* 0x0000000c100702a4 */ /* 0x000fc4000f8e023f */
[----:B------:R-:W-:Y:S02]  /*6400*/  @UP0 UIADD3 UR9, UR9, UR6, URZ ;  /* 0x0000000609090290 */ /* 0x000fe4000fffe03f */
[----:B------:R-:W-:Y:S01]  /*6410*/  @UP0 UIMAD UR11, UR46, UR13, UR7 ;  /* 0x0000000d2e0b02a4 */ /* 0x000fe2000f8e0207 */
[----:B------:R-:W-:Y:S02]  /*6420*/  UMOV UR6, UR10 ;  /* 0x0000000a00067c82 */ /* 0x000fe40008000000 */
[----:B------:R-:W-:Y:S02]  /*6430*/  UMOV UR7, 0xc0000010 ;  /* 0xc000001000077882 */ /* 0x000fe40000000000 */
[----:B------:R-:W-:Y:S01]  /*6440*/  QGMMA.64x64x32.F32.E4M3.E4M3 R24, R152, gdesc[UR4], R24, gsb0 ;  /* 0x00e0000498187df3 */ /* 0x000fe20008000818 */
[----:B------:R-:W-:-:S04]  /*6450*/  @UP0 UIMAD.WIDE.U32 UR6, UR46, UR12, UR8 ;  /* 0x0000000c2e0602a5 */ /* 0x000fc8000f8e0008 */
[----:B------:R-:W-:Y:S02]  /*6460*/  @UP0 UIADD3 UR7, UR7, UR11, URZ ;  /* 0x0000000b07070290 */ /* 0x000fe4000fffe03f */
[----:B------:R-:W-:-:S04]  /*6470*/  @UP0 ULEA UR4, UP1, UR6, UR4, 0x2 ;  /* 0x0000000406040291 */ /* 0x000fc8000f82103f */
[----:B------:R-:W-:Y:S02]  /*6480*/  @UP0 ULEA.HI.X UR5, UR6, UR5, UR7, 0x2, UP1 ;  /* 0x0000000506050291 */ /* 0x000fe400088f1407 */
[----:B------:R-:W-:-:S04]  /*6490*/  IMAD.U32 R8, RZ, RZ, UR4 ;  /* 0x00000004ff087e24 */ /* 0x000fc8000f8e00ff */
[----:B------:R-:W-:Y:S01]  /*64a0*/  IMAD.U32 R9, RZ, RZ, UR5 ;  /* 0x00000005ff097e24 */ /* 0x000fe2000f8e00ff */
[----:B------:R-:W-:-:S04]  /*64b0*/  UIADD3 UR4, UR10, 0x80, URZ ;  /* 0x000000800a047890 */ /* 0x000fc8000fffe03f */
[----:B------:R1:W2:Y:S01]  /*64c0*/  @P1 LDG.E R7, desc[UR48][R8.64] ;  /* 0x0000003008071981 */ /* 0x0002a2000c1e1900 */
[----:B------:R-:W-:Y:S02]  /*64d0*/  UMOV UR7, 0xc0000010 ;  /* 0xc000001000077882 */ /* 0x000fe40000000000 */
[----:B------:R-:W-:Y:S01]  /*64e0*/  UMOV UR6, UR4 ;  /* 0x0000000400067c82 */ /* 0x000fe20008000000 */
[----:B------:R-:W-:Y:S02]  /*64f0*/  WARPGROUP.DEPBAR.LE gsb0, 0x0 ;  /* 0x00008000000079c5 */ /* 0x000fe40000010000 */
[----:B------:R-:W-:-:S06]  /*6500*/  WARPGROUP.ARRIVE ;  /* 0x00000000000079c5 */ /* 0x000fcc0000000000 */
[----:B------:R-:W-:Y:S01]  /*6510*/  QGMMA.64x64x32.F32.E4M3.E4M3 R24, R136, gdesc[UR4], R24, gsb0 ;  /* 0x00e0000488187df3 */ /* 0x000fe20008000818 */
[----:B------:R-:W-:Y:S01]  /*6520*/  UIADD3 UR4, UR10, 0x100, URZ ;  /* 0x000001000a047890 */ /* 0x000fe2000fffe03f */
[----:B------:R-:W-:-:S06]  /*6530*/  UMOV UR7, 0xc0000010 ;  /* 0xc000001000077882 */ /* 0x000fcc0000000000 */
[----:B------:R-:W-:Y:S01]  /*6540*/  UMOV UR6, UR4 ;  /* 0x0000000400067c82 */ /* 0x000fe20008000000 */
[----:B------:R-:W-:Y:S02]  /*6550*/  WARPGROUP.DEPBAR.LE gsb0, 0x0 ;  /* 0x00008000000079c5 */ /* 0x000fe40000010000 */
[----:B------:R-:W-:-:S06]  /*6560*/  WARPGROUP.ARRIVE ;  /* 0x00000000000079c5 */ /* 0x000fcc0000000000 */
[----:B------:R-:W-:Y:S01]  /*6570*/  QGMMA.64x64x32.F32.E4M3.E4M3 R24, R140, gdesc[UR4], R24, gsb0 ;  /* 0x00e000048c187df3 */ /* 0x000fe20008000818 */
[----:B------:R-:W-:Y:S01]  /*6580*/  UIADD3 UR4, UR10, 0x180, URZ ;  /* 0x000001800a047890 */ /* 0x000fe2000fffe03f */
[----:B------:R-:W-:-:S06]  /*6590*/  UMOV UR7, 0xc0000010 ;  /* 0xc000001000077882 */ /* 0x000fcc0000000000 */
[----:B------:R-:W-:Y:S01]  /*65a0*/  UMOV UR6, UR4 ;  /* 0x0000000400067c82 */ /* 0x000fe20008000000 */
[----:B0-----:R-:W0:Y:S04]  /*65b0*/  SHFL.BFLY PT, R0, R5, 0x2, 0x1f ;  /* 0x0c401f0005007f89 */ /* 0x001e2800000e0000 */
[----:B------:R-:W3:Y:S01]  /*65c0*/  SHFL.BFLY PT, R11, R4, 0x2, 0x1f ;  /* 0x0c401f00040b7f89 */ /* 0x000ee200000e0000 */
[----:B------:R-:W-:Y:S02]  /*65d0*/  WARPGROUP.DEPBAR.LE gsb0, 0x0 ;  /* 0x00008000000079c5 */ /* 0x000fe40000010000 */
[----:B------:R-:W-:-:S06]  /*65e0*/  WARPGROUP.ARRIVE ;  /* 0x00000000000079c5 */ /* 0x000fcc0000000000 */
[----:B------:R-:W-:Y:S01]  /*65f0*/  QGMMA.64x64x32.F32.E4M3.E4M3 R24, R144, gdesc[UR4], R24, gsb0 ;  /* 0x00e0000490187df3 */ /* 0x000fe20008000818 */
[----:B0-----:R-:W-:-:S01]  /*6600*/  FADD.FTZ R0, R0, R5 ;  /* 0x0000000500007221 */ /* 0x001fc20000010000 */
[----:B------:R-:W-:Y:S01]  /*6610*/  UIADD3 UR10, UR10, 0x200, URZ ;  /* 0x000002000a0a7890 */ /* 0x000fe2000fffe03f */
[----:B---3--:R-:W-:-:S01]  /*6620*/  FADD.FTZ R11, R11, R4 ;  /* 0x000000040b0b7221 */ /* 0x008fc20000010000 */
[----:B------:R-:W-:Y:S02]  /*6630*/  UMOV UR11, 0xc0000010 ;  /* 0xc0000010000b7882 */ /* 0x000fe40000000000 */
[----:B-1----:R-:W0:Y:S04]  /*6640*/  SHFL.BFLY PT, R9, R0, 0x1, 0x1f ;  /* 0x0c201f0000097f89 */ /* 0x002e2800000e0000 */
[----:B------:R-:W1:Y:S01]  /*6650*/  SHFL.BFLY PT, R8, R11, 0x1, 0x1f ;  /* 0x0c201f000b087f89 */ /* 0x000e6200000e0000 */
[----:B0-----:R-:W-:-:S01]  /*6660*/  FADD.FTZ R10, R0, R9 ;  /* 0x00000009000a7221 */ /* 0x001fc20000010000 */
[----:B-1----:R-:W-:-:S04]  /*6670*/  FADD.FTZ R13, R11, R8 ;  /* 0x000000080b0d7221 */ /* 0x002fc80000010000 */
[C---:B------:R-:W-:Y:S01]  /*6680*/  FSETP.NE.FTZ.AND P1, PT, R10.reuse, RZ, PT ;  /* 0x000000ff0a00720b */ /* 0x040fe20003f35000 */
[----:B------:R-:W-:Y:S01]  /*6690*/  FMUL.FTZ R5, R10, 0.00390625 ;  /* 0x3b8000000a057820 */ /* 0x000fe20000410000 */
[----:B------:R-:W-:Y:S01]  /*66a0*/  FMUL.FTZ R14, R13, 0.00390625 ;  /* 0x3b8000000d0e7820 */ /* 0x000fe20000410000 */
[----:B------:R-:W-:Y:S01]  /*66b0*/  IMAD.MOV.U32 R8, RZ, RZ, RZ ;  /* 0x000000ffff087224 */ /* 0x000fe200078e00ff */
        /* <DEDUP_REMOVED lines=18> */
[----:B--2---:R-:W-:Y:S01]  /*67e0*/  FMUL.FTZ R8, R8, R7 ;  /* 0x0000000708087220 */ /* 0x004fe20000410000 */
[----:B------:R-:W-:Y:S02]  /*67f0*/  IMAD.MOV.U32 R0, RZ, RZ, -0x800000 ;  /* 0xff800000ff007424 */ /* 0x000fe400078e00ff */
[----:B------:R-:W-:Y:S01]  /*6800*/  @P2 FFMA.FTZ R4, R10, R3, R5 ;  /* 0x000000030a042223 */ /* 0x000fe20000010005 */
[----:B------:R-:W-:-:S01]  /*6810*/  @P3 FFMA.FTZ R0, R20, R6, R9 ;  /* 0x0000000614003223 */ /* 0x000fc20000010009 */
[----:B---3--:R-:W-:Y:S01]  /*6820*/  FMUL.FTZ R7, R12, R7 ;  /* 0x000000070c077220 */ /* 0x008fe20000410000 */
[----:B------:R-:W-:-:S02]  /*6830*/  WARPGROUP.DEPBAR.LE gsb0, 0x0 ;  /* 0x00008000000079c5 */ /* 0x000fc40000010000 */
[----:B------:R-:W-:Y:S05]  /*6840*/  @!P0 BRA `(.L_x_211) ;  /* 0x0000000000048947 */ /* 0x000fea0003800000 */
[----:B------:R-:W-:Y:S01]  /*6850*/  BPT.TRAP 0x1 ;  /* 0x000000040000795c */ /* 0x000fe20000300000 */
.L_x_211:
[----:B------:R-:W-:Y:S01]  /*6860*/  UIADD3 UR4, UR14, 0x13260, URZ ;  /* 0x000132600e047890 */ /* 0x000fe2000fffe03f */
[-C--:B------:R-:W-:Y:S01]  /*6870*/  FMUL.FTZ R58, R32, R8.reuse ;  /* 0x00000008203a7220 */ /* 0x080fe20000410000 */
[----:B------:R-:W-:Y:S01]  /*6880*/  UIADD3 UR38, UR38, 0x1, URZ ;  /* 0x0000000126267890 */ /* 0x000fe2000fffe03f */
[-C--:B------:R-:W-:Y:S01]  /*6890*/  FMUL.FTZ R57, R36, R8.reuse ;  /* 0x0000000824397220 */ /* 0x080fe20000410000 */
[----:B------:R-:W-:Y:S01]  /*68a0*/  UPRMT UR4, UR15, 0x654, UR4 ;  /* 0x000006540f047896 */ /* 0x000fe20008000004 */
[-C--:B------:R-:W-:Y:S01]  /*68b0*/  FMUL.FTZ R62, R24, R8.reuse ;  /* 0x00000008183e7220 */ /* 0x080fe20000410000 */
[----:B------:R-:W-:Y:S01]  /*68c0*/  UISETP.NE.AND UP0, UPT, UR38, 0x2, UPT ;  /* 0x000000022600788c */ /* 0x000fe2000bf05270 */
[-C--:B------:R-:W-:Y:S01]  /*68d0*/  FMUL.FTZ R60, R25, R8.reuse ;  /* 0x00000008193c7220 */ /* 0x080fe20000410000 */
[-C--:B------:R-:W-:Y:S01]  /*68e0*/  FMUL.FTZ R56, R33, R8.reuse ;  /* 0x0000000821387220 */ /* 0x080fe20000410000 */
[-C--:B------:R-:W-:Y:S01]  /*68f0*/  FMUL.FTZ R32, R40, R8.reuse ;  /* 0x0000000828207220 */ /* 0x080fe20000410000 */
[-C--:B------:R-:W-:Y:S01]  /*6900*/  FMUL.FTZ R15, R45, R8.reuse ;  /* 0x000000082d0f7220 */ /* 0x080fe20000410000 */
[-C--:B------:R-:W-:Y:S01]  /*6910*/  FMUL.FTZ R36, R34, R7.reuse ;  /* 0x0000000722247220 */ /* 0x080fe20000410000 */
[-C--:B------:R-:W-:Y:S01]  /*6920*/  FMUL.FTZ R61, R28, R8.reuse ;  /* 0x000000081c3d7220 */ /* 0x080fe20000410000 */
[----:B------:R-:W-:Y:S01]  /*6930*/  SYNCS.ARRIVE.TRANS64.RED.A1T0 RZ, [UR4], RZ ;  /* 0x000000ffffff79a7 */ /* 0x000fe20008100404 */
[-C--:B------:R-:W-:Y:S01]  /*6940*/  FMUL.FTZ R59, R29, R8.reuse ;  /* 0x000000081d3b7220 */ /* 0x080fe20000410000 */
[-C--:B------:R-:W-:Y:S01]  /*6950*/  FMUL.FTZ R33, R37, R8.reuse ;  /* 0x0000000825217220 */ /* 0x080fe20000410000 */
        /* <DEDUP_REMOVED lines=8> */
[-C--:B------:R-:W-:Y:S01]  /*69e0*/  FMUL.FTZ R34, R35, R7.reuse ;  /* 0x0000000723227220 */ /* 0x080fe20000410000 */
[----:B------:R-:W-:Y:S01]  /*69f0*/  USEL UR4, URZ, 0x1, UP0 ;  /* 0x000000013f047887 */ /* 0x000fe20008000000 */
[-C--:B------:R-:W-:Y:S01]  /*6a00*/  FMUL.FTZ R44, R30, R7.reuse ;  /* 0x000000071e2c7220 */ /* 0x080fe20000410000 */
[-C--:B------:R-:W-:Y:S01]  /*6a10*/  FMUL.FTZ R37, R31, R7.reuse ;  /* 0x000000071f257220 */ /* 0x080fe20000410000 */
[-C--:B------:R-:W-:Y:S01]  /*6a20*/  FMUL.FTZ R35, R38, R7.reuse ;  /* 0x0000000726237220 */ /* 0x080fe20000410000 */
[-C--:B------:R-:W-:Y:S01]  /*6a30*/  FMUL.FTZ R27, R39, R7.reuse ;  /* 0x00000007271b7220 */ /* 0x080fe20000410000 */
[-C--:B------:R-:W-:Y:S01]  /*6a40*/  FMUL.FTZ R26, R42, R7.reuse ;  /* 0x000000072a1a7220 */ /* 0x080fe20000410000 */
[-C--:B------:R-:W-:Y:S01]  /*6a50*/  FMUL.FTZ R20, R43, R7.reuse ;  /* 0x000000072b147220 */ /* 0x080fe20000410000 */
[-C--:B------:R-:W-:Y:S01]  /*6a60*/  FMUL.FTZ R21, R46, R7.reuse ;  /* 0x000000072e157220 */ /* 0x080fe20000410000 */
[----:B------:R-:W-:Y:S01]  /*6a70*/  PLOP3.LUT P0, PT, PT, PT, PT, 0x8, 0x0 ;  /* 0x000000000000781c */ /* 0x000fe20003f0e170 */
[-C--:B------:R-:W-:Y:S01]  /*6a80*/  FMUL.FTZ R13, R47, R7.reuse ;  /* 0x000000072f0d7220 */ /* 0x080fe20000410000 */
[-C--:B------:R-:W-:Y:S01]  /*6a90*/  FMUL.FTZ R12, R50, R7.reuse ;  /* 0x00000007320c7220 */ /* 0x080fe20000410000 */
[-C--:B------:R-:W-:Y:S01]  /*6aa0*/  FMUL.FTZ R8, R51, R7.reuse ;  /* 0x0000000733087220 */ /* 0x080fe20000410000 */
[-C--:B------:R-:W-:Y:S01]  /*6ab0*/  FMUL.FTZ R9, R54, R7.reuse ;  /* 0x0000000736097220 */ /* 0x080fe20000410000 */
[----:B------:R-:W-:Y:S01]  /*6ac0*/  FMUL.FTZ R55, R55, R7 ;  /* 0x0000000737377220 */ /* 0x000fe20000410000 */
[----:B------:R-:W-:-:S02]  /*6ad0*/  UIADD3 UR36, UR36, 0x1, URZ ;  /* 0x0000000124247890 */ /* 0x000fc4000fffe03f */
[----:B------:R-:W-:Y:S02]  /*6ae0*/  USEL UR38, UR38, URZ, UP0 ;  /* 0x0000003f26267287 */ /* 0x000fe40008000000 */
[----:B------:R-:W-:-:S12]  /*6af0*/  ULOP3.LUT UR37, UR37, UR4, URZ, 0x3c, !UPT ;  /* 0x0000000425257292 */ /* 0x000fd8000f8e3c3f */
.L_x_187:
[----:B------:R-:W0:Y:S01]  /*6b00*/  S2R R6, SR_CgaCtaId ;  /* 0x0000000000067919 */ /* 0x000e220000008800 */
[----:B------:R-:W-:Y:S01]  /*6b10*/  MOV R3, 0x400 ;  /* 0x0000040000037802 */ /* 0x000fe20000000f00 */
[----:B------:R-:W-:Y:S01]  /*6b20*/  BSSY B0, `(.L_x_212) ;  /* 0x00001cf000007945 */ /* 0x000fe20003800000 */
[----:B------:R-:W-:Y:S02]  /*6b30*/  BAR.SYNC.DEFER_BLOCKING 0x5, 0x200 ;  /* 0x0148000000007b1d */ /* 0x000fe40000010000 */
[----:B0-----:R-:W-:-:S05]  /*6b40*/  LEA R3, R6, R3, 0x18 ;  /* 0x0000000306037211 */ /* 0x001fca00078ec0ff */
[----:B------:R-:W0:Y:S02]  /*6b50*/  LDS.128 R28, [R3+0x132d0] ;  /* 0x0132d000031c7984 */ /* 0x000e240000000c00 */
[----:B0-----:R-:W-:Y:S02]  /*6b60*/  R2UR UR5, R29 ;  /* 0x000000001d0572ca */ /* 0x001fe400000e0000 */
[----:B------:R-:W-:Y:S01]  /*6b70*/  R2UR UR46, R30 ;  /* 0x000000001e2e72ca */ /* 0x000fe200000e0000 */
[----:B------:R-:W-:Y:S06]  /*6b80*/  BAR.ARV 0x4, 0x200 ;  /* 0x0108000000007b1d */ /* 0x000fec0000002000 */
[----:B------:R-:W-:Y:S08]  /*6b90*/  @P0 BRA `(.L_x_213) ;  /* 0x0000001000a80947 */ /* 0x000ff00003800000 */
[----:B------:R-:W0:Y:S01]  /*6ba0*/  S2R R39, SR_TID.X ;  /* 0x0000000000277919 */ /* 0x000e220000002100 */
[----:B------:R-:W-:Y:S01]  /*6bb0*/  ULDC.64 UR6, c[0x4][0x38] ;  /* 0x01000e0000067ab9 */ /* 0x000fe20000000a00 */
[----:B------:R-:W2:Y:S01]  /*6bc0*/  LDL R38, [R1] ;  /* 0x0000000001267983 */ /* 0x000ea20000100800 */
[----:B------:R-:W1:Y:S01]  /*6bd0*/  S2R R28, SR_SWINHI ;  /* 0x00000000001c7919 */ /* 0x000e620000002f00 */
[----:B------:R-:W-:Y:S02]  /*6be0*/  F2FP.BF16.F32.PACK_AB R44, R44, R45 ;  /* 0x0000002d2c2c723e */ /* 0x000fe400000010ff */
[----:B------:R-:W-:Y:S02]  /*6bf0*/  F2FP.BF16.F32.PACK_AB R37, R37, R40 ;  /* 0x000000282525723e */ /* 0x000fe400000010ff */
[----:B------:R-:W-:Y:S02]  /*6c00*/  F2FP.BF16.F32.PACK_AB R35, R35, R36 ;  /* 0x000000242323723e */ /* 0x000fe400000010ff */
[----:B------:R-:W-:-:S02]  /*6c10*/  F2FP.BF16.F32.PACK_AB R34, R27, R34 ;  /* 0x000000221b22723e */ /* 0x000fc400000010ff */
[----:B------:R-:W-:Y:S02]  /*6c20*/  F2FP.BF16.F32.PACK_AB R12, R9, R12 ;  /* 0x0000000c090c723e */ /* 0x000fe400000010ff */
[----:B------:R-:W-:Y:S02]  /*6c30*/  F2FP.BF16.F32.PACK_AB R55, R55, R8 ;  /* 0x000000083737723e */ /* 0x000fe400000010ff */
[----:B------:R-:W-:Y:S02]  /*6c40*/  F2FP.BF16.F32.PACK_AB R21, R21, R26 ;  /* 0x0000001a1515723e */ /* 0x000fe400000010ff */
[----:B------:R-:W-:Y:S02]  /*6c50*/  F2FP.BF16.F32.PACK_AB R20, R13, R20 ;  /* 0x000000140d14723e */ /* 0x000fe400000010ff */
[----:B------:R-:W-:Y:S02]  /*6c60*/  F2FP.BF16.F32.PACK_AB R25, R25, R32 ;  /* 0x000000201919723e */ /* 0x000fe400000010ff */
[----:B------:R-:W-:-:S02]  /*6c70*/  F2FP.BF16.F32.PACK_AB R24, R15, R24 ;  /* 0x000000180f18723e */ /* 0x000fc400000010ff */
[----:B------:R-:W-:Y:S02]  /*6c80*/  F2FP.BF16.F32.PACK_AB R10, R5, R10 ;  /* 0x0000000a050a723e */ /* 0x000fe400000010ff */
[----:B------:R-:W-:Y:S01]  /*6c90*/  F2FP.BF16.F32.PACK_AB R11, R11, R14 ;  /* 0x0000000e0b0b723e */ /* 0x000fe200000010ff */
[----:B0-----:R-:W-:Y:S01]  /*6ca0*/  IMAD.SHL.U32 R6, R39, 0x4, RZ ;  /* 0x0000000427067824 */ /* 0x001fe200078e00ff */
[----:B------:R-:W-:Y:S02]  /*6cb0*/  F2FP.BF16.F32.PACK_AB R56, R33, R56 ;  /* 0x000000382138723e */ /* 0x000fe400000010ff */
[----:B------:R-:W-:Y:S02]  /*6cc0*/  F2FP.BF16.F32.PACK_AB R61, R61, R62 ;  /* 0x0000003e3d3d723e */ /* 0x000fe400000010ff */
[----:B------:R-:W-:Y:S02]  /*6cd0*/  F2FP.BF16.F32.PACK_AB R60, R59, R60 ;  /* 0x0000003c3b3c723e */ /* 0x000fe400000010ff */
[----:B------:R-:W-:Y:S01]  /*6ce0*/  F2FP.BF16.F32.PACK_AB R57, R57, R58 ;  /* 0x0000003a3939723e */ /* 0x000fe200000010ff */
[----:B------:R-:W-:Y:S01]  /*6cf0*/  USHF.L.U32 UR11, UR41, 0x2, URZ ;  /* 0x00000002290b7899 */ /* 0x000fe2000800063f */
[----:B------:R-:W-:Y:S01]  /*6d00*/  LOP3.LUT R6, R6, 0xc, RZ, 0xc0, !PT ;  /* 0x0000000c06067812 */ /* 0x000fe200078ec0ff */
[----:B------:R-:W-:Y:S01]  /*6d10*/  USHF.L.U64.HI UR17, UR41, 0x2, UR42 ;  /* 0x0000000229117899 */ /* 0x000fe2000801022a */
[----:B------:R-:W-:Y:S02]  /*6d20*/  BAR.SYNC.DEFER_BLOCKING 0x1, 0x180 ;  /* 0x0046000000007b1d */ /* 0x000fe40000010000 */
[----:B------:R-:W-:Y:S01]  /*6d30*/  IADD3 R6, P0, R6, UR6, RZ ;  /* 0x0000000606067c10 */ /* 0x000fe2000ff1e0ff */
[----:B------:R-:W-:-:S03]  /*6d40*/  USHF.R.S32.HI UR16, URZ, 0x1f, UR45 ;  /* 0x0000001f3f107899 */ /* 0x000fc6000801142d */
[----:B------:R-:W-:Y:S01]  /*6d50*/  ULDC.64 UR8, c[0x0][0xb90] ;  /* 0x0002e40000087ab9 */ /* 0x000fe20000000a00 */
[----:B------:R-:W-:Y:S01]  /*6d60*/  IMAD.X R7, RZ, RZ, UR7, P0 ;  /* 0x00000007ff077e24 */ /* 0x000fe200080e06ff */
[----:B------:R-:W-:Y:S01]  /*6d70*/  ULDC.64 UR6, c[0x0][0xc00] ;  /* 0x0003000000067ab9 */ /* 0x000fe20000000a00 */
[----:B------:R-:W-:Y:S01]  /*6d80*/  ULDC.64 UR12, c[0x0][0xc08] ;  /* 0x00030200000c7ab9 */ /* 0x000fe20000000a00 */
[----:B------:R-:W-:Y:S02]  /*6d90*/  ULDC.64 UR14, c[0x0][0xb98] ;  /* 0x0002e600000e7ab9 */ /* 0x000fe40000000a00 */
[----:B------:R0:W3:Y:S01]  /*6da0*/  LDG.E.CONSTANT R22, desc[UR48][R6.64] ;  /* 0x0000003006167981 */ /* 0x0000e2000c1e9900 */
[----:B------:R-:W-:Y:S02]  /*6db0*/  UISETP.NE.U32.AND UP0, UPT, UR6, URZ, UPT ;  /* 0x0000003f0600728c */ /* 0x000fe4000bf05070 */
[----:B------:R-:W-:Y:S02]  /*6dc0*/  UIADD3 UR4, UP1, UR11, UR6, URZ ;  /* 0x000000060b047290 */ /* 0x000fe4000ff3e03f */
[----:B------:R-:W-:-:S02]  /*6dd0*/  UISETP.NE.AND.EX UP0, UPT, UR7, URZ, UPT, UP0 ;  /* 0x0000003f0700728c */ /* 0x000fc4000bf05300 */
[----:B------:R-:W-:Y:S01]  /*6de0*/  UIADD3.X UR6, UR17, UR7, URZ, UP1, !UPT ;  /* 0x0000000711067290 */ /* 0x000fe20008ffe43f */
[----:B0-----:R-:W-:-:S04]  /*6df0*/  LOP3.LUT P0, R6, R39, 0x3, RZ, 0xc0, !PT ;  /* 0x0000000327067812 */ /* 0x001fc8000780c0ff */
[----:B------:R-:W-:Y:S02]  /*6e00*/  ISETP.EQ.OR P0, PT, R6, 0x3, !P0 ;  /* 0x000000030600780c */ /* 0x000fe40004702670 */
[----:B------:R-:W-:Y:S02]  /*6e10*/  MOV R6, R3 ;  /* 0x0000000300067202 */ /* 0x000fe40000000f00 */
[----:B-1----:R-:W-:Y:S02]  /*6e20*/  MOV R7, R28 ;  /* 0x0000001c00077202 */ /* 0x002fe40000000f00 */
[----:B------:R-:W-:Y:S02]  /*6e30*/  SEL R39, R44, R37, P0 ;  /* 0x000000252c277207 */ /* 0x000fe40000000000 */
[----:B------:R-:W-:Y:S02]  /*6e40*/  SEL R44, R37, R44, P0 ;  /* 0x0000002c252c7207 */ /* 0x000fe40000000000 */
[----:B------:R-:W-:-:S02]  /*6e50*/  SEL R37, R35, R34, P0 ;  /* 0x0000002223257207 */ /* 0x000fc40000000000 */
[----:B------:R-:W-:Y:S02]  /*6e60*/  SEL R34, R34, R35, P0 ;  /* 0x0000002322227207 */ /* 0x000fe40000000000 */
[----:B------:R-:W-:Y:S02]  /*6e70*/  SEL R35, R21, R20, P0 ;  /* 0x0000001415237207 */ /* 0x000fe40000000000 */
[----:B------:R-:W-:Y:S02]  /*6e80*/  SEL R28, R20, R21, P0 ;  /* 0x00000015141c7207 */ /* 0x000fe40000000000 */
        /* <DEDUP_REMOVED lines=9> */
[----:B------:R-:W-:Y:S01]  /*6f20*/  SEL R56, R56, R57, P0 ;  /* 0x0000003938387207 */ /* 0x000fe20000000000 */
[----:B--2---:R-:W-:-:S03]  /*6f30*/  IMAD.WIDE R8, R38, 0x2, R6 ;  /* 0x0000000226087825 */ /* 0x004fc600078e0206 */
[C---:B------:R-:W-:Y:S02]  /*6f40*/  LOP3.LUT R5, R8.reuse, 0x380, RZ, 0xc0, !PT ;  /* 0x0000038008057812 */ /* 0x040fe400078ec0ff */
[C---:B------:R-:W-:Y:S02]  /*6f50*/  IADD3 R12, P3, R8.reuse, 0x20, RZ ;  /* 0x00000020080c7810 */ /* 0x040fe40007f7e0ff */
[----:B------:R-:W-:Y:S02]  /*6f60*/  IADD3 R41, P2, R8, 0x40, RZ ;  /* 0x0000004008297810 */ /* 0x000fe40007f5e0ff */
[----:B------:R-:W-:Y:S01]  /*6f70*/  SHF.R.U64 R5, R5, 0x3, RZ ;  /* 0x0000000305057819 */ /* 0x000fe200000012ff */
[--C-:B------:R-:W-:Y:S01]  /*6f80*/  IMAD.X R15, RZ, RZ, R9.reuse, P3 ;  /* 0x000000ffff0f7224 */ /* 0x100fe200018e0609 */
[----:B------:R-:W-:Y:S01]  /*6f90*/  LOP3.LUT R10, R12, 0x380, RZ, 0xc0, !PT ;  /* 0x000003800c0a7812 */ /* 0x000fe200078ec0ff */
[----:B------:R-:W-:Y:S01]  /*6fa0*/  IMAD.X R13, RZ, RZ, R9, P2 ;  /* 0x000000ffff0d7224 */ /* 0x000fe200010e0609 */
[----:B------:R-:W-:-:S02]  /*6fb0*/  IADD3 R43, P1, R8, 0x60, RZ ;  /* 0x00000060082b7810 */ /* 0x000fc40007f3e0ff */
[----:B------:R-:W-:Y:S02]  /*6fc0*/  LOP3.LUT R14, R41, 0x380, RZ, 0xc0, !PT ;  /* 0x00000380290e7812 */ /* 0x000fe400078ec0ff */
[----:B------:R-:W-:Y:S01]  /*6fd0*/  LOP3.LUT R8, R5, R8, RZ, 0x3c, !PT ;  /* 0x0000000805087212 */ /* 0x000fe200078e3cff */
[----:B------:R-:W-:Y:S01]  /*6fe0*/  IMAD.X R11, RZ, RZ, R9, P1 ;  /* 0x000000ffff0b7224 */ /* 0x000fe200008e0609 */
[----:B------:R-:W-:Y:S02]  /*6ff0*/  SHF.R.U64 R5, R10, 0x3, RZ ;  /* 0x000000030a057819 */ /* 0x000fe400000012ff */
[----:B------:R-:W-:Y:S02]  /*7000*/  LOP3.LUT R20, R43, 0x380, RZ, 0xc0, !PT ;  /* 0x000003802b147812 */ /* 0x000fe400078ec0ff */
[----:B------:R-:W-:Y:S02]  /*7010*/  SHF.R.U64 R10, R14, 0x3, RZ ;  /* 0x000000030e0a7819 */ /* 0x000fe400000012ff */
[----:B------:R-:W-:-:S02]  /*7020*/  LOP3.LUT R14, R5, R12, RZ, 0x3c, !PT ;  /* 0x0000000c050e7212 */ /* 0x000fc400078e3cff */
[----:B------:R-:W-:Y:S02]  /*7030*/  SHF.R.U64 R20, R20, 0x3, RZ ;  /* 0x0000000314147819 */ /* 0x000fe400000012ff */
[----:B------:R-:W-:Y:S02]  /*7040*/  LOP3.LUT R12, R10, R41, RZ, 0x3c, !PT ;  /* 0x000000290a0c7212 */ /* 0x000fe400078e3cff */
[----:B------:R-:W-:Y:S02]  /*7050*/  LOP3.LUT R10, R20, R43, RZ, 0x3c, !PT ;  /* 0x0000002b140a7212 */ /* 0x000fe400078e3cff */
[----:B------:R-:W-:Y:S02]  /*7060*/  MOV R40, R8 ;  /* 0x0000000800287202 */ /* 0x000fe40000000f00 */
[----:B------:R-:W-:Y:S02]  /*7070*/  MOV R38, R14 ;  /* 0x0000000e00267202 */ /* 0x000fe40000000f00 */
[----:B------:R-:W-:-:S02]  /*7080*/  MOV R36, R12 ;  /* 0x0000000c00247202 */ /* 0x000fc40000000f00 */
[----:B------:R-:W-:Y:S02]  /*7090*/  PLOP3.LUT P2, PT, PT, PT, UP0, 0x80, 0x0 ;  /* 0x000000000000781c */ /* 0x000fe40003f4f008 */
[----:B---3--:R-:W-:Y:S01]  /*70a0*/  LOP3.LUT R5, R22, 0x2, RZ, 0x3c, !PT ;  /* 0x0000000216057812 */ /* 0x008fe200078e3cff */
[----:B------:R-:W-:Y:S04]  /*70b0*/  SHFL.IDX PT, R27, R27, R22, 0x1c1f ;  /* 0x001c1f161b1b7589 */ /* 0x000fe800000e0000 */
[----:B------:R-:W-:Y:S04]  /*70c0*/  SHFL.IDX PT, R33, R33, R22, 0x1c1f ;  /* 0x001c1f1621217589 */ /* 0x000fe800000e0000 */
[----:B------:R-:W-:Y:S04]  /*70d0*/  SHFL.IDX PT, R39, R39, R22, 0x1c1f ;  /* 0x001c1f1627277589 */ /* 0x000fe800000e0000 */
[----:B------:R-:W0:Y:S04]  /*70e0*/  SHFL.IDX PT, R60, R60, R5, 0x1c1f ;  /* 0x001c1f053c3c7589 */ /* 0x000e2800000e0000 */
[----:B------:R-:W1:Y:S04]  /*70f0*/  SHFL.IDX PT, R24, R24, R5, 0x1c1f ;  /* 0x001c1f0518187589 */ /* 0x000e6800000e0000 */
[----:B------:R-:W2:Y:S04]  /*7100*/  SHFL.IDX PT, R44, R44, R5, 0x1c1f ;  /* 0x001c1f052c2c7589 */ /* 0x000ea800000e0000 */
[----:B------:R-:W-:Y:S04]  /*7110*/  SHFL.IDX PT, R29, R29, R22, 0x1c1f ;  /* 0x001c1f161d1d7589 */ /* 0x000fe800000e0000 */
[----:B------:R-:W-:Y:S04]  /*7120*/  SHFL.IDX PT, R25, R25, R22, 0x1c1f ;  /* 0x001c1f1619197589 */ /* 0x000fe800000e0000 */
[----:B------:R-:W-:Y:S04]  /*7130*/  SHFL.IDX PT, R37, R37, R22, 0x1c1f ;  /* 0x001c1f1625257589 */ /* 0x000fe800000e0000 */
[----:B------:R-:W3:Y:S01]  /*7140*/  SHFL.IDX PT, R56, R56, R5, 0x1c1f ;  /* 0x001c1f0538387589 */ /* 0x000ee200000e0000 */
[----:B0-----:R-:W-:-:S03]  /*7150*/  SEL R8, R27, R60, P0 ;  /* 0x0000003c1b087207 */ /* 0x001fc60000000000 */
[----:B------:R-:W-:Y:S01]  /*7160*/  SHFL.IDX PT, R35, R35, R22, 0x1c1f ;  /* 0x001c1f1623237589 */ /* 0x000fe200000e0000 */
[----:B-1----:R-:W-:-:S03]  /*7170*/  SEL R32, R33, R24, P0 ;  /* 0x0000001821207207 */ /* 0x002fc60000000000 */
[----:B------:R-:W0:Y:S01]  /*7180*/  SHFL.IDX PT, R26, R26, R5, 0x1c1f ;  /* 0x001c1f051a1a7589 */ /* 0x000e2200000e0000 */
[----:B--2---:R-:W-:-:S03]  /*7190*/  SEL R9, R39, R44, P0 ;  /* 0x0000002c27097207 */ /* 0x004fc60000000000 */
[----:B------:R1:W2:Y:S04]  /*71a0*/  SHFL.IDX PT, R20, R34, R5, 0x1c1f ;  /* 0x001c1f0522147589 */ /* 0x0002a800000e0000 */
[----:B------:R-:W4:Y:S04]  /*71b0*/  SHFL.IDX PT, R28, R28, R5, 0x1c1f ;  /* 0x001c1f051c1c7589 */ /* 0x000f2800000e0000 */
[----:B------:R0:W-:Y:S01]  /*71c0*/  SHFL.IDX PT, R21, R21, R22, 0x1c1f ;  /* 0x001c1f1615157589 */ /* 0x0001e200000e0000 */
[----:B-1----:R-:W-:-:S03]  /*71d0*/  SEL R34, R24, R33, P0 ;  /* 0x0000002118227207 */ /* 0x002fc60000000000 */
[----:B------:R-:W1:Y:S01]  /*71e0*/  SHFL.IDX PT, R30, R30, R5, 0x1c1f ;  /* 0x001c1f051e1e7589 */ /* 0x000e6200000e0000 */
[----:B---3--:R-:W-:Y:S02]  /*71f0*/  SEL R12, R29, R56, P0 ;  /* 0x000000381d0c7207 */ /* 0x008fe40000000000 */
[----:B------:R-:W-:Y:S02]  /*7200*/  SEL R14, R56, R29, P0 ;  /* 0x0000001d380e7207 */ /* 0x000fe40000000000 */
[----:B0-----:R-:W-:Y:S02]  /*7210*/  MOV R22, R10 ;  /* 0x0000000a00167202 */ /* 0x001fe40000000f00 */
[----:B------:R-:W-:Y:S02]  /*7220*/  SEL R10, R60, R27, P0 ;  /* 0x0000001b3c0a7207 */ /* 0x000fe40000000000 */
[----:B------:R-:W-:Y:S02]  /*7230*/  SEL R11, R44, R39, P0 ;  /* 0x000000272c0b7207 */ /* 0x000fe40000000000 */
[----:B------:R-:W-:-:S02]  /*7240*/  SEL R24, R25, R26, P0 ;  /* 0x0000001a19187207 */ /* 0x000fc40000000000 */
[----:B--2---:R-:W-:Y:S01]  /*7250*/  SEL R13, R37, R20, P0 ;  /* 0x00000014250d7207 */ /* 0x004fe20000000000 */
[----:B------:R0:W-:Y:S01]  /*7260*/  STSM.16.M88.4 [R40], R8 ;  /* 0x0000000828007844 */ /* 0x0001e20000000200 */
[----:B------:R-:W-:Y:S01]  /*7270*/  SEL R15, R20, R37, P0 ;  /* 0x00000025140f7207 */ /* 0x000fe20000000000 */
[----:B------:R-:W-:Y:S01]  /*7280*/  IMAD.U32 R20, RZ, RZ, UR4 ;  /* 0x00000004ff147e24 */ /* 0x000fe2000f8e00ff */
[----:B----4-:R-:W-:Y:S02]  /*7290*/  SEL R33, R35, R28, P0 ;  /* 0x0000001c23217207 */ /* 0x010fe40000000000 */
[----:B------:R-:W-:Y:S01]  /*72a0*/  SEL R26, R26, R25, P0 ;  /* 0x000000191a1a7207 */ /* 0x000fe20000000000 */
[----:B------:R2:W-:Y:S01]  /*72b0*/  STSM.16.M88.4 [R38], R12 ;  /* 0x0000000c26007844 */ /* 0x0005e20000000200 */
[----:B------:R-:W-:Y:S02]  /*72c0*/  SEL R35, R28, R35, P0 ;  /* 0x000000231c237207 */ /* 0x000fe40000000000 */
[----:B-1----:R-:W-:-:S02]  /*72d0*/  SEL R25, R21, R30, P0 ;  /* 0x0000001e15197207 */ /* 0x002fc40000000000 */
[----:B------:R-:W-:Y:S01]  /*72e0*/  SEL R27, R30, R21, P0 ;  /* 0x000000151e1b7207 */ /* 0x000fe20000000000 */
[----:B------:R1:W-:Y:S01]  /*72f0*/  STSM.16.M88.4 [R36], R32 ;  /* 0x0000002024007844 */ /* 0x0003e20000000200 */
[----:B------:R-:W-:Y:S01]  /*7300*/  MOV R21, UR6 ;  /* 0x0000000600157c02 */ /* 0x000fe20008000f00 */
[----:B------:R-:W3:Y:S02]  /*7310*/  LDC R30, c[0x0][0xbe8] ;  /* 0x0002fa00ff1e7b82 */ /* 0x000ee40000000800 */
[----:B------:R1:W-:Y:S06]  /*7320*/  STSM.16.M88.4 [R22], R24 ;  /* 0x0000001816007844 */ /* 0x0003ec0000000200 */
[----:B------:R-:W-:Y:S06]  /*7330*/  BAR.SYNC.DEFER_BLOCKING 0x1, 0x180 ;  /* 0x0046000000007b1d */ /* 0x000fec0000010000 */
[----:B------:R-:W4:Y:S01]  /*7340*/  @P2 LDG.E R5, desc[UR48][R20.64] ;  /* 0x0000003014052981 */ /* 0x000f22000c1e1900 */
[----:B---3--:R-:W-:Y:S01]  /*7350*/  ISETP.NE.AND P1, PT, R30, 0x1, PT ;  /* 0x000000011e00780c */ /* 0x008fe20003f25270 */
[----:B------:R-:W-:Y:S01]  /*7360*/  UMOV UR4, URZ ;  /* 0x0000003f00047c82 */ /* 0x000fe20008000000 */
[----:B0-----:R-:W-:Y:S01]  /*7370*/  IMAD.U32 R8, RZ, RZ, UR43 ;  /* 0x0000002bff087e24 */ /* 0x001fe2000f8e00ff */
[----:B------:R-:W-:Y:S01]  /*7380*/  UIMAD UR6, UR16, UR8, URZ ;  /* 0x00000008100672a4 */ /* 0x000fe2000f8e023f */
[----:B--2---:R-:W-:Y:S01]  /*7390*/  IMAD.U32 R14, RZ, RZ, UR43 ;  /* 0x0000002bff0e7e24 */ /* 0x004fe2000f8e00ff */
[----:B------:R-:W-:Y:S01]  /*73a0*/  USEL UR42, UR42, URZ, !UP0 ;  /* 0x0000003f2a2a7287 */ /* 0x000fe2000c000000 */
[----:B------:R-:W-:Y:S01]  /*73b0*/  IMAD R9, R8, 0xc0, R157 ;  /* 0x000000c008097824 */ /* 0x000fe200078e029d */
[----:B------:R-:W-:-:S02]  /*73c0*/  UIMAD UR10, UR45, UR9, UR6 ;  /* 0x000000092d0a72a4 */ /* 0x000fc4000f8e0206 */
[----:B------:R-:W-:Y:S01]  /*73d0*/  UISETP.NE.U32.AND UP1, UPT, UR12, URZ, UPT ;  /* 0x0000003f0c00728c */ /* 0x000fe2000bf25070 */
[----:B------:R-:W-:Y:S01]  /*73e0*/  IMAD.MOV.U32 R8, RZ, RZ, R9 ;  /* 0x000000ffff087224 */ /* 0x000fe200078e0009 */
[----:B------:R-:W-:Y:S02]  /*73f0*/  USEL UR41, UR41, URZ, !UP0 ;  /* 0x0000003f29297287 */ /* 0x000fe4000c000000 */
[----:B------:R-:W0:Y:S01]  /*7400*/  @P1 LDC R28, c[0x0][0xbec] ;  /* 0x0002fb00ff1c1b82 */ /* 0x000e220000000800 */
[----:B------:R-:W-:-:S06]  /*7410*/  UISETP.NE.AND.EX UP0, UPT, UR13, URZ, UPT, UP1 ;  /* 0x0000003f0d00728c */ /* 0x000fcc000bf05310 */
[----:B------:R-:W-:Y:S01]  /*7420*/  PLOP3.LUT P3, PT, PT, PT, UP0, 0x80, 0x0 ;  /* 0x000000000000781c */ /* 0x000fe20003f6f008 */
[----:B------:R-:W2:Y:S01]  /*7430*/  @P1 LDC R42, c[0x0][0xbf0] ;  /* 0x0002fc00ff2a1b82 */ /* 0x000ea20000000800 */
[----:B----4-:R-:W-:Y:S01]  /*7440*/  @P2 R2UR UR4, R5 ;  /* 0x00000000050422ca */ /* 0x010fe200000e0000 */
[----:B0-----:R-:W-:-:S05]  /*7450*/  @P1 IMAD.HI.U32 R5, R9, R28, RZ ;  /* 0x0000001c09051227 */ /* 0x001fca00078e00ff */
[----:B--2---:R-:W-:-:S04]  /*7460*/  @P1 SHF.R.U32.HI R8, RZ, R42, R5 ;  /* 0x0000002aff081219 */ /* 0x004fc80000011605 */
[--C-:B------:R-:W-:Y:S01]  /*7470*/  SHF.R.S32.HI R10, RZ, 0x1f, R8.reuse ;  /* 0x0000001fff0a7819 */ /* 0x100fe20000011408 */
[----:B------:R-:W-:Y:S02]  /*7480*/  IMAD.MOV R5, RZ, RZ, -R8 ;  /* 0x000000ffff057224 */ /* 0x000fe400078e0a08 */
[----:B------:R-:W-:Y:S02]  /*7490*/  USHF.R.S32.HI UR7, URZ, 0x1f, UR4 ;  /* 0x0000001f3f077899 */ /* 0x000fe40008011404 */
[----:B------:R-:W-:Y:S01]  /*74a0*/  UMOV UR6, UR4 ;  /* 0x0000000400067c82 */ /* 0x000fe20008000000 */
[----:B------:R-:W-:Y:S01]  /*74b0*/  IMAD R5, R30, R5, R9 ;  /* 0x000000051e057224 */ /* 0x000fe200078e0209 */
[----:B------:R-:W-:-:S04]  /*74c0*/  UIMAD.WIDE.U32 UR8, UR45, UR8, UR6 ;  /* 0x000000082d0872a5 */ /* 0x000fc8000f8e0006 */
[----:B------:R-:W-:Y:S01]  /*74d0*/  UIADD3 UR9, UR9, UR10, URZ ;  /* 0x0000000a09097290 */ /* 0x000fe2000fffe03f */
[----:B------:R-:W-:Y:S01]  /*74e0*/  SHF.R.S32.HI R9, RZ, 0x1f, R5 ;  /* 0x0000001fff097819 */ /* 0x000fe20000011405 */
[----:B------:R-:W-:Y:S02]  /*74f0*/  UIMAD UR10, UR42, UR14, URZ ;  /* 0x0000000e2a0a72a4 */ /* 0x000fe4000f8e023f */
[----:B------:R-:W-:Y:S02]  /*7500*/  UIMAD.WIDE.U32 UR8, UR41, UR14, UR8 ;  /* 0x0000000e290872a5 */ /* 0x000fe4000f8e0008 */
[----:B------:R-:W-:-:S03]  /*7510*/  UIMAD UR10, UR41, UR15, UR10 ;  /* 0x0000000f290a72a4 */ /* 0x000fc6000f8e020a */
[----:B------:R-:W-:Y:S01]  /*7520*/  ULDC.64 UR14, c[0x0][0xb88] ;  /* 0x0002e200000e7ab9 */ /* 0x000fe20000000a00 */
[----:B------:R-:W-:Y:S01]  /*7530*/  IADD3 R8, P0, R8, UR8, RZ ;  /* 0x0000000808087c10 */ /* 0x000fe2000ff1e0ff */
[----:B------:R-:W-:Y:S01]  /*7540*/  @UP0 UIADD3 UR8, UP1, UR11, UR12, URZ ;  /* 0x0000000c0b080290 */ /* 0x000fe2000ff3e03f */
[----:B------:R-:W-:Y:S02]  /*7550*/  IMAD.U32 R11, RZ, RZ, UR10 ;  /* 0x0000000aff0b7e24 */ /* 0x000fe4000f8e00ff */
[----:B------:R-:W-:Y:S01]  /*7560*/  IMAD R12, R9, UR14, RZ ;  /* 0x0000000e090c7c24 */ /* 0x000fe2000f8e02ff */
[----:B------:R-:W-:Y:S01]  /*7570*/  ULDC UR12, c[0x0][0xa88] ;  /* 0x0002a200000c7ab9 */ /* 0x000fe20000000800 */
[----:B------:R-:W-:Y:S01]  /*7580*/  ULDC.64 UR10, c[0x0][0xb50] ;  /* 0x0002d400000a7ab9 */ /* 0x000fe20000000a00 */
[----:B------:R-:W-:Y:S01]  /*7590*/  IADD3.X R9, R10, UR9, R11, P0, !PT ;  /* 0x000000090a097c10 */ /* 0x000fe200087fe40b */
[----:B------:R-:W-:Y:S01]  /*75a0*/  @UP0 UIADD3.X UR9, UR17, UR13, URZ, UP1, !UPT ;  /* 0x0000000d11090290 */ /* 0x000fe20008ffe43f */
[----:B------:R-:W-:-:S02]  /*75b0*/  IMAD R11, R5, UR15, R12 ;  /* 0x0000000f050b7c24 */ /* 0x000fc4000f8e020c */
[----:B------:R-:W-:Y:S02]  /*75c0*/  IMAD.U32 R12, RZ, RZ, UR8 ;  /* 0x00000008ff0c7e24 */ /* 0x000fe4000f8e00ff */
[----:B------:R-:W-:-:S04]  /*75d0*/  IMAD.WIDE.U32 R8, R5, UR14, R8 ;  /* 0x0000000e05087c25 */ /* 0x000fc8000f8e0008 */
[----:B------:R-:W-:Y:S01]  /*75e0*/  IMAD.U32 R5, RZ, RZ, UR12 ;  /* 0x0000000cff057e24 */ /* 0x000fe2000f8e00ff */
[----:B------:R-:W-:Y:S01]  /*75f0*/  LEA R10, P0, R8, UR10, 0x2 ;  /* 0x0000000a080a7c11 */ /* 0x000fe2000f8010ff */
[----:B------:R-:W-:Y:S02]  /*7600*/  IMAD.U32 R13, RZ, RZ, UR9 ;  /* 0x00000009ff0d7e24 */ /* 0x000fe4000f8e00ff */
[----:B------:R-:W-:-:S03]  /*7610*/  IMAD.IADD R9, R9, 0x1, R11 ;  /* 0x0000000109097824 */ /* 0x000fc600078e020b */
[----:B------:R1:W5:Y:S02]  /*7620*/  @P3 LDG.E R5, desc[UR48][R12.64] ;  /* 0x000000300c053981 */ /* 0x000364000c1e1900 */
[----:B------:R-:W-:Y:S01]  /*7630*/  LEA.HI.X R8, R8, UR11, R9, 0x2, P0 ;  /* 0x0000000b08087c11 */ /* 0x000fe200080f1409 */
[----:B------:R-:W-:Y:S06]  /*7640*/  @P3 BRA `(.L_x_214) ;  /* 0x0000000000103947 */ /* 0x000fec0003800000 */
[----:B------:R-:W-:Y:S05]  /*7650*/  @!P2 BRA `(.L_x_214) ;  /* 0x00000000000ca947 */ /* 0x000fea0003800000 */
[----:B-1----:R-:W2:Y:S04]  /*7660*/  LDG.E R12, desc[UR48][R20.64] ;  /* 0x00000030140c7981 */ /* 0x002ea8000c1e1900 */
[----:B-----5:R-:W2:Y:S02]  /*7670*/  LDG.E R5, desc[UR48][R20.64+0x4] ;  /* 0x0000043014057981 */ /* 0x020ea4000c1e1900 */
[----:B--2---:R-:W-:-:S07]  /*7680*/  IMAD.IADD R5, R5, 0x1, -R12 ;  /* 0x0000000105057824 */ /* 0x004fce00078e0a0c */
.L_x_214:
[----:B------:R-:W-:Y:S01]  /*7690*/  IMAD R9, R17, 0x40, R16 ;  /* 0x0000004011097824 */ /* 0x000fe200078e0210 */
[----:B------:R-:W-:Y:S01]  /*76a0*/  SHFL.IDX PT, R20, R10, RZ, 0x1c1f ;  /* 0x001c1fff0a147589 */ /* 0x000fe200000e0000 */
[----:B-1----:R-:W-:Y:S01]  /*76b0*/  IMAD R12, R14, 0xc0, R23 ;  /* 0x000000c00e0c7824 */ /* 0x002fe200078e0217 */
[----:B------:R-:W-:Y:S01]  /*76c0*/  LOP3.LUT P0, RZ, R18, 0x3, RZ, 0xc0, !PT ;  /* 0x0000000312ff7812 */ /* 0x000fe2000780c0ff */
[----:B------:R-:W-:Y:S01]  /*76d0*/  IMAD.WIDE R6, R9, 0x2, R6 ;  /* 0x0000000209067825 */ /* 0x000fe200078e0206 */
[----:B------:R-:W0:Y:S01]  /*76e0*/  SHFL.IDX PT, R21, R8, RZ, 0x1c1f ;  /* 0x001c1fff08157589 */ /* 0x000e2200000e0000 */
[----:B------:R-:W-:Y:S02]  /*76f0*/  ULDC.64 UR10, c[0x0][0xaa0] ;  /* 0x0002a800000a7ab9 */ /* 0x000fe40000000a00 */
[----:B-----5:R-:W-:Y:S01]  /*7700*/  IMAD R37, R5, R30, RZ ;  /* 0x0000001e05257224 */ /* 0x020fe200078e02ff */
[----:B------:R-:W-:Y:S01]  /*7710*/  SHFL.IDX PT, R28, R10, 0x1, 0x1c1f ;  /* 0x003c1f000a1c7f89 */ /* 0x000fe200000e0000 */
[----:B------:R-:W-:Y:S01]  /*7720*/  VIADD R5, R12, 0x8 ;  /* 0x000000080c057836 */ /* 0x000fe20000000000 */
[----:B------:R-:W-:-:S02]  /*7730*/  IADD3 R13, P3, R6, 0x1800, RZ ;  /* 0x00001800060d7810 */ /* 0x000fc40007f7e0ff */
[----:B------:R1:W2:Y:S01]  /*7740*/  SHFL.IDX PT, R29, R8, 0x1, 0x1c1f ;  /* 0x003c1f00081d7f89 */ /* 0x0002a200000e0000 */
[----:B------:R-:W-:Y:S02]  /*7750*/  IADD3 R25, P4, R6, 0x3000, RZ ;  /* 0x0000300006197810 */ /* 0x000fe40007f9e0ff */
[-C--:B------:R-:W-:Y:S02]  /*7760*/  ISETP.GE.OR P2, PT, R12, R37.reuse, P0 ;  /* 0x000000250c00720c */ /* 0x080fe40000746670 */
[----:B------:R-:W-:Y:S02]  /*7770*/  LOP3.LUT R9, R6, 0x380, RZ, 0xc0, !PT ;  /* 0x0000038006097812 */ /* 0x000fe400078ec0ff */
[----:B------:R-:W-:Y:S02]  /*7780*/  LOP3.LUT R12, R13, 0x380, RZ, 0xc0, !PT ;  /* 0x000003800d0c7812 */ /* 0x000fe400078ec0ff */
[----:B------:R-:W-:Y:S02]  /*7790*/  ISETP.GE.OR P0, PT, R5, R37, P0 ;  /* 0x000000250500720c */ /* 0x000fe40000706670 */
[----:B------:R-:W-:-:S02]  /*77a0*/  LOP3.LUT R24, R25, 0x380, RZ, 0xc0, !PT ;  /* 0x0000038019187812 */ /* 0x000fc400078ec0ff */
[----:B------:R-:W-:Y:S02]  /*77b0*/  SHF.R.U64 R9, R9, 0x3, RZ ;  /* 0x0000000309097819 */ /* 0x000fe400000012ff */
[----:B------:R-:W-:Y:S01]  /*77c0*/  SHF.R.U64 R12, R12, 0x3, RZ ;  /* 0x000000030c0c7819 */ /* 0x000fe200000012ff */
[----:B0-----:R0:W-:Y:S01]  /*77d0*/  @!P2 ST.E desc[UR48][R20.64], R4 ;  /* 0x000000041400a985 */ /* 0x0011e2000c101930 */
[----:B------:R-:W-:Y:S02]  /*77e0*/  SHF.R.U64 R24, R24, 0x3, RZ ;  /* 0x0000000318187819 */ /* 0x000fe400000012ff */
[----:B-1----:R-:W-:Y:S02]  /*77f0*/  LOP3.LUT R8, R9, R6, RZ, 0x3c, !PT ;  /* 0x0000000609087212 */ /* 0x002fe400078e3cff */
[----:B------:R-:W-:Y:S01]  /*7800*/  LOP3.LUT R12, R12, R13, RZ, 0x3c, !PT ;  /* 0x0000000d0c0c7212 */ /* 0x000fe200078e3cff */
[--C-:B------:R-:W-:Y:S01]  /*7810*/  IMAD.X R13, RZ, RZ, R7.reuse, P3 ;  /* 0x000000ffff0d7224 */ /* 0x100fe200018e0607 */
[----:B------:R-:W-:Y:S01]  /*7820*/  MOV R9, R7 ;  /* 0x0000000700097202 */ /* 0x000fe20000000f00 */
[----:B--2---:R1:W-:Y:S01]  /*7830*/  @!P0 ST.E desc[UR48][R28.64], R0 ;  /* 0x000000001c008985 */ /* 0x0043e2000c101930 */
[----:B------:R-:W-:Y:S01]  /*7840*/  LOP3.LUT R24, R24, R25, RZ, 0x3c, !PT ;  /* 0x0000001918187212 */ /* 0x000fe200078e3cff */
[----:B------:R-:W-:-:S02]  /*7850*/  IMAD.X R25, RZ, RZ, R7, P4 ;  /* 0x000000ffff197224 */ /* 0x000fc400020e0607 */
[----:B------:R-:W2:Y:S01]  /*7860*/  LD.E.128 R12, desc[UR48][R12.64] ;  /* 0x000000300c0c7980 */ /* 0x000ea2000c101d00 */
[----:B0-----:R-:W0:Y:S03]  /*7870*/  @P1 LDC R21, c[0x0][0xbec] ;  /* 0x0002fb00ff151b82 */ /* 0x001e260000000800 */
[----:B------:R-:W3:Y:S04]  /*7880*/  LD.E.128 R8, desc[UR48][R8.64] ;  /* 0x0000003008087980 */ /* 0x000ee8000c101d00 */
[----:B------:R-:W4:Y:S01]  /*7890*/  LD.E.128 R24, desc[UR48][R24.64] ;  /* 0x0000003018187980 */ /* 0x000f22000c101d00 */
[----:B------:R-:W-:-:S04]  /*78a0*/  IADD3 R33, P0, R6, 0x4800, RZ ;  /* 0x0000480006217810 */ /* 0x000fc80007f1e0ff */
[----:B------:R-:W-:-:S04]  /*78b0*/  LOP3.LUT R5, R33, 0x380, RZ, 0xc0, !PT ;  /* 0x0000038021057812 */ /* 0x000fc800078ec0ff */
[----:B------:R-:W-:-:S04]  /*78c0*/  SHF.R.U64 R4, R5, 0x3, RZ ;  /* 0x0000000305047819 */ /* 0x000fc800000012ff */
[----:B------:R-:W-:Y:S02]  /*78d0*/  LOP3.LUT R6, R4, R33, RZ, 0x3c, !PT ;  /* 0x0000002104067212 */ /* 0x000fe400078e3cff */
[----:B------:R-:W0:Y:S01]  /*78e0*/  @P1 LDC R33, c[0x0][0xbf0] ;  /* 0x0002fc00ff211b82 */ /* 0x000e220000000800 */
[----:B------:R-:W-:Y:S02]  /*78f0*/  UIMAD UR8, UR7, UR10, URZ ;  /* 0x0000000a070872a4 */ /* 0x000fe4000f8e023f */
[----:B------:R-:W-:Y:S02]  /*7900*/  UIMAD.WIDE.U32 UR6, UR4, UR10, URZ ;  /* 0x0000000a040672a5 */ /* 0x000fe4000f8e003f */
[----:B------:R-:W-:Y:S01]  /*7910*/  UIMAD UR8, UR4, UR11, UR8 ;  /* 0x0000000b040872a4 */ /* 0x000fe2000f8e0208 */
[----:B-1----:R-:W-:Y:S02]  /*7920*/  IMAD R0, R2, 0x30, R17 ;  /* 0x0000003002007824 */ /* 0x002fe400078e0211 */
[----:B------:R-:W-:Y:S01]  /*7930*/  ULDC.64 UR10, c[0x0][0xae8] ;  /* 0x0002ba00000a7ab9 */ /* 0x000fe20000000a00 */
[----:B------:R-:W-:Y:S01]  /*7940*/  IMAD.U32 R29, RZ, RZ, UR43 ;  /* 0x0000002bff1d7e24 */ /* 0x000fe2000f8e00ff */
[----:B------:R-:W-:-:S02]  /*7950*/  UIADD3 UR7, UR7, UR8, URZ ;  /* 0x0000000807077290 */ /* 0x000fc4000fffe03f */
[----:B------:R-:W-:Y:S01]  /*7960*/  UIMAD UR4, UR16, UR10, URZ ;  /* 0x0000000a100472a4 */ /* 0x000fe2000f8e023f */
[----:B------:R-:W-:Y:S01]  /*7970*/  IMAD R22, R29, 0xc0, R0 ;  /* 0x000000c01d167824 */ /* 0x000fe200078e0200 */
[----:B------:R-:W-:Y:S02]  /*7980*/  UIMAD.WIDE.U32 UR6, UR45, UR10, UR6 ;  /* 0x0000000a2d0672a5 */ /* 0x000fe4000f8e0006 */
[----:B------:R-:W-:Y:S01]  /*7990*/  UIMAD UR4, UR45, UR11, UR4 ;  /* 0x0000000b2d0472a4 */ /* 0x000fe2000f8e0204 */
[----:B0-----:R-:W-:Y:S01]  /*79a0*/  @P1 IMAD.HI.U32 R0, R22, R21, RZ ;  /* 0x0000001516001227 */ /* 0x001fe200078e00ff */
[----:B------:R-:W-:Y:S02]  /*79b0*/  ULDC.64 UR8, c[0x0][0xaf0] ;  /* 0x0002bc0000087ab9 */ /* 0x000fe40000000a00 */
[----:B------:R-:W-:Y:S02]  /*79c0*/  UIADD3 UR7, UR7, UR4, URZ ;  /* 0x0000000407077290 */ /* 0x000fe4000fffe03f */
[----:B------:R-:W-:Y:S01]  /*79d0*/  UIMAD UR4, UR42, UR8, URZ ;  /* 0x000000082a0472a4 */ /* 0x000fe2000f8e023f */
[----:B------:R-:W-:Y:S01]  /*79e0*/  IMAD.MOV.U32 R29, RZ, RZ, R22 ;  /* 0x000000ffff1d7224 */ /* 0x000fe200078e0016 */
[----:B------:R-:W-:Y:S01]  /*79f0*/  @P1 SHF.R.U32.HI R29, RZ, R33, R0 ;  /* 0x00000021ff1d1219 */ /* 0x000fe20000011600 */
[----:B------:R-:W-:-:S02]  /*7a00*/  UIMAD.WIDE.U32 UR6, UR41, UR8, UR6 ;  /* 0x00000008290672a5 */ /* 0x000fc4000f8e0006 */
[----:B------:R-:W-:Y:S01]  /*7a10*/  UIMAD UR4, UR41, UR9, UR4 ;  /* 0x00000009290472a4 */ /* 0x000fe2000f8e0204 */
[--C-:B------:R-:W-:Y:S01]  /*7a20*/  SHF.R.S32.HI R0, RZ, 0x1f, R29.reuse ;  /* 0x0000001fff007819 */ /* 0x100fe2000001141d */
[----:B------:R-:W-:Y:S01]  /*7a30*/  IMAD.MOV R33, RZ, RZ, -R29 ;  /* 0x000000ffff217224 */ /* 0x000fe200078e0a1d */
[----:B------:R-:W-:Y:S01]  /*7a40*/  ULDC.64 UR8, c[0x0][0xae0] ;  /* 0x0002b80000087ab9 */ /* 0x000fe20000000a00 */
[----:B------:R-:W-:Y:S02]  /*7a50*/  UIADD3 UR4, UR7, UR4, URZ ;  /* 0x0000000407047290 */ /* 0x000fe4000fffe03f */
[----:B------:R-:W-:Y:S02]  /*7a60*/  IMAD.U32 R21, RZ, RZ, UR7 ;  /* 0x00000007ff157e24 */ /* 0x000fe4000f8e00ff */
[----:B------:R-:W-:Y:S02]  /*7a70*/  IMAD R0, R0, UR8, RZ ;  /* 0x0000000800007c24 */ /* 0x000fe4000f8e02ff */
[----:B------:R-:W-:-:S02]  /*7a80*/  IMAD R33, R30, R33, R22 ;  /* 0x000000211e217224 */ /* 0x000fc400078e0216 */
[----:B------:R-:W-:Y:S01]  /*7a90*/  IMAD.U32 R20, RZ, RZ, UR6 ;  /* 0x00000006ff147e24 */ /* 0x000fe2000f8e00ff */
[----:B------:R-:W-:Y:S01]  /*7aa0*/  ULDC.64 UR6, c[0x0][0xad8] ;  /* 0x0002b60000067ab9 */ /* 0x000fe20000000a00 */
[----:B------:R-:W-:Y:S01]  /*7ab0*/  IMAD.U32 R21, RZ, RZ, UR4 ;  /* 0x00000004ff157e24 */ /* 0x000fe2000f8e00ff */
[----:B------:R-:W-:Y:S01]  /*7ac0*/  ULDC UR4, c[0x0][0xac8] ;  /* 0x0002b20000047ab9 */ /* 0x000fe20000000800 */
[C---:B------:R-:W-:Y:S01]  /*7ad0*/  IMAD R35, R29.reuse, UR9, R0 ;  /* 0x000000091d237c24 */ /* 0x040fe2000f8e0200 */
[----:B------:R-:W-:Y:S01]  /*7ae0*/  SHF.R.S32.HI R0, RZ, 0x1f, R33 ;  /* 0x0000001fff007819 */ /* 0x000fe20000011421 */
[----:B------:R-:W-:-:S04]  /*7af0*/  IMAD.WIDE.U32 R20, R29, UR8, R20 ;  /* 0x000000081d147c25 */ /* 0x000fc8000f8e0014 */
[----:B------:R-:W-:Y:S02]  /*7b00*/  IMAD.IADD R21, R21, 0x1, R35 ;  /* 0x0000000115157824 */ /* 0x000fe400078e0223 */
[----:B------:R-:W-:Y:S02]  /*7b10*/  IMAD R0, R0, UR6, RZ ;  /* 0x0000000600007c24 */ /* 0x000fe4000f8e02ff */
[----:B------:R-:W-:-:S04]  /*7b20*/  IMAD.WIDE.U32 R20, R33, UR6, R20 ;  /* 0x0000000621147c25 */ /* 0x000fc8000f8e0014 */
[----:B------:R-:W-:Y:S01]  /*7b30*/  IMAD R29, R33, UR7, R0 ;  /* 0x00000007211d7c24 */ /* 0x000fe2000f8e0200 */
[----:B------:R-:W-:Y:S01]  /*7b40*/  ULDC.64 UR6, c[0x0][0xa80] ;  /* 0x0002a00000067ab9 */ /* 0x000fe20000000a00 */
[----:B------:R-:W-:Y:S01]  /*7b50*/  IMAD.X R7, RZ, RZ, R7, P0 ;  /* 0x000000ffff077224 */ /* 0x000fe200000e0607 */
[C---:B------:R-:W-:Y:S01]  /*7b60*/  LEA R22, P0, R20.reuse, UR6, 0x1 ;  /* 0x0000000614167c11 */ /* 0x040fe2000f8008ff */
[----:B------:R-:W-:Y:S02]  /*7b70*/  IMAD.IADD R21, R21, 0x1, R29 ;  /* 0x0000000115157824 */ /* 0x000fe400078e021d */
[----:B------:R-:W-:Y:S02]  /*7b80*/  IMAD.U32 R34, RZ, RZ, UR43 ;  /* 0x0000002bff227e24 */ /* 0x000fe4000f8e00ff */
[----:B------:R-:W0:Y:S01]  /*7b90*/  SHFL.IDX PT, R29, R22, RZ, 0x181f ;  /* 0x00181fff161d7589 */ /* 0x000e2200000e0000 */
[----:B------:R-:W-:Y:S01]  /*7ba0*/  LEA.HI.X R30, R20, UR7, R21, 0x1, P0 ;  /* 0x00000007141e7c11 */ /* 0x000fe200080f0c15 */
[----:B------:R-:W-:-:S02]  /*7bb0*/  IMAD R34, R34, 0xc0, R17 ;  /* 0x000000c022227824 */ /* 0x000fc400078e0211 */
[----:B------:R-:W1:Y:S04]  /*7bc0*/  SHFL.IDX PT, R35, R22, 0x1, 0x181f ;  /* 0x00381f0016237f89 */ /* 0x000e6800000e0000 */
[----:B------:R-:W1:Y:S01]  /*7bd0*/  SHFL.IDX PT, R41, R22, 0x2, 0x181f ;  /* 0x00581f0016297f89 */ /* 0x000e6200000e0000 */
[----:B------:R-:W-:-:S03]  /*7be0*/  ISETP.GE.AND P0, PT, R16, UR4, PT ;  /* 0x0000000410007c0c */ /* 0x000fc6000bf06270 */
[----:B------:R-:W1:Y:S01]  /*7bf0*/  SHFL.IDX PT, R21, R30, RZ, 0x181f ;  /* 0x00181fff1e157589 */ /* 0x000e6200000e0000 */
[----:B------:R-:W-:-:S03]  /*7c00*/  VIADD R0, R34, 0x30 ;  /* 0x0000003022007836 */ /* 0x000fc60000000000 */
[----:B------:R-:W1:Y:S01]  /*7c10*/  SHFL.IDX PT, R33, R30, 0x1, 0x181f ;  /* 0x00381f001e217f89 */ /* 0x000e6200000e0000 */
[----:B------:R-:W-:-:S03]  /*7c20*/  VIADD R20, R34, 0x60 ;  /* 0x0000006022147836 */ /* 0x000fc60000000000 */
[----:B------:R-:W1:Y:S04]  /*7c30*/  SHFL.IDX PT, R39, R30, 0x2, 0x181f ;  /* 0x00581f001e277f89 */ /* 0x000e6800000e0000 */
[----:B------:R-:W5:Y:S01]  /*7c40*/  LD.E.128 R4, desc[UR48][R6.64] ;  /* 0x0000003006047980 */ /* 0x000f62000c101d00 */
[-C--:B------:R-:W-:Y:S01]  /*7c50*/  ISETP.GE.OR P1, PT, R34, R37.reuse, P0 ;  /* 0x000000252200720c */ /* 0x080fe20000726670 */
[----:B------:R-:W-:Y:S01]  /*7c60*/  @!PT LDS RZ, [RZ] ;  /* 0x00000000fffff984 */ /* 0x000fe20000000800 */
[----:B------:R-:W-:Y:S01]  /*7c70*/  @!PT LDS RZ, [RZ] ;  /* 0x00000000fffff984 */ /* 0x000fe20000000800 */
[----:B------:R-:W-:Y:S01]  /*7c80*/  @!PT LDS RZ, [RZ] ;  /* 0x00000000fffff984 */ /* 0x000fe20000000800 */
[----:B------:R-:W-:Y:S01]  /*7c90*/  @!PT LDS RZ, [RZ] ;  /* 0x00000000fffff984 */ /* 0x000fe20000000800 */
[----:B------:R0:W-:Y:S06]  /*7ca0*/  MEMBAR.ALL.CTA ;  /* 0x0000000000007992 */ /* 0x0001ec0000008000 */
[----:B0-----:R-:W0:Y:S01]  /*7cb0*/  FENCE.VIEW.ASYNC.S ;  /* 0x00000000000073c6 */ /* 0x001e220000000000 */
[----:B------:R-:W-:-:S02]  /*7cc0*/  ISETP.GE.OR P2, PT, R0, R37, P0 ;  /* 0x000000250000720c */ /* 0x000fc40000746670 */
[----:B------:R-:W-:Y:S01]  /*7cd0*/  ISETP.GE.OR P3, PT, R20, R37, P0 ;  /* 0x000000251400720c */ /* 0x000fe20000766670 */
[----:B------:R-:W-:Y:S01]  /*7ce0*/  VIADD R3, R3, 0x13220 ;  /* 0x0001322003037836 */ /* 0x000fe20000000000 */
[----:B------:R-:W-:Y:S02]  /*7cf0*/  SHF.R.S32.HI R36, RZ, 0x1f, R16 ;  /* 0x0000001fff247819 */ /* 0x000fe40000011410 */
[----:B------:R-:W-:-:S07]  /*7d00*/  @!P1 LEA R20, P4, R16, R29, 0x1 ;  /* 0x0000001d10149211 */ /* 0x000fce00078808ff */
[C---:B-1----:R-:W-:Y:S02]  /*7d10*/  @!P2 LEA R28, P5, R16.reuse, R35, 0x1 ;  /* 0x00000023101ca211 */ /* 0x042fe400078a08ff */
[C---:B------:R-:W-:Y:S02]  /*7d20*/  @!P3 LEA R32, P6, R16.reuse, R41, 0x1 ;  /* 0x000000291020b211 */ /* 0x040fe400078c08ff */
[----:B------:R-:W-:Y:S02]  /*7d30*/  PRMT R3, RZ, 0x654, R3 ;  /* 0x00000654ff037816 */ /* 0x000fe40000000003 */
[C-C-:B------:R-:W-:Y:S02]  /*7d40*/  @!P1 LEA.HI.X R21, R16.reuse, R21, R36.reuse, 0x1, P4 ;  /* 0x0000001510159211 */ /* 0x140fe400020f0c24 */
[C-C-:B------:R-:W-:Y:S02]  /*7d50*/  @!P2 LEA.HI.X R29, R16.reuse, R33, R36.reuse, 0x1, P5 ;  /* 0x00000021101da211 */ /* 0x140fe400028f0c24 */
[----:B------:R-:W-:Y:S01]  /*7d60*/  @!P3 LEA.HI.X R33, R16, R39, R36, 0x1, P6 ;  /* 0x000000271021b211 */ /* 0x000fe200030f0c24 */
[----:B0-----:R0:W-:Y:S01]  /*7d70*/  SYNCS.ARRIVE.TRANS64.RED.A1T0 RZ, [R3+URZ], RZ ;  /* 0x000000ff03ff79a7 */ /* 0x0011e2000810043f */
[----:B------:R-:W-:-:S05]  /*7d80*/  VIADD R0, R34, 0x90 ;  /* 0x0000009022007836 */ /* 0x000fca0000000000 */
[----:B------:R-:W-:Y:S01]  /*7d90*/  ISETP.GE.OR P0, PT, R0, R37, P0 ;  /* 0x000000250000720c */ /* 0x000fe20000706670 */
[----:B------:R1:W1:Y:S04]  /*7da0*/  SHFL.IDX PT, R35, R22, 0x3, 0x181f ;  /* 0x00781f0016237f89 */ /* 0x00026800000e0000 */
[----:B0-----:R0:W0:Y:S04]  /*7db0*/  SHFL.IDX PT, R3, R30, 0x3, 0x181f ;  /* 0x00781f001e037f89 */ /* 0x00102800000e0000 */
[----:B---3--:R3:W-:Y:S04]  /*7dc0*/  @!P1 ST.E.128 desc[UR48][R20.64], R8 ;  /* 0x0000000814009985 */ /* 0x0087e8000c101d30 */
[----:B--2---:R3:W-:Y:S04]  /*7dd0*/  @!P2 ST.E.128 desc[UR48][R28.64], R12 ;  /* 0x0000000c1c00a985 */ /* 0x0047e8000c101d30 */
[----:B----4-:R3:W-:Y:S01]  /*7de0*/  @!P3 ST.E.128 desc[UR48][R32.64], R24 ;  /* 0x000000182000b985 */ /* 0x0107e2000c101d30 */
[----:B01----:R-:W-:Y:S05]  /*7df0*/  @P0 BRA `(.L_x_215) ;  /* 0x0000000800840947 */ /* 0x003fea0003800000 */
[----:B---3--:R-:W-:-:S04]  /*7e00*/  LEA R8, P0, R16, R35, 0x1 ;  /* 0x0000002310087211 */ /* 0x008fc800078008ff */
[----:B------:R-:W-:-:S05]  /*7e10*/  LEA.HI.X R9, R16, R3, R36, 0x1, P0 ;  /* 0x0000000310097211 */ /* 0x000fca00000f0c24 */
[----:B-----5:R0:W-:Y:S01]  /*7e20*/  ST.E.128 desc[UR48][R8.64], R4 ;  /* 0x0000000408007985 */ /* 0x0201e2000c101d30 */
[----:B------:R-:W-:Y:S05]  /*7e30*/  BRA `(.L_x_215) ;  /* 0x0000000800747947 */ /* 0x000fea0003800000 */
.L_x_213:
[----:B------:R-:W-:Y:S01]  /*7e40*/  ULDC.64 UR6, c[0x0][0xc00] ;  /* 0x0003000000067ab9 */ /* 0x000fe20000000a00 */
[----:B------:R-:W-:Y:S01]  /*7e50*/  ULDC UR4, c[0x0][0xa88] ;  /* 0x0002a20000047ab9 */ /* 0x000fe20000000800 */
[----:B------:R-:W-:Y:S01]  /*7e60*/  UISETP.NE.U32.AND UP0, UPT, UR6, URZ, UPT ;  /* 0x0000003f0600728c */ /* 0x000fe2000bf05070 */
[----:B------:R-:W0:Y:S03]  /*7e70*/  LDC R11, c[0x0][0xbe8] ;  /* 0x0002fa00ff0b7b82 */ /* 0x000e260000000800 */
[----:B------:R-:W-:-:S03]  /*7e80*/  UISETP.NE.AND.EX UP0, UPT, UR7, URZ, UPT, UP0 ;  /* 0x0000003f0700728c */ /* 0x000fc6000bf05300 */
[----:B------:R-:W-:Y:S02]  /*7e90*/  ULDC.64 UR6, c[0x0][0xc00] ;  /* 0x0003000000067ab9 */ /* 0x000fe40000000a00 */
[----:B------:R-:W-:Y:S01]  /*7ea0*/  UIMAD.WIDE UR6, UR41, 0x4, UR6 ;  /* 0x00000004290678a5 */ /* 0x000fe2000f8e0206 */
[----:B------:R-:W-:-:S05]  /*7eb0*/  PLOP3.LUT P2, PT, PT, PT, UP0, 0x80, 0x0 ;  /* 0x000000000000781c */ /* 0x000fca0003f4f008 */
[----:B------:R-:W-:Y:S01]  /*7ec0*/  MOV R4, UR6 ;  /* 0x0000000600047c02 */ /* 0x000fe20008000f00 */
[----:B------:R-:W-:Y:S01]  /*7ed0*/  IMAD.U32 R5, RZ, RZ, UR7 ;  /* 0x00000007ff057e24 */ /* 0x000fe2000f8e00ff */
[----:B------:R-:W-:Y:S02]  /*7ee0*/  ULDC.64 UR6, c[0x0][0xc08] ;  /* 0x0003020000067ab9 */ /* 0x000fe40000000a00 */
[----:B------:R-:W-:-:S04]  /*7ef0*/  UISETP.NE.U32.AND UP1, UPT, UR6, URZ, UPT ;  /* 0x0000003f0600728c */ /* 0x000fc8000bf25070 */
[----:B------:R-:W-:Y:S01]  /*7f00*/  UISETP.NE.AND.EX UP1, UPT, UR7, URZ, UPT, UP1 ;  /* 0x0000003f0700728c */ /* 0x000fe2000bf25310 */
[----:B------:R-:W2:Y:S01]  /*7f10*/  @P2 LDG.E R3, desc[UR48][R4.64] ;  /* 0x0000003004032981 */ /* 0x000ea2000c1e1900 */
[----:B------:R-:W-:-:S04]  /*7f20*/  IMAD.U32 R0, RZ, RZ, UR4 ;  /* 0x00000004ff007e24 */ /* 0x000fc8000f8e00ff */
[----:B------:R-:W-:-:S05]  /*7f30*/  PLOP3.LUT P3, PT, PT, PT, UP1, 0x80, 0x0 ;  /* 0x000000000000781c */ /* 0x000fca0003f6f018 */
[----:B------:R-:W-:Y:S02]  /*7f40*/  @UP1 ULDC.64 UR6, c[0x0][0xc08] ;  /* 0x0003020000061ab9 */ /* 0x000fe40000000a00 */
[----:B------:R-:W-:-:S06]  /*7f50*/  @UP1 UIMAD.WIDE UR6, UR41, 0x4, UR6 ;  /* 0x00000004290618a5 */ /* 0x000fcc000f8e0206 */
[----:B------:R-:W-:Y:S02]  /*7f60*/  IMAD.U32 R6, RZ, RZ, UR6 ;  /* 0x00000006ff067e24 */ /* 0x000fe4000f8e00ff */
[----:B------:R-:W-:-:S05]  /*7f70*/  IMAD.U32 R7, RZ, RZ, UR7 ;  /* 0x00000007ff077e24 */ /* 0x000fca000f8e00ff */
[----:B------:R1:W5:Y:S01]  /*7f80*/  @P3 LDG.E R0, desc[UR48][R6.64] ;  /* 0x0000003006003981 */ /* 0x000362000c1e1900 */
[----:B0-----:R-:W-:Y:S01]  /*7f90*/  ISETP.NE.AND P0, PT, R11, 0x1, PT ;  /* 0x000000010b00780c */ /* 0x001fe20003f05270 */
[----:B------:R-:W-:Y:S01]  /*7fa0*/  UMOV UR4, URZ ;  /* 0x0000003f00047c82 */ /* 0x000fe20008000000 */
[----:B------:R-:W-:Y:S01]  /*7fb0*/  USHF.R.S32.HI UR10, URZ, 0x1f, UR45 ;  /* 0x0000001f3f0a7899 */ /* 0x000fe2000801142d */
[----:B------:R-:W0:Y:S10]  /*7fc0*/  S2R R8, SR_TID.X ;  /* 0x0000000000087919 */ /* 0x000e340000002100 */
[----:B------:R-:W3:Y:S01]  /*7fd0*/  @P0 LDC R9, c[0x0][0xbec] ;  /* 0x0002fb00ff090b82 */ /* 0x000ee20000000800 */
[----:B0-----:R-:W-:-:S05]  /*7fe0*/  VIADD R8, R8, 0xffffff80 ;  /* 0xffffff8008087836 */ /* 0x001fca0000000000 */
[----:B------:R-:W-:Y:S02]  /*7ff0*/  ISETP.GE.AND P1, PT, R8, 0xc0, PT ;  /* 0x000000c00800780c */ /* 0x000fe40003f26270 */
[----:B--2---:R-:W-:-:S13]  /*8000*/  @P2 R2UR UR4, R3 ;  /* 0x00000000030422ca */ /* 0x004fda00000e0000 */
[----:B------:R-:W-:Y:S01]  /*8010*/  USHF.R.S32.HI UR9, URZ, 0x1f, UR4 ;  /* 0x0000001f3f097899 */ /* 0x000fe20008011404 */
[----:B-1-3--:R-:W-:Y:S11]  /*8020*/  @P3 BRA `(.L_x_216) ;  /* 0x0000000000103947 */ /* 0x00aff60003800000 */
[----:B------:R-:W-:Y:S05]  /*8030*/  @!P2 BRA `(.L_x_216) ;  /* 0x00000000000ca947 */ /* 0x000fea0003800000 */
[----:B------:R-:W2:Y:S04]  /*8040*/  LDG.E R3, desc[UR48][R4.64] ;  /* 0x0000003004037981 */ /* 0x000ea8000c1e1900 */
[----:B-----5:R-:W2:Y:S02]  /*8050*/  LDG.E R0, desc[UR48][R4.64+0x4] ;  /* 0x0000043004007981 */ /* 0x020ea4000c1e1900 */
[----:B--2---:R-:W-:-:S07]  /*8060*/  IMAD.IADD R0, R0, 0x1, -R3 ;  /* 0x0000000100007824 */ /* 0x004fce00078e0a03 */
.L_x_216:
[----:B------:R-:W-:Y:S01]  /*8070*/  USEL UR41, UR41, URZ, !UP0 ;  /* 0x0000003f29297287 */ /* 0x000fe2000c000000 */
[----:B------:R-:W-:Y:S01]  /*8080*/  BSSY B1, `(.L_x_217) ;  /* 0x000002d000017945 */ /* 0x000fe20003800000 */
[----:B------:R-:W-:-:S03]  /*8090*/  USEL UR42, UR42, URZ, !UP0 ;  /* 0x0000003f2a2a7287 */ /* 0x000fc6000c000000 */
[----:B------:R-:W-:Y:S09]  /*80a0*/  @P1 BRA `(.L_x_218) ;  /* 0x0000000000a81947 */ /* 0x000ff20003800000 */
[----:B------:R-:W0:Y:S01]  /*80b0*/  S2R R4, SR_TID.X ;  /* 0x0000000000047919 */ /* 0x000e220000002100 */
[----:B------:R-:W1:Y:S01]  /*80c0*/  LDC R6, c[0x0][0xbe8] ;  /* 0x0002fa00ff067b82 */ /* 0x000e620000000800 */
[----:B------:R-:W-:-:S04]  /*80d0*/  IMAD.U32 R3, RZ, RZ, UR43 ;  /* 0x0000002bff037e24 */ /* 0x000fc8000f8e00ff */
[----:B0-----:R-:W-:Y:S02]  /*80e0*/  IMAD R3, R3, 0xc0, R4 ;  /* 0x000000c003037824 */ /* 0x001fe400078e0204 */
[----:B-1---5:R-:W-:Y:S02]  /*80f0*/  IMAD R4, R0, R6, RZ ;  /* 0x0000000600047224 */ /* 0x022fe400078e02ff */
[----:B------:R-:W-:-:S05]  /*8100*/  VIADD R5, R3, 0xffffff80 ;  /* 0xffffff8003057836 */ /* 0x000fca0000000000 */
[----:B------:R-:W-:-:S13]  /*8110*/  ISETP.GE.AND P1, PT, R5, R4, PT ;  /* 0x000000040500720c */ /* 0x000fda0003f26270 */
[----:B------:R-:W-:Y:S05]  /*8120*/  @P1 BRA `(.L_x_218) ;  /* 0x0000000000881947 */ /* 0x000fea0003800000 */
[----:B------:R-:W-:Y:S01]  /*8130*/  ISETP.NE.AND P1, PT, R6, 0x1, PT ;  /* 0x000000010600780c */ /* 0x000fe20003f25270 */
[----:B------:R-:W-:Y:S01]  /*8140*/  ULDC.64 UR12, c[0x0][0xb90] ;  /* 0x0002e400000c7ab9 */ /* 0x000fe20000000a00 */
[----:B------:R-:W-:Y:S01]  /*8150*/  UMOV UR6, UR4 ;  /* 0x0000000400067c82 */ /* 0x000fe20008000000 */
[----:B------:R-:W-:Y:S01]  /*8160*/  UIMAD UR8, UR10, UR12, URZ ;  /* 0x0000000c0a0872a4 */ /* 0x000fe2000f8e023f */
[----:B------:R-:W-:Y:S02]  /*8170*/  UMOV UR7, UR9 ;  /* 0x0000000900077c82 */ /* 0x000fe40008000000 */
[----:B------:R-:W-:Y:S02]  /*8180*/  UIMAD.WIDE.U32 UR6, UR45, UR12, UR6 ;  /* 0x0000000c2d0672a5 */ /* 0x000fe4000f8e0006 */
[----:B------:R-:W-:-:S03]  /*8190*/  UIMAD UR8, UR45, UR13, UR8 ;  /* 0x0000000d2d0872a4 */ /* 0x000fc6000f8e0208 */
[----:B------:R-:W-:Y:S02]  /*81a0*/  ULDC.64 UR12, c[0x0][0xb98] ;  /* 0x0002e600000c7ab9 */ /* 0x000fe40000000a00 */
[----:B------:R-:W0:Y:S01]  /*81b0*/  @P1 LDC R4, c[0x0][0xbec] ;  /* 0x0002fb00ff041b82 */ /* 0x000e220000000800 */
[----:B------:R-:W-:Y:S02]  /*81c0*/  UIADD3 UR7, UR7, UR8, URZ ;  /* 0x0000000807077290 */ /* 0x000fe4000fffe03f */
[----:B------:R-:W-:Y:S02]  /*81d0*/  UIMAD UR8, UR42, UR12, URZ ;  /* 0x0000000c2a0872a4 */ /* 0x000fe4000f8e023f */
[----:B------:R-:W-:Y:S02]  /*81e0*/  UIMAD.WIDE.U32 UR6, UR41, UR12, UR6 ;  /* 0x0000000c290672a5 */ /* 0x000fe4000f8e0006 */
[----:B------:R-:W-:Y:S01]  /*81f0*/  UIMAD UR8, UR41, UR13, UR8 ;  /* 0x0000000d290872a4 */ /* 0x000fe2000f8e0208 */
[----:B------:R-:W1:Y:S02]  /*8200*/  @P1 LDC R8, c[0x0][0xbf0] ;  /* 0x0002fc00ff081b82 */ /* 0x000e640000000800 */
[----:B------:R-:W-:Y:S01]  /*8210*/  ULDC.64 UR12, c[0x0][0xb88] ;  /* 0x0002e200000c7ab9 */ /* 0x000fe20000000a00 */
[----:B0-----:R-:W-:-:S04]  /*8220*/  @P1 IMAD.HI.U32 R3, R5, R4, RZ ;  /* 0x0000000405031227 */ /* 0x001fc800078e00ff */
[----:B------:R-:W-:Y:S01]  /*8230*/  IMAD.MOV.U32 R4, RZ, RZ, R5 ;  /* 0x000000ffff047224 */ /* 0x000fe200078e0005 */
[----:B-1----:R-:W-:Y:S01]  /*8240*/  @P1 SHF.R.U32.HI R4, RZ, R8, R3 ;  /* 0x00000008ff041219 */ /* 0x002fe20000011603 */
[----:B------:R-:W-:-:S04]  /*8250*/  IMAD.U32 R8, RZ, RZ, UR8 ;  /* 0x00000008ff087e24 */ /* 0x000fc8000f8e00ff */
[----:B------:R-:W-:-:S04]  /*8260*/  IMAD.MOV R3, RZ, RZ, -R4 ;  /* 0x000000ffff037224 */ /* 0x000fc800078e0a04 */
[----:B------:R-:W-:Y:S01]  /*8270*/  IMAD R3, R6, R3, R5 ;  /* 0x0000000306037224 */ /* 0x000fe200078e0205 */
[----:B------:R-:W-:Y:S02]  /*8280*/  SHF.R.S32.HI R5, RZ, 0x1f, R4 ;  /* 0x0000001fff057819 */ /* 0x000fe40000011404 */
[----:B------:R-:W-:Y:S02]  /*8290*/  IADD3 R4, P1, R4, UR6, RZ ;  /* 0x0000000604047c10 */ /* 0x000fe4000ff3e0ff */
[----:B------:R-:W-:Y:S02]  /*82a0*/  SHF.R.S32.HI R6, RZ, 0x1f, R3 ;  /* 0x0000001fff067819 */ /* 0x000fe40000011403 */
[----:B------:R-:W-:Y:S01]  /*82b0*/  IADD3.X R5, R5, UR7, R8, P1, !PT ;  /* 0x0000000705057c10 */ /* 0x000fe20008ffe408 */
[----:B------:R-:W-:Y:S02]  /*82c0*/  ULDC.64 UR6, c[0x0][0xb50] ;  /* 0x0002d40000067ab9 */ /* 0x000fe40000000a00 */
[----:B------:R-:W-:-:S02]  /*82d0*/  IMAD R6, R6, UR12, RZ ;  /* 0x0000000c06067c24 */ /* 0x000fc4000f8e02ff */
[----:B------:R-:W-:-:S04]  /*82e0*/  IMAD.WIDE.U32 R4, R3, UR12, R4 ;  /* 0x0000000c03047c25 */ /* 0x000fc8000f8e0004 */
[----:B------:R-:W-:Y:S01]  /*82f0*/  IMAD R7, R3, UR13, R6 ;  /* 0x0000000d03077c24 */ /* 0x000fe2000f8e0206 */
[----:B------:R-:W-:-:S03]  /*8300*/  LEA R6, P1, R4, UR6, 0x2 ;  /* 0x0000000604067c11 */ /* 0x000fc6000f8210ff */
[----:B------:R-:W-:-:S05]  /*8310*/  IMAD.IADD R3, R5, 0x1, R7 ;  /* 0x0000000105037824 */ /* 0x000fca00078e0207 */
[----:B------:R-:W-:Y:S01]  /*8320*/  LEA.HI.X R7, R4, UR7, R3, 0x2, P1 ;  /* 0x0000000704077c11 */ /* 0x000fe200088f1403 */
[----:B------:R-:W-:-:S05]  /*8330*/  IMAD.MOV.U32 R3, RZ, RZ, -0x800000 ;  /* 0xff800000ff037424 */ /* 0x000fca00078e00ff */
[----:B------:R0:W-:Y:S02]  /*8340*/  STG.E desc[UR48][R6.64], R3 ;  /* 0x0000000306007986 */ /* 0x0001e4000c101930 */
.L_x_218:
[----:B------:R-:W-:Y:S05]  /*8350*/  BSYNC B1 ;  /* 0x0000000000017941 */ /* 0x000fea0003800000 */
.L_x_217:
[----:B------:R-:W1:Y:S01]  /*8360*/  @P0 LDC R5, c[0x0][0xbf0] ;  /* 0x0002fc00ff050b82 */ /* 0x000e620000000800 */
[----:B------:R-:W-:Y:S01]  /*8370*/  ULDC.64 UR12, c[0x0][0xaa0] ;  /* 0x0002a800000c7ab9 */ /* 0x000fe20000000a00 */
[----:B0-----:R-:W-:Y:S01]  /*8380*/  IMAD.U32 R6, RZ, RZ, UR43 ;  /* 0x0000002bff067e24 */ /* 0x001fe2000f8e00ff */
[----:B------:R-:W-:Y:S01]  /*8390*/  UIMAD UR8, UR9, UR12, URZ ;  /* 0x0000000c090872a4 */ /* 0x000fe2000f8e023f */
[----:B------:R-:W-:Y:S01]  /*83a0*/  IMAD R3, R2, 0x30, R17 ;  /* 0x0000003002037824 */ /* 0x000fe200078e0211 */
[----:B------:R-:W-:Y:S01]  /*83b0*/  UIMAD.WIDE.U32 UR6, UR4, UR12, URZ ;  /* 0x0000000c040672a5 */ /* 0x000fe2000f8e003f */
[----:B-----5:R-:W-:Y:S01]  /*83c0*/  IMAD R29, R0, R11, RZ ;  /* 0x0000000b001d7224 */ /* 0x020fe200078e02ff */
[----:B------:R-:W-:Y:S01]  /*83d0*/  UIMAD UR8, UR4, UR13, UR8 ;  /* 0x0000000d040872a4 */ /* 0x000fe2000f8e0208 */
[----:B------:R-:W-:Y:S01]  /*83e0*/  IMAD R6, R6, 0xc0, R3 ;  /* 0x000000c006067824 */ /* 0x000fe200078e0203 */
[----:B------:R-:W-:Y:S01]  /*83f0*/  SHF.R.S32.HI R12, RZ, 0x1f, R16 ;  /* 0x0000001fff0c7819 */ /* 0x000fe20000011410 */
[----:B------:R-:W-:Y:S01]  /*8400*/  ULDC.64 UR12, c[0x0][0xae8] ;  /* 0x0002ba00000c7ab9 */ /* 0x000fe20000000a00 */
[----:B------:R-:W-:Y:S01]  /*8410*/  UIADD3 UR7, UR7, UR8, URZ ;  /* 0x0000000807077290 */ /* 0x000fe2000fffe03f */
[----:B------:R-:W-:Y:S01]  /*8420*/  @P0 IMAD.HI.U32 R4, R6, R9, RZ ;  /* 0x0000000906040227 */ /* 0x000fe200078e00ff */
[----:B------:R-:W-:Y:S01]  /*8430*/  UIMAD UR4, UR10, UR12, URZ ;  /* 0x0000000c0a0472a4 */ /* 0x000fe2000f8e023f */
[----:B------:R-:W-:Y:S01]  /*8440*/  MOV R3, R6 ;  /* 0x0000000600037202 */ /* 0x000fe20000000f00 */
[----:B------:R-:W-:-:S02]  /*8450*/  UIMAD.WIDE.U32 UR6, UR45, UR12, UR6 ;  /* 0x0000000c2d0672a5 */ /* 0x000fc4000f8e0006 */
[----:B------:R-:W-:Y:S01]  /*8460*/  UIMAD UR4, UR45, UR13, UR4 ;  /* 0x0000000d2d0472a4 */ /* 0x000fe2000f8e0204 */
[----:B------:R-:W-:-:S03]  /*8470*/  ULDC.64 UR8, c[0x0][0xaf0] ;  /* 0x0002bc0000087ab9 */ /* 0x000fc60000000a00 */
[----:B------:R-:W-:Y:S02]  /*8480*/  UIADD3 UR7, UR7, UR4, URZ ;  /* 0x0000000407077290 */ /* 0x000fe4000fffe03f */
[----:B------:R-:W-:Y:S01]  /*8490*/  UIMAD UR4, UR42, UR8, URZ ;  /* 0x000000082a0472a4 */ /* 0x000fe2000f8e023f */
[----:B-1----:R-:W-:Y:S01]  /*84a0*/  @P0 SHF.R.U32.HI R3, RZ, R5, R4 ;  /* 0x00000005ff030219 */ /* 0x002fe20000011604 */
[----:B------:R-:W-:Y:S02]  /*84b0*/  UIMAD.WIDE.U32 UR6, UR41, UR8, UR6 ;  /* 0x00000008290672a5 */ /* 0x000fe4000f8e0006 */
[----:B------:R-:W-:Y:S01]  /*84c0*/  UIMAD UR4, UR41, UR9, UR4 ;  /* 0x00000009290472a4 */ /* 0x000fe2000f8e0204 */
[--C-:B------:R-:W-:Y:S01]  /*84d0*/  SHF.R.S32.HI R4, RZ, 0x1f, R3.reuse ;  /* 0x0000001fff047819 */ /* 0x100fe20000011403 */
[----:B------:R-:W-:Y:S01]  /*84e0*/  IMAD.MOV R7, RZ, RZ, -R3 ;  /* 0x000000ffff077224 */ /* 0x000fe200078e0a03 */
[----:B------:R-:W-:Y:S01]  /*84f0*/  ULDC.64 UR8, c[0x0][0xae0] ;  /* 0x0002b80000087ab9 */ /* 0x000fe20000000a00 */
[----:B------:R-:W-:-:S02]  /*8500*/  UIADD3 UR4, UR7, UR4, URZ ;  /* 0x0000000407047290 */ /* 0x000fc4000fffe03f */
[----:B------:R-:W-:Y:S02]  /*8510*/  IMAD.U32 R5, RZ, RZ, UR7 ;  /* 0x00000007ff057e24 */ /* 0x000fe4000f8e00ff */
[----:B------:R-:W-:Y:S02]  /*8520*/  IMAD R7, R11, R7, R6 ;  /* 0x000000070b077224 */ /* 0x000fe400078e0206 */
[----:B------:R-:W-:Y:S02]  /*8530*/  IMAD R8, R4, UR8, RZ ;  /* 0x0000000804087c24 */ /* 0x000fe4000f8e02ff */
[----:B------:R-:W-:Y:S01]  /*8540*/  IMAD.U32 R4, RZ, RZ, UR6 ;  /* 0x00000006ff047e24 */ /* 0x000fe2000f8e00ff */
[----:B------:R-:W-:Y:S01]  /*8550*/  SHF.R.S32.HI R6, RZ, 0x1f, R7 ;  /* 0x0000001fff067819 */ /* 0x000fe20000011407 */
[----:B------:R-:W-:Y:S01]  /*8560*/  IMAD.U32 R5, RZ, RZ, UR4 ;  /* 0x00000004ff057e24 */ /* 0x000fe2000f8e00ff */
[----:B------:R-:W-:Y:S01]  /*8570*/  ULDC.64 UR6, c[0x0][0xad8] ;  /* 0x0002b60000067ab9 */ /* 0x000fe20000000a00 */
[C---:B------:R-:W-:Y:S01]  /*8580*/  IMAD R9, R3.reuse, UR9, R8 ;  /* 0x0000000903097c24 */ /* 0x040fe2000f8e0208 */
[----:B------:R-:W-:Y:S01]  /*8590*/  ULDC UR4, c[0x0][0xac8] ;  /* 0x0002b20000047ab9 */ /* 0x000fe20000000800 */
[----:B------:R-:W-:-:S04]  /*85a0*/  IMAD.WIDE.U32 R4, R3, UR8, R4 ;  /* 0x0000000803047c25 */ /* 0x000fc8000f8e0004 */
[----:B------:R-:W-:Y:S02]  /*85b0*/  IMAD R6, R6, UR6, RZ ;  /* 0x0000000606067c24 */ /* 0x000fe4000f8e02ff */
[----:B------:R-:W-:Y:S02]  /*85c0*/  IMAD.IADD R5, R5, 0x1, R9 ;  /* 0x0000000105057824 */ /* 0x000fe400078e0209 */
[C---:B------:R-:W-:Y:S02]  /*85d0*/  IMAD R3, R7.reuse, UR7, R6 ;  /* 0x0000000707037c24 */ /* 0x040fe4000f8e0206 */
[----:B------:R-:W-:Y:S01]  /*85e0*/  IMAD.WIDE.U32 R4, R7, UR6, R4 ;  /* 0x0000000607047c25 */ /* 0x000fe2000f8e0004 */
[----:B------:R-:W-:-:S03]  /*85f0*/  ULDC.64 UR6, c[0x0][0xa80] ;  /* 0x0002a00000067ab9 */ /* 0x000fc60000000a00 */
[----:B------:R-:W-:Y:S01]  /*8600*/  IMAD.IADD R3, R5, 0x1, R3 ;  /* 0x0000000105037824 */ /* 0x000fe200078e0203 */
[----:B------:R-:W-:Y:S01]  /*8610*/  LEA R5, P0, R4, UR6, 0x1 ;  /* 0x0000000604057c11 */ /* 0x000fe2000f8008ff */
[----:B------:R-:W-:-:S03]  /*8620*/  IMAD.U32 R8, RZ, RZ, UR43 ;  /* 0x0000002bff087e24 */ /* 0x000fc6000f8e00ff */
[----:B------:R-:W-:Y:S01]  /*8630*/  LEA.HI.X R10, R4, UR7, R3, 0x1, P0 ;  /* 0x00000007040a7c11 */ /* 0x000fe200080f0c03 */
[----:B------:R-:W0:Y:S01]  /*8640*/  SHFL.IDX PT, R9, R5, RZ, 0x181f ;  /* 0x00181fff05097589 */ /* 0x000e2200000e0000 */
[----:B------:R-:W-:Y:S01]  /*8650*/  IMAD R6, R8, 0xc0, R17 ;  /* 0x000000c008067824 */ /* 0x000fe200078e0211 */
[----:B------:R-:W-:Y:S02]  /*8660*/  ISETP.GE.AND P0, PT, R16, UR4, PT ;  /* 0x0000000410007c0c */ /* 0x000fe4000bf06270 */
[----:B------:R-:W1:Y:S01]  /*8670*/  SHFL.IDX PT, R13, R5, 0x1, 0x181f ;  /* 0x00381f00050d7f89 */ /* 0x000e6200000e0000 */
[C---:B------:R-:W-:Y:S01]  /*8680*/  VIADD R0, R6.reuse, 0x30 ;  /* 0x0000003006007836 */ /* 0x040fe20000000000 */
[CC--:B------:R-:W-:Y:S01]  /*8690*/  ISETP.GE.OR P3, PT, R6.reuse, R29.reuse, P0 ;  /* 0x0000001d0600720c */ /* 0x0c0fe20000766670 */
[C---:B------:R-:W-:Y:S01]  /*86a0*/  VIADD R3, R6.reuse, 0x60 ;  /* 0x0000006006037836 */ /* 0x040fe20000000000 */
[----:B------:R-:W2:Y:S01]  /*86b0*/  SHFL.IDX PT, R21, R5, 0x2, 0x181f ;  /* 0x00581f0005157f89 */ /* 0x000ea200000e0000 */
[----:B------:R-:W-:Y:S01]  /*86c0*/  VIADD R4, R6, 0x90 ;  /* 0x0000009006047836 */ /* 0x000fe20000000000 */
[----:B------:R-:W-:-:S02]  /*86d0*/  ISETP.GE.OR P2, PT, R0, R29, P0 ;  /* 0x0000001d0000720c */ /* 0x000fc40000746670 */
[----:B------:R-:W3:Y:S01]  /*86e0*/  SHFL.IDX PT, R7, R10, RZ, 0x181f ;  /* 0x00181fff0a077589 */ /* 0x000ee200000e0000 */
[-C--:B------:R-:W-:Y:S02]  /*86f0*/  ISETP.GE.OR P1, PT, R3, R29.reuse, P0 ;  /* 0x0000001d0300720c */ /* 0x080fe40000726670 */
[----:B------:R-:W-:Y:S01]  /*8700*/  ISETP.GE.OR P0, PT, R4, R29, P0 ;  /* 0x0000001d0400720c */ /* 0x000fe20000706670 */
[----:B------:R3:W4:Y:S04]  /*8710*/  SHFL.IDX PT, R27, R5, 0x3, 0x181f ;  /* 0x00781f00051b7f89 */ /* 0x00072800000e0000 */
[----:B------:R-:W4:Y:S04]  /*8720*/  SHFL.IDX PT, R11, R10, 0x1, 0x181f ;  /* 0x00381f000a0b7f89 */ /* 0x000f2800000e0000 */
[----:B------:R-:W4:Y:S01]  /*8730*/  SHFL.IDX PT, R15, R10, 0x2, 0x181f ;  /* 0x00581f000a0f7f89 */ /* 0x000f2200000e0000 */
[----:B0-----:R-:W-:-:S03]  /*8740*/  @!P3 LEA R4, P6, R16, R9, 0x1 ;  /* 0x000000091004b211 */ /* 0x001fc600078c08ff */
[----:B------:R4:W0:Y:S01]  /*8750*/  SHFL.IDX PT, R25, R10, 0x3, 0x181f ;  /* 0x00781f000a197f89 */ /* 0x00082200000e0000 */
[C---:B-1----:R-:W-:Y:S02]  /*8760*/  @!P2 LEA R6, P5, R16.reuse, R13, 0x1 ;  /* 0x0000000d1006a211 */ /* 0x042fe400078a08ff */
[C---:B--2---:R-:W-:Y:S02]  /*8770*/  @!P1 LEA R8, P4, R16.reuse, R21, 0x1 ;  /* 0x0000001510089211 */ /* 0x044fe400078808ff */
[C---:B---3--:R-:W-:Y:S02]  /*8780*/  @!P3 LEA.HI.X R5, R16.reuse, R7, R12, 0x1, P6 ;  /* 0x000000071005b211 */ /* 0x048fe400030f0c0c */
[----:B----4-:R-:W-:-:S03]  /*8790*/  @!P0 LEA R10, P6, R16, R27, 0x1 ;  /* 0x0000001b100a8211 */ /* 0x010fc600078c08ff */
[----:B------:R1:W-:Y:S01]  /*87a0*/  @!P3 ST.E.128 desc[UR48][R4.64], RZ ;  /* 0x000000ff0400b985 */ /* 0x0003e2000c101d30 */
[C-C-:B------:R-:W-:Y:S02]  /*87b0*/  @!P2 LEA.HI.X R7, R16.reuse, R11, R12.reuse, 0x1, P5 ;  /* 0x0000000b1007a211 */ /* 0x140fe400028f0c0c */
[----:B------:R-:W-:-:S03]  /*87c0*/  @!P1 LEA.HI.X R9, R16, R15, R12, 0x1, P4 ;  /* 0x0000000f10099211 */ /* 0x000fc600020f0c0c */
[----:B------:R1:W-:Y:S01]  /*87d0*/  @!P2 ST.E.128 desc[UR48][R6.64], RZ ;  /* 0x000000ff0600a985 */ /* 0x0003e2000c101d30 */
[----:B0-----:R-:W-:-:S03]  /*87e0*/  @!P0 LEA.HI.X R11, R16, R25, R12, 0x1, P6 ;  /* 0x00000019100b8211 */ /* 0x001fc600030f0c0c */
[----:B------:R1:W-:Y:S04]  /*87f0*/  @!P1 ST.E.128 desc[UR48][R8.64], RZ ;  /* 0x000000ff08009985 */ /* 0x0003e8000c101d30 */
[----:B------:R1:W-:Y:S02]  /*8800*/  @!P0 ST.E.128 desc[UR48][R10.64], RZ ;  /* 0x000000ff0a008985 */ /* 0x0003e4000c101d30 */
.L_x_215:
[----:B------:R-:W-:Y:S05]  /*8810*/  BSYNC B0 ;  /* 0x0000000000007941 */ /* 0x000fea0003800000 */
.L_x_212:
[----:B------:R-:W-:Y:S02]  /*8820*/  ULDC UR4, c[0x0][0xc3c] ;  /* 0x00030f0000047ab9 */ /* 0x000fe40000000800 */
[----:B------:R-:W-:-:S13]  /*8830*/  ISETP.GE.AND P0, PT, R31, UR4, PT ;  /* 0x000000041f007c0c */ /* 0x000fda000bf06270 */
[----:B------:R-:W-:Y:S05]  /*8840*/  @!P0 BRA `(.L_x_219) ;  /* 0xffffff8400348947 */ /* 0x000fea000383ffff */
[----:B------:R-:W-:Y:S05]  /*8850*/  EXIT ;  /* 0x000000000000794d */ /* 0x000fea0003800000 */
.L_x_184:
[----:B------:R-:W-:-:S08]  /*8860*/  NOP ;  /* 0x0000000000007918 */ /* 0x000fd00000000000 */
[----:B------:R-:W0:-:S00]  /*8870*/  USETMAXREG.DEALLOC.CTAPOOL 0x20 ;  /* 0x00000020000079c8 */ /* 0x000e0000080e0500 */
[----:B0-----:R-:W2:Y:S01]  /*8880*/  LDL.LU R3, [R1+0xc] ;  /* 0x00000c0001037983 */ /* 0x001ea20000300800 */
[----:B------:R-:W-:-:S06]  /*8890*/  LOP3.LUT R0, R0, 0x3, RZ, 0xc0, !PT ;  /* 0x0000000300007812 */ /* 0x000fcc00078ec0ff */
[----:B------:R-:W0:Y:S02]  /*88a0*/  SHFL.IDX PT, R0, R0, RZ, 0x1f ;  /* 0x00001fff00007589 */ /* 0x000e2400000e0000 */
[----:B0-----:R-:W-:-:S13]  /*88b0*/  ISETP.NE.AND P0, PT, R0, RZ, PT ;  /* 0x000000ff0000720c */ /* 0x001fda0003f05270 */
[----:B------:R-:W-:Y:S01]  /*88c0*/  @P0 BAR.SYNC.DEFER_BLOCKING 0x5, 0x200 ;  /* 0x0148000000000b1d */ /* 0x000fe20000010000 */
[----:B--2---:R-:W-:-:S04]  /*88d0*/  LOP3.LUT R3, R3, 0xffffffdf, RZ, 0xc0, !PT ;  /* 0xffffffdf03037812 */ /* 0x004fc800078ec0ff */
[----:B------:R-:W-:-:S05]  /*88e0*/  @P0 LOP3.LUT R3, R3, 0x20, RZ, 0xfc, !PT ;  /* 0x0000002003030812 */ /* 0x000fca00078efcff */
[----:B------:R0:W-:Y:S02]  /*88f0*/  STL [R1+0xc], R3 ;  /* 0x00000c0301007387 */ /* 0x0001e40000100800 */
[----:B0-----:R-:W-:-:S04]  /*8900*/  @P0 MOV R3, 0x400 ;  /* 0x0000040000030802 */ /* 0x001fc80000000f00 */
[----:B------:R-:W-:-:S05]  /*8910*/  @P0 LEA R2, R2, R3, 0x18 ;  /* 0x0000000302020211 */ /* 0x000fca00078ec0ff */
[----:B------:R-:W0:Y:S02]  /*8920*/  @P0 LDS.128 R16, [R2+0x132d0] ;  /* 0x0132d00002100984 */ /* 0x000e240000000c00 */
[----:B0-----:R-:W-:Y:S01]  /*8930*/  @P0 R2UR UR40, R19 ;  /* 0x00000000132802ca */ /* 0x001fe200000e0000 */
[----:B------:R-:W-:Y:S06]  /*8940*/  @P0 BAR.ARV 0x4, 0x200 ;  /* 0x0108000000000b1d */ /* 0x000fec0000002000 */
[----:B------:R-:W-:Y:S08]  /*8950*/  @P0 BRA `(.L_x_220) ;  /* 0x0000000800100947 */ /* 0x000ff00003800000 */
[----:B------:R-:W0:Y:S01]  /*8960*/  S2R R4, SR_TID.X ;  /* 0x0000000000047919 */ /* 0x000e220000002100 */
[----:B------:R-:W-:Y:S01]  /*8970*/  ULDC UR4, c[0x0][0xc3c] ;  /* 0x00030f0000047ab9 */ /* 0x000fe20000000800 */
[----:B------:R-:W-:Y:S01]  /*8980*/  IMAD.MOV.U32 R0, RZ, RZ, RZ ;  /* 0x000000ffff007224 */ /* 0x000fe200078e00ff */
[----:B------:R-:W1:Y:S01]  /*8990*/  LDC R11, c[0x0][0xc38] ;  /* 0x00030e00ff0b7b82 */ /* 0x000e620000000800 */
[----:B0-----:R-:W-:-:S04]  /*89a0*/  LOP3.LUT R5, R4, 0x1f, RZ, 0xc0, !PT ;  /* 0x0000001f04057812 */ /* 0x001fc800078ec0ff */
[----:B------:R-:W-:-:S04]  /*89b0*/  ISETP.NE.AND P0, PT, R5, 0x1f, PT ;  /* 0x0000001f0500780c */ /* 0x000fc80003f05270 */
[----:B------:R-:W-:-:S13]  /*89c0*/  ISETP.GE.OR P1, PT, R5, UR4, !P0 ;  /* 0x0000000405007c0c */ /* 0x000fda000c726670 */
[----:B------:R-:W0:Y:S02]  /*89d0*/  @!P1 LDC.64 R2, c[0x0][0xc80] ;  /* 0x00032000ff029b82 */ /* 0x000e240000000a00 */
[----:B0-----:R-:W-:-:S05]  /*89e0*/  @!P1 IMAD.WIDE.U32 R2, R5, 0x4, R2 ;  /* 0x0000000405029825 */ /* 0x001fca00078e0002 */
[----:B------:R-:W2:Y:S01]  /*89f0*/  @!P1 LDG.E R0, desc[UR48][R2.64] ;  /* 0x0000003002009981 */ /* 0x000ea2000c1e1900 */
[C---:B------:R-:W-:Y:S01]  /*8a00*/  ISETP.NE.AND P1, PT, R5.reuse, RZ, PT ;  /* 0x000000ff0500720c */ /* 0x040fe20003f25270 */
[----:B------:R-:W-:Y:S01]  /*8a10*/  UMOV UR4, URZ ;  /* 0x0000003f00047c82 */ /* 0x000fe20008000000 */
[C---:B------:R-:W-:Y:S01]  /*8a20*/  ISETP.GE.U32.AND P2, PT, R5.reuse, 0x2, PT ;  /* 0x000000020500780c */ /* 0x040fe20003f46070 */
[----:B------:R-:W-:Y:S01]  /*8a30*/  IMAD.MOV.U32 R16, RZ, RZ, RZ ;  /* 0x000000ffff107224 */ /* 0x000fe200078e00ff */
[C---:B------:R-:W-:Y:S02]  /*8a40*/  ISETP.GE.U32.AND P3, PT, R5.reuse, 0x4, PT ;  /* 0x000000040500780c */ /* 0x040fe40003f66070 */
[C---:B------:R-:W-:Y:S02]  /*8a50*/  ISETP.GE.U32.AND P4, PT, R5.reuse, 0x8, PT ;  /* 0x000000080500780c */ /* 0x040fe40003f86070 */
[----:B------:R-:W-:Y:S01]  /*8a60*/  ISETP.GE.U32.AND P5, PT, R5, 0x10, PT ;  /* 0x000000100500780c */ /* 0x000fe20003fa6070 */
[----:B--2---:R-:W0:Y:S02]  /*8a70*/  SHFL.UP PT, R4, R0, 0x1, RZ ;  /* 0x0420000000047989 */ /* 0x004e2400000e00ff */
[----:B0-----:R-:W-:-:S05]  /*8a80*/  SEL R7, R4, RZ, P1 ;  /* 0x000000ff04077207 */ /* 0x001fca0000800000 */
[----:B------:R-:W-:-:S05]  /*8a90*/  IMAD.IADD R7, R0, 0x1, R7 ;  /* 0x0000000100077824 */ /* 0x000fca00078e0207 */
[----:B------:R-:W0:Y:S02]  /*8aa0*/  SHFL.UP PT, R4, R7, 0x2, RZ ;  /* 0x0440000007047989 */ /* 0x000e2400000e00ff */
[----:B0-----:R-:W-:-:S05]  /*8ab0*/  SEL R4, R4, RZ, P2 ;  /* 0x000000ff04047207 */ /* 0x001fca0001000000 */
[----:B------:R-:W-:-:S05]  /*8ac0*/  IMAD.IADD R4, R7, 0x1, R4 ;  /* 0x0000000107047824 */ /* 0x000fca00078e0204 */
[----:B------:R-:W0:Y:S02]  /*8ad0*/  SHFL.UP PT, R6, R4, 0x4, RZ ;  /* 0x0480000004067989 */ /* 0x000e2400000e00ff */
[----:B0-----:R-:W-:-:S05]  /*8ae0*/  SEL R3, R6, RZ, P3 ;  /* 0x000000ff06037207 */ /* 0x001fca0001800000 */
[----:B------:R-:W-:-:S05]  /*8af0*/  IMAD.IADD R3, R4, 0x1, R3 ;  /* 0x0000000104037824 */ /* 0x000fca00078e0203 */
[----:B------:R-:W0:Y:S02]  /*8b00*/  SHFL.UP PT, R2, R3, 0x8, RZ ;  /* 0x0500000003027989 */ /* 0x000e2400000e00ff */
[----:B0-----:R-:W-:-:S04]  /*8b10*/  SEL R2, R2, RZ, P4 ;  /* 0x000000ff02027207 */ /* 0x001fc80002000000 */
[----:B------:R-:W-:-:S05]  /*8b20*/  IADD3 R2, R3, R2, RZ ;  /* 0x0000000203027210 */ /* 0x000fca0007ffe0ff */
[----:B------:R-:W0:Y:S02]  /*8b30*/  SHFL.UP PT, R6, R2, 0x10, RZ ;  /* 0x0600000002067989 */ /* 0x000e2400000e00ff */
[----:B0-----:R-:W-:-:S05]  /*8b40*/  SEL R7, R6, RZ, P5 ;  /* 0x000000ff06077207 */ /* 0x001fca0002800000 */
[----:B------:R-:W-:Y:S02]  /*8b50*/  IMAD.IADD R6, R2, 0x1, R7 ;  /* 0x0000000102067824 */ /* 0x000fe400078e0207 */
[----:B------:R-:W0:Y:S03]  /*8b60*/  S2R R7, SR_CTAID.X ;  /* 0x0000000000077919 */ /* 0x000e260000002500 */
[----:B------:R-:W1:Y:S02]  /*8b70*/  SHFL.IDX PT, R4, R6, 0x1f, 0x1f ;  /* 0x03e01f0006047f89 */ /* 0x000e6400000e0000 */
[----:B-1----:R-:W-:-:S04]  /*8b80*/  IMAD R4, R4, R11, RZ ;  /* 0x0000000b04047224 */ /* 0x002fc800078e02ff */
[----:B------:R-:W-:Y:S01]  /*8b90*/  IMAD.MOV.U32 R3, RZ, RZ, R4 ;  /* 0x000000ffff037224 */ /* 0x000fe200078e0004 */
[----:B0-----:R-:W-:-:S13]  /*8ba0*/  ISETP.GT.AND P6, PT, R4, R7, PT ;  /* 0x000000070400720c */ /* 0x001fda0003fc4270 */
[----:B------:R-:W-:Y:S05]  /*8bb0*/  @P6 BRA `(.L_x_221) ;  /* 0x0000000000946947 */ /* 0x000fea0003800000 */
[----:B------:R-:W-:Y:S01]  /*8bc0*/  IMAD.MOV.U32 R4, RZ, RZ, R3 ;  /* 0x000000ffff047224 */ /* 0x000fe200078e0003 */
[----:B------:R-:W-:Y:S01]  /*8bd0*/  UMOV UR4, URZ ;  /* 0x0000003f00047c82 */ /* 0x000fe20008000000 */
[----:B------:R-:W-:-:S05]  /*8be0*/  ULDC UR5, c[0x0][0xc3c] ;  /* 0x00030f0000057ab9 */ /* 0x000fca0000000800 */
.L_x_225:
[----:B------:R-:W-:-:S04]  /*8bf0*/  UIADD3 UR4, UR4, 0x1f, URZ ;  /* 0x0000001f04047890 */ /* 0x000fc8000fffe03f */
[----:B------:R-:W-:-:S06]  /*8c00*/  UISETP.GE.AND UP0, UPT, UR4, UR5, UPT ;  /* 0x000000050400728c */ /* 0x000fcc000bf06270 */
[----:B------:R-:W-:-:S13]  /*8c10*/  PLOP3.LUT P6, PT, PT, PT, UP0, 0x40, 0x0 ;  /* 0x000000000000781c */ /* 0x000fda0003fce808 */
[----:B------:R-:W-:Y:S05]  /*8c20*/  @!P6 BRA `(.L_x_222) ;  /* 0x000000040030e947 */ /* 0x000fea0003800000 */
[----:B------:R-:W-:Y:S01]  /*8c30*/  VIADD R9, R5, UR4 ;  /* 0x0000000405097c36 */ /* 0x000fe20008000000 */
[----:B------:R-:W-:Y:S01]  /*8c40*/  BSSY B0, `(.L_x_223) ;  /* 0x0000007000007945 */ /* 0x000fe20003800000 */
[----:B------:R-:W-:-:S03]  /*8c50*/  IMAD.MOV.U32 R0, RZ, RZ, RZ ;  /* 0x000000ffff007224 */ /* 0x000fc600078e00ff */
[----:B------:R-:W-:-:S13]  /*8c60*/  ISETP.GE.OR P6, PT, R9, UR5, !P0 ;  /* 0x0000000509007c0c */ /* 0x000fda000c7c6670 */
[----:B------:R-:W-:Y:S05]  /*8c70*/  @P6 BRA `(.L_x_224) ;  /* 0x00000000000c6947 */ /* 0x000fea0003800000 */
[----:B------:R-:W0:Y:S02]  /*8c80*/  LDC.64 R2, c[0x0][0xc80] ;  /* 0x00032000ff027b82 */ /* 0x000e240000000a00 */
[----:B0-----:R-:W-:-:S05]  /*8c90*/  IMAD.WIDE R2, R9, 0x4, R2 ;  /* 0x0000000409027825 */ /* 0x001fca00078e0202 */
[----:B------:R0:W5:Y:S02]  /*8ca0*/  LDG.E R0, desc[UR48][R2.64] ;  /* 0x0000003002007981 */ /* 0x000164000c1e1900 */
.L_x_224:
[----:B------:R-:W-:Y:S05]  /*8cb0*/  BSYNC B0 ;  /* 0x0000000000007941 */ /* 0x000fea0003800000 */
.L_x_223:
[----:B0----5:R-:W0:Y:S02]  /*8cc0*/  SHFL.UP PT, R2, R0, 0x1, RZ ;  /* 0x0420000000027989 */ /* 0x021e2400000e00ff */
        /* <DEDUP_REMOVED lines=13> */
[----:B------:R-:W-:Y:S02]  /*8da0*/  IMAD.IADD R6, R6, 0x1, R11 ;  /* 0x0000000106067824 */ /* 0x000fe400078e020b */
[----:B------:R-:W0:Y:S03]  /*8db0*/  LDC R11, c[0x0][0xc38] ;  /* 0x00030e00ff0b7b82 */ /* 0x000e260000000800 */
[----:B------:R-:W0:Y:S02]  /*8dc0*/  SHFL.IDX PT, R3, R6, 0x1f, 0x1f ;  /* 0x03e01f0006037f89 */ /* 0x000e2400000e0000 */
[----:B0-----:R-:W-:-:S04]  /*8dd0*/  IMAD R3, R3, R11, RZ ;  /* 0x0000000b03037224 */ /* 0x001fc800078e02ff */
[----:B------:R-:W-:-:S05]  /*8de0*/  IMAD.IADD R4, R3, 0x1, R4 ;  /* 0x0000000103047824 */ /* 0x000fca00078e0204 */
[----:B------:R-:W-:-:S13]  /*8df0*/  ISETP.GT.AND P6, PT, R4, R7, PT ;  /* 0x000000070400720c */ /* 0x000fda0003fc4270 */
[----:B------:R-:W-:Y:S05]  /*8e00*/  @!P6 BRA `(.L_x_225) ;  /* 0xfffffffc0078e947 */ /* 0x000fea000383ffff */
.L_x_221:
[----:B------:R-:W-:-:S04]  /*8e10*/  IMAD.IADD R9, R4, 0x1, -R3 ;  /* 0x0000000104097824 */ /* 0x000fc800078e0a03 */
[----:B------:R-:W-:-:S05]  /*8e20*/  IMAD R2, R6, R11, R9 ;  /* 0x0000000b06027224 */ /* 0x000fca00078e0209 */
[----:B------:R-:W-:-:S13]  /*8e30*/  ISETP.GT.AND P0, PT, R2, R7, PT ;  /* 0x000000070200720c */ /* 0x000fda0003f04270 */
[----:B------:R-:W-:Y:S02]  /*8e40*/  VOTEU.ANY UR5, UPT, !P0 ;  /* 0x0000000000057886 */ /* 0x000fe400040e0100 */
[----:B------:R-:W-:Y:S02]  /*8e50*/  UPOPC UR40, UR5 ;  /* 0x00000005002872bf */ /* 0x000fe40008000000 */
[----:B------:R-:W-:-:S04]  /*8e60*/  ISETP.NE.AND P0, PT, RZ, UR5, PT ;  /* 0x00000005ff007c0c */ /* 0x000fc8000bf05270 */
[----:B------:R-:W-:-:S05]  /*8e70*/  IMAD.U32 R13, RZ, RZ, UR40 ;  /* 0x00000028ff0d7e24 */ /* 0x000fca000f8e00ff */
[----:B------:R-:W0:Y:S02]  /*8e80*/  SHFL.IDX PT, R0, R0, R13, 0x1f ;  /* 0x00001f0d00007589 */ /* 0x000e2400000e0000 */
[----:B0-----:R-:W-:-:S04]  /*8e90*/  IABS R4, R0 ;  /* 0x0000000000047213 */ /* 0x001fc80000000000 */
[----:B------:R-:W0:Y:S08]  /*8ea0*/  I2F.RP R8, R4 ;  /* 0x0000000400087306 */ /* 0x000e300000209400 */
[----:B0-----:R-:W0:Y:S02]  /*8eb0*/  MUFU.RCP R8, R8 ;  /* 0x0000000800087308 */ /* 0x001e240000001000 */
[----:B0-----:R-:W-:-:S06]  /*8ec0*/  IADD3 R2, R8, 0xffffffe, RZ ;  /* 0x0ffffffe08027810 */ /* 0x001fcc0007ffe0ff */
[----:B------:R0:W1:Y:S01]  /*8ed0*/  F2I.FTZ.U32.TRUNC.NTZ R3, R2 ;  /* 0x0000000200037305 */ /* 0x000062000021f000 */
[----:B------:R-:W-:Y:S05]  /*8ee0*/  @!P0 BRA `(.L_x_226) ;  /* 0x00000000000c8947 */ /* 0x000fea0003800000 */
[----:B------:R-:W-:-:S06]  /*8ef0*/  UIADD3 UR5, UR40, -0x1, URZ ;  /* 0xffffffff28057890 */ /* 0x000fcc000fffe03f */
[----:B------:R-:W-:-:S05]  /*8f00*/  IMAD.U32 R13, RZ, RZ, UR5 ;  /* 0x00000005ff0d7e24 */ /* 0x000fca000f8e00ff */
[----:B------:R2:W3:Y:S02]  /*8f10*/  SHFL.IDX PT, R16, R6, R13, 0x1f ;  /* 0x00001f0d06107589 */ /* 0x0004e400000e0000 */
.L_x_226:
[----:B01----:R-:W-:Y:S01]  /*8f20*/  IMAD.MOV R2, RZ, RZ, -R3 ;  /* 0x000000ffff027224 */ /* 0x003fe200078e0a03 */
[----:B------:R-:W-:Y:S01]  /*8f30*/  UIADD3 UR40, UR40, UR4, URZ ;  /* 0x0000000428287290 */ /* 0x000fe2000fffe03f */
[----:B---3--:R-:W-:Y:S02]  /*8f40*/  IMAD R16, R16, R11, R9 ;  /* 0x0000000b10107224 */ /* 0x008fe400078e0209 */
[----:B------:R-:W-:Y:S01]  /*8f50*/  IMAD.MOV.U32 R11, RZ, RZ, R2 ;  /* 0x000000ffff0b7224 */ /* 0x000fe200078e0002 */
[----:B------:R-:W-:Y:S01]  /*8f60*/  IABS R2, R0 ;  /* 0x0000000000027213 */ /* 0x000fe20000000000 */
[----:B------:R-:W-:Y:S02]  /*8f70*/  IMAD.IADD R9, R7, 0x1, -R16 ;  /* 0x0000000107097824 */ /* 0x000fe400078e0a10 */
[----:B------:R-:W-:Y:S02]  /*8f80*/  IMAD R7, R11, R4, RZ ;  /* 0x000000040b077224 */ /* 0x000fe400078e02ff */
[----:B------:R-:W-:Y:S01]  /*8f90*/  IMAD.MOV R8, RZ, RZ, -R2 ;  /* 0x000000ffff087224 */ /* 0x000fe200078e0a02 */
[----:B--2---:R-:W-:Y:S01]  /*8fa0*/  IABS R6, R9 ;  /* 0x0000000900067213 */ /* 0x004fe20000000000 */
[----:B------:R-:W-:-:S04]  /*8fb0*/  IMAD.MOV.U32 R2, RZ, RZ, RZ ;  /* 0x000000ffff027224 */ /* 0x000fc800078e00ff */
[----:B------:R-:W-:-:S04]  /*8fc0*/  IMAD.HI.U32 R2, R3, R7, R2 ;  /* 0x0000000703027227 */ /* 0x000fc800078e0002 */
[----:B------:R-:W-:Y:S02]  /*8fd0*/  IMAD.MOV.U32 R3, RZ, RZ, R6 ;  /* 0x000000ffff037224 */ /* 0x000fe400078e0006 */
[----:B------:R-:W-:Y:S02]  /*8fe0*/  IMAD.MOV.U32 R6, RZ, RZ, R8 ;  /* 0x000000ffff067224 */ /* 0x000fe400078e0008 */
[----:B------:R-:W-:-:S04]  /*8ff0*/  IMAD.HI.U32 R2, R2, R3, RZ ;  /* 0x0000000302027227 */ /* 0x000fc800078e00ff */
[----:B------:R-:W-:-:S05]  /*9000*/  IMAD R3, R2, R6, R3 ;  /* 0x0000000602037224 */ /* 0x000fca00078e0203 */
[----:B------:R-:W-:-:S13]  /*9010*/  ISETP.GT.U32.AND P1, PT, R4, R3, PT ;  /* 0x000000030400720c */ /* 0x000fda0003f24070 */
[----:B------:R-:W-:Y:S02]  /*9020*/  @!P1 IMAD.IADD R3, R3, 0x1, -R4 ;  /* 0x0000000103039824 */ /* 0x000fe400078e0a04 */
[----:B------:R-:W-:Y:S01]  /*9030*/  @!P1 VIADD R2, R2, 0x1 ;  /* 0x0000000102029836 */ /* 0x000fe20000000000 */
[----:B------:R-:W-:Y:S02]  /*9040*/  ISETP.NE.AND P1, PT, R0, RZ, PT ;  /* 0x000000ff0000720c */ /* 0x000fe40003f25270 */
[----:B------:R-:W-:Y:S02]  /*9050*/  ISETP.GE.U32.AND P0, PT, R3, R4, PT ;  /* 0x000000040300720c */ /* 0x000fe40003f06070 */
[----:B------:R-:W-:-:S04]  /*9060*/  LOP3.LUT R3, R9, R0, RZ, 0x3c, !PT ;  /* 0x0000000009037212 */ /* 0x000fc800078e3cff */
[----:B------:R-:W-:-:S07]  /*9070*/  ISETP.GE.AND P2, PT, R3, RZ, PT ;  /* 0x000000ff0300720c */ /* 0x000fce0003f46270 */
[----:B------:R-:W-:-:S06]  /*9080*/  @P0 VIADD R2, R2, 0x1 ;  /* 0x0000000102020836 */ /* 0x000fcc0000000000 */
[----:B------:R-:W-:Y:S01]  /*9090*/  @!P2 IMAD.MOV R2, RZ, RZ, -R2 ;  /* 0x000000ffff02a224 */ /* 0x000fe200078e0a02 */
[----:B------:R-:W-:-:S05]  /*90a0*/  @!P1 LOP3.LUT R2, RZ, R0, RZ, 0x33, !PT ;  /* 0x00000000ff029212 */ /* 0x000fca00078e33ff */
[--C-:B------:R-:W-:Y:S02]  /*90b0*/  IMAD.MOV R17, RZ, RZ, -R2.reuse ;  /* 0x000000ffff117224 */ /* 0x100fe400078e0a02 */
[----:B------:R-:W-:Y:S02]  /*90c0*/  IMAD.MOV.U32 R18, RZ, RZ, R2 ;  /* 0x000000ffff127224 */ /* 0x000fe400078e0002 */
[----:B------:R-:W-:Y:S01]  /*90d0*/  IMAD R17, R0, R17, R9 ;  /* 0x0000001100117224 */ /* 0x000fe200078e0209 */
[----:B------:R-:W-:Y:S06]  /*90e0*/  BRA `(.L_x_227) ;  /* 0x0000000000107947 */ /* 0x000fec0003800000 */
.L_x_222:
[----:B------:R-:W-:Y:S01]  /*90f0*/  MOV R16, R7 ;  /* 0x0000000700107202 */ /* 0x000fe20000000f00 */
[----:B------:R-:W-:Y:S01]  /*9100*/  IMAD.MOV.U32 R17, RZ, RZ, RZ ;  /* 0x000000ffff117224 */ /* 0x000fe200078e00ff */
[----:B------:R-:W-:Y:S01]  /*9110*/  ULDC UR40, c[0x0][0xc3c] ;  /* 0x00030f0000287ab9 */ /* 0x000fe20000000800 */
[----:B------:R-:W-:-:S07]  /*9120*/  IMAD.MOV.U32 R18, RZ, RZ, RZ ;  /* 0x000000ffff127224 */ /* 0x000fce00078e00ff */
.L_x_227:
[----:B------:R-:W-:Y:S01]  /*9130*/  ISETP.NE.AND P0, PT, R5, RZ, PT ;  /* 0x000000ff0500720c */ /* 0x000fe20003f05270 */
[----:B------:R-:W-:-:S12]  /*9140*/  IMAD.U32 R19, RZ, RZ, UR40 ;  /* 0x00000028ff137e24 */ /* 0x000fd8000f8e00ff */
[----:B------:R-:W0:Y:S01]  /*9150*/  @!P0 S2R R3, SR_CgaCtaId ;  /* 0x0000000000038919 */ /* 0x000e220000008800 */
[----:B------:R-:W-:-:S04]  /*9160*/  @!P0 MOV R0, 0x400 ;  /* 0x0000040000008802 */ /* 0x000fc80000000f00 */
[----:B0-----:R-:W-:-:S05]  /*9170*/  @!P0 LEA R0, R3, R0, 0x18 ;  /* 0x0000000003008211 */ /* 0x001fca00078ec0ff */
[----:B------:R0:W-:Y:S01]  /*9180*/  @!P0 STS.128 [R0+0x132d0], R16 ;  /* 0x0132d01000008388 */ /* 0x0001e20000000c00 */
[----:B------:R-:W-:Y:S06]  /*9190*/  BAR.ARV 0x5, 0x200 ;  /* 0x0148000000007b1d */ /* 0x000fec0000002000 */
.L_x_220:
[----:B0-----:R-:W-:Y:S01]  /*91a0*/  IMAD.MOV.U32 R0, RZ, RZ, 0x1 ;  /* 0x00000001ff007424 */ /* 0x001fe200078e00ff */
[----:B------:R-:W-:Y:S01]  /*91b0*/  ULDC UR4, c[0x0][0xc3c] ;  /* 0x00030f0000047ab9 */ /* 0x000fe20000000800 */
[----:B------:R0:W-:Y:S01]  /*91c0*/  STL [R1+0x30], RZ ;  /* 0x000030ff01007387 */ /* 0x0001e20000100800 */
[----:B------:R-:W-:Y:S01]  /*91d0*/  UISETP.GE.AND UP0, UPT, UR40, UR4, UPT ;  /* 0x000000042800728c */ /* 0x000fe2000bf06270 */
[----:B------:R-:W-:Y:S02]  /*91e0*/  IMAD.MOV.U32 R28, RZ, RZ, RZ ;  /* 0x000000ffff1c7224 */ /* 0x000fe400078e00ff */
[----:B------:R0:W-:Y:S03]  /*91f0*/  STL [R1+0x4], R0 ;  /* 0x0000040001007387 */ /* 0x0001e60000100800 */
[----:B------:R-:W-:-:S13]  /*9200*/  PLOP3.LUT P0, PT, PT, PT, UP0, 0x80, 0x0 ;  /* 0x000000000000781c */ /* 0x000fda0003f0f008 */
[----:B0-----:R-:W-:Y:S05]  /*9210*/  @P0 BRA `(.L_x_228) ;  /* 0x0000005000e00947 */ /* 0x001fea0003800000 */
[----:B------:R-:W0:Y:S01]  /*9220*/  S2R R10, SR_TID.X ;  /* 0x00000000000a7919 */ /* 0x000e220000002100 */
[----:B------:R-:W1:Y:S01]  /*9230*/  S2UR UR4, SR_CgaCtaId ;  /* 0x00000000000479c3 */ /* 0x000e620000008800 */
[----:B------:R-:W-:Y:S01]  /*9240*/  MOV R22, 0x400 ;  /* 0x0000040000167802 */ /* 0x000fe20000000f00 */
[----:B------:R-:W-:Y:S01]  /*9250*/  IMAD.MOV.U32 R28, RZ, RZ, RZ ;  /* 0x000000ffff1c7224 */ /* 0x000fe200078e00ff */
[----:B------:R-:W-:Y:S02]  /*9260*/  ULOP3.LUT UR46, UR39, 0x2, URZ, 0xfc, !UPT ;  /* 0x00000002272e7892 */ /* 0x000fe4000f8efc3f */
[----:B------:R-:W-:Y:S01]  /*9270*/  ULOP3.LUT UR50, UR39, 0x1, URZ, 0xfc, !UPT ;  /* 0x0000000127327892 */ /* 0x000fe2000f8efc3f */
[----:B------:R-:W-:Y:S01]  /*9280*/  ULDC UR51, c[0x0][0xc] ;  /* 0x0000030000337ab9 */ /* 0x000fe20000000800 */
[C---:B0-----:R-:W-:Y:S01]  /*9290*/  IMAD.SHL.U32 R3, R10.reuse, 0x40, RZ ;  /* 0x000000400a037824 */ /* 0x041fe200078e00ff */
[----:B------:R-:W-:Y:S01]  /*92a0*/  SHF.R.U32.HI R5, RZ, 0x1, R10 ;  /* 0x00000001ff057819 */ /* 0x000fe2000001160a */
[----:B------:R-:W-:-:S02]  /*92b0*/  IMAD.SHL.U32 R2, R10, 0x20, RZ ;  /* 0x000000200a027824 */ /* 0x000fc400078e00ff */
[C---:B------:R-:W-:Y:S01]  /*92c0*/  IMAD.SHL.U32 R4, R10.reuse, 0x8, RZ ;  /* 0x000000080a047824 */ /* 0x040fe200078e00ff */
[----:B------:R-:W-:Y:S01]  /*92d0*/  LOP3.LUT R0, R3, 0x180, RZ, 0xc0, !PT ;  /* 0x0000018003007812 */ /* 0x000fe200078ec0ff */
[----:B------:R-:W-:Y:S01]  /*92e0*/  IMAD.SHL.U32 R9, R10, 0x4, RZ ;  /* 0x000000040a097824 */ /* 0x000fe200078e00ff */
[----:B------:R-:W-:Y:S01]  /*92f0*/  LOP3.LUT R6, R2, 0x80, RZ, 0xc0, !PT ;  /* 0x0000008002067812 */ /* 0x000fe200078ec0ff */
[----:B------:R-:W-:Y:S01]  /*9300*/  IMAD.SHL.U32 R8, R10, 0x2, RZ ;  /* 0x000000020a087824 */ /* 0x000fe200078e00ff */
[----:B------:R-:W-:Y:S01]  /*9310*/  LOP3.LUT R5, R0, 0x30, R5, 0xf8, !PT ;  /* 0x0000003000057812 */ /* 0x000fe200078ef805 */
[----:B------:R-:W-:Y:S01]  /*9320*/  IMAD.SHL.U32 R0, R10, 0x10, RZ ;  /* 0x000000100a007824 */ /* 0x000fe200078e00ff */
[----:B------:R-:W-:Y:S02]  /*9330*/  LOP3.LUT R6, R6, 0x10, R10, 0xf8, !PT ;  /* 0x0000001006067812 */ /* 0x000fe400078ef80a */
[----:B------:R-:W-:Y:S02]  /*9340*/  LOP3.LUT R4, R5, 0x30, R4, 0x78, !PT ;  /* 0x0000003005047812 */ /* 0x000fe400078e7804 */
[----:B------:R-:W-:-:S02]  /*9350*/  LOP3.LUT R7, R0, 0x600, RZ, 0xc0, !PT ;  /* 0x0000060000077812 */ /* 0x000fc400078ec0ff */
[----:B------:R-:W-:Y:S02]  /*9360*/  LOP3.LUT R6, R6, 0x10, R9, 0x78, !PT ;  /* 0x0000001006067812 */ /* 0x000fe400078e7809 */
[--C-:B------:R-:W-:Y:S02]  /*9370*/  LOP3.LUT R7, R7, 0x60, R2.reuse, 0xf8, !PT ;  /* 0x0000006007077812 */ /* 0x100fe400078ef802 */
[----:B------:R-:W-:Y:S02]  /*9380*/  LOP3.LUT R3, R4, 0x640, R3, 0xf8, !PT ;  /* 0x0000064004037812 */ /* 0x000fe400078ef803 */
[----:B------:R-:W-:Y:S02]  /*9390*/  LOP3.LUT R7, R7, 0x100, R2, 0xf8, !PT ;  /* 0x0000010007077812 */ /* 0x000fe400078ef802 */
[----:B------:R-:W-:Y:S01]  /*93a0*/  LOP3.LUT R5, R0, 0x1b0, RZ, 0xc0, !PT ;  /* 0x000001b000057812 */ /* 0x000fe200078ec0ff */
[----:B------:R0:W-:Y:S01]  /*93b0*/  STL [R1+0x20], R3 ;  /* 0x0000200301007387 */ /* 0x0001e20000100800 */
[----:B------:R-:W-:Y:S01]  /*93c0*/  LOP3.LUT R4, R7, R6, RZ, 0xfc, !PT ;  /* 0x0000000607047212 */ /* 0x000fe200078efcff */
[----:B------:R-:W-:Y:S01]  /*93d0*/  IMAD.MOV.U32 R6, RZ, RZ, 0x1 ;  /* 0x00000001ff067424 */ /* 0x000fe200078e00ff */
[----:B------:R-:W-:-:S03]  /*93e0*/  LOP3.LUT R5, R5, 0x30, R8, 0x78, !PT ;  /* 0x0000003005057812 */ /* 0x000fc600078e7808 */
[----:B------:R1:W-:Y:S01]  /*93f0*/  STL [R1+0x1c], R4 ;  /* 0x00001c0401007387 */ /* 0x0003e20000100800 */
[----:B0-----:R-:W-:-:S03]  /*9400*/  LOP3.LUT R3, R10, 0x7f, RZ, 0xc0, !PT ;  /* 0x0000007f0a037812 */ /* 0x001fc600078ec0ff */
[----:B------:R0:W-:Y:S01]  /*9410*/  STL [R1+0x4], R6 ;  /* 0x0000040601007387 */ /* 0x0001e20000100800 */
[----:B------:R-:W-:Y:S01]  /*9420*/  SHF.R.U32.HI R3, RZ, 0x2, R3 ;  /* 0x00000002ff037819 */ /* 0x000fe20000011603 */
[----:B-1----:R-:W-:-:S03]  /*9430*/  IMAD.U32 R4, RZ, RZ, UR4 ;  /* 0x00000004ff047e24 */ /* 0x002fc6000f8e00ff */
[----:B------:R-:W-:Y:S02]  /*9440*/  LOP3.LUT R3, R3, 0x60, R2, 0xf8, !PT ;  /* 0x0000006003037812 */ /* 0x000fe400078ef802 */
[----:B------:R-:W-:Y:S01]  /*9450*/  LOP3.LUT R2, R5, 0x640, R0, 0xf8, !PT ;  /* 0x0000064005027812 */ /* 0x000fe200078ef800 */
[----:B------:R0:W-:Y:S01]  /*9460*/  STL [R1+0x14], R4 ;  /* 0x0000140401007387 */ /* 0x0001e20000100800 */
[----:B------:R-:W-:Y:S02]  /*9470*/  LEA R22, R4, R22, 0x18 ;  /* 0x0000001604167211 */ /* 0x000fe400078ec0ff */
[----:B------:R-:W-:Y:S01]  /*9480*/  LOP3.LUT R3, R3, 0x80, RZ, 0xfc, !PT ;  /* 0x0000008003037812 */ /* 0x000fe200078efcff */
[----:B------:R0:W-:Y:S01]  /*9490*/  STL [R1+0x30], RZ ;  /* 0x000030ff01007387 */ /* 0x0001e20000100800 */
[----:B------:R-:W-:-:S03]  /*94a0*/  IADD3 R0, R22, R2, RZ ;  /* 0x0000000216007210 */ /* 0x000fc60007ffe0ff */
[----:B------:R0:W-:Y:S04]  /*94b0*/  STL [R1+0x18], R2 ;  /* 0x0000180201007387 */ /* 0x0001e80000100800 */
[----:B------:R0:W-:Y:S02]  /*94c0*/  STL [R1+0x2c], R0 ;  /* 0x00002c0001007387 */ /* 0x0001e40000100800 */
.L_x_303:
[----:B------:R-:W-:Y:S01]  /*94d0*/  ULDC.64 UR4, c[0x0][0xc88] ;  /* 0x0003220000047ab9 */ /* 0x000fe20000000a00 */
[----:B------:R-:W-:Y:S01]  /*94e0*/  ULDC.64 UR6, c[0x0][0xa18] ;  /* 0x0002860000067ab9 */ /* 0x000fe20000000a00 */
[----:B------:R-:W-:Y:S01]  /*94f0*/  UIMAD.WIDE UR4, UR40, 0x4, UR4 ;  /* 0x00000004280478a5 */ /* 0x000fe2000f8e0204 */
[----:B------:R-:W-:-:S05]  /*9500*/  ULDC.64 UR8, c[0x0][0xa00] ;  /* 0x0002800000087ab9 */ /* 0x000fca0000000a00 */
[----:B0-23--:R-:W-:Y:S02]  /*9510*/  IMAD.U32 R2, RZ, RZ, UR4 ;  /* 0x00000004ff027e24 */ /* 0x00dfe4000f8e00ff */
[----:B------:R-:W-:Y:S01]  /*9520*/  IMAD.U32 R3, RZ, RZ, UR5 ;  /* 0x00000005ff037e24 */ /* 0x000fe2000f8e00ff */
[----:B------:R-:W-:-:S04]  /*9530*/  ULDC.64 UR4, c[0x0][0xa28] ;  /* 0x00028a0000047ab9 */ /* 0x000fc80000000a00 */
[----:B------:R-:W2:Y:S01]  /*9540*/  LDG.E R2, desc[UR48][R2.64] ;  /* 0x0000003002027981 */ /* 0x000ea2000c1e1900 */
[----:B------:R-:W-:Y:S02]  /*9550*/  UISETP.NE.U32.AND UP1, UPT, UR4, URZ, UPT ;  /* 0x0000003f0400728c */ /* 0x000fe4000bf25070 */
[----:B------:R-:W-:Y:S02]  /*9560*/  UISETP.NE.U32.AND UP0, UPT, UR6, URZ, UPT ;  /* 0x0000003f0600728c */ /* 0x000fe4000bf05070 */
[----:B------:R-:W-:Y:S02]  /*9570*/  UISETP.NE.AND.EX UP2, UPT, UR5, URZ, UPT, UP1 ;  /* 0x0000003f0500728c */ /* 0x000fe4000bf45310 */
[----:B------:R-:W-:Y:S02]  /*9580*/  UISETP.NE.AND.EX UP0, UPT, UR7, URZ, UPT, UP0 ;  /* 0x0000003f0700728c */ /* 0x000fe4000bf05300 */
[----:B------:R-:W-:Y:S02]  /*9590*/  UISETP.NE.U32.AND UP1, UPT, UR8, URZ, UPT ;  /* 0x0000003f0800728c */ /* 0x000fe4000bf25070 */
[----:B------:R-:W-:-:S02]  /*95a0*/  PLOP3.LUT P0, PT, PT, PT, UP2, 0x80, 0x0 ;  /* 0x000000000000781c */ /* 0x000fc40003f0f028 */
[----:B------:R-:W-:Y:S01]  /*95b0*/  UISETP.NE.AND.EX UP5, UPT, UR9, URZ, UPT, UP1 ;  /* 0x0000003f0900728c */ /* 0x000fe2000bfa5310 */
[----:B------:R-:W-:Y:S01]  /*95c0*/  PLOP3.LUT P1, PT, PT, PT, UP0, 0x80, 0x0 ;  /* 0x000000000000781c */ /* 0x000fe20003f2f008 */
[----:B------:R-:W-:Y:S02]  /*95d0*/  IMAD.MOV.U32 R5, RZ, RZ, RZ ;  /* 0x000000ffff057224 */ /* 0x000fe400078e00ff */
[----:B------:R-:W-:Y:S02]  /*95e0*/  UP2UR UR47, UPR, URZ, 0x20 ;  /* 0x000000203f2f7883 */ /* 0x000fe40008000000 */
[----:B------:R-:W-:Y:S02]  /*95f0*/  PLOP3.LUT P2, PT, PT, PT, UP5, 0x80, 0x0 ;  /* 0x000000000000781c */ /* 0x000fe40003f4f058 */
[----:B--2---:R-:W-:-:S13]  /*9600*/  R2UR UR44, R2 ;  /* 0x00000000022c72ca */ /* 0x004fda00000e0000 */
[----:B------:R-:W-:Y:S02]  /*9610*/  USHF.R.S32.HI UR45, URZ, 0x1f, UR44 ;  /* 0x0000001f3f2d7899 */ /* 0x000fe4000801142c */
[----:B------:R-:W-:Y:S02]  /*9620*/  @UP2 ULEA UR4, UP3, UR44, UR4, 0x2 ;  /* 0x000000042c042291 */ /* 0x000fe4000f86103f */
[----:B------:R-:W-:Y:S02]  /*9630*/  USHF.L.U32 UR36, UR44, 0x2, URZ ;  /* 0x000000022c247899 */ /* 0x000fe4000800063f */
[----:B------:R-:W-:Y:S02]  /*9640*/  @UP2 ULEA.HI.X UR5, UR44, UR5, UR45, 0x2, UP3 ;  /* 0x000000052c052291 */ /* 0x000fe400098f142d */
[----:B------:R-:W-:Y:S01]  /*9650*/  USHF.L.U64.HI UR37, UR44, 0x2, UR45 ;  /* 0x000000022c257899 */ /* 0x000fe2000801022d */
[----:B------:R-:W-:Y:S01]  /*9660*/  IMAD.U32 R2, RZ, RZ, UR4 ;  /* 0x00000004ff027e24 */ /* 0x000fe2000f8e00ff */
[----:B------:R-:W-:-:S02]  /*9670*/  @UP0 UIADD3 UR6, UP4, UR36, UR6, URZ ;  /* 0x0000000624060290 */ /* 0x000fc4000ff9e03f */
[----:B------:R-:W-:Y:S02]  /*9680*/  IMAD.U32 R3, RZ, RZ, UR5 ;  /* 0x00000005ff037e24 */ /* 0x000fe4000f8e00ff */
[----:B------:R-:W-:Y:S02]  /*9690*/  @UP0 UIADD3.X UR7, UR37, UR7, URZ, UP4, !UPT ;  /* 0x0000000725070290 */ /* 0x000fe4000a7fe43f */
[----:B------:R-:W-:Y:S01]  /*96a0*/  UIADD3 UR8, UP0, UR36, UR8, URZ ;  /* 0x0000000824087290 */ /* 0x000fe2000ff1e03f */
[----:B-----5:R0:W5:Y:S03]  /*96b0*/  @P0 LDG.E R0, desc[UR48][R2.64] ;  /* 0x0000003002000981 */ /* 0x020166000c1e1900 */
[----:B------:R-:W-:Y:S01]  /*96c0*/  UIADD3.X UR4, UR37, UR9, URZ, UP0, !UPT ;  /* 0x0000000925047290 */ /* 0x000fe200087fe43f */
[----:B0-----:R-:W-:Y:S02]  /*96d0*/  IMAD.U32 R2, RZ, RZ, UR6 ;  /* 0x00000006ff027e24 */ /* 0x001fe4000f8e00ff */
[----:B------:R-:W-:-:S05]  /*96e0*/  IMAD.U32 R3, RZ, RZ, UR7 ;  /* 0x00000007ff037e24 */ /* 0x000fca000f8e00ff */
[----:B------:R0:W2:Y:S02]  /*96f0*/  @P1 LDG.E R4, desc[UR48][R2.64] ;  /* 0x0000003002041981 */ /* 0x0000a4000c1e1900 */
[----:B0-----:R-:W-:Y:S02]  /*9700*/  IMAD.U32 R2, RZ, RZ, UR8 ;  /* 0x00000008ff027e24 */ /* 0x001fe4000f8e00ff */
[----:B------:R-:W-:-:S05]  /*9710*/  IMAD.U32 R3, RZ, RZ, UR4 ;  /* 0x00000004ff037e24 */ /* 0x000fca000f8e00ff */
[----:B------:R-:W3:Y:S01]  /*9720*/  @P2 LDG.E R5, desc[UR48][R2.64] ;  /* 0x0000003002052981 */ /* 0x000ee2000c1e1900 */
[----:B--2---:R-:W-:-:S03]  /*9730*/  @P1 R2UR UR41, R4 ;  /* 0x00000000042912ca */ /* 0x004fc600000e0000 */
[----:B---3--:R0:W-:Y:S01]  /*9740*/  STL [R1+0x28], R5 ;  /* 0x0000280501007387 */ /* 0x0081e20000100800 */
[----:B------:R-:W-:Y:S11]  /*9750*/  @P1 BRA `(.L_x_229) ;  /* 0x0000000000241947 */ /* 0x000ff60003800000 */
[----:B------:R-:W-:Y:S01]  /*9760*/  UISETP.NE.AND UP0, UPT, UR47, URZ, UPT ;  /* 0x0000003f2f00728c */ /* 0x000fe2000bf05270 */
[----:B------:R-:W-:-:S05]  /*9770*/  ULDC UR41, c[0x0][0x288] ;  /* 0x0000a20000297ab9 */ /* 0x000fca0000000800 */
[----:B------:R-:W-:-:S13]  /*9780*/  PLOP3.LUT P1, PT, PT, PT, UP0, 0x40, 0x0 ;  /* 0x000000000000781c */ /* 0x000fda0003f2e808 */
[----:B------:R-:W-:Y:S05]  /*9790*/  @P1 BRA `(.L_x_229) ;  /* 0x0000000000141947 */ /* 0x000fea0003800000 */
[----:B0-----:R-:W2:Y:S04]  /*97a0*/  LDG.E R5, desc[UR48][R2.64] ;  /* 0x0000003002057981 */ /* 0x001ea8000c1e1900 */
[----:B------:R-:W3:Y:S01]  /*97b0*/  LDG.E R4, desc[UR48][R2.64+0x4] ;  /* 0x0000043002047981 */ /* 0x000ee2000c1e1900 */
[----:B--2---:R-:W-:Y:S02]  /*97c0*/  R2UR UR4, R5 ;  /* 0x00000000050472ca */ /* 0x004fe400000e0000 */
[----:B---3--:R-:W-:-:S13]  /*97d0*/  R2UR UR41, R4 ;  /* 0x00000000042972ca */ /* 0x008fda00000e0000 */
[----:B------:R-:W-:-:S12]  /*97e0*/  UIADD3 UR41, -UR4, UR41, URZ ;  /* 0x0000002904297290 */ /* 0x000fd8000fffe13f */
.L_x_229:
[----:B------:R-:W-:Y:S01]  /*97f0*/  IMAD.U32 R4, RZ, RZ, UR44 ;  /* 0x0000002cff047e24 */ /* 0x000fe2000f8e00ff */
[----:B------:R-:W-:Y:S01]  /*9800*/  UMOV UR38, URZ ;  /* 0x0000003f00267c82 */ /* 0x000fe20008000000 */
[----:B------:R-:W-:Y:S01]  /*9810*/  ULDC.64 UR6, c[0x0][0xa20] ;  /* 0x0002880000067ab9 */ /* 0x000fe20000000a00 */
[----:B-----5:R-:W-:Y:S01]  /*9820*/  @P0 R2UR UR38, R0 ;  /* 0x00000000002602ca */ /* 0x020fe200000e0000 */
[----:B------:R-:W-:Y:S01]  /*9830*/  ULDC.64 UR4, c[0x0][0x418] ;  /* 0x0001060000047ab9 */ /* 0x000fe20000000a00 */
[----:B------:R1:W-:Y:S01]  /*9840*/  STL [R1], R4 ;  /* 0x0000000401007387 */ /* 0x0003e20000100800 */
[----:B------:R-:W-:Y:S01]  /*9850*/  ISETP.NE.U32.AND P0, PT, RZ, UR6, PT ;  /* 0x00000006ff007c0c */ /* 0x000fe2000bf05070 */
[----:B------:R-:W-:Y:S01]  /*9860*/  UISETP.NE.U32.AND UP0, UPT, UR4, URZ, UPT ;  /* 0x0000003f0400728c */ /* 0x000fe2000bf05070 */
[----:B------:R-:W-:Y:S02]  /*9870*/  ULDC UR42, c[0x0][0x2f0] ;  /* 0x0000bc00002a7ab9 */ /* 0x000fe40000000800 */
[----:B------:R-:W-:Y:S01]  /*9880*/  ISETP.NE.AND.EX P0, PT, RZ, UR7, PT, P0 ;  /* 0x00000007ff007c0c */ /* 0x000fe2000bf05300 */
[----:B------:R-:W-:Y:S01]  /*9890*/  UISETP.NE.AND.EX UP0, UPT, UR5, URZ, UPT, UP0 ;  /* 0x0000003f0500728c */ /* 0x000fe2000bf05300 */
[----:B------:R-:W-:-:S03]  /*98a0*/  ULDC UR4, c[0x0][0x424] ;  /* 0x0001090000047ab9 */ /* 0x000fc60000000800 */
[----:B------:R-:W-:-:S04]  /*98b0*/  USEL UR4, UR4, 0x1, UP0 ;  /* 0x0000000104047887 */ /* 0x000fc80008000000 */
[----:B------:R-:W-:-:S04]  /*98c0*/  UIMAD UR42, UR4, UR42, URZ ;  /* 0x0000002a042a72a4 */ /* 0x000fc8000f8e023f */
[----:B-1----:R-:W-:Y:S08]  /*98d0*/  @!P0 BRA `(.L_x_230) ;  /* 0x00000000001c8947 */ /* 0x002ff00003800000 */
[----:B------:R-:W-:-:S04]  /*98e0*/  UIADD3 UR4, UP0, UR36, UR6, URZ ;  /* 0x0000000624047290 */ /* 0x000fc8000ff1e03f */
[----:B------:R-:W-:Y:S02]  /*98f0*/  UIADD3.X UR5, UR37, UR7, URZ, UP0, !UPT ;  /* 0x0000000725057290 */ /* 0x000fe400087fe43f */
[----:B------:R-:W-:-:S04]  /*9900*/  IMAD.U32 R2, RZ, RZ, UR4 ;  /* 0x00000004ff027e24 */ /* 0x000fc8000f8e00ff */
[----:B------:R-:W-:-:S05]  /*9910*/  IMAD.U32 R3, RZ, RZ, UR5 ;  /* 0x00000005ff037e24 */ /* 0x000fca000f8e00ff */
[----:B------:R-:W2:Y:S02]  /*9920*/  LDG.E R2, desc[UR48][R2.64] ;  /* 0x0000003002027981 */ /* 0x000ea4000c1e1900 */
[----:B--2---:R-:W-:Y:S01]  /*9930*/  R2UR UR42, R2 ;  /* 0x00000000022a72ca */ /* 0x004fe200000e0000 */
[----:B------:R-:W-:-:S14]  /*9940*/  BRA `(.L_x_231) ;  /* 0x00000000002c7947 */ /* 0x000fdc0003800000 */
.L_x_230:
[----:B------:R-:W-:Y:S02]  /*9950*/  ULDC.64 UR4, c[0x0][0xa08] ;  /* 0x0002820000047ab9 */ /* 0x000fe40000000a00 */
[----:B------:R-:W-:-:S04]  /*9960*/  ISETP.NE.U32.AND P0, PT, RZ, UR4, PT ;  /* 0x00000004ff007c0c */ /* 0x000fc8000bf05070 */
[----:B------:R-:W-:-:S13]  /*9970*/  ISETP.NE.AND.EX P0, PT, RZ, UR5, PT, P0 ;  /* 0x00000005ff007c0c */ /* 0x000fda000bf05300 */
[----:B------:R-:W-:Y:S05]  /*9980*/  @!P0 BRA `(.L_x_231) ;  /* 0x00000000001c8947 */ /* 0x000fea0003800000 */
[----:B------:R-:W1:Y:S02]  /*9990*/  LDC.64 R2, c[0x0][0xa08] ;  /* 0x00028200ff027b82 */ /* 0x000e640000000a00 */
[----:B-1----:R-:W-:-:S05]  /*99a0*/  IMAD.WIDE R2, R4, 0x4, R2 ;  /* 0x0000000404027825 */ /* 0x002fca00078e0202 */
[----:B------:R-:W2:Y:S04]  /*99b0*/  LDG.E R4, desc[UR48][R2.64] ;  /* 0x0000003002047981 */ /* 0x000ea8000c1e1900 */
[----:B------:R-:W3:Y:S01]  /*99c0*/  LDG.E R0, desc[UR48][R2.64+0x4] ;  /* 0x0000043002007981 */ /* 0x000ee2000c1e1900 */
[----:B--2---:R-:W-:Y:S02]  /*99d0*/  R2UR UR42, R4 ;  /* 0x00000000042a72ca */ /* 0x004fe400000e0000 */
[----:B---3--:R-:W-:-:S13]  /*99e0*/  R2UR UR4, R0 ;  /* 0x00000000000472ca */ /* 0x008fda00000e0000 */
[----:B------:R-:W-:-:S12]  /*99f0*/  UIADD3 UR42, -UR42, UR4, URZ ;  /* 0x000000042a2a7290 */ /* 0x000fd8000fffe13f */
.L_x_231:
[----:B------:R-:W-:Y:S01]  /*9a00*/  UIADD3 UR42, -UR38, UR42, URZ ;  /* 0x0000002a262a7290 */ /* 0x000fe2000fffe13f */
[----:B------:R-:W-:Y:S03]  /*9a10*/  BSSY B7, `(.L_x_232) ;  /* 0x000041f000077945 */ /* 0x000fe60003800000 */
[----:B------:R-:W-:Y:S02]  /*9a20*/  UIADD3 UR4, UR42, 0x9f, URZ ;  /* 0x0000009f2a047890 */ /* 0x000fe4000fffe03f */
[----:B------:R-:W-:Y:S02]  /*9a30*/  ISETP.LT.AND P0, PT, RZ, UR42, PT ;  /* 0x0000002aff007c0c */ /* 0x000fe4000bf01270 */
[----:B------:R-:W-:-:S04]  /*9a40*/  UIMAD.WIDE UR4, UR4, 0x66666667, URZ ;  /* 0x66666667040478a5 */ /* 0x000fc8000f8e023f */
[----:B------:R-:W-:-:S04]  /*9a50*/  USHF.R.U32.HI UR43, URZ, 0x1f, UR5 ;  /* 0x0000001f3f2b7899 */ /* 0x000fc80008011605 */
[----:B------:R-:W-:-:S03]  /*9a60*/  ULEA.HI.SX32 UR43, UR5, UR43, 0x1a ;  /* 0x0000002b052b7291 */ /* 0x000fc6000f8fd23f */
[----:B------:R-:W-:Y:S09]  /*9a70*/  @P0 BRA `(.L_x_233) ;  /* 0x0000000000440947 */ /* 0x000ff20003800000 */
[----:B------:R-:W1:Y:S02]  /*9a80*/  S2R R0, SR_TID.X ;  /* 0x0000000000007919 */ /* 0x000e640000002100 */
[----:B-1----:R-:W-:-:S04]  /*9a90*/  LOP3.LUT R0, R0, 0x7f, RZ, 0xc0, !PT ;  /* 0x0000007f00007812 */ /* 0x002fc800078ec0ff */
[----:B------:R-:W-:-:S13]  /*9aa0*/  ISETP.NE.AND P0, PT, R0, RZ, PT ;  /* 0x000000ff0000720c */ /* 0x000fda0003f05270 */
[----:B------:R-:W-:Y:S05]  /*9ab0*/  @P0 BRA `(.L_x_234) ;  /* 0x0000004000500947 */ /* 0x000fea0003800000 */
[----:B0-----:R-:W0:Y:S01]  /*9ac0*/  S2R R5, SR_LANEID ;  /* 0x0000000000057919 */ /* 0x001e220000000000 */
[----:B------:R-:W-:Y:S01]  /*9ad0*/  VOTEU.ANY UR4, UPT, PT ;  /* 0x0000000000047886 */ /* 0x000fe200038e0100 */
[----:B------:R-:W1:Y:S01]  /*9ae0*/  LDC.64 R2, c[0x0][0xc60] ;  /* 0x00031800ff027b82 */ /* 0x000e620000000a00 */
[----:B------:R-:W0:Y:S02]  /*9af0*/  FLO.U32 R0, UR4 ;  /* 0x0000000400007d00 */ /* 0x000e2400080e0000 */
[----:B0-----:R-:W-:-:S06]  /*9b00*/  ISETP.EQ.U32.AND P0, PT, R0, R5, PT ;  /* 0x000000050000720c */ /* 0x001fcc0003f02070 */
[----:B------:R-:W1:Y:S07]  /*9b10*/  POPC R5, UR4 ;  /* 0x0000000400057d09 */ /* 0x000e6e0008000000 */
[----:B-1----:R-:W2:Y:S01]  /*9b20*/  @P0 ATOMG.E.ADD.STRONG.GPU PT, R3, desc[UR48][R2.64], R5 ;  /* 0x00000005020309a8 */ /* 0x002ea200081ee1f0 */
[----:B------:R-:W0:Y:S02]  /*9b30*/  S2R R4, SR_LTMASK ;  /* 0x0000000000047919 */ /* 0x000e240000003900 */
[----:B0-----:R-:W-:-:S04]  /*9b40*/  LOP3.LUT R4, R4, UR4, RZ, 0xc0, !PT ;  /* 0x0000000404047c12 */ /* 0x001fc8000f8ec0ff */
[----:B------:R-:W0:Y:S01]  /*9b50*/  POPC R7, R4 ;  /* 0x0000000400077309 */ /* 0x000e220000000000 */
[----:B--2---:R-:W0:Y:S02]  /*9b60*/  SHFL.IDX PT, R0, R3, R0, 0x1f ;  /* 0x00001f0003007589 */ /* 0x004e2400000e0000 */
[----:B0-----:R-:W-:Y:S01]  /*9b70*/  IADD3 R16, R0, UR51, R7 ;  /* 0x0000003300107c10 */ /* 0x001fe2000fffe007 */
[----:B------:R-:W-:Y:S06]  /*9b80*/  BRA `(.L_x_234) ;  /* 0x00000040001c7947 */ /* 0x000fec0003800000 */
.L_x_233:
[----:B------:R-:W-:Y:S01]  /*9b90*/  VIADD R0, R22, 0xe000 ;  /* 0x0000e00016007836 */ /* 0x000fe20000000000 */
[----:B------:R-:W-:Y:S04]  /*9ba0*/  BSSY B6, `(.L_x_235) ;  /* 0x0000013000067945 */ /* 0x000fe80003800000 */
[----:B------:R-:W-:-:S13]  /*9bb0*/  LOP3.LUT P0, RZ, R0, 0x1bf, RZ, 0xc0, !PT ;  /* 0x000001bf00ff7812 */ /* 0x000fda000780c0ff */
[----:B------:R-:W-:Y:S05]  /*9bc0*/  @!P0 BRA `(.L_x_236) ;  /* 0x0000000000408947 */ /* 0x000fea0003800000 */
[----:B------:R-:W-:Y:S01]  /*9bd0*/  MOV R2, 0x0 ;  /* 0x0000000000027802 */ /* 0x000fe20000000f00 */
[----:B------:R-:W-:Y:S01]  /*9be0*/  ULDC.64 UR6, c[0x4][0x98] ;  /* 0x0100260000067ab9 */ /* 0x000fe20000000a00 */
[----:B------:R-:W-:Y:S01]  /*9bf0*/  ULDC.64 UR8, c[0x4][0xa0] ;  /* 0x0100280000087ab9 */ /* 0x000fe20000000a00 */
[----:B------:R-:W-:Y:S01]  /*9c00*/  ULDC.64 UR4, c[0x4][0x8] ;  /* 0x0100020000047ab9 */ /* 0x000fe20000000a00 */
[----:B------:R-:W-:Y:S01]  /*9c10*/  IMAD.U32 R4, RZ, RZ, UR6 ;  /* 0x00000006ff047e24 */ /* 0x000fe2000f8e00ff */
[----:B0-----:R-:W-:Y:S01]  /*9c20*/  MOV R5, UR7 ;  /* 0x0000000700057c02 */ /* 0x001fe20008000f00 */
        /* <DEDUP_REMOVED lines=10> */
.L_x_236:
[----:B------:R-:W-:Y:S05]  /*9cd0*/  BSYNC B6 ;  /* 0x0000000000067941 */ /* 0x000fea0003800000 */
.L_x_235:
[----:B------:R-:W2:Y:S01]  /*9ce0*/  LDL.LU R19, [R1+0xc] ;  /* 0x00000c0001137983 */ /* 0x000ea20000300800 */
[----:B------:R-:W-:Y:S01]  /*9cf0*/  VIADD R0, R22, 0x6000 ;  /* 0x0000600016007836 */ /* 0x000fe20000000000 */
[----:B------:R-:W-:Y:S04]  /*9d00*/  BSSY B6, `(.L_x_237) ;  /* 0x0000016000067945 */ /* 0x000fe80003800000 */
[----:B------:R-:W-:Y:S02]  /*9d10*/  LOP3.LUT P0, RZ, R0, 0x1bf, RZ, 0xc0, !PT ;  /* 0x000001bf00ff7812 */ /* 0x000fe4000780c0ff */
[----:B--2---:R-:W-:-:S11]  /*9d20*/  LOP3.LUT R19, R19, 0xfffffffe, RZ, 0xc0, !PT ;  /* 0xfffffffe13137812 */ /* 0x004fd600078ec0ff */
[----:B------:R-:W-:-:S05]  /*9d30*/  @P0 LOP3.LUT R19, R19, 0x1, RZ, 0xfc, !PT ;  /* 0x0000000113130812 */ /* 0x000fca00078efcff */
[----:B------:R1:W-:Y:S01]  /*9d40*/  STL [R1+0xc], R19 ;  /* 0x00000c1301007387 */ /* 0x0003e20000100800 */
[----:B------:R-:W-:Y:S05]  /*9d50*/  @!P0 BRA `(.L_x_238) ;  /* 0x0000000000408947 */ /* 0x000fea0003800000 */
[----:B------:R-:W-:Y:S01]  /*9d60*/  MOV R2, 0x0 ;  /* 0x0000000000027802 */ /* 0x000fe20000000f00 */
[----:B------:R-:W-:Y:S01]  /*9d70*/  ULDC.64 UR6, c[0x4][0x98] ;  /* 0x0100260000067ab9 */ /* 0x000fe20000000a00 */
[----:B------:R-:W-:Y:S01]  /*9d80*/  ULDC.64 UR8, c[0x4][0xa0] ;  /* 0x0100280000087ab9 */ /* 0x000fe20000000a00 */
[----:B------:R-:W-:Y:S01]  /*9d90*/  ULDC.64 UR4, c[0x4][0x10] ;  /* 0x0100040000047ab9 */ /* 0x000fe20000000a00 */
[----:B------:R-:W-:Y:S01]  /*9da0*/  IMAD.U32 R4, RZ, RZ, UR6 ;  /* 0x00000006ff047e24 */ /* 0x000fe2000f8e00ff */
[----:B------:R-:W-:Y:S01]  /*9db0*/  MOV R8, 0x70 ;  /* 0x0000007000087802 */ /* 0x000fe20000000f00 */
[----:B------:R-:W2:Y:S01]  /*9dc0*/  LDC.64 R2, c[0x4][R2] ;  /* 0x0100000002027b82 */ /* 0x000ea20000000a00 */
[----:B0-----:R-:W-:Y:S02]  /*9dd0*/  IMAD.U32 R5, RZ, RZ, UR7 ;  /* 0x00000007ff057e24 */ /* 0x001fe4000f8e00ff */
[----:B------:R-:W-:Y:S02]  /*9de0*/  IMAD.U32 R6, RZ, RZ, UR8 ;  /* 0x00000008ff067e24 */ /* 0x000fe4000f8e00ff */
[----:B------:R-:W-:-:S02]  /*9df0*/  IMAD.U32 R7, RZ, RZ, UR9 ;  /* 0x00000009ff077e24 */ /* 0x000fc4000f8e00ff */
[----:B------:R-:W-:Y:S02]  /*9e00*/  IMAD.U32 R10, RZ, RZ, UR4 ;  /* 0x00000004ff0a7e24 */ /* 0x000fe4000f8e00ff */
[----:B------:R-:W-:Y:S02]  /*9e10*/  IMAD.U32 R11, RZ, RZ, UR5 ;  /* 0x00000005ff0b7e24 */ /* 0x000fe4000f8e00ff */
[----:B------:R-:W-:Y:S02]  /*9e20*/  IMAD.MOV.U32 R12, RZ, RZ, 0x1 ;  /* 0x00000001ff0c7424 */ /* 0x000fe400078e00ff */
[----:B------:R-:W-:-:S07]  /*9e30*/  IMAD.MOV.U32 R13, RZ, RZ, RZ ;  /* 0x000000ffff0d7224 */ /* 0x000fce00078e00ff */
[----:B------:R-:W-:-:S07]  /*9e40*/  LEPC R20, `(.L_x_238) ;  /* 0x000000001014794e */ /* 0x000fce0000000000 */
[----:B-12---:R-:W-:Y:S05]  /*9e50*/  CALL.ABS.NOINC R2 ;  /* 0x0000000002007343 */ /* 0x006fea0003c00000 */
.L_x_238:
[----:B------:R-:W-:Y:S05]  /*9e60*/  BSYNC B6 ;  /* 0x0000000000067941 */ /* 0x000fea0003800000 */
.L_x_237:
        /* <DEDUP_REMOVED lines=8> */
[----:B------:R-:W-:Y:S02]  /*9ef0*/  IMAD.U32 R4, RZ, RZ, UR6 ;  /* 0x00000006ff047e24 */ /* 0x000fe4000f8e00ff */
[----:B------:R-:W2:Y:S01]  /*9f00*/  LDC.64 R2, c[0x4][R2] ;  /* 0x0100000002027b82 */ /* 0x000ea20000000a00 */
[----:B0-----:R-:W-:Y:S02]  /*9f10*/  IMAD.U32 R5, RZ, RZ, UR7 ;  /* 0x00000007ff057e24 */ /* 0x001fe4000f8e00ff */
        /* <DEDUP_REMOVED lines=8> */
[----:B-12---:R-:W-:Y:S05]  /*9fa0*/  CALL.ABS.NOINC R2 ;  /* 0x0000000002007343 */ /* 0x006fea0003c00000 */
.L_x_240:
[----:B------:R-:W-:Y:S05]  /*9fb0*/  BSYNC B6 ;  /* 0x0000000000067941 */ /* 0x000fea0003800000 */
.L_x_239:
[----:B------:R-:W-:Y:S01]  /*9fc0*/  IMAD.MOV.U32 R23, RZ, RZ, R19 ;  /* 0x000000ffff177224 */ /* 0x000fe200078e0013 */
        /* <DEDUP_REMOVED lines=18> */
[----:B01----:R-:W-:Y:S05]  /*a0f0*/  CALL.ABS.NOINC R2 ;  /* 0x0000000002007343 */ /* 0x003fea0003c00000 */
.L_x_242:
[----:B------:R-:W-:Y:S05]  /*a100*/  BSYNC B6 ;  /* 0x0000000000067941 */ /* 0x000fea0003800000 */
.L_x_241:
[----:B------:R2:W3:Y:S01]  /*a110*/  LDL R20, [R1] ;  /* 0x0000000001147983 */ /* 0x0004e20000100800 */
[----:B------:R-:W-:Y:S01]  /*a120*/  ULDC.64 UR4, c[0x0][0x9f8] ;  /* 0x00027e0000047ab9 */ /* 0x000fe20000000a00 */
[----:B-1----:R-:W1:Y:S01]  /*a130*/  LDC R19, c[0x0][0x430] ;  /* 0x00010c00ff137b82 */ /* 0x002e620000000800 */
[----:B------:R-:W-:-:S04]  /*a140*/  UISETP.NE.U32.AND UP0, UPT, UR4, URZ, UPT ;  /* 0x0000003f0400728c */ /* 0x000fc8000bf05070 */
[----:B------:R-:W-:-:S06]  /*a150*/  UISETP.NE.AND.EX UP0, UPT, UR5, URZ, UPT, UP0 ;  /* 0x0000003f0500728c */ /* 0x000fcc000bf05300 */
[----:B------:R-:W-:-:S05]  /*a160*/  PLOP3.LUT P0, PT, PT, PT, UP0, 0x80, 0x0 ;  /* 0x000000000000781c */ /* 0x000fca0003f0f008 */
[----:B------:R-:W-:-:S04]  /*a170*/  @UP0 UIADD3 UR4, UP1, UR36, UR4, URZ ;  /* 0x0000000424040290 */ /* 0x000fc8000ff3e03f */
[----:B------:R-:W-:Y:S02]  /*a180*/  @UP0 UIADD3.X UR5, UR37, UR5, URZ, UP1, !UPT ;  /* 0x0000000525050290 */ /* 0x000fe40008ffe43f */
[----:B------:R-:W-:-:S04]  /*a190*/  IMAD.U32 R2, RZ, RZ, UR4 ;  /* 0x00000004ff027e24 */ /* 0x000fc8000f8e00ff */
[----:B------:R-:W-:-:S05]  /*a1a0*/  IMAD.U32 R3, RZ, RZ, UR5 ;  /* 0x00000005ff037e24 */ /* 0x000fca000f8e00ff */
[----:B---3--:R-:W3:Y:S01]  /*a1b0*/  @P0 LDG.E R20, desc[UR48][R2.64] ;  /* 0x0000003002140981 */ /* 0x008ee2000c1e1900 */
[----:B-1----:R-:W-:Y:S01]  /*a1c0*/  ISETP.NE.AND P2, PT, R19, 0x1, PT ;  /* 0x000000011300780c */ /* 0x002fe20003f45270 */
[----:B------:R-:W-:Y:S01]  /*a1d0*/  UMOV UR4, 0xffffffff ;  /* 0xffffffff00047882 */ /* 0x000fe20000000000 */
[----:B------:R-:W-:-:S11]  /*a1e0*/  LOP3.LUT R23, R23, 0xfffffff7, RZ, 0xc0, !PT ;  /* 0xfffffff717177812 */ /* 0x000fd600078ec0ff */
[----:B------:R-:W-:Y:S01]  /*a1f0*/  @P2 LOP3.LUT R23, R23, 0x8, RZ, 0xfc, !PT ;  /* 0x0000000817172812 */ /* 0x000fe200078efcff */
[----:B---3--:R2:W-:Y:S04]  /*a200*/  @P0 STL [R1], R20 ;  /* 0x0000001401000387 */ /* 0x0085e80000100800 */
[----:B------:R2:W-:Y:S01]  /*a210*/  STL [R1+0xc], R23 ;  /* 0x00000c1701007387 */ /* 0x0005e20000100800 */
[----:B------:R-:W-:Y:S05]  /*a220*/  BRA.DIV UR4, `(.L_x_243) ;  /* 0x0000004a045c7947 */ /* 0x000fea000b800000 */
.L_x_323:
[----:B------:R-:W1:Y:S01]  /*a230*/  S2R R0, SR_TID.X ;  /* 0x0000000000007919 */ /* 0x000e620000002100 */
[----:B------:R-:W-:Y:S01]  /*a240*/  UMOV UR4, 0xa0 ;  /* 0x000000a000047882 */ /* 0x000fe20000000000 */
[----:B0-----:R-:W0:Y:S01]  /*a250*/  @P2 LDC R5, c[0x0][0x434] ;  /* 0x00010d00ff052b82 */ /* 0x001e220000000800 */
[----:B------:R-:W-:Y:S01]  /*a260*/  UIMAD UR4, UR43, UR4, -0xa0 ;  /* 0xffffff602b0474a4 */ /* 0x000fe2000f8e0204 */
[----:B------:R-:W3:Y:S01]  /*a270*/  S2R R9, SR_TID.X ;  /* 0x0000000000097919 */ /* 0x000ee20000002100 */
[----:B------:R-:W-:Y:S01]  /*a280*/  SHF.R.S32.HI R14, RZ, 0x1f, R20 ;  /* 0x0000001fff0e7819 */ /* 0x000fe20000011414 */
[----:B------:R-:W-:Y:S01]  /*a290*/  IMAD.MOV.U32 R13, RZ, RZ, R23 ;  /* 0x000000ffff0d7224 */ /* 0x000fe200078e0017 */
[----:B------:R-:W4:Y:S03]  /*a2a0*/  S2R R12, SR_TID.X ;  /* 0x00000000000c7919 */ /* 0x000f260000002100 */
[----:B------:R0:W-:Y:S01]  /*a2b0*/  STL [R1+0x10], R14 ;  /* 0x0000100e01007387 */ /* 0x0001e20000100800 */
[C---:B-1----:R-:W-:Y:S01]  /*a2c0*/  LOP3.LUT R2, R0.reuse, 0x7f, RZ, 0xc0, !PT ;  /* 0x0000007f00027812 */ /* 0x042fe200078ec0ff */
[----:B------:R-:W-:-:S03]  /*a2d0*/  IMAD.SHL.U32 R0, R0, 0x20, RZ ;  /* 0x0000002000007824 */ /* 0x000fc600078e00ff */
[----:B------:R-:W-:Y:S02]  /*a2e0*/  SHF.R.U32.HI R2, RZ, 0x2, R2 ;  /* 0x00000002ff027819 */ /* 0x000fe40000011602 */
[----:B---3--:R-:W-:Y:S02]  /*a2f0*/  LOP3.LUT R9, R9, 0x7f, RZ, 0xc0, !PT ;  /* 0x0000007f09097812 */ /* 0x008fe400078ec0ff */
[----:B------:R-:W-:Y:S01]  /*a300*/  LOP3.LUT R0, R2, 0x60, R0, 0xf8, !PT ;  /* 0x0000006002007812 */ /* 0x000fe200078ef800 */
[----:B----4-:R-:W-:Y:S01]  /*a310*/  IMAD.SHL.U32 R12, R12, 0x20, RZ ;  /* 0x000000200c0c7824 */ /* 0x010fe200078e00ff */
[----:B------:R-:W-:-:S03]  /*a320*/  SHF.R.U32.HI R9, RZ, 0x2, R9 ;  /* 0x00000002ff097819 */ /* 0x000fc60000011609 */
[----:B------:R-:W-:Y:S01]  /*a330*/  VIADD R8, R0, UR4 ;  /* 0x0000000400087c36 */ /* 0x000fe20008000000 */
[----:B------:R-:W-:Y:S01]  /*a340*/  LOP3.LUT R12, R9, 0x60, R12, 0xf8, !PT ;  /* 0x00000060090c7812 */ /* 0x000fe200078ef80c */
[----:B------:R-:W1:Y:S03]  /*a350*/  @P2 LDC R0, c[0x0][0x438] ;  /* 0x00010e00ff002b82 */ /* 0x000e660000000800 */
[C---:B------:R-:W-:Y:S01]  /*a360*/  ISETP.GE.AND P1, PT, R8.reuse, UR42, PT ;  /* 0x0000002a08007c0c */ /* 0x040fe2000bf26270 */
[----:B------:R-:W-:Y:S01]  /*a370*/  VIADD R8, R8, UR38 ;  /* 0x0000002608087c36 */ /* 0x000fe20008000000 */
[----:B------:R-:W-:-:S03]  /*a380*/  LOP3.LUT R12, R12, 0x80, RZ, 0xfc, !PT ;  /* 0x000000800c0c7812 */ /* 0x000fc600078efcff */
[----:B0-----:R-:W-:-:S04]  /*a390*/  @P2 IMAD.HI.U32 R5, R8, R5, RZ ;  /* 0x0000000508052227 */ /* 0x001fc800078e00ff */
[----:B------:R-:W-:-:S04]  /*a3a0*/  IMAD.MOV.U32 R6, RZ, RZ, R8 ;  /* 0x000000ffff067224 */ /* 0x000fc800078e0008 */
[----:B------:R-:W0:Y:S01]  /*a3b0*/  @!P1 LDC.64 R2, c[0x0][0x428] ;  /* 0x00010a00ff029b82 */ /* 0x000e220000000a00 */
[----:B-1----:R-:W-:-:S07]  /*a3c0*/  @P2 SHF.R.U32.HI R6, RZ, R0, R5 ;  /* 0x00000000ff062219 */ /* 0x002fce0000011605 */
[----:B------:R-:W1:Y:S01]  /*a3d0*/  @!P1 LDC.64 R4, c[0x0][0x418] ;  /* 0x00010600ff049b82 */ /* 0x000e620000000a00 */
[----:B------:R-:W-:Y:S01]  /*a3e0*/  @!P1 SHF.R.S32.HI R7, RZ, 0x1f, R6 ;  /* 0x0000001fff079819 */ /* 0x000fe20000011406 */
[----:B0-----:R-:W-:-:S04]  /*a3f0*/  @!P1 IMAD R0, R14, R2, RZ ;  /* 0x000000020e009224 */ /* 0x001fc800078e02ff */
[C---:B------:R-:W-:Y:S02]  /*a400*/  @!P1 IMAD R0, R20.reuse, R3, R0 ;  /* 0x0000000314009224 */ /* 0x040fe400078e0200 */
[----:B------:R-:W-:-:S05]  /*a410*/  @!P1 IMAD.WIDE.U32 R2, R20, R2, R6 ;  /* 0x0000000214029225 */ /* 0x000fca00078e0006 */
[----:B------:R-:W-:Y:S02]  /*a420*/  @!P1 IADD3 R0, R3, R0, RZ ;  /* 0x0000000003009210 */ /* 0x000fe40007ffe0ff */
[C---:B-1----:R-:W-:Y:S01]  /*a430*/  @!P1 LEA R10, P0, R2.reuse, R4, 0x2 ;  /* 0x00000004020a9211 */ /* 0x042fe200078010ff */
[----:B------:R-:W0:Y:S03]  /*a440*/  @P2 LDC R3, c[0x0][0x434] ;  /* 0x00010d00ff032b82 */ /* 0x000e260000000800 */
[----:B------:R-:W-:Y:S01]  /*a450*/  @!P1 LEA.HI.X R11, R2, R5, R0, 0x2, P0 ;  /* 0x00000005020b9211 */ /* 0x000fe200000f1400 */
[----:B------:R-:W-:Y:S02]  /*a460*/  VIADD R0, R12, UR4 ;  /* 0x000000040c007c36 */ /* 0x000fe40008000000 */
[----:B------:R-:W-:Y:S02]  /*a470*/  IMAD.MOV R6, RZ, RZ, -R6 ;  /* 0x000000ffff067224 */ /* 0x000fe400078e0a06 */
[----:B------:R-:W1:Y:S01]  /*a480*/  @P2 LDC R2, c[0x0][0x438] ;  /* 0x00010e00ff022b82 */ /* 0x000e620000000800 */
[C---:B------:R-:W-:Y:S01]  /*a490*/  ISETP.GE.AND P0, PT, R0.reuse, UR42, PT ;  /* 0x0000002a00007c0c */ /* 0x040fe2000bf06270 */
[----:B------:R-:W-:-:S02]  /*a4a0*/  VIADD R0, R0, UR38 ;  /* 0x0000002600007c36 */ /* 0x000fc40008000000 */
[----:B------:R-:W-:Y:S01]  /*a4b0*/  IMAD.MOV.U32 R5, RZ, RZ, RZ ;  /* 0x000000ffff057224 */ /* 0x000fe200078e00ff */
[----:B------:R-:W-:Y:S01]  /*a4c0*/  ISETP.GT.U32.OR P0, PT, R12, 0x9f, P0 ;  /* 0x0000009f0c00780c */ /* 0x000fe20000704470 */
[----:B------:R-:W-:Y:S02]  /*a4d0*/  IMAD.MOV.U32 R4, RZ, RZ, R0 ;  /* 0x000000ffff047224 */ /* 0x000fe400078e0000 */
[----:B------:R-:W-:Y:S02]  /*a4e0*/  IMAD R6, R19, R6, R8 ;  /* 0x0000000613067224 */ /* 0x000fe400078e0208 */
[----:B------:R-:W5:Y:S01]  /*a4f0*/  @!P1 LDG.E R5, desc[UR48][R10.64] ;  /* 0x000000300a059981 */ /* 0x000f62000c1e1900 */
[----:B0-----:R-:W-:-:S05]  /*a500*/  @P2 IMAD.HI.U32 R3, R0, R3, RZ ;  /* 0x0000000300032227 */ /* 0x001fca00078e00ff */
[----:B-1----:R-:W-:Y:S02]  /*a510*/  @P2 SHF.R.U32.HI R4, RZ, R2, R3 ;  /* 0x00000002ff042219 */ /* 0x002fe40000011603 */
[----:B------:R-:W0:Y:S02]  /*a520*/  @!P0 LDC.64 R2, c[0x0][0x428] ;  /* 0x00010a00ff028b82 */ /* 0x000e240000000a00 */
[--C-:B------:R-:W-:Y:S01]  /*a530*/  @!P0 SHF.R.S32.HI R9, RZ, 0x1f, R4.reuse ;  /* 0x0000001fff098819 */ /* 0x100fe20000011404 */
[----:B------:R-:W-:Y:S02]  /*a540*/  @!P0 IMAD.MOV.U32 R8, RZ, RZ, R4 ;  /* 0x000000ffff088224 */ /* 0x000fe400078e0004 */
[-C--:B0-----:R-:W-:Y:S02]  /*a550*/  @!P0 IMAD R7, R14, R2.reuse, RZ ;  /* 0x000000020e078224 */ /* 0x081fe400078e02ff */
[----:B------:R-:W-:-:S04]  /*a560*/  @!P0 IMAD.WIDE.U32 R8, R20, R2, R8 ;  /* 0x0000000214088225 */ /* 0x000fc800078e0008 */
[----:B------:R-:W-:Y:S02]  /*a570*/  @!P0 IMAD R7, R20, R3, R7 ;  /* 0x0000000314078224 */ /* 0x000fe400078e0207 */
[----:B------:R-:W0:Y:S02]  /*a580*/  @!P0 LDC.64 R2, c[0x0][0x418] ;  /* 0x00010600ff028b82 */ /* 0x000e240000000a00 */
[----:B------:R-:W-:Y:S01]  /*a590*/  @!P0 IMAD.IADD R7, R7, 0x1, R9 ;  /* 0x0000000107078824 */ /* 0x000fe200078e0209 */
[----:B------:R-:W-:Y:S02]  /*a5a0*/  LOP3.LUT R13, R13, 0xfffffffd, RZ, 0xc0, !PT ;  /* 0xfffffffd0d0d7812 */ /* 0x000fe400078ec0ff */
[----:B0-----:R-:W-:-:S04]  /*a5b0*/  @!P0 LEA R2, P1, R8, R2, 0x2 ;  /* 0x0000000208028211 */ /* 0x001fc800078210ff */
[----:B------:R-:W-:Y:S01]  /*a5c0*/  @!P0 LEA.HI.X R3, R8, R3, R7, 0x2, P1 ;  /* 0x0000000308038211 */ /* 0x000fe200008f1407 */
[----:B------:R-:W-:-:S06]  /*a5d0*/  IMAD.MOV.U32 R8, RZ, RZ, RZ ;  /* 0x000000ffff087224 */ /* 0x000fcc00078e00ff */
[----:B------:R0:W5:Y:S01]  /*a5e0*/  @!P0 LDG.E R8, desc[UR48][R2.64] ;  /* 0x0000003002088981 */ /* 0x000162000c1e1900 */
[----:B------:R-:W-:Y:S01]  /*a5f0*/  ISETP.GT.U32.AND P0, PT, R12, 0x9f, PT ;  /* 0x0000009f0c00780c */ /* 0x000fe20003f04070 */
[----:B0-----:R-:W-:-:S05]  /*a600*/  IMAD.U32 R3, RZ, RZ, UR46 ;  /* 0x0000002eff037e24 */ /* 0x001fca000f8e00ff */
[----:B------:R-:W-:-:S07]  /*a610*/  ISETP.NE.AND P2, PT, R3, 0x3, PT ;  /* 0x000000030300780c */ /* 0x000fce0003f45270 */
[----:B------:R-:W-:Y:S01]  /*a620*/  @P0 LOP3.LUT R13, R13, 0x2, RZ, 0xfc, !PT ;  /* 0x000000020d0d0812 */ /* 0x000fe200078efcff */
[----:B------:R-:W-:-:S03]  /*a630*/  IMAD.MOV R7, RZ, RZ, -R4 ;  /* 0x000000ffff077224 */ /* 0x000fc600078e0a04 */
[----:B------:R-:W-:Y:S01]  /*a640*/  LOP3.LUT R13, R13, 0xfffffffb, RZ, 0xc0, !PT ;  /* 0xfffffffb0d0d7812 */ /* 0x000fe200078ec0ff */
[----:B------:R-:W-:Y:S01]  /*a650*/  IMAD R2, R19, R7, R0 ;  /* 0x0000000713027224 */ /* 0x000fe200078e0200 */
[----:B------:R-:W-:Y:S02]  /*a660*/  SHF.R.S32.HI R0, RZ, 0x1f, R18 ;  /* 0x0000001fff007819 */ /* 0x000fe40000011412 */
[----:B------:R-:W-:-:S03]  /*a670*/  @P2 LOP3.LUT R13, R13, 0x4, RZ, 0xfc, !PT ;  /* 0x000000040d0d2812 */ /* 0x000fc600078efcff */
[----:B------:R0:W-:Y:S04]  /*a680*/  STL [R1+0x8], R0 ;  /* 0x0000080001007387 */ /* 0x0001e80000100800 */
[----:B------:R0:W-:Y:S01]  /*a690*/  STL [R1+0xc], R13 ;  /* 0x00000c0d01007387 */ /* 0x0001e20000100800 */
[----:B------:R-:W-:-:S04]  /*a6a0*/  IMAD.U32 R12, RZ, RZ, UR43 ;  /* 0x0000002bff0c7e24 */ /* 0x000fc8000f8e00ff */
[----:B------:R-:W-:Y:S01]  /*a6b0*/  VIADD R12, R12, 0xffffffff ;  /* 0xffffffff0c0c7836 */ /* 0x000fe20000000000 */
[----:B------:R-:W-:Y:S06]  /*a6c0*/  @!P2 BRA `(.L_x_244) ;  /* 0x000000000004a947 */ /* 0x000fec0003800000 */
[----:B------:R-:W-:Y:S01]  /*a6d0*/  BPT.TRAP 0x1 ;  /* 0x000000040000795c */ /* 0x000fe20000300000 */
.L_x_244:
[----:B0-----:R-:W3:Y:S01]  /*a6e0*/  LDL R0, [R1+0x4] ;  /* 0x0000040001007983 */ /* 0x001ee20000100800 */
[----:B------:R-:W-:Y:S01]  /*a6f0*/  IMAD R4, R28, 0x8, R22 ;  /* 0x000000081c047824 */ /* 0x000fe200078e0216 */
[----:B------:R-:W-:Y:S01]  /*a700*/  BSSY B0, `(.L_x_245) ;  /* 0x0000006000007945 */ /* 0x000fe20003800000 */
[----:B------:R-:W-:Y:S02]  /*a710*/  SHF.R.S32.HI R27, RZ, 0x1f, R6 ;  /* 0x0000001fff1b7819 */ /* 0x000fe40000011406 */
[----:B---3--:R-:W-:-:S04]  /*a720*/  SHF.L.U32 R0, R0, 0x1f, RZ ;  /* 0x0000001f00007819 */ /* 0x008fc800000006ff */
[----:B------:R-:W0:Y:S01]  /*a730*/  SYNCS.PHASECHK.TRANS64.TRYWAIT P0, [R4+URZ+0x13280], R0 ;  /* 0x01328000040075a7 */ /* 0x000e22000800017f */
[----:B------:R1:W-:Y:S02]  /*a740*/  STL [R1+0x24], R0 ;  /* 0x0000240001007387 */ /* 0x0003e40000100800 */
[----:B01----:R-:W-:Y:S05]  /*a750*/  @!P0 BRA `(.L_x_246) ;  /* 0x00000044003c8947 */ /* 0x003fea0003800000 */
.L_x_324:
[----:B------:R-:W-:Y:S05]  /*a760*/  BSYNC B0 ;  /* 0x0000000000007941 */ /* 0x000fea0003800000 */
.L_x_245:
[----:B------:R-:W3:Y:S01]  /*a770*/  LDL.LU R7, [R1+0xc] ;  /* 0x00000c0001077983 */ /* 0x000ee20000300800 */
[----:B------:R-:W1:Y:S01]  /*a780*/  LDC R9, c[0x0][0x2f4] ;  /* 0x0000bd00ff097b82 */ /* 0x000e620000000800 */
[----:B------:R-:W-:Y:S01]  /*a790*/  ULDC.64 UR4, c[0x0][0x328] ;  /* 0x0000ca0000047ab9 */ /* 0x000fe20000000a00 */
[----:B------:R-:W2:Y:S01]  /*a7a0*/  S2R R14, SR_TID.X ;  /* 0x00000000000e7919 */ /* 0x000ea20000002100 */
[----:B-----5:R-:W-:Y:S01]  /*a7b0*/  SHF.R.S32.HI R29, RZ, 0x1f, R5 ;  /* 0x0000001fff1d7819 */ /* 0x020fe20000011405 */
[----:B------:R-:W-:Y:S01]  /*a7c0*/  ULDC.64 UR6, c[0x0][0x338] ;  /* 0x0000ce0000067ab9 */ /* 0x000fe20000000a00 */
[----:B------:R-:W-:Y:S01]  /*a7d0*/  ULDC.64 UR8, c[0x0][0x330] ;  /* 0x0000cc0000087ab9 */ /* 0x000fe20000000a00 */
[----:B------:R-:W4:Y:S01]  /*a7e0*/  LDL R3, [R1+0x8] ;  /* 0x0000080001037983 */ /* 0x000f220000100800 */
[----:B0-----:R-:W-:Y:S01]  /*a7f0*/  IMAD R0, R27, UR4, RZ ;  /* 0x000000041b007c24 */ /* 0x001fe2000f8e02ff */
[----:B------:R-:W-:Y:S01]  /*a800*/  ULDC.64 UR10, c[0x0][0x318] ;  /* 0x0000c600000a7ab9 */ /* 0x000fe20000000a00 */
[C---:B------:R-:W-:Y:S01]  /*a810*/  IMAD.WIDE.U32 R10, R6.reuse, UR4, RZ ;  /* 0x00000004060a7c25 */ /* 0x040fe2000f8e00ff */
[----:B------:R-:W4:Y:S03]  /*a820*/  LDL R13, [R1+0x18] ;  /* 0x00001800010d7983 */ /* 0x000f260000100800 */
[----:B------:R-:W-:-:S05]  /*a830*/  IMAD R0, R6, UR5, R0 ;  /* 0x0000000506007c24 */ /* 0x000fca000f8e0200 */
[----:B------:R-:W-:Y:S01]  /*a840*/  IADD3 R11, R11, R0, RZ ;  /* 0x000000000b0b7210 */ /* 0x000fe20007ffe0ff */
[----:B------:R-:W-:-:S04]  /*a850*/  IMAD R0, R29, UR6, RZ ;  /* 0x000000061d007c24 */ /* 0x000fc8000f8e02ff */
[C---:B------:R-:W-:Y:S02]  /*a860*/  IMAD R0, R5.reuse, UR7, R0 ;  /* 0x0000000705007c24 */ /* 0x040fe4000f8e0200 */
[----:B------:R-:W-:-:S04]  /*a870*/  IMAD.WIDE.U32 R10, R5, UR6, R10 ;  /* 0x00000006050a7c25 */ /* 0x000fc8000f8e000a */
[----:B------:R-:W-:Y:S02]  /*a880*/  IMAD.IADD R11, R11, 0x1, R0 ;  /* 0x000000010b0b7824 */ /* 0x000fe400078e0200 */
[----:B--2---:R-:W-:-:S05]  /*a890*/  IMAD.SHL.U32 R20, R14, 0x10, RZ ;  /* 0x000000100e147824 */ /* 0x004fca00078e00ff */
[----:B------:R-:W-:-:S04]  /*a8a0*/  LOP3.LUT R20, R20, 0x30, RZ, 0xc0, !PT ;  /* 0x0000003014147812 */ /* 0x000fc800078ec0ff */
[-C--:B-1----:R-:W-:Y:S01]  /*a8b0*/  ISETP.GE.AND P1, PT, R20, R9.reuse, PT ;  /* 0x000000091400720c */ /* 0x082fe20003f26270 */
[----:B------:R-:W-:Y:S01]  /*a8c0*/  IMAD.WIDE.U32 R10, R18, UR8, R10 ;  /* 0x00000008120a7c25 */ /* 0x000fe2000f8e000a */
[----:B------:R-:W-:Y:S02]  /*a8d0*/  SHF.R.S32.HI R26, RZ, 0x1f, R2 ;  /* 0x0000001fff1a7819 */ /* 0x000fe40000011402 */
[----:B------:R-:W-:-:S03]  /*a8e0*/  ISETP.GE.AND P0, PT, R20, R9, PT ;  /* 0x000000091400720c */ /* 0x000fc60003f06270 */
[----:B------:R-:W-:Y:S01]  /*a8f0*/  IMAD R9, R26, UR4, RZ ;  /* 0x000000041a097c24 */ /* 0x000fe2000f8e02ff */
[----:B------:R-:W-:-:S03]  /*a900*/  SHF.R.S32.HI R25, RZ, 0x1f, R8 ;  /* 0x0000001fff197819 */ /* 0x000fc60000011408 */
[----:B------:R-:W-:Y:S01]  /*a910*/  IMAD R9, R2, UR5, R9 ;  /* 0x0000000502097c24 */ /* 0x000fe2000f8e0209 */
[----:B------:R-:W-:-:S04]  /*a920*/  LOP3.LUT R14, R14, 0x7f, RZ, 0xc0, !PT ;  /* 0x0000007f0e0e7812 */ /* 0x000fc800078ec0ff */
[----:B------:R-:W-:Y:S02]  /*a930*/  SHF.R.U32.HI R14, RZ, 0x2, R14 ;  /* 0x00000002ff0e7819 */ /* 0x000fe4000001160e */
[----:B---3--:R-:W-:-:S04]  /*a940*/  LOP3.LUT R7, R7, 0xfffffffe, RZ, 0xc0, !PT ;  /* 0xfffffffe07077812 */ /* 0x008fc800078ec0ff */
[----:B------:R-:W-:Y:S01]  /*a950*/  @P1 LOP3.LUT R7, R7, 0x1, RZ, 0xfc, !PT ;  /* 0x0000000107071812 */ /* 0x000fe200078efcff */
[----:B----4-:R-:W-:Y:S01]  /*a960*/  IMAD R0, R3, UR8, RZ ;  /* 0x0000000803007c24 */ /* 0x010fe2000f8e02ff */
[----:B------:R-:W-:-:S03]  /*a970*/  IADD3 R3, P1, R10, UR10, RZ ;  /* 0x0000000a0a037c10 */ /* 0x000fc6000ff3e0ff */
[----:B------:R-:W-:Y:S01]  /*a980*/  IMAD R0, R18, UR9, R0 ;  /* 0x0000000912007c24 */ /* 0x000fe2000f8e0200 */
[----:B------:R0:W-:Y:S04]  /*a990*/  STL [R1+0xc], R7 ;  /* 0x00000c0701007387 */ /* 0x0001e80000100800 */
[----:B0-----:R-:W-:Y:S01]  /*a9a0*/  IADD3.X R7, R11, UR11, R0, P1, !PT ;  /* 0x0000000b0b077c10 */ /* 0x001fe20008ffe400 */
[----:B------:R-:W-:-:S04]  /*a9b0*/  IMAD.WIDE.U32 R10, R2, UR4, RZ ;  /* 0x00000004020a7c25 */ /* 0x000fc8000f8e00ff */
[----:B------:R-:W-:Y:S02]  /*a9c0*/  IMAD.IADD R11, R11, 0x1, R9 ;  /* 0x000000010b0b7824 */ /* 0x000fe400078e0209 */
[----:B------:R-:W-:Y:S02]  /*a9d0*/  IMAD R9, R25, UR6, RZ ;  /* 0x0000000619097c24 */ /* 0x000fe4000f8e02ff */
[----:B------:R-:W-:-:S04]  /*a9e0*/  IMAD.WIDE.U32 R10, R8, UR6, R10 ;  /* 0x00000006080a7c25 */ /* 0x000fc8000f8e000a */
[----:B------:R-:W-:-:S04]  /*a9f0*/  IMAD R9, R8, UR7, R9 ;  /* 0x0000000708097c24 */ /* 0x000fc8000f8e0209 */
[----:B------:R-:W-:Y:S02]  /*aa00*/  IMAD.IADD R11, R11, 0x1, R9 ;  /* 0x000000010b0b7824 */ /* 0x000fe400078e0209 */
[----:B------:R-:W-:Y:S02]  /*aa10*/  IMAD.MOV.U32 R9, RZ, RZ, -0xa0 ;  /* 0xffffff60ff097424 */ /* 0x000fe400078e00ff */
[----:B------:R-:W-:-:S04]  /*aa20*/  IMAD.WIDE.U32 R10, R18, UR8, R10 ;  /* 0x00000008120a7c25 */ /* 0x000fc8000f8e000a */
[----:B------:R-:W-:Y:S01]  /*aa30*/  IMAD R9, R12, R9, UR42 ;  /* 0x0000002a0c097e24 */ /* 0x000fe2000f8e0209 */
[----:B------:R-:W-:Y:S01]  /*aa40*/  IADD3 R24, P1, R10, UR10, RZ ;  /* 0x0000000a0a187c10 */ /* 0x000fe2000ff3e0ff */
[----:B------:R-:W-:Y:S02]  /*aa50*/  UMOV UR4, 0xffffffff ;  /* 0xffffffff00047882 */ /* 0x000fe40000000000 */
[----:B------:R-:W-:Y:S01]  /*aa60*/  IMAD.IADD R9, R9, 0x1, -R14 ;  /* 0x0000000109097824 */ /* 0x000fe200078e0a0e */
[----:B------:R-:W-:Y:S01]  /*aa70*/  IADD3.X R23, R0, UR11, R11, P1, !PT ;  /* 0x0000000b00177c10 */ /* 0x000fe20008ffe40b */
[----:B------:R-:W-:-:S03]  /*aa80*/  IMAD R19, R28, 0x2800, R13 ;  /* 0x000028001c137824 */ /* 0x000fc600078e020d */
[----:B------:R-:W-:Y:S01]  /*aa90*/  ISETP.GE.AND P5, PT, R9, 0x1, PT ;  /* 0x000000010900780c */ /* 0x000fe20003fa6270 */
[----:B------:R-:W-:-:S12]  /*aaa0*/  BRA.DIV UR4, `(.L_x_247) ;  /* 0x0000004204807947 */ /* 0x000fd8000b800000 */
[----:B------:R-:W2:Y:S01]  /*aab0*/  LDL.LU R14, [R1+0xc] ;  /* 0x00000c00010e7983 */ /* 0x000ea20000300800 */
[----:B------:R-:W0:Y:S03]  /*aac0*/  S2R R11, SR_TID.X ;  /* 0x00000000000b7919 */ /* 0x000e260000002100 */
[----:B------:R-:W1:Y:S04]  /*aad0*/  SHFL.IDX PT, R10, R3, RZ, 0x1c1f ;  /* 0x001c1fff030a7589 */ /* 0x000e6800000e0000 */
[----:B------:R-:W3:Y:S01]  /*aae0*/  SHFL.IDX PT, R0, R7, RZ, 0x1c1f ;  /* 0x001c1fff07007589 */ /* 0x000ee200000e0000 */
[----:B0-----:R-:W-:-:S05]  /*aaf0*/  IMAD.SHL.U32 R15, R11, 0x10, RZ ;  /* 0x000000100b0f7824 */ /* 0x001fca00078e00ff */
[----:B------:R-:W-:-:S04]  /*ab00*/  LOP3.LUT R15, R15, 0x30, RZ, 0xc0, !PT ;  /* 0x000000300f0f7812 */ /* 0x000fc800078ec0ff */
[----:B-1----:R-:W-:-:S05]  /*ab10*/  IADD3 R10, P1, R15, R10, RZ ;  /* 0x0000000a0f0a7210 */ /* 0x002fca0007f3e0ff */
[----:B---3--:R-:W-:Y:S01]  /*ab20*/  IMAD.X R11, RZ, RZ, R0, P1 ;  /* 0x000000ffff0b7224 */ /* 0x008fe200008e0600 */
[----:B------:R-:W-:Y:S01]  /*ab30*/  ISETP.LT.OR P1, PT, R9, 0x1, P0 ;  /* 0x000000010900780c */ /* 0x000fe20000721670 */
[----:B------:R-:W-:Y:S01]  /*ab40*/  IMAD.IADD R0, R22, 0x1, R19 ;  /* 0x0000000116007824 */ /* 0x000fe200078e0213 */
[----:B------:R-:W0:Y:S11]  /*ab50*/  SHFL.IDX PT, R12, R3, 0x1, 0x1c1f ;  /* 0x003c1f00030c7f89 */ /* 0x000e3600000e0000 */
[----:B------:R1:W-:Y:S04]  /*ab60*/  LDGSTS.E.BYPASS.LTC128B.128 [R0+0x6000], desc[UR48][R10.64], !P1 ;  /* 0x060000000a007fae */ /* 0x0003e8000c901d70 */
[----:B-1----:R-:W1:Y:S01]  /*ab70*/  SHFL.IDX PT, R10, R7, 0x1, 0x1c1f ;  /* 0x003c1f00070a7f89 */ /* 0x002e6200000e0000 */
[----:B0-----:R-:W-:-:S05]  /*ab80*/  IADD3 R12, P1, R15, R12, RZ ;  /* 0x0000000c0f0c7210 */ /* 0x001fca0007f3e0ff */
[----:B-1----:R-:W-:Y:S01]  /*ab90*/  IMAD.X R13, RZ, RZ, R10, P1 ;  /* 0x000000ffff0d7224 */ /* 0x002fe200008e060a */
[----:B------:R-:W-:Y:S01]  /*aba0*/  ISETP.LT.OR P1, PT, R9, 0x21, P0 ;  /* 0x000000210900780c */ /* 0x000fe20000721670 */
[----:B------:R-:W-:-:S12]  /*abb0*/  SHFL.IDX PT, R10, R7, 0x2, 0x1c1f ;  /* 0x005c1f00070a7f89 */ /* 0x000fd800000e0000 */
[----:B------:R0:W-:Y:S04]  /*abc0*/  LDGSTS.E.BYPASS.LTC128B.128 [R0+0x6800], desc[UR48][R12.64], !P1 ;  /* 0x068000000c007fae */ /* 0x0001e8000c901d70 */
[----:B0-----:R-:W0:Y:S04]  /*abd0*/  SHFL.IDX PT, R12, R3, 0x2, 0x1c1f ;  /* 0x005c1f00030c7f89 */ /* 0x001e2800000e0000 */
[----:B------:R-:W1:Y:S04]  /*abe0*/  SHFL.IDX PT, R3, R3, 0x3, 0x1c1f ;  /* 0x007c1f0003037f89 */ /* 0x000e6800000e0000 */
[----:B------:R-:W3:Y:S01]  /*abf0*/  SHFL.IDX PT, R7, R7, 0x3, 0x1c1f ;  /* 0x007c1f0007077f89 */ /* 0x000ee200000e0000 */
[----:B0-----:R-:W-:-:S05]  /*ac00*/  IADD3 R12, P1, R15, R12, RZ ;  /* 0x0000000c0f0c7210 */ /* 0x001fca0007f3e0ff */
[----:B------:R-:W-:Y:S01]  /*ac10*/  IMAD.X R13, RZ, RZ, R10, P1 ;  /* 0x000000ffff0d7224 */ /* 0x000fe200008e060a */
[C---:B------:R-:W-:Y:S02]  /*ac20*/  ISETP.LT.OR P1, PT, R9.reuse, 0x41, P0 ;  /* 0x000000410900780c */ /* 0x040fe40000721670 */
[----:B------:R-:W-:-:S11]  /*ac30*/  ISETP.GE.AND P2, PT, R9, 0x81, PT ;  /* 0x000000810900780c */ /* 0x000fd60003f46270 */
[----:B------:R-:W-:Y:S01]  /*ac40*/  LDGSTS.E.BYPASS.LTC128B.128 [R0+0x7000], desc[UR48][R12.64], !P1 ;  /* 0x070000000c007fae */ /* 0x000fe2000c901d70 */
[----:B-1----:R-:W-:-:S05]  /*ac50*/  IADD3 R10, P1, R15, R3, RZ ;  /* 0x000000030f0a7210 */ /* 0x002fca0007f3e0ff */
[----:B---3--:R-:W-:Y:S01]  /*ac60*/  IMAD.X R11, RZ, RZ, R7, P1 ;  /* 0x000000ffff0b7224 */ /* 0x008fe200008e0607 */
[----:B------:R-:W-:Y:S01]  /*ac70*/  ISETP.LT.OR P1, PT, R9, 0x61, P0 ;  /* 0x000000610900780c */ /* 0x000fe20000721670 */
[----:B------:R1:W3:-:S12]  /*ac80*/  SHFL.IDX PT, R3, R23, RZ, 0x1c1f ;  /* 0x001c1fff17037589 */ /* 0x0002d800000e0000 */
[----:B------:R0:W-:Y:S04]  /*ac90*/  LDGSTS.E.BYPASS.LTC128B.128 [R0+0x7800], desc[UR48][R10.64], !P1 ;  /* 0x078000000a007fae */ /* 0x0001e8000c901d70 */
[----:B0-----:R1:W4:Y:S01]  /*aca0*/  SHFL.IDX PT, R10, R24, RZ, 0x1c1f ;  /* 0x001c1fff180a7589 */ /* 0x00132200000e0000 */
[C---:B------:R-:W-:Y:S02]  /*acb0*/  ISETP.GE.AND P4, PT, R9.reuse, 0x21, PT ;  /* 0x000000210900780c */ /* 0x040fe40003f86270 */
[C---:B------:R-:W-:Y:S02]  /*acc0*/  ISETP.GE.AND P3, PT, R9.reuse, 0x41, PT ;  /* 0x000000410900780c */ /* 0x040fe40003f66270 */
[----:B------:R-:W-:Y:S02]  /*acd0*/  ISETP.GE.AND P1, PT, R9, 0x61, PT ;  /* 0x000000610900780c */ /* 0x000fe40003f26270 */
[----:B--2---:R-:W-:-:S04]  /*ace0*/  LOP3.LUT R14, R14, 0xffffffef, RZ, 0xc0, !PT ;  /* 0xffffffef0e0e7812 */ /* 0x004fc800078ec0ff */
[----:B------:R-:W-:-:S05]  /*acf0*/  @P2 LOP3.LUT R14, R14, 0x10, RZ, 0xfc, !PT ;  /* 0x000000100e0e2812 */ /* 0x000fca00078efcff */
[----:B---34-:R1:W-:Y:S02]  /*ad00*/  STL [R1+0xc], R14 ;  /* 0x00000c0e01007387 */ /* 0x0183e40000100800 */
.L_x_336:
[----:B------:R-:W2:Y:S01]  /*ad10*/  S2R R7, SR_TID.X ;  /* 0x0000000000077919 */ /* 0x000ea20000002100 */
[----:B------:R-:W-:Y:S01]  /*ad20*/  ISETP.LT.OR P0, PT, R9, 0x81, P0 ;  /* 0x000000810900780c */ /* 0x000fe20000701670 */
[----:B--2---:R-:W-:-:S05]  /*ad30*/  IMAD.SHL.U32 R7, R7, 0x10, RZ ;  /* 0x0000001007077824 */ /* 0x004fca00078e00ff */
[----:B------:R-:W-:-:S04]  /*ad40*/  LOP3.LUT R7, R7, 0x30, RZ, 0xc0, !PT ;  /* 0x0000003007077812 */ /* 0x000fc800078ec0ff */
[----:B------:R-:W-:-:S05]  /*ad50*/  IADD3 R10, P2, R7, R10, RZ ;  /* 0x0000000a070a7210 */ /* 0x000fca0007f5e0ff */
[----:B------:R-:W-:-:S05]  /*ad60*/  IMAD.X R11, RZ, RZ, R3, P2 ;  /* 0x000000ffff0b7224 */ /* 0x000fca00010e0603 */
[----:B------:R-:W-:Y:S01]  /*ad70*/  @!PT LDS RZ, [RZ] ;  /* 0x00000000fffff984 */ /* 0x000fe20000000800 */
[----:B------:R-:W-:Y:S01]  /*ad80*/  @!PT LDS RZ, [RZ] ;  /* 0x00000000fffff984 */ /* 0x000fe20000000800 */
[----:B------:R-:W-:Y:S01]  /*ad90*/  @!PT LDS RZ, [RZ] ;  /* 0x00000000fffff984 */ /* 0x000fe20000000800 */
[----:B------:R2:W-:Y:S01]  /*ada0*/  LDGSTS.E.BYPASS.LTC128B.128 [R0+0x8000], desc[UR48][R10.64], !P0 ;  /* 0x080000000a007fae */ /* 0x0005e2000c101d70 */
[----:B------:R-:W-:Y:S01]  /*adb0*/  PLOP3.LUT P0, PT, PT, PT, PT, 0x80, 0x0 ;  /* 0x000000000000781c */ /* 0x000fe20003f0f070 */
[----:B------:R-:W-:-:S12]  /*adc0*/  NOP ;  /* 0x0000000000007918 */ /* 0x000fd80000000000 */
.L_x_248:
[----:B------:R-:W-:Y:S02]  /*add0*/  PLOP3.LUT P2, PT, P2, P0, PT, 0xa2, 0x0 ;  /* 0x000000000000781c */ /* 0x000fe40001741472 */
[----:B------:R-:W-:-:S08]  /*ade0*/  @P0 R2UR P2, UR4, R4 ;  /* 0x00000000040402ca */ /* 0x000fd00000040000 */
[----:B------:R-:W-:-:S05]  /*adf0*/  @P0 PLOP3.LUT P0, PT, P2, PT, PT, 0x80, 0x0 ;  /* 0x000000000000081c */ /* 0x000fca000170f070 */
[----:B------:R-:W-:Y:S01]  /*ae00*/  @!P2 SYNCS.ARRIVE.TRANS64.RED.A0T1 RZ, [UR4+0x13270], RZ ;  /* 0x013270ffffffa9a7 */ /* 0x000fe20008200404 */
[----:B------:R-:W-:Y:S07]  /*ae10*/  @!P2 ARRIVES.LDGSTSBAR.64.TRANSCNT [UR4+0x13270] ;  /* 0x01327000ff00a9b0 */ /* 0x000fee0008000a84 */
[----:B------:R-:W-:Y:S05]  /*ae20*/  @P0 BRA.U.ANY `(.L_x_248) ;  /* 0xfffffffd00e80947 */ /* 0x000fea000393ffff */
[----:B------:R-:W-:Y:S01]  /*ae30*/  NOP ;  /* 0x0000000000007918 */ /* 0x000fe20000000000 */
[----:B------:R-:W-:-:S04]  /*ae40*/  MOV R3, UR46 ;  /* 0x0000002e00037c02 */ /* 0x000fc80008000f00 */
[----:B------:R-:W-:-:S13]  /*ae50*/  ISETP.NE.AND P6, PT, R3, 0x3, PT ;  /* 0x000000030300780c */ /* 0x000fda0003fc5270 */
[----:B------:R-:W-:Y:S05]  /*ae60*/  @!P6 BRA `(.L_x_249) ;  /* 0x000000000004e947 */ /* 0x000fea0003800000 */
[----:B------:R-:W-:Y:S01]  /*ae70*/  BPT.TRAP 0x1 ;  /* 0x000000040000795c */ /* 0x000fe20000300000 */
.L_x_249:
[----:B------:R3:W-:Y:S01]  /*ae80*/  SYNCS.ARRIVE.TRANS64.A1T0 RZ, [R4+URZ+0x13270], RZ ;  /* 0x013270ff04ff79a7 */ /* 0x0007e2000810003f */
[----:B------:R-:W-:Y:S05]  /*ae90*/  @!P6 BRA `(.L_x_250) ;  /* 0x000000000004e947 */ /* 0x000fea0003800000 */
[----:B------:R-:W-:Y:S01]  /*aea0*/  BPT.TRAP 0x1 ;  /* 0x000000040000795c */ /* 0x000fe20000300000 */
.L_x_250:
[----:B------:R-:W4:Y:S01]  /*aeb0*/  LDL R3, [R1+0x24] ;  /* 0x0000240001037983 */ /* 0x000f220000100800 */
[----:B------:R-:W-:Y:S01]  /*aec0*/  BSSY B0, `(.L_x_251) ;  /* 0x0000003000007945 */ /* 0x000fe20003800000 */
[----:B----4-:R-:W4:Y:S03]  /*aed0*/  SYNCS.PHASECHK.TRANS64.TRYWAIT P0, [R4+URZ+0x13240], R3 ;  /* 0x01324003040075a7 */ /* 0x010f26000800017f */
[----:B----4-:R-:W-:Y:S05]  /*aee0*/  @!P0 BRA `(.L_x_252) ;  /* 0x0000004400248947 */ /* 0x010fea0003800000 */
.L_x_337:
[----:B------:R-:W-:Y:S05]  /*aef0*/  BSYNC B0 ;  /* 0x0000000000007941 */ /* 0x000fea0003800000 */
.L_x_251:
[----:B--2---:R-:W2:Y:S01]  /*af00*/  LDL R10, [R1+0x8] ;  /* 0x00000800010a7983 */ /* 0x004ea20000100800 */
[----:B------:R-:W-:Y:S01]  /*af10*/  ULDC.64 UR4, c[0x0][0x300] ;  /* 0x0000c00000047ab9 */ /* 0x000fe20000000a00 */
[----:B------:R-:W-:Y:S01]  /*af20*/  ULDC.64 UR6, c[0x0][0x310] ;  /* 0x0000c40000067ab9 */ /* 0x000fe20000000a00 */
[----:B----4-:R-:W-:Y:S02]  /*af30*/  IMAD R3, R27, UR4, RZ ;  /* 0x000000041b037c24 */ /* 0x010fe4000f8e02ff */
[----:B------:R-:W-:Y:S02]  /*af40*/  IMAD R29, R29, UR6, RZ ;  /* 0x000000061d1d7c24 */ /* 0x000fe4000f8e02ff */
[C---:B------:R-:W-:Y:S02]  /*af50*/  IMAD R3, R6.reuse, UR5, R3 ;  /* 0x0000000506037c24 */ /* 0x040fe4000f8e0203 */
[----:B------:R-:W-:-:S04]  /*af60*/  IMAD.WIDE.U32 R6, R6, UR4, RZ ;  /* 0x0000000406067c25 */ /* 0x000fc8000f8e00ff */
[----:B------:R-:W-:Y:S02]  /*af70*/  IMAD.IADD R7, R7, 0x1, R3 ;  /* 0x0000000107077824 */ /* 0x000fe400078e0203 */
[C---:B------:R-:W-:Y:S02]  /*af80*/  IMAD R29, R5.reuse, UR7, R29 ;  /* 0x00000007051d7c24 */ /* 0x040fe4000f8e021d */
[----:B------:R-:W-:-:S04]  /*af90*/  IMAD.WIDE.U32 R6, R5, UR6, R6 ;  /* 0x0000000605067c25 */ /* 0x000fc8000f8e0006 */
[----:B------:R-:W-:Y:S02]  /*afa0*/  IMAD R5, R26, UR4, RZ ;  /* 0x000000041a057c24 */ /* 0x000fe4000f8e02ff */
[----:B------:R-:W-:Y:S02]  /*afb0*/  IMAD R9, R25, UR6, RZ ;  /* 0x0000000619097c24 */ /* 0x000fe4000f8e02ff */
[C---:B------:R-:W-:Y:S02]  /*afc0*/  IMAD R5, R2.reuse, UR5, R5 ;  /* 0x0000000502057c24 */ /* 0x040fe4000f8e0205 */
[----:B------:R-:W-:Y:S01]  /*afd0*/  IMAD.WIDE.U32 R2, R2, UR4, RZ ;  /* 0x0000000402027c25 */ /* 0x000fe2000f8e00ff */
[----:B------:R-:W-:-:S03]  /*afe0*/  ULDC.64 UR4, c[0x0][0x308] ;  /* 0x0000c20000047ab9 */ /* 0x000fc60000000a00 */
[----:B------:R-:W-:Y:S02]  /*aff0*/  IMAD.IADD R3, R3, 0x1, R5 ;  /* 0x0000000103037824 */ /* 0x000fe400078e0205 */
[----:B------:R-:W-:Y:S02]  /*b000*/  IMAD.IADD R7, R7, 0x1, R29 ;  /* 0x0000000107077824 */ /* 0x000fe400078e021d */
[C---:B------:R-:W-:Y:S02]  /*b010*/  IMAD R9, R8.reuse, UR7, R9 ;  /* 0x0000000708097c24 */ /* 0x040fe4000f8e0209 */
[----:B------:R-:W-:Y:S01]  /*b020*/  IMAD.WIDE.U32 R2, R8, UR6, R2 ;  /* 0x0000000608027c25 */ /* 0x000fe2000f8e0002 */
[----:B------:R-:W-:-:S03]  /*b030*/  ULDC.64 UR6, c[0x0][0x2e8] ;  /* 0x0000ba0000067ab9 */ /* 0x000fc60000000a00 */
[----:B------:R-:W-:-:S04]  /*b040*/  IMAD.WIDE.U32 R6, R18, UR4, R6 ;  /* 0x0000000412067c25 */ /* 0x000fc8000f8e0006 */
[----:B------:R-:W-:Y:S01]  /*b050*/  IMAD.IADD R3, R3, 0x1, R9 ;  /* 0x0000000103037824 */ /* 0x000fe200078e0209 */
[----:B------:R-:W-:Y:S01]  /*b060*/  IADD3 R6, P0, R6, UR6, RZ ;  /* 0x0000000606067c10 */ /* 0x000fe2000ff1e0ff */
[----:B------:R-:W-:-:S04]  /*b070*/  IMAD.WIDE.U32 R2, R18, UR4, R2 ;  /* 0x0000000412027c25 */ /* 0x000fc8000f8e0002 */
[----:B--2---:R-:W-:Y:S01]  /*b080*/  IMAD R8, R10, UR4, RZ ;  /* 0x000000040a087c24 */ /* 0x004fe2000f8e02ff */
[----:B------:R-:W-:-:S03]  /*b090*/  UMOV UR4, 0xffffffff ;  /* 0xffffffff00047882 */ /* 0x000fc60000000000 */
[----:B------:R-:W-:-:S05]  /*b0a0*/  IMAD R8, R18, UR5, R8 ;  /* 0x0000000512087c24 */ /* 0x000fca000f8e0208 */
[----:B------:R-:W-:Y:S02]  /*b0b0*/  IADD3.X R5, R7, UR7, R8, P0, !PT ;  /* 0x0000000707057c10 */ /* 0x000fe400087fe408 */
[----:B------:R-:W-:-:S04]  /*b0c0*/  IADD3 R9, P0, R2, UR6, RZ ;  /* 0x0000000602097c10 */ /* 0x000fc8000ff1e0ff */
[----:B------:R-:W-:Y:S01]  /*b0d0*/  IADD3.X R7, R8, UR7, R3, P0, !PT ;  /* 0x0000000708077c10 */ /* 0x000fe200087fe403 */
[----:B------:R-:W-:Y:S08]  /*b0e0*/  BRA.DIV UR4, `(.L_x_253) ;  /* 0x0000004204bc7947 */ /* 0x000ff0000b800000 */
[----:B------:R-:W2:Y:S01]  /*b0f0*/  S2R R3, SR_TID.X ;  /* 0x0000000000037919 */ /* 0x000ea20000002100 */
[----:B------:R-:W4:Y:S01]  /*b100*/  LDC R10, c[0x0][0x2f4] ;  /* 0x0000bd00ff0a7b82 */ /* 0x000f220000000800 */
[----:B------:R-:W-:Y:S04]  /*b110*/  SHFL.IDX PT, R2, R5, RZ, 0x1c1f ;  /* 0x001c1fff05027589 */ /* 0x000fe800000e0000 */
[----:B------:R-:W-:Y:S01]  /*b120*/  SHFL.IDX PT, R7, R7, RZ, 0x1c1f ;  /* 0x001c1fff07077589 */ /* 0x000fe200000e0000 */
[----:B--2---:R-:W-:-:S03]  /*b130*/  IMAD.SHL.U32 R8, R3, 0x10, RZ ;  /* 0x0000001003087824 */ /* 0x004fc600078e00ff */
[----:B------:R-:W2:Y:S02]  /*b140*/  SHFL.IDX PT, R3, R6, RZ, 0x1c1f ;  /* 0x001c1fff06037589 */ /* 0x000ea400000e0000 */
[----:B------:R-:W-:-:S04]  /*b150*/  LOP3.LUT R8, R8, 0x30, RZ, 0xc0, !PT ;  /* 0x0000003008087812 */ /* 0x000fc800078ec0ff */
[C---:B----4-:R-:W-:Y:S02]  /*b160*/  ISETP.GE.AND P2, PT, R8.reuse, R10, PT ;  /* 0x0000000a0800720c */ /* 0x050fe40003f46270 */
[----:B--2---:R-:W-:-:S05]  /*b170*/  @P5 IADD3 R3, P0, R8, R3, RZ ;  /* 0x0000000308035210 */ /* 0x004fca0007f1e0ff */
[----:B------:R-:W-:-:S05]  /*b180*/  @P5 IMAD.X R2, RZ, RZ, R2, P0 ;  /* 0x000000ffff025224 */ /* 0x000fca00000e0602 */
[----:B------:R-:W-:-:S04]  /*b190*/  @P5 LOP3.LUT R3, R3, R2, RZ, 0x3c, !PT ;  /* 0x0000000203035212 */ /* 0x000fc800078e3cff */
[----:B------:R-:W-:-:S04]  /*b1a0*/  @P5 LOP3.LUT R2, R3, R2, RZ, 0x3c, !PT ;  /* 0x0000000203025212 */ /* 0x000fc800078e3cff */
[----:B------:R-:W-:-:S05]  /*b1b0*/  @P5 LOP3.LUT R3, R3, R2, RZ, 0x3c, !PT ;  /* 0x0000000203035212 */ /* 0x000fca00078e3cff */
[----:B------:R2:W-:Y:S04]  /*b1c0*/  @P5 LDGSTS.E.BYPASS.LTC128B.128 [R0+0xe000], desc[UR48][R2.64], !P2 ;  /* 0x0e00000002005fae */ /* 0x0005e8000d101d70 */
[----:B--2---:R-:W2:Y:S04]  /*b1d0*/  SHFL.IDX PT, R3, R6, 0x1, 0x1c1f ;  /* 0x003c1f0006037f89 */ /* 0x004ea800000e0000 */
[----:B------:R-:W4:Y:S01]  /*b1e0*/  SHFL.IDX PT, R2, R5, 0x1, 0x1c1f ;  /* 0x003c1f0005027f89 */ /* 0x000f2200000e0000 */
[----:B--2---:R-:W-:-:S05]  /*b1f0*/  @P4 IADD3 R3, P0, R8, R3, RZ ;  /* 0x0000000308034210 */ /* 0x004fca0007f1e0ff */
[----:B----4-:R-:W-:-:S05]  /*b200*/  @P4 IMAD.X R2, RZ, RZ, R2, P0 ;  /* 0x000000ffff024224 */ /* 0x010fca00000e0602 */
[----:B------:R-:W-:-:S04]  /*b210*/  @P4 LOP3.LUT R3, R3, R2, RZ, 0x3c, !PT ;  /* 0x0000000203034212 */ /* 0x000fc800078e3cff */
[----:B------:R-:W-:-:S04]  /*b220*/  @P4 LOP3.LUT R2, R3, R2, RZ, 0x3c, !PT ;  /* 0x0000000203024212 */ /* 0x000fc800078e3cff */
[----:B------:R-:W-:-:S05]  /*b230*/  @P4 LOP3.LUT R3, R3, R2, RZ, 0x3c, !PT ;  /* 0x0000000203034212 */ /* 0x000fca00078e3cff */
[----:B------:R2:W-:Y:S04]  /*b240*/  @P4 LDGSTS.E.BYPASS.LTC128B.128 [R0+0xe800], desc[UR48][R2.64], !P2 ;  /* 0x0e80000002004fae */ /* 0x0005e8000d101d70 */
[----:B--2---:R-:W2:Y:S04]  /*b250*/  SHFL.IDX PT, R3, R6, 0x2, 0x1c1f ;  /* 0x005c1f0006037f89 */ /* 0x004ea800000e0000 */
[----:B------:R-:W4:Y:S04]  /*b260*/  SHFL.IDX PT, R2, R5, 0x2, 0x1c1f ;  /* 0x005c1f0005027f89 */ /* 0x000f2800000e0000 */
[----:B------:R-:W5:Y:S04]  /*b270*/  SHFL.IDX PT, R6, R6, 0x3, 0x1c1f ;  /* 0x007c1f0006067f89 */ /* 0x000f6800000e0000 */
[----:B------:R-:W0:Y:S01]  /*b280*/  SHFL.IDX PT, R5, R5, 0x3, 0x1c1f ;  /* 0x007c1f0005057f89 */ /* 0x000e2200000e0000 */
[----:B--2---:R-:W-:-:S05]  /*b290*/  @P3 IADD3 R3, P0, R8, R3, RZ ;  /* 0x0000000308033210 */ /* 0x004fca0007f1e0ff */
[----:B----4-:R-:W-:-:S05]  /*b2a0*/  @P3 IMAD.X R2, RZ, RZ, R2, P0 ;  /* 0x000000ffff023224 */ /* 0x010fca00000e0602 */
[----:B------:R-:W-:-:S04]  /*b2b0*/  @P3 LOP3.LUT R3, R3, R2, RZ, 0x3c, !PT ;  /* 0x0000000203033212 */ /* 0x000fc800078e3cff */
[----:B------:R-:W-:-:S04]  /*b2c0*/  @P3 LOP3.LUT R2, R3, R2, RZ, 0x3c, !PT ;  /* 0x0000000203023212 */ /* 0x000fc800078e3cff */
[----:B------:R-:W-:-:S05]  /*b2d0*/  @P3 LOP3.LUT R3, R3, R2, RZ, 0x3c, !PT ;  /* 0x0000000203033212 */ /* 0x000fca00078e3cff */
[----:B------:R5:W-:Y:S02]  /*b2e0*/  @P3 LDGSTS.E.BYPASS.LTC128B.128 [R0+0xf000], desc[UR48][R2.64], !P2 ;  /* 0x0f00000002003fae */ /* 0x000be4000d101d70 */
[----:B-----5:R-:W-:-:S05]  /*b2f0*/  @P1 IADD3 R2, P0, R8, R6, RZ ;  /* 0x0000000608021210 */ /* 0x020fca0007f1e0ff */
[----:B0-----:R-:W-:-:S05]  /*b300*/  @P1 IMAD.X R3, RZ, RZ, R5, P0 ;  /* 0x000000ffff031224 */ /* 0x001fca00000e0605 */
[----:B------:R0:W-:Y:S04]  /*b310*/  @P1 LDGSTS.E.BYPASS.LTC128B.128 [R0+0xf800], desc[UR48][R2.64], !P2 ;  /* 0x0f80000002001fae */ /* 0x0001e8000d101d70 */
[----:B0-----:R0:W2:Y:S02]  /*b320*/  SHFL.IDX PT, R2, R9, RZ, 0x1c1f ;  /* 0x001c1fff09027589 */ /* 0x0010a400000e0000 */
.L_x_349:
[----:B------:R-:W4:Y:S01]  /*b330*/  LDL R3, [R1+0xc] ;  /* 0x00000c0001037983 */ /* 0x000f220000100800 */
[----:B------:R-:W-:Y:S01]  /*b340*/  BSSY B0, `(.L_x_254) ;  /* 0x000000e000007945 */ /* 0x000fe20003800000 */
[----:B----4-:R-:W-:-:S13]  /*b350*/  LOP3.LUT P0, RZ, R3, 0x10, RZ, 0xc0, !PT ;  /* 0x0000001003ff7812 */ /* 0x010fda000780c0ff */
[----:B------:R-:W-:Y:S05]  /*b360*/  @!P0 BRA `(.L_x_255) ;  /* 0x00000000002c8947 */ /* 0x000fea0003800000 */
[----:B------:R-:W4:Y:S01]  /*b370*/  S2R R3, SR_TID.X ;  /* 0x0000000000037919 */ /* 0x000f220000002100 */
[----:B------:R-:W5:Y:S01]  /*b380*/  LDC R5, c[0x0][0x2f4] ;  /* 0x0000bd00ff057b82 */ /* 0x000f620000000800 */
[----:B----4-:R-:W-:-:S05]  /*b390*/  IMAD.SHL.U32 R3, R3, 0x10, RZ ;  /* 0x0000001003037824 */ /* 0x010fca00078e00ff */
[----:B------:R-:W-:-:S04]  /*b3a0*/  LOP3.LUT R3, R3, 0x30, RZ, 0xc0, !PT ;  /* 0x0000003003037812 */ /* 0x000fc800078ec0ff */
[C---:B-----5:R-:W-:Y:S02]  /*b3b0*/  ISETP.GE.AND P1, PT, R3.reuse, R5, PT ;  /* 0x000000050300720c */ /* 0x060fe40003f26270 */
[----:B--2---:R-:W-:-:S05]  /*b3c0*/  IADD3 R2, P0, R3, R2, RZ ;  /* 0x0000000203027210 */ /* 0x004fca0007f1e0ff */
[----:B------:R-:W-:-:S06]  /*b3d0*/  IMAD.X R3, RZ, RZ, R7, P0 ;  /* 0x000000ffff037224 */ /* 0x000fcc00000e0607 */
[----:B------:R-:W-:Y:S01]  /*b3e0*/  @!PT LDS RZ, [RZ] ;  /* 0x00000000fffff984 */ /* 0x000fe20000000800 */
[----:B------:R-:W-:Y:S01]  /*b3f0*/  @!PT LDS RZ, [RZ] ;  /* 0x00000000fffff984 */ /* 0x000fe20000000800 */
[----:B------:R-:W-:Y:S01]  /*b400*/  @!PT LDS RZ, [RZ] ;  /* 0x00000000fffff984 */ /* 0x000fe20000000800 */
[----:B------:R4:W-:Y:S02]  /*b410*/  LDGSTS.E.BYPASS.LTC128B.128 [R0+0x10000], desc[UR48][R2.64], !P1 ;  /* 0x1000000002007fae */ /* 0x0009e4000c901d70 */
.L_x_255:
[----:B------:R-:W-:Y:S05]  /*b420*/  BSYNC B0 ;  /* 0x0000000000007941 */ /* 0x000fea0003800000 */
.L_x_254:
[----:B------:R-:W-:Y:S01]  /*b430*/  NOP ;  /* 0x0000000000007918 */ /* 0x000fe20000000000 */
[----:B------:R-:W-:-:S13]  /*b440*/  PLOP3.LUT P0, PT, PT, PT, PT, 0x80, 0x0 ;  /* 0x000000000000781c */ /* 0x000fda0003f0f070 */
.L_x_256:
        /* <DEDUP_REMOVED lines=11> */
.L_x_257:
[----:B------:R4:W-:Y:S02]  /*b500*/  SYNCS.ARRIVE.TRANS64.A1T0 RZ, [R4+URZ+0x13230], RZ ;  /* 0x013230ff04ff79a7 */ /* 0x0009e4000810003f */
[----:B------:R-:W-:Y:S05]  /*b510*/  WARPSYNC.ALL ;  /* 0x0000000000007948 */ /* 0x000fea0003800000 */
[----:B------:R-:W5:Y:S01]  /*b520*/  LDL.LU R0, [R1+0x28] ;  /* 0x0000280001007983 */ /* 0x000f620000300800 */
[----:B------:R-:W-:Y:S01]  /*b530*/  ULDC.64 UR6, c[0x0][0x298] ;  /* 0x0000a60000067ab9 */ /* 0x000fe20000000a00 */
[----:B------:R-:W-:Y:S01]  /*b540*/  UISETP.NE.AND UP0, UPT, UR47, URZ, UPT ;  /* 0x0000003f2f00728c */ /* 0x000fe2000bf05270 */
[----:B------:R-:W-:Y:S03]  /*b550*/  BSSY B6, `(.L_x_258) ;  /* 0x000001e000067945 */ /* 0x000fe60003800000 */
[----:B------:R-:W-:-:S02]  /*b560*/  USEL UR44, UR44, URZ, !UP0 ;  /* 0x0000003f2c2c7287 */ /* 0x000fc4000c000000 */
[----:B------:R-:W-:Y:S01]  /*b570*/  USEL UR45, UR45, URZ, !UP0 ;  /* 0x0000003f2d2d7287 */ /* 0x000fe2000c000000 */
[----:B------:R-:W-:Y:S01]  /*b580*/  BAR.SYNC.DEFER_BLOCKING 0x8, 0x200 ;  /* 0x0208000000007b1d */ /* 0x000fe20000010000 */
[C---:B-----5:R-:W-:Y:S02]  /*b590*/  R2UR UR5, R0.reuse ;  /* 0x00000000000572ca */ /* 0x060fe400000e0000 */
[----:B------:R-:W-:Y:S01]  /*b5a0*/  R2UR UR36, R0 ;  /* 0x00000000002472ca */ /* 0x000fe200000e0000 */
[----:B------:R-:W-:-:S05]  /*b5b0*/  VIADD R0, R22, 0xb000 ;  /* 0x0000b00016007836 */ /* 0x000fca0000000000 */
[----:B------:R-:W-:-:S05]  /*b5c0*/  LOP3.LUT P0, RZ, R0, 0x1bf, RZ, 0xc0, !PT ;  /* 0x000001bf00ff7812 */ /* 0x000fca000780c0ff */
[----:B------:R-:W-:Y:S02]  /*b5d0*/  USHF.R.S32.HI UR4, URZ, 0x1f, UR5 ;  /* 0x0000001f3f047899 */ /* 0x000fe40008011405 */
[----:B------:R-:W-:Y:S02]  /*b5e0*/  UIMAD.WIDE.U32 UR36, UR36, UR6, URZ ;  /* 0x00000006242472a5 */ /* 0x000fe4000f8e003f */
[----:B------:R-:W-:-:S04]  /*b5f0*/  UIMAD UR4, UR4, UR6, URZ ;  /* 0x00000006040472a4 */ /* 0x000fc8000f8e023f */
[----:B------:R-:W-:-:S04]  /*b600*/  UIMAD UR4, UR5, UR7, UR4 ;  /* 0x00000007050472a4 */ /* 0x000fc8000f8e0204 */
[----:B------:R-:W-:Y:S01]  /*b610*/  UIADD3 UR47, UR37, UR4, URZ ;  /* 0x00000004252f7290 */ /* 0x000fe2000fffe03f */
[----:B------:R-:W-:Y:S11]  /*b620*/  @!P0 BRA `(.L_x_259) ;  /* 0x0000000000408947 */ /* 0x000ff60003800000 */
[----:B--2---:R-:W-:Y:S01]  /*b630*/  MOV R2, 0x0 ;  /* 0x0000000000027802 */ /* 0x004fe20000000f00 */
[----:B------:R-:W-:Y:S01]  /*b640*/  ULDC.64 UR6, c[0x4][0x98] ;  /* 0x0100260000067ab9 */ /* 0x000fe20000000a00 */
[----:B------:R-:W-:Y:S01]  /*b650*/  ULDC.64 UR8, c[0x4][0xa0] ;  /* 0x0100280000087ab9 */ /* 0x000fe20000000a00 */
[----:B------:R-:W-:Y:S01]  /*b660*/  ULDC.64 UR4, c[0x4][0x28] ;  /* 0x01000a0000047ab9 */ /* 0x000fe20000000a00 */
[----:B---34-:R-:W-:Y:S01]  /*b670*/  IMAD.U32 R4, RZ, RZ, UR6 ;  /* 0x00000006ff047e24 */ /* 0x018fe2000f8e00ff */
[----:B------:R-:W-:Y:S01]  /*b680*/  MOV R5, UR7 ;  /* 0x0000000700057c02 */ /* 0x000fe20008000f00 */
[----:B------:R-:W2:Y:S01]  /*b690*/  LDC.64 R2, c[0x4][R2] ;  /* 0x0100000002027b82 */ /* 0x000ea20000000a00 */
        /* <DEDUP_REMOVED lines=8> */
[----:B012---:R-:W-:Y:S05]  /*b720*/  CALL.ABS.NOINC R2 ;  /* 0x0000000002007343 */ /* 0x007fea0003c00000 */
.L_x_259:
[----:B------:R-:W-:Y:S05]  /*b730*/  BSYNC B6 ;  /* 0x0000000000067941 */ /* 0x000fea0003800000 */
.L_x_258:
[----:B------:R-:W3:Y:S01]  /*b740*/  LDL R19, [R1+0x8] ;  /* 0x0000080001137983 */ /* 0x000ee20000100800 */
[----:B------:R-:W0:Y:S03]  /*b750*/  LDC R8, c[0x0][0x448] ;  /* 0x00011200ff087b82 */ /* 0x000e260000000800 */
[----:B------:R0:W5:Y:S01]  /*b760*/  LDL R10, [R1+0x2c] ;  /* 0x00002c00010a7983 */ /* 0x0001620000100800 */
[----:B--2---:R-:W2:Y:S01]  /*b770*/  S2R R2, SR_TID.X ;  /* 0x0000000000027919 */ /* 0x004ea20000002100 */
[----:B------:R-:W-:Y:S01]  /*b780*/  R2UR UR7, R18 ;  /* 0x00000000120772ca */ /* 0x000fe200000e0000 */
[----:B------:R-:W-:Y:S01]  /*b790*/  ULDC.64 UR8, c[0x0][0x2d8] ;  /* 0x0000b60000087ab9 */ /* 0x000fe20000000a00 */
[----:B0-----:R-:W-:Y:S02]  /*b7a0*/  ISETP.NE.AND P0, PT, R8, 0x1, PT ;  /* 0x000000010800780c */ /* 0x001fe40003f05270 */
[----:B------:R-:W-:-:S11]  /*b7b0*/  R2UR UR10, R18 ;  /* 0x00000000120a72ca */ /* 0x000fd600000e0000 */
[----:B------:R-:W0:Y:S01]  /*b7c0*/  @P0 LDC R3, c[0x0][0x44c] ;  /* 0x00011300ff030b82 */ /* 0x000e220000000800 */
[C---:B--2---:R-:W-:Y:S01]  /*b7d0*/  LOP3.LUT R20, R2.reuse, 0x7f, RZ, 0xc0, !PT ;  /* 0x0000007f02147812 */ /* 0x044fe200078ec0ff */
[----:B------:R-:W-:-:S06]  /*b7e0*/  IMAD.SHL.U32 R2, R2, 0x20, RZ ;  /* 0x0000002002027824 */ /* 0x000fcc00078e00ff */
[----:B------:R-:W2:Y:S01]  /*b7f0*/  @P0 LDC R0, c[0x0][0x450] ;  /* 0x00011400ff000b82 */ /* 0x000ea20000000800 */
[----:B------:R-:W-:Y:S01]  /*b800*/  SHF.R.U32.HI R20, RZ, 0x2, R20 ;  /* 0x00000002ff147819 */ /* 0x000fe20000011614 */
[----:B------:R-:W-:-:S03]  /*b810*/  UMOV UR4, UR36 ;  /* 0x0000002400047c82 */ /* 0x000fc60008000000 */
[----:B------:R-:W-:Y:S01]  /*b820*/  LOP3.LUT R2, R20, 0x60, R2, 0xf8, !PT ;  /* 0x0000006014027812 */ /* 0x000fe200078ef802 */
[----:B------:R-:W-:Y:S02]  /*b830*/  UMOV UR5, UR47 ;  /* 0x0000002f00057c82 */ /* 0x000fe40008000000 */
[----:B------:R-:W-:Y:S02]  /*b840*/  UIMAD.WIDE.U32 UR4, UR7, UR8, UR4 ;  /* 0x00000008070472a5 */ /* 0x000fe4000f8e0004 */
[----:B------:R-:W-:-:S04]  /*b850*/  IMAD R6, R17, 0xc0, R2 ;  /* 0x000000c011067824 */ /* 0x000fc800078e0202 */
[----:B0-----:R-:W-:-:S04]  /*b860*/  @P0 IMAD.HI.U32 R3, R6, R3, RZ ;  /* 0x0000000306030227 */ /* 0x001fc800078e00ff */
[----:B------:R-:W-:Y:S01]  /*b870*/  IMAD.MOV.U32 R2, RZ, RZ, R6 ;  /* 0x000000ffff027224 */ /* 0x000fe200078e0006 */
[----:B--2---:R-:W-:-:S04]  /*b880*/  @P0 SHF.R.U32.HI R2, RZ, R0, R3 ;  /* 0x00000000ff020219 */ /* 0x004fc80000011603 */
[--C-:B---34-:R-:W-:Y:S01]  /*b890*/  SHF.R.S32.HI R4, RZ, 0x1f, R2.reuse ;  /* 0x0000001fff047819 */ /* 0x118fe20000011402 */
[----:B------:R-:W-:-:S04]  /*b8a0*/  IMAD.MOV R0, RZ, RZ, -R2 ;  /* 0x000000ffff007224 */ /* 0x000fc800078e0a02 */
[----:B------:R-:W-:Y:S02]  /*b8b0*/  IMAD R0, R8, R0, R6 ;  /* 0x0000000008007224 */ /* 0x000fe400078e0206 */
[----:B------:R-:W-:Y:S01]  /*b8c0*/  VIADD R6, R6, 0x80 ;  /* 0x0000008006067836 */ /* 0x000fe20000000000 */
[----:B------:R-:W0:Y:S01]  /*b8d0*/  S2R R20, SR_TID.X ;  /* 0x0000000000147919 */ /* 0x000e220000002100 */
[----:B------:R-:W-:-:S13]  /*b8e0*/  R2UR UR6, R19 ;  /* 0x00000000130672ca */ /* 0x000fda00000e0000 */
[----:B------:R-:W-:-:S04]  /*b8f0*/  UIMAD UR6, UR6, UR8, URZ ;  /* 0x00000008060672a4 */ /* 0x000fc8000f8e023f */
[----:B------:R-:W-:-:S03]  /*b900*/  UIMAD UR6, UR10, UR9, UR6 ;  /* 0x000000090a0672a4 */ /* 0x000fc6000f8e0206 */
[----:B------:R-:W-:Y:S01]  /*b910*/  ULDC.64 UR8, c[0x0][0x2e0] ;  /* 0x0000b80000087ab9 */ /* 0x000fe20000000a00 */
[----:B------:R-:W-:Y:S02]  /*b920*/  UIADD3 UR5, UR5, UR6, URZ ;  /* 0x0000000605057290 */ /* 0x000fe4000fffe03f */
[----:B------:R-:W-:Y:S02]  /*b930*/  UIMAD UR6, UR45, UR8, URZ ;  /* 0x000000082d0672a4 */ /* 0x000fe4000f8e023f */
[----:B------:R-:W-:Y:S02]  /*b940*/  UIMAD.WIDE.U32 UR4, UR44, UR8, UR4 ;  /* 0x000000082c0472a5 */ /* 0x000fe4000f8e0004 */
[----:B------:R-:W-:Y:S01]  /*b950*/  UIMAD UR6, UR44, UR9, UR6 ;  /* 0x000000092c0672a4 */ /* 0x000fe2000f8e0206 */
[----:B------:R-:W-:Y:S02]  /*b960*/  ULDC.64 UR10, c[0x0][0x280] ;  /* 0x0000a000000a7ab9 */ /* 0x000fe40000000a00 */
[----:B------:R-:W-:Y:S01]  /*b970*/  ULDC.64 UR8, c[0x0][0x2c8] ;  /* 0x0000b20000087ab9 */ /* 0x000fe20000000a00 */
[----:B------:R-:W-:-:S03]  /*b980*/  UIADD3 UR5, UR5, UR6, URZ ;  /* 0x0000000605057290 */ /* 0x000fc6000fffe03f */
[----:B------:R-:W-:Y:S02]  /*b990*/  ULDC.64 UR6, c[0x0][0x2d0] ;  /* 0x0000b40000067ab9 */ /* 0x000fe40000000a00 */
[----:B------:R-:W-:Y:S02]  /*b9a0*/  IMAD R4, R4, UR6, RZ ;  /* 0x0000000604047c24 */ /* 0x000fe4000f8e02ff */
[----:B------:R-:W-:Y:S02]  /*b9b0*/  IMAD.U32 R5, RZ, RZ, UR6 ;  /* 0x00000006ff057e24 */ /* 0x000fe4000f8e00ff */
[C---:B------:R-:W-:Y:S02]  /*b9c0*/  IMAD R4, R2.reuse, UR7, R4 ;  /* 0x0000000702047c24 */ /* 0x040fe4000f8e0204 */
[----:B------:R-:W-:-:S04]  /*b9d0*/  IMAD.WIDE.U32 R2, R2, R5, UR4 ;  /* 0x0000000402027e25 */ /* 0x000fc8000f8e0005 */
[----:B------:R-:W-:Y:S01]  /*b9e0*/  IMAD.IADD R3, R3, 0x1, R4 ;  /* 0x0000000103037824 */ /* 0x000fe200078e0204 */
[----:B------:R-:W-:Y:S01]  /*b9f0*/  SHF.R.S32.HI R4, RZ, 0x1f, R0 ;  /* 0x0000001fff047819 */ /* 0x000fe20000011400 */
[----:B------:R-:W-:-:S04]  /*ba00*/  IMAD.WIDE.U32 R2, R0, UR8, R2 ;  /* 0x0000000800027c25 */ /* 0x000fc8000f8e0002 */
[----:B------:R-:W-:-:S04]  /*ba10*/  IMAD R4, R4, UR8, RZ ;  /* 0x0000000804047c24 */ /* 0x000fc8000f8e02ff */
        /* <DEDUP_REMOVED lines=14> */
[----:B------:R-:W-:Y:S01]  /*bb00*/  SHF.R.S32.HI R5, RZ, 0x1f, R6 ;  /* 0x0000001fff057819 */ /* 0x000fe20000011406 */
[----:B------:R-:W-:Y:S02]  /*bb10*/  ULDC UR4, c[0x0][0x2b8] ;  /* 0x0000ae0000047ab9 */ /* 0x000fe40000000800 */
[----:B------:R-:W-:Y:S02]  /*bb20*/  IMAD.IADD R3, R3, 0x1, R7 ;  /* 0x0000000103037824 */ /* 0x000fe400078e0207 */
[----:B------:R-:W-:Y:S02]  /*bb30*/  IMAD R5, R5, UR8, RZ ;  /* 0x0000000805057c24 */ /* 0x000fe4000f8e02ff */
[----:B------:R-:W-:-:S04]  /*bb40*/  IMAD.WIDE.U32 R2, R6, UR8, R2 ;  /* 0x0000000806027c25 */ /* 0x000fc8000f8e0002 */
[----:B0-----:R-:W-:Y:S02]  /*bb50*/  IMAD.SHL.U32 R19, R20, 0x10, RZ ;  /* 0x0000001014137824 */ /* 0x001fe400078e00ff */
[----:B------:R-:W-:Y:S01]  /*bb60*/  IMAD R7, R6, UR9, R5 ;  /* 0x0000000906077c24 */ /* 0x000fe2000f8e0205 */
[----:B------:R-:W-:Y:S02]  /*bb70*/  IADD3 R5, P0, R2, UR10, RZ ;  /* 0x0000000a02057c10 */ /* 0x000fe4000ff1e0ff */
[----:B------:R-:W-:Y:S02]  /*bb80*/  LOP3.LUT R19, R19, 0x30, RZ, 0xc0, !PT ;  /* 0x0000003013137812 */ /* 0x000fe400078ec0ff */
[----:B------:R-:W-:Y:S02]  /*bb90*/  IADD3.X R7, R3, UR11, R7, P0, !PT ;  /* 0x0000000b03077c10 */ /* 0x000fe400087fe407 */
[----:B------:R-:W-:Y:S01]  /*bba0*/  ISETP.GE.AND P0, PT, R19, UR4, PT ;  /* 0x0000000413007c0c */ /* 0x000fe2000bf06270 */
[----:B------:R-:W-:Y:S01]  /*bbb0*/  UMOV UR4, 0xffffffff ;  /* 0xffffffff00047882 */ /* 0x000fe20000000000 */
[----:B------:R-:W-:-:S04]  /*bbc0*/  LOP3.LUT R20, R20, 0x7f, RZ, 0xc0, !PT ;  /* 0x0000007f14147812 */ /* 0x000fc800078ec0ff */
[----:B------:R-:W-:Y:S01]  /*bbd0*/  SHF.R.U32.HI R20, RZ, 0x2, R20 ;  /* 0x00000002ff147819 */ /* 0x000fe20000011614 */
[----:B------:R-:W-:Y:S06]  /*bbe0*/  BRA.DIV UR4, `(.L_x_260) ;  /* 0x0000003e04907947 */ /* 0x000fec000b800000 */
[----:B------:R-:W0:Y:S01]  /*bbf0*/  SHFL.IDX PT, R3, R0, RZ, 0x1c1f ;  /* 0x001c1fff00037589 */ /* 0x000e2200000e0000 */
[----:B------:R-:W-:Y:S02]  /*bc00*/  IMAD R17, R17, 0xc0, R20 ;  /* 0x000000c011117824 */ /* 0x000fe400078e0214 */
[----:B------:R-:W-:Y:S01]  /*bc10*/  IMAD R6, R8, UR41, RZ ;  /* 0x0000002908067c24 */ /* 0x000fe2000f8e02ff */
[----:B------:R-:W2:Y:S04]  /*bc20*/  SHFL.IDX PT, R2, R4, RZ, 0x1c1f ;  /* 0x001c1fff04027589 */ /* 0x000ea800000e0000 */
[----:B------:R-:W-:Y:S01]  /*bc30*/  ISETP.GE.AND P2, PT, R17, R6, PT ;  /* 0x000000061100720c */ /* 0x000fe20003f46270 */
[----:B-1----:R-:W-:-:S12]  /*bc40*/  SHFL.IDX PT, R14, R5, 0x1, 0x1c1f ;  /* 0x003c1f00050e7f89 */ /* 0x002fd800000e0000 */
[----:B0-----:R-:W-:-:S05]  /*bc50*/  @!P2 IADD3 R3, P1, R19, R3, RZ ;  /* 0x000000031303a210 */ /* 0x001fca0007f3e0ff */
[----:B--2---:R-:W-:-:S05]  /*bc60*/  @!P2 IMAD.X R2, RZ, RZ, R2, P1 ;  /* 0x000000ffff02a224 */ /* 0x004fca00008e0602 */
[----:B------:R-:W-:-:S04]  /*bc70*/  @!P2 LOP3.LUT R3, R3, R2, RZ, 0x3c, !PT ;  /* 0x000000020303a212 */ /* 0x000fc800078e3cff */
[----:B------:R-:W-:-:S04]  /*bc80*/  @!P2 LOP3.LUT R2, R3, R2, RZ, 0x3c, !PT ;  /* 0x000000020302a212 */ /* 0x000fc800078e3cff */
[----:B------:R-:W-:-:S05]  /*bc90*/  @!P2 LOP3.LUT R3, R3, R2, RZ, 0x3c, !PT ;  /* 0x000000020303a212 */ /* 0x000fca00078e3cff */
[----:B-----5:R0:W-:Y:S02]  /*bca0*/  @!P2 LDGSTS.E.BYPASS.LTC128B.128 [R10+0xb000], desc[UR48][R2.64], !P0 ;  /* 0x0b000000020aafae */ /* 0x0201e4000c101d70 */
[----:B0-----:R-:W-:Y:S02]  /*bcb0*/  VIADD R2, R17, 0x20 ;  /* 0x0000002011027836 */ /* 0x001fe40000000000 */
[----:B------:R-:W0:Y:S03]  /*bcc0*/  SHFL.IDX PT, R3, R0, 0x1, 0x1c1f ;  /* 0x003c1f0000037f89 */ /* 0x000e2600000e0000 */
[----:B------:R-:W-:Y:S02]  /*bcd0*/  ISETP.GE.AND P2, PT, R2, R6, PT ;  /* 0x000000060200720c */ /* 0x000fe40003f46270 */
[----:B------:R-:W1:Y:S11]  /*bce0*/  SHFL.IDX PT, R2, R4, 0x1, 0x1c1f ;  /* 0x003c1f0004027f89 */ /* 0x000e7600000e0000 */
[----:B0-----:R-:W-:-:S05]  /*bcf0*/  @!P2 IADD3 R3, P1, R19, R3, RZ ;  /* 0x000000031303a210 */ /* 0x001fca0007f3e0ff */
[----:B-1----:R-:W-:-:S05]  /*bd00*/  @!P2 IMAD.X R2, RZ, RZ, R2, P1 ;  /* 0x000000ffff02a224 */ /* 0x002fca00008e0602 */
[----:B------:R-:W-:-:S04]  /*bd10*/  @!P2 LOP3.LUT R3, R3, R2, RZ, 0x3c, !PT ;  /* 0x000000020303a212 */ /* 0x000fc800078e3cff */
[----:B------:R-:W-:-:S04]  /*bd20*/  @!P2 LOP3.LUT R2, R3, R2, RZ, 0x3c, !PT ;  /* 0x000000020302a212 */ /* 0x000fc800078e3cff */
[----:B------:R-:W-:-:S05]  /*bd30*/  @!P2 LOP3.LUT R3, R3, R2, RZ, 0x3c, !PT ;  /* 0x000000020303a212 */ /* 0x000fca00078e3cff */
[----:B------:R0:W-:Y:S02]  /*bd40*/  @!P2 LDGSTS.E.BYPASS.LTC128B.128 [R10+0xb800], desc[UR48][R2.64], !P0 ;  /* 0x0b800000020aafae */ /* 0x0001e4000c101d70 */
[----:B0-----:R-:W-:Y:S02]  /*bd50*/  VIADD R2, R17, 0x40 ;  /* 0x0000004011027836 */ /* 0x001fe40000000000 */
[----:B------:R-:W0:Y:S03]  /*bd60*/  SHFL.IDX PT, R3, R0, 0x2, 0x1c1f ;  /* 0x005c1f0000037f89 */ /* 0x000e2600000e0000 */
[----:B------:R-:W-:Y:S01]  /*bd70*/  ISETP.GE.AND P2, PT, R2, R6, PT ;  /* 0x000000060200720c */ /* 0x000fe20003f46270 */
[----:B------:R-:W-:Y:S04]  /*bd80*/  SHFL.IDX PT, R0, R0, 0x3, 0x1c1f ;  /* 0x007c1f0000007f89 */ /* 0x000fe800000e0000 */
[----:B------:R-:W1:Y:S04]  /*bd90*/  SHFL.IDX PT, R2, R4, 0x2, 0x1c1f ;  /* 0x005c1f0004027f89 */ /* 0x000e6800000e0000 */
[----:B------:R-:W2:Y:S04]  /*bda0*/  SHFL.IDX PT, R4, R4, 0x3, 0x1c1f ;  /* 0x007c1f0004047f89 */ /* 0x000ea800000e0000 */
[----:B0-----:R-:W-:-:S05]  /*bdb0*/  @!P2 IADD3 R3, P1, R19, R3, RZ ;  /* 0x000000031303a210 */ /* 0x001fca0007f3e0ff */
[----:B-1----:R-:W-:-:S05]  /*bdc0*/  @!P2 IMAD.X R2, RZ, RZ, R2, P1 ;  /* 0x000000ffff02a224 */ /* 0x002fca00008e0602 */
[----:B------:R-:W-:-:S04]  /*bdd0*/  @!P2 LOP3.LUT R3, R3, R2, RZ, 0x3c, !PT ;  /* 0x000000020303a212 */ /* 0x000fc800078e3cff */
[----:B------:R-:W-:-:S04]  /*bde0*/  @!P2 LOP3.LUT R2, R3, R2, RZ, 0x3c, !PT ;  /* 0x000000020302a212 */ /* 0x000fc800078e3cff */
[----:B------:R-:W-:-:S05]  /*bdf0*/  @!P2 LOP3.LUT R3, R3, R2, RZ, 0x3c, !PT ;  /* 0x000000020303a212 */ /* 0x000fca00078e3cff */
[----:B------:R0:W-:Y:S02]  /*be00*/  @!P2 LDGSTS.E.BYPASS.LTC128B.128 [R10+0xc000], desc[UR48][R2.64], !P0 ;  /* 0x0c000000020aafae */ /* 0x0001e4000c101d70 */
[----:B0-----:R-:W-:-:S05]  /*be10*/  VIADD R2, R17, 0x60 ;  /* 0x0000006011027836 */ /* 0x001fca0000000000 */
[----:B------:R-:W-:-:S13]  /*be20*/  ISETP.GE.AND P2, PT, R2, R6, PT ;  /* 0x000000060200720c */ /* 0x000fda0003f46270 */
[----:B------:R-:W-:-:S05]  /*be30*/  @!P2 IADD3 R0, P1, R19, R0, RZ ;  /* 0x000000001300a210 */ /* 0x000fca0007f3e0ff */
[----:B--2---:R-:W-:-:S04]  /*be40*/  @!P2 IMAD.X R2, RZ, RZ, R4, P1 ;  /* 0x000000ffff02a224 */ /* 0x004fc800008e0604 */
[----:B------:R-:W-:Y:S02]  /*be50*/  @!P2 IMAD.MOV.U32 R3, RZ, RZ, R2 ;  /* 0x000000ffff03a224 */ /* 0x000fe400078e0002 */
[----:B------:R-:W-:Y:S02]  /*be60*/  @!P2 IMAD.MOV.U32 R2, RZ, RZ, R0 ;  /* 0x000000ffff02a224 */ /* 0x000fe400078e0000 */
[----:B------:R-:W-:-:S03]  /*be70*/  VIADD R0, R17, 0x80 ;  /* 0x0000008011007836 */ /* 0x000fc60000000000 */
[----:B------:R0:W-:Y:S02]  /*be80*/  @!P2 LDGSTS.E.BYPASS.LTC128B.128 [R10+0xc800], desc[UR48][R2.64], !P0 ;  /* 0x0c800000020aafae */ /* 0x0001e4000c101d70 */
[----:B------:R-:W-:Y:S02]  /*be90*/  ISETP.GE.AND P2, PT, R0, R6, PT ;  /* 0x000000060000720c */ /* 0x000fe40003f46270 */
[----:B------:R-:W-:Y:S04]  /*bea0*/  SHFL.IDX PT, R0, R7, RZ, 0x1c1f ;  /* 0x001c1fff07007589 */ /* 0x000fe800000e0000 */
[----:B------:R-:W-:Y:S04]  /*beb0*/  SHFL.IDX PT, R7, R7, 0x1, 0x1c1f ;  /* 0x003c1f0007077f89 */ /* 0x000fe800000e0000 */
[----:B0-----:R-:W0:Y:S03]  /*bec0*/  SHFL.IDX PT, R2, R5, RZ, 0x1c1f ;  /* 0x001c1fff05027589 */ /* 0x001e2600000e0000 */
[----:B0-----:R-:W-:-:S05]  /*bed0*/  @!P2 IADD3 R2, P1, R19, R2, RZ ;  /* 0x000000021302a210 */ /* 0x001fca0007f3e0ff */
[----:B------:R-:W-:-:S04]  /*bee0*/  @!P2 IMAD.X R0, RZ, RZ, R0, P1 ;  /* 0x000000ffff00a224 */ /* 0x000fc800008e0600 */
[----:B------:R-:W-:-:S05]  /*bef0*/  @!P2 IMAD.MOV.U32 R3, RZ, RZ, R0 ;  /* 0x000000ffff03a224 */ /* 0x000fca00078e0000 */
[----:B------:R0:W-:Y:S02]  /*bf00*/  @!P2 LDGSTS.E.BYPASS.LTC128B.128 [R10+0xd000], desc[UR48][R2.64], !P0 ;  /* 0x0d000000020aafae */ /* 0x0001e4000c101d70 */
.L_x_362:
[----:B------:R-:W-:-:S04]  /*bf10*/  IADD3 R17, R17, 0xa0, RZ ;  /* 0x000000a011117810 */ /* 0x000fc80007ffe0ff */
[----:B------:R-:W-:-:S13]  /*bf20*/  ISETP.GE.AND P1, PT, R17, R6, PT ;  /* 0x000000061100720c */ /* 0x000fda0003f26270 */
[----:B0-----:R-:W-:-:S05]  /*bf30*/  @!P1 IADD3 R2, P2, R19, R14, RZ ;  /* 0x0000000e13029210 */ /* 0x001fca0007f5e0ff */
[----:B------:R-:W-:-:S05]  /*bf40*/  @!P1 IMAD.X R3, RZ, RZ, R7, P2 ;  /* 0x000000ffff039224 */ /* 0x000fca00010e0607 */
[----:B------:R-:W-:Y:S01]  /*bf50*/  @!PT LDS RZ, [RZ] ;  /* 0x00000000fffff984 */ /* 0x000fe20000000800 */
[----:B------:R-:W-:Y:S01]  /*bf60*/  @!PT LDS RZ, [RZ] ;  /* 0x00000000fffff984 */ /* 0x000fe20000000800 */
[----:B------:R-:W-:Y:S01]  /*bf70*/  @!PT LDS RZ, [RZ] ;  /* 0x00000000fffff984 */ /* 0x000fe20000000800 */
[----:B------:R0:W-:Y:S01]  /*bf80*/  @!P1 LDGSTS.E.BYPASS.LTC128B.128 [R10+0xd800], desc[UR48][R2.64], !P0 ;  /* 0x0d800000020a9fae */ /* 0x0001e2000c101d70 */
[----:B------:R-:W-:Y:S01]  /*bf90*/  PLOP3.LUT P0, PT, PT, PT, PT, 0x80, 0x0 ;  /* 0x000000000000781c */ /* 0x000fe20003f0f070 */
[----:B------:R-:W-:-:S12]  /*bfa0*/  NOP ;  /* 0x0000000000007918 */ /* 0x000fd80000000000 */
.L_x_261:
[----:B------:R-:W-:Y:S02]  /*bfb0*/  PLOP3.LUT P1, PT, P1, P0, PT, 0xa2, 0x0 ;  /* 0x000000000000781c */ /* 0x000fe40000f21472 */
[----:B------:R-:W-:-:S08]  /*bfc0*/  @P0 R2UR P1, UR4, R22 ;  /* 0x00000000160402ca */ /* 0x000fd00000020000 */
[----:B------:R-:W-:-:S05]  /*bfd0*/  @P0 PLOP3.LUT P0, PT, P1, PT, PT, 0x80, 0x0 ;  /* 0x000000000000081c */ /* 0x000fca0000f0f070 */
[----:B------:R-:W-:Y:S01]  /*bfe0*/  @!P1 SYNCS.ARRIVE.TRANS64.RED.A0T1 RZ, [UR4+0x13200], RZ ;  /* 0x013200ffffff99a7 */ /* 0x000fe20008200404 */
[----:B------:R-:W-:Y:S07]  /*bff0*/  @!P1 ARRIVES.LDGSTSBAR.64.TRANSCNT [UR4+0x13200] ;  /* 0x01320000ff0099b0 */ /* 0x000fee0008000a84 */
[----:B------:R-:W-:Y:S05]  /*c000*/  @P0 BRA.U.ANY `(.L_x_261) ;  /* 0xfffffffd00e80947 */ /* 0x000fea000393ffff */
[----:B0-----:R-:W2:Y:S02]  /*c010*/  LDL.LU R2, [R1+0x30] ;  /* 0x0000300001027983 */ /* 0x001ea40000300800 */
[----:B--2---:R-:W-:-:S05]  /*c020*/  VIADD R2, R2, 0x1 ;  /* 0x0000000102027836 */ /* 0x004fca0000000000 */
[----:B------:R0:W-:Y:S01]  /*c030*/  STL [R1+0x30], R2 ;  /* 0x0000300201007387 */ /* 0x0001e20000100800 */
[----:B------:R-:W-:-:S04]  /*c040*/  LEA.HI R0, R2, R2, RZ, 0x1 ;  /* 0x0000000202007211 */ /* 0x000fc800078f08ff */
[----:B------:R-:W-:-:S05]  /*c050*/  LOP3.LUT R0, R0, 0xfffffffe, RZ, 0xc0, !PT ;  /* 0xfffffffe00007812 */ /* 0x000fca00078ec0ff */
[----:B------:R-:W-:-:S05]  /*c060*/  IMAD.IADD R0, R2, 0x1, -R0 ;  /* 0x0000000102007824 */ /* 0x000fca00078e0a00 */
[----:B------:R-:W-:Y:S01]  /*c070*/  SHF.L.U32 R3, R0, 0x1f, RZ ;  /* 0x0000001f00037819 */ /* 0x000fe200000006ff */
[----:B------:R-:W-:Y:S01]  /*c080*/  NOP ;  /* 0x0000000000007918 */ /* 0x000fe20000000000 */
[----:B------:R0:W-:Y:S01]  /*c090*/  SYNCS.ARRIVE.TRANS64.A1T0 RZ, [R22+URZ+0x13200], RZ ;  /* 0x013200ff16ff79a7 */ /* 0x0001e2000810003f */
[----:B------:R-:W-:Y:S01]  /*c0a0*/  BSSY B0, `(.L_x_262) ;  /* 0x0000003000007945 */ /* 0x000fe20003800000 */
[----:B------:R-:W1:Y:S03]  /*c0b0*/  SYNCS.PHASECHK.TRANS64.TRYWAIT P0, [R22+URZ+0x13220], R3 ;  /* 0x01322003160075a7 */ /* 0x000e66000800017f */
[----:B01----:R-:W-:Y:S05]  /*c0c0*/  @!P0 BRA `(.L_x_263) ;  /* 0x00000040003c8947 */ /* 0x003fea0003800000 */
.L_x_363:
[----:B------:R-:W-:Y:S05]  /*c0d0*/  BSYNC B0 ;  /* 0x0000000000007941 */ /* 0x000fea0003800000 */
.L_x_262:
[----:B------:R-:W-:-:S06]  /*c0e0*/  UISETP.GE.AND UP0, UPT, UR42, 0xa1, UPT ;  /* 0x000000a12a00788c */ /* 0x000fcc000bf06270 */
[----:B------:R-:W-:-:S13]  /*c0f0*/  PLOP3.LUT P0, PT, PT, PT, UP0, 0x80, 0x0 ;  /* 0x000000000000781c */ /* 0x000fda0003f0f008 */
[----:B------:R-:W-:Y:S05]  /*c100*/  @!P0 BRA `(.L_x_264) ;  /* 0x0000001400288947 */ /* 0x000fea0003800000 */
[----:B------:R1:W5:Y:S01]  /*c110*/  LDL.LU R21, [R1+0x4] ;  /* 0x0000040001157983 */ /* 0x0003620000300800 */
[----:B------:R-:W-:Y:S01]  /*c120*/  UIADD3 UR4, UR43, -0x2, URZ ;  /* 0xfffffffe2b047890 */ /* 0x000fe2000fffe03f */
[----:B------:R-:W-:-:S05]  /*c130*/  IMAD.MOV.U32 R20, RZ, RZ, R28 ;  /* 0x000000ffff147224 */ /* 0x000fca00078e001c */
[----:B------:R-:W-:-:S07]  /*c140*/  IMAD.U32 R29, RZ, RZ, UR4 ;  /* 0x00000004ff1d7e24 */ /* 0x000fce000f8e00ff */
.L_x_284:
[----:B0-2---:R-:W2:Y:S01]  /*c150*/  LDL R11, [R1+0x10] ;  /* 0x00001000010b7983 */ /* 0x005ea20000100800 */
[----:B------:R-:W3:Y:S03]  /*c160*/  LDC R2, c[0x0][0x430] ;  /* 0x00010c00ff027b82 */ /* 0x000ee60000000800 */
[----:B------:R-:W4:Y:S01]  /*c170*/  LDL R8, [R1] ;  /* 0x0000000001087983 */ /* 0x000f220000100800 */
[----:B------:R-:W0:Y:S01]  /*c180*/  S2R R0, SR_TID.X ;  /* 0x0000000000007919 */ /* 0x000e220000002100 */
[----:B-1----:R-:W1:Y:S01]  /*c190*/  S2R R6, SR_TID.X ;  /* 0x0000000000067919 */ /* 0x002e620000002100 */
[----:B---3--:R-:W-:Y:S01]  /*c1a0*/  ISETP.NE.AND P0, PT, R2, 0x1, PT ;  /* 0x000000010200780c */ /* 0x008fe20003f05270 */
[----:B------:R-:W-:-:S12]  /*c1b0*/  IMAD.MOV.U32 R9, RZ, RZ, 0xa0 ;  /* 0x000000a0ff097424 */ /* 0x000fd800078e00ff */
[----:B------:R-:W3:Y:S01]  /*c1c0*/  @P0 LDC R5, c[0x0][0x434] ;  /* 0x00010d00ff050b82 */ /* 0x000ee20000000800 */
[----:B0-----:R-:W-:-:S04]  /*c1d0*/  LOP3.LUT R0, R0, 0x7f, RZ, 0xc0, !PT ;  /* 0x0000007f00007812 */ /* 0x001fc800078ec0ff */
[----:B------:R-:W-:Y:S01]  /*c1e0*/  SHF.R.U32.HI R2, RZ, 0x2, R0 ;  /* 0x00000002ff027819 */ /* 0x000fe20000011600 */
[C---:B-1----:R-:W-:Y:S01]  /*c1f0*/  IMAD.SHL.U32 R7, R6.reuse, 0x20, RZ ;  /* 0x0000002006077824 */ /* 0x042fe200078e00ff */
[----:B------:R-:W-:Y:S01]  /*c200*/  LOP3.LUT R0, R6, 0x7f, RZ, 0xc0, !PT ;  /* 0x0000007f06007812 */ /* 0x000fe200078ec0ff */
[----:B------:R-:W0:Y:S03]  /*c210*/  @P0 LDC R3, c[0x0][0x434] ;  /* 0x00010d00ff030b82 */ /* 0x000e260000000800 */
[----:B------:R-:W-:Y:S02]  /*c220*/  LOP3.LUT R7, R2, 0x60, R7, 0xf8, !PT ;  /* 0x0000006002077812 */ /* 0x000fe400078ef807 */
[----:B------:R-:W-:-:S03]  /*c230*/  SHF.R.U32.HI R2, RZ, 0x2, R0 ;  /* 0x00000002ff027819 */ /* 0x000fc60000011600 */
[----:B------:R-:W1:Y:S01]  /*c240*/  @P0 LDC R4, c[0x0][0x438] ;  /* 0x00010e00ff040b82 */ /* 0x000e620000000800 */
[----:B------:R-:W-:-:S07]  /*c250*/  IMAD.SHL.U32 R10, R6, 0x20, RZ ;  /* 0x00000020060a7824 */ /* 0x000fce00078e00ff */
[----:B------:R-:W1:Y:S01]  /*c260*/  @P0 LDC R0, c[0x0][0x438] ;  /* 0x00010e00ff000b82 */ /* 0x000e620000000800 */
[----:B------:R-:W-:Y:S01]  /*c270*/  LOP3.LUT R10, R2, 0x60, R10, 0xf8, !PT ;  /* 0x00000060020a7812 */ /* 0x000fe200078ef80a */
[----:B------:R-:W-:-:S03]  /*c280*/  IMAD R9, R29, R9, UR38 ;  /* 0x000000261d097e24 */ /* 0x000fc6000f8e0209 */
[----:B------:R-:W-:Y:S01]  /*c290*/  LOP3.LUT R10, R10, 0x80, RZ, 0xfc, !PT ;  /* 0x000000800a0a7812 */ /* 0x000fe200078efcff */
[----:B------:R-:W-:-:S04]  /*c2a0*/  IMAD.IADD R7, R7, 0x1, R9 ;  /* 0x0000000107077824 */ /* 0x000fc800078e0209 */
[----:B------:R-:W-:Y:S02]  /*c2b0*/  IMAD.IADD R9, R10, 0x1, R9 ;  /* 0x000000010a097824 */ /* 0x000fe400078e0209 */
[----:B---3--:R-:W-:-:S04]  /*c2c0*/  @P0 IMAD.HI.U32 R5, R7, R5, RZ ;  /* 0x0000000507050227 */ /* 0x008fc800078e00ff */
[----:B0-----:R-:W-:Y:S01]  /*c2d0*/  @P0 IMAD.HI.U32 R3, R9, R3, RZ ;  /* 0x0000000309030227 */ /* 0x001fe200078e00ff */
[----:B------:R-:W-:Y:S05]  /*c2e0*/  YIELD ;  /* 0x0000000000007946 */ /* 0x000fea0003800000 */
[----:B------:R-:W-:Y:S01]  /*c2f0*/  IMAD.MOV.U32 R2, RZ, RZ, R7 ;  /* 0x000000ffff027224 */ /* 0x000fe200078e0007 */
[----:B-1----:R-:W-:Y:S01]  /*c300*/  @P0 SHF.R.U32.HI R2, RZ, R4, R5 ;  /* 0x00000004ff020219 */ /* 0x002fe20000011605 */
[----:B------:R-:W-:Y:S01]  /*c310*/  IMAD.MOV.U32 R6, RZ, RZ, R9 ;  /* 0x000000ffff067224 */ /* 0x000fe200078e0009 */
[----:B------:R-:W-:Y:S01]  /*c320*/  @P0 SHF.R.U32.HI R6, RZ, R0, R3 ;  /* 0x00000000ff060219 */ /* 0x000fe20000011603 */
[----:B------:R-:W-:Y:S01]  /*c330*/  ULDC.64 UR6, c[0x0][0x428] ;  /* 0x00010a0000067ab9 */ /* 0x000fe20000000a00 */
[--C-:B------:R-:W-:Y:S01]  /*c340*/  SHF.R.S32.HI R3, RZ, 0x1f, R2.reuse ;  /* 0x0000001fff037819 */ /* 0x100fe20000011402 */
[----:B------:R-:W-:Y:S01]  /*c350*/  IMAD.MOV R4, RZ, RZ, -R2 ;  /* 0x000000ffff047224 */ /* 0x000fe200078e0a02 */
[----:B------:R-:W-:Y:S01]  /*c360*/  ULDC UR4, c[0x0][0x430] ;  /* 0x00010c0000047ab9 */ /* 0x000fe20000000800 */
[----:B------:R-:W-:-:S02]  /*c370*/  ULDC.64 UR8, c[0x0][0x418] ;  /* 0x0001060000087ab9 */ /* 0x000fc40000000a00 */
[----:B------:R-:W-:Y:S02]  /*c380*/  IMAD R7, R4, UR4, R7 ;  /* 0x0000000404077c24 */ /* 0x000fe4000f8e0207 */
[----:B--2---:R-:W-:-:S04]  /*c390*/  IMAD R0, R11, UR6, RZ ;  /* 0x000000060b007c24 */ /* 0x004fc8000f8e02ff */
[C---:B----4-:R-:W-:Y:S02]  /*c3a0*/  IMAD R0, R8.reuse, UR7, R0 ;  /* 0x0000000708007c24 */ /* 0x050fe4000f8e0200 */
[----:B------:R-:W-:-:S04]  /*c3b0*/  IMAD.WIDE.U32 R2, R8, UR6, R2 ;  /* 0x0000000608027c25 */ /* 0x000fc8000f8e0002 */
[----:B------:R-:W-:Y:S01]  /*c3c0*/  IMAD.IADD R3, R0, 0x1, R3 ;  /* 0x0000000100037824 */ /* 0x000fe200078e0203 */
[----:B------:R-:W-:-:S04]  /*c3d0*/  LEA R4, P0, R2, UR8, 0x2 ;  /* 0x0000000802047c11 */ /* 0x000fc8000f8010ff */
[----:B------:R-:W-:-:S05]  /*c3e0*/  LEA.HI.X R5, R2, UR9, R3, 0x2, P0 ;  /* 0x0000000902057c11 */ /* 0x000fca00080f1403 */
[----:B------:R0:W2:Y:S01]  /*c3f0*/  LDG.E R4, desc[UR48][R4.64] ;  /* 0x0000003004047981 */ /* 0x0000a2000c1e1900 */
[----:B------:R-:W-:Y:S01]  /*c400*/  ISETP.GT.U32.AND P1, PT, R10, 0x9f, PT ;  /* 0x0000009f0a00780c */ /* 0x000fe20003f24070 */
[----:B------:R-:W-:-:S12]  /*c410*/  VIADD R28, R20, 0x1 ;  /* 0x00000001141c7836 */ /* 0x000fd80000000000 */
[--C-:B------:R-:W-:Y:S01]  /*c420*/  @!P1 SHF.R.S32.HI R3, RZ, 0x1f, R6.reuse ;  /* 0x0000001fff039819 */ /* 0x100fe20000011406 */
[----:B------:R-:W-:-:S04]  /*c430*/  @!P1 IMAD.MOV.U32 R2, RZ, RZ, R6 ;  /* 0x000000ffff029224 */ /* 0x000fc800078e0006 */
[----:B------:R-:W-:-:S04]  /*c440*/  @!P1 IMAD.WIDE.U32 R2, R8, UR6, R2 ;  /* 0x0000000608029c25 */ /* 0x000fc8000f8e0002 */
[----:B------:R-:W-:Y:S01]  /*c450*/  @!P1 IMAD.IADD R0, R0, 0x1, R3 ;  /* 0x0000000100009824 */ /* 0x000fe200078e0203 */
[----:B------:R-:W-:Y:S01]  /*c460*/  @!P1 LEA R10, P0, R2, UR8, 0x2 ;  /* 0x00000008020a9c11 */ /* 0x000fe2000f8010ff */
[----:B------:R-:W-:-:S03]  /*c470*/  IMAD.MOV.U32 R8, RZ, RZ, RZ ;  /* 0x000000ffff087224 */ /* 0x000fc600078e00ff */
[----:B------:R-:W-:Y:S01]  /*c480*/  @!P1 LEA.HI.X R11, R2, UR9, R0, 0x2, P0 ;  /* 0x00000009020b9c11 */ /* 0x000fe200080f1400 */
[----:B------:R-:W-:Y:S01]  /*c490*/  IMAD.MOV.U32 R0, RZ, RZ, R29 ;  /* 0x000000ffff007224 */ /* 0x000fe200078e001d */
[----:B------:R-:W-:-:S03]  /*c4a0*/  ISETP.NE.AND P0, PT, R28, 0x2, PT ;  /* 0x000000021c00780c */ /* 0x000fc60003f05270 */
[----:B-----5:R1:W5:Y:S01]  /*c4b0*/  @!P1 LDG.E R8, desc[UR48][R10.64] ;  /* 0x000000300a089981 */ /* 0x020362000c1e1900 */
[----:B------:R-:W-:Y:S02]  /*c4c0*/  ISETP.GT.AND P1, PT, R0, RZ, PT ;  /* 0x000000ff0000720c */ /* 0x000fe40003f24270 */
[----:B------:R-:W-:-:S04]  /*c4d0*/  SEL R0, RZ, 0x1, P0 ;  /* 0x00000001ff007807 */ /* 0x000fc80000000000 */
[----:B------:R-:W-:Y:S01]  /*c4e0*/  LOP3.LUT R2, R21, R0, RZ, 0x3c, !PT ;  /* 0x0000000015027212 */ /* 0x000fe200078e3cff */
[----:B------:R-:W-:-:S04]  /*c4f0*/  IMAD.U32 R12, RZ, RZ, UR46 ;  /* 0x0000002eff0c7e24 */ /* 0x000fc8000f8e00ff */
[----:B------:R1:W-:Y:S01]  /*c500*/  STL [R1+0x4], R2 ;  /* 0x0000040201007387 */ /* 0x0003e20000100800 */
[----:B------:R-:W-:Y:S02]  /*c510*/  ISETP.NE.AND P2, PT, R12, 0x3, PT ;  /* 0x000000030c00780c */ /* 0x000fe40003f45270 */
[----:B0-----:R-:W-:Y:S01]  /*c520*/  IADD3 R5, -R6, RZ, RZ ;  /* 0x000000ff06057210 */ /* 0x001fe20007ffe1ff */
[----:B------:R-:W-:Y:S01]  /*c530*/  VIADD R29, R29, 0xffffffff ;  /* 0xffffffff1d1d7836 */ /* 0x000fe20000000000 */
[----:B------:R-:W-:-:S03]  /*c540*/  SEL R28, R28, RZ, P0 ;  /* 0x000000ff1c1c7207 */ /* 0x000fc60000000000 */
[----:B------:R-:W-:Y:S01]  /*c550*/  IMAD R9, R5, UR4, R9 ;  /* 0x0000000405097c24 */ /* 0x000fe2000f8e0209 */
[----:B--2---:R-:W-:-:S05]  /*c560*/  SHF.R.S32.HI R26, RZ, 0x1f, R4 ;  /* 0x0000001fff1a7819 */ /* 0x004fca0000011404 */
[----:B-1----:R-:W-:Y:S05]  /*c570*/  @!P2 BRA `(.L_x_265) ;  /* 0x000000000004a947 */ /* 0x002fea0003800000 */
[----:B------:R-:W-:Y:S01]  /*c580*/  BPT.TRAP 0x1 ;  /* 0x000000040000795c */ /* 0x000fe20000300000 */
.L_x_265:
[----:B------:R-:W-:Y:S01]  /*c590*/  IMAD R0, R28, 0x8, R22 ;  /* 0x000000081c007824 */ /* 0x000fe200078e0216 */
[----:B------:R-:W-:Y:S01]  /*c5a0*/  SHF.L.U32 R27, R2, 0x1f, RZ ;  /* 0x0000001f021b7819 */ /* 0x000fe200000006ff */
[----:B------:R-:W-:Y:S01]  /*c5b0*/  BSSY B0, `(.L_x_266) ;  /* 0x0000004000007945 */ /* 0x000fe20003800000 */
[----:B------:R-:W-:Y:S02]  /*c5c0*/  SHF.R.S32.HI R25, RZ, 0x1f, R7 ;  /* 0x0000001fff197819 */ /* 0x000fe40000011407 */
[----:B------:R-:W0:Y:S02]  /*c5d0*/  SYNCS.PHASECHK.TRANS64.TRYWAIT P0, [R0+URZ+0x13280], R27 ;  /* 0x0132801b000075a7 */ /* 0x000e24000800017f */
[----:B0-----:R-:W-:Y:S05]  /*c5e0*/  @!P0 BRA `(.L_x_267) ;  /* 0x0000003c00088947 */ /* 0x001fea0003800000 */
.L_x_364:
[----:B------:R-:W-:Y:S05]  /*c5f0*/  BSYNC B0 ;  /* 0x0000000000007941 */ /* 0x000fea0003800000 */
.L_x_266:
[----:B------:R-:W2:Y:S01]  /*c600*/  LDL R6, [R1+0x8] ;  /* 0x0000080001067983 */ /* 0x000ea20000100800 */
[----:B------:R-:W-:Y:S01]  /*c610*/  ULDC.64 UR4, c[0x0][0x328] ;  /* 0x0000ca0000047ab9 */ /* 0x000fe20000000a00 */
[----:B------:R-:W-:Y:S02]  /*c620*/  ULDC.64 UR6, c[0x0][0x338] ;  /* 0x0000ce0000067ab9 */ /* 0x000fe40000000a00 */
[----:B------:R-:W3:Y:S01]  /*c630*/  LDL R13, [R1+0x18] ;  /* 0x00001800010d7983 */ /* 0x000ee20000100800 */
[----:B------:R-:W-:Y:S01]  /*c640*/  IMAD R5, R25, UR4, RZ ;  /* 0x0000000419057c24 */ /* 0x000fe2000f8e02ff */
[----:B------:R-:W-:Y:S01]  /*c650*/  ULDC.64 UR8, c[0x0][0x330] ;  /* 0x0000cc0000087ab9 */ /* 0x000fe20000000a00 */
[C---:B------:R-:W-:Y:S01]  /*c660*/  IMAD.WIDE.U32 R2, R7.reuse, UR4, RZ ;  /* 0x0000000407027c25 */ /* 0x040fe2000f8e00ff */
[----:B------:R-:W1:Y:S01]  /*c670*/  S2R R11, SR_TID.X ;  /* 0x00000000000b7919 */ /* 0x000e620000002100 */
[----:B------:R-:W-:Y:S01]  /*c680*/  SHF.R.S32.HI R24, RZ, 0x1f, R9 ;  /* 0x0000001fff187819 */ /* 0x000fe20000011409 */
[----:B------:R-:W-:Y:S01]  /*c690*/  ULDC.64 UR10, c[0x0][0x318] ;  /* 0x0000c600000a7ab9 */ /* 0x000fe20000000a00 */
[----:B------:R-:W-:Y:S01]  /*c6a0*/  IMAD R5, R7, UR5, R5 ;  /* 0x0000000507057c24 */ /* 0x000fe2000f8e0205 */
[----:B-----5:R-:W-:Y:S01]  /*c6b0*/  SHF.R.S32.HI R23, RZ, 0x1f, R8 ;  /* 0x0000001fff177819 */ /* 0x020fe20000011408 */
[----:B------:R-:W4:Y:S02]  /*c6c0*/  LDC R12, c[0x0][0x2f4] ;  /* 0x0000bd00ff0c7b82 */ /* 0x000f240000000800 */
[----:B------:R-:W-:-:S02]  /*c6d0*/  IMAD.IADD R3, R3, 0x1, R5 ;  /* 0x0000000103037824 */ /* 0x000fc400078e0205 */
[----:B------:R-:W-:Y:S02]  /*c6e0*/  IMAD R5, R26, UR6, RZ ;  /* 0x000000061a057c24 */ /* 0x000fe4000f8e02ff */
[----:B------:R-:W-:-:S04]  /*c6f0*/  IMAD.WIDE.U32 R2, R4, UR6, R2 ;  /* 0x0000000604027c25 */ /* 0x000fc8000f8e0002 */
[----:B------:R-:W-:-:S04]  /*c700*/  IMAD R5, R4, UR7, R5 ;  /* 0x0000000704057c24 */ /* 0x000fc8000f8e0205 */
[----:B------:R-:W-:Y:S02]  /*c710*/  IMAD.IADD R3, R3, 0x1, R5 ;  /* 0x0000000103037824 */ /* 0x000fe400078e0205 */
[----:B------:R-:W-:-:S03]  /*c720*/  IMAD.WIDE.U32 R2, R18, UR8, R2 ;  /* 0x0000000812027c25 */ /* 0x000fc6000f8e0002 */
[----:B------:R-:W-:Y:S01]  /*c730*/  IADD3 R5, P0, R2, UR10, RZ ;  /* 0x0000000a02057c10 */ /* 0x000fe2000ff1e0ff */
[----:B-1----:R-:W-:-:S05]  /*c740*/  IMAD.SHL.U32 R11, R11, 0x10, RZ ;  /* 0x000000100b0b7824 */ /* 0x002fca00078e00ff */
[----:B------:R-:W-:-:S04]  /*c750*/  LOP3.LUT R11, R11, 0x30, RZ, 0xc0, !PT ;  /* 0x000000300b0b7812 */ /* 0x000fc800078ec0ff */
[----:B----4-:R-:W-:Y:S01]  /*c760*/  ISETP.GE.AND P2, PT, R11, R12, PT ;  /* 0x0000000c0b00720c */ /* 0x010fe20003f46270 */
[----:B--2---:R-:W-:Y:S02]  /*c770*/  IMAD R17, R6, UR8, RZ ;  /* 0x0000000806117c24 */ /* 0x004fe4000f8e02ff */
[----:B------:R-:W-:Y:S02]  /*c780*/  IMAD R6, R24, UR4, RZ ;  /* 0x0000000418067c24 */ /* 0x000fe4000f8e02ff */
[----:B------:R-:W-:Y:S02]  /*c790*/  IMAD R17, R18, UR9, R17 ;  /* 0x0000000912117c24 */ /* 0x000fe4000f8e0211 */
[----:B------:R-:W-:-:S03]  /*c7a0*/  IMAD R6, R9, UR5, R6 ;  /* 0x0000000509067c24 */ /* 0x000fc6000f8e0206 */
        /* <DEDUP_REMOVED lines=14> */
[----:B------:R-:W-:Y:S01]  /*c890*/  IMAD.IADD R6, R22, 0x1, R6 ;  /* 0x0000000116067824 */ /* 0x000fe200078e0206 */
[----:B------:R-:W2:Y:S04]  /*c8a0*/  SHFL.IDX PT, R2, R5, RZ, 0x1c1f ;  /* 0x001c1fff05027589 */ /* 0x000ea800000e0000 */
[----:B------:R-:W-:Y:S01]  /*c8b0*/  SHFL.IDX PT, R17, R17, RZ, 0x1c1f ;  /* 0x001c1fff11117589 */ /* 0x000fe200000e0000 */
[----:B-1----:R-:W-:-:S03]  /*c8c0*/  IMAD.SHL.U32 R11, R3, 0x10, RZ ;  /* 0x00000010030b7824 */ /* 0x002fc600078e00ff */
[----:B------:R-:W1:Y:S02]  /*c8d0*/  SHFL.IDX PT, R3, R10, RZ, 0x1c1f ;  /* 0x001c1fff0a037589 */ /* 0x000e6400000e0000 */
[----:B------:R-:W-:-:S04]  /*c8e0*/  LOP3.LUT R11, R11, 0x30, RZ, 0xc0, !PT ;  /* 0x000000300b0b7812 */ /* 0x000fc800078ec0ff */
[----:B--2---:R-:W-:-:S04]  /*c8f0*/  IADD3 R2, P0, R11, R2, RZ ;  /* 0x000000020b027210 */ /* 0x004fc80007f1e0ff */
[----:B-1----:R-:W-:-:S05]  /*c900*/  IADD3.X R3, RZ, R3, RZ, P0, !PT ;  /* 0x00000003ff037210 */ /* 0x002fca00007fe4ff */
        /* <DEDUP_REMOVED lines=17> */
.L_x_376:
        /* <DEDUP_REMOVED lines=11> */
.L_x_269:
        /* <DEDUP_REMOVED lines=11> */
.L_x_270:
[----:B------:R2:W-:Y:S01]  /*cb80*/  SYNCS.ARRIVE.TRANS64.A1T0 RZ, [R0+URZ+0x13270], RZ ;  /* 0x013270ff00ff79a7 */ /* 0x0005e2000810003f */
[----:B------:R-:W-:Y:S05]  /*cb90*/  @!P3 BRA `(.L_x_271) ;  /* 0x000000000004b947 */ /* 0x000fea0003800000 */
[----:B------:R-:W-:Y:S01]  /*cba0*/  BPT.TRAP 0x1 ;  /* 0x000000040000795c */ /* 0x000fe20000300000 */
.L_x_271:
[----:B------:R-:W3:Y:S01]  /*cbb0*/  SYNCS.PHASECHK.TRANS64.TRYWAIT P0, [R0+URZ+0x13240], R27 ;  /* 0x0132401b000075a7 */ /* 0x000ee2000800017f */
[----:B------:R-:W-:Y:S04]  /*cbc0*/  BSSY B0, `(.L_x_272) ;  /* 0x0000002000007945 */ /* 0x000fe80003800000 */
[----:B---3--:R-:W-:Y:S05]  /*cbd0*/  @!P0 BRA `(.L_x_273) ;  /* 0x0000003c003c8947 */ /* 0x008fea0003800000 */
.L_x_377:
[----:B------:R-:W-:Y:S05]  /*cbe0*/  BSYNC B0 ;  /* 0x0000000000007941 */ /* 0x000fea0003800000 */
.L_x_272:
[----:B------:R-:W4:Y:S01]  /*cbf0*/  LDL R10, [R1+0x8] ;  /* 0x00000800010a7983 */ /* 0x000f220000100800 */
[----:B------:R-:W-:Y:S01]  /*cc00*/  ULDC.64 UR4, c[0x0][0x300] ;  /* 0x0000c00000047ab9 */ /* 0x000fe20000000a00 */
[----:B------:R-:W-:Y:S01]  /*cc10*/  ULDC.64 UR6, c[0x0][0x310] ;  /* 0x0000c40000067ab9 */ /* 0x000fe20000000a00 */
[----:B------:R-:W-:Y:S01]  /*cc20*/  IMAD R5, R25, UR4, RZ ;  /* 0x0000000419057c24 */ /* 0x000fe2000f8e02ff */
[----:B------:R-:W5:Y:S01]  /*cc30*/  LDC R11, c[0x0][0x2f4] ;  /* 0x0000bd00ff0b7b82 */ /* 0x000f620000000800 */
[----:B------:R-:W-:-:S04]  /*cc40*/  IMAD.WIDE.U32 R2, R7, UR4, RZ ;  /* 0x0000000407027c25 */ /* 0x000fc8000f8e00ff */
[----:B------:R-:W-:Y:S02]  /*cc50*/  IMAD R5, R7, UR5, R5 ;  /* 0x0000000507057c24 */ /* 0x000fe4000f8e0205 */
[----:B------:R-:W-:Y:S02]  /*cc60*/  IMAD R26, R26, UR6, RZ ;  /* 0x000000061a1a7c24 */ /* 0x000fe4000f8e02ff */
[----:B------:R-:W-:Y:S02]  /*cc70*/  IMAD.IADD R3, R3, 0x1, R5 ;  /* 0x0000000103037824 */ /* 0x000fe400078e0205 */
[----:B------:R-:W-:Y:S02]  /*cc80*/  IMAD R7, R24, UR4, RZ ;  /* 0x0000000418077c24 */ /* 0x000fe4000f8e02ff */
[----:B------:R-:W-:-:S04]  /*cc90*/  IMAD.WIDE.U32 R2, R4, UR6, R2 ;  /* 0x0000000604027c25 */ /* 0x000fc8000f8e0002 */
[----:B------:R-:W-:Y:S02]  /*cca0*/  IMAD R4, R4, UR7, R26 ;  /* 0x0000000704047c24 */ /* 0x000fe4000f8e021a */
[----:B------:R-:W-:Y:S02]  /*ccb0*/  IMAD R7, R9, UR5, R7 ;  /* 0x0000000509077c24 */ /* 0x000fe4000f8e0207 */
        /* <DEDUP_REMOVED lines=21> */
[----:B------:R-:W-:-:S04]  /*ce10*/  LOP3.LUT R10, R10, 0x30, RZ, 0xc0, !PT ;  /* 0x000000300a0a7812 */ /* 0x000fc800078ec0ff */
[----:B-----5:R-:W-:Y:S01]  /*ce20*/  ISETP.GE.AND P2, PT, R10, R11, PT ;  /* 0x0000000b0a00720c */ /* 0x020fe20003f46270 */
[----:B------:R-:W-:-:S12]  /*ce30*/  BRA.DIV UR4, `(.L_x_274) ;  /* 0x0000003a04b87947 */ /* 0x000fd8000b800000 */
[----:B------:R-:W4:Y:S04]  /*ce40*/  SHFL.IDX PT, R2, R7, RZ, 0x1c1f ;  /* 0x001c1fff07027589 */ /* 0x000f2800000e0000 */
[----:B------:R-:W5:Y:S04]  /*ce50*/  SHFL.IDX PT, R3, R8, RZ, 0x1c1f ;  /* 0x001c1fff08037589 */ /* 0x000f6800000e0000 */
[----:B------:R-:W-:Y:S01]  /*ce60*/  SHFL.IDX PT, R5, R5, RZ, 0x1c1f ;  /* 0x001c1fff05057589 */ /* 0x000fe200000e0000 */
[----:B----4-:R-:W-:-:S05]  /*ce70*/  IADD3 R2, P0, R10, R2, RZ ;  /* 0x000000020a027210 */ /* 0x010fca0007f1e0ff */
[----:B-----5:R-:W-:-:S05]  /*ce80*/  IMAD.X R3, RZ, RZ, R3, P0 ;  /* 0x000000ffff037224 */ /* 0x020fca00000e0603 */
[----:B------:R4:W-:Y:S04]  /*ce90*/  LDGSTS.E.BYPASS.LTC128B.128 [R6+0xe000], desc[UR48][R2.64], !P2 ;  /* 0x0e00000002067fae */ /* 0x0009e8000d101d70 */
[----:B----4-:R-:W4:Y:S04]  /*cea0*/  SHFL.IDX PT, R2, R7, 0x1, 0x1c1f ;  /* 0x003c1f0007027f89 */ /* 0x010f2800000e0000 */
[----:B------:R-:W5:Y:S01]  /*ceb0*/  SHFL.IDX PT, R3, R8, 0x1, 0x1c1f ;  /* 0x003c1f0008037f89 */ /* 0x000f6200000e0000 */
[----:B----4-:R-:W-:-:S04]  /*cec0*/  IADD3 R2, P0, R10, R2, RZ ;  /* 0x000000020a027210 */ /* 0x010fc80007f1e0ff */
[----:B-----5:R-:W-:-:S05]  /*ced0*/  IADD3.X R3, RZ, R3, RZ, P0, !PT ;  /* 0x00000003ff037210 */ /* 0x020fca00007fe4ff */
        /* <DEDUP_REMOVED lines=8> */
[----:B----4-:R-:W-:-:S05]  /*cf60*/  IADD3 R2, P0, R10, R2, RZ ;  /* 0x000000020a027210 */ /* 0x010fca0007f1e0ff */
[----:B------:R-:W-:-:S05]  /*cf70*/  IMAD.X R3, RZ, RZ, R8, P0 ;  /* 0x000000ffff037224 */ /* 0x000fca00000e0608 */
[----:B------:R4:W-:Y:S04]  /*cf80*/  LDGSTS.E.BYPASS.LTC128B.128 [R6+0xf800], desc[UR48][R2.64], !P2 ;  /* 0x0f80000002067fae */ /* 0x0009e8000d101d70 */
[----:B----4-:R4:W0:Y:S02]  /*cf90*/  SHFL.IDX PT, R2, R4, RZ, 0x1c1f ;  /* 0x001c1fff04027589 */ /* 0x01082400000e0000 */
.L_x_389:
[----:B0-----:R-:W-:-:S05]  /*cfa0*/  IADD3 R2, P0, R10, R2, RZ ;  /* 0x000000020a027210 */ /* 0x001fca0007f1e0ff */
[----:B------:R-:W-:Y:S01]  /*cfb0*/  IMAD.X R3, RZ, RZ, R5, P0 ;  /* 0x000000ffff037224 */ /* 0x000fe200000e0605 */
[----:B------:R-:W-:-:S04]  /*cfc0*/  PLOP3.LUT P0, PT, PT, PT, PT, 0x80, 0x0 ;  /* 0x000000000000781c */ /* 0x000fc80003f0f070 */
[----:B------:R-:W-:Y:S01]  /*cfd0*/  @!PT LDS RZ, [RZ] ;  /* 0x00000000fffff984 */ /* 0x000fe20000000800 */
[----:B------:R-:W-:Y:S01]  /*cfe0*/  @!PT LDS RZ, [RZ] ;  /* 0x00000000fffff984 */ /* 0x000fe20000000800 */
[----:B------:R-:W-:Y:S01]  /*cff0*/  @!PT LDS RZ, [RZ] ;  /* 0x00000000fffff984 */ /* 0x000fe20000000800 */
[----:B------:R0:W-:Y:S01]  /*d000*/  LDGSTS.E.BYPASS.LTC128B.128 [R6+0x10000], desc[UR48][R2.64], !P2 ;  /* 0x1000000002067fae */ /* 0x0001e2000d101d70 */
[----:B------:R-:W-:-:S08]  /*d010*/  NOP ;  /* 0x0000000000007918 */ /* 0x000fd00000000000 */
.L_x_275:
[----:B------:R-:W-:Y:S02]  /*d020*/  PLOP3.LUT P2, PT, P2, P0, PT, 0xa2, 0x0 ;  /* 0x000000000000781c */ /* 0x000fe40001741472 */
[----:B------:R-:W-:-:S08]  /*d030*/  @P0 R2UR P2, UR4, R0 ;  /* 0x00000000000402ca */ /* 0x000fd00000040000 */
[----:B------:R-:W-:-:S05]  /*d040*/  @P0 PLOP3.LUT P0, PT, P2, PT, PT, 0x80, 0x0 ;  /* 0x000000000000081c */ /* 0x000fca000170f070 */
[----:B------:R-:W-:Y:S01]  /*d050*/  @!P2 SYNCS.ARRIVE.TRANS64.RED.A0T1 RZ, [UR4+0x13230], RZ ;  /* 0x013230ffffffa9a7 */ /* 0x000fe20008200404 */
[----:B------:R-:W-:Y:S07]  /*d060*/  @!P2 ARRIVES.LDGSTSBAR.64.TRANSCNT [UR4+0x13230] ;  /* 0x01323000ff00a9b0 */ /* 0x000fee0008000a84 */
[----:B------:R-:W-:Y:S05]  /*d070*/  @P0 BRA.U.ANY `(.L_x_275) ;  /* 0xfffffffd00e80947 */ /* 0x000fea000393ffff */
[----:B------:R-:W-:Y:S01]  /*d080*/  NOP ;  /* 0x0000000000007918 */ /* 0x000fe20000000000 */
[----:B0-----:R-:W-:-:S05]  /*d090*/  IMAD.U32 R2, RZ, RZ, UR46 ;  /* 0x0000002eff027e24 */ /* 0x001fca000f8e00ff */
[----:B------:R-:W-:-:S13]  /*d0a0*/  ISETP.NE.AND P3, PT, R2, 0x3, PT ;  /* 0x000000030200780c */ /* 0x000fda0003f65270 */
[----:B------:R-:W-:Y:S05]  /*d0b0*/  @!P3 BRA `(.L_x_276) ;  /* 0x000000000004b947 */ /* 0x000fea0003800000 */
[----:B------:R-:W-:Y:S01]  /*d0c0*/  BPT.TRAP 0x1 ;  /* 0x000000040000795c */ /* 0x000fe20000300000 */
.L_x_276:
[----:B------:R2:W-:Y:S02]  /*d0d0*/  SYNCS.ARRIVE.TRANS64.A1T0 RZ, [R0+URZ+0x13230], RZ ;  /* 0x013230ff00ff79a7 */ /* 0x0005e4000810003f */
[----:B--23--:R-:W-:-:S05]  /*d0e0*/  IMAD.U32 R0, RZ, RZ, UR50 ;  /* 0x00000032ff007e24 */ /* 0x00cfca000f8e00ff */
[----:B------:R-:W-:-:S13]  /*d0f0*/  ISETP.NE.AND P0, PT, R0, 0x3, PT ;  /* 0x000000030000780c */ /* 0x000fda0003f05270 */
[----:B------:R-:W-:Y:S05]  /*d100*/  @!P0 BRA `(.L_x_277) ;  /* 0x0000000000048947 */ /* 0x000fea0003800000 */
[----:B------:R-:W-:Y:S01]  /*d110*/  BPT.TRAP 0x1 ;  /* 0x000000040000795c */ /* 0x000fe20000300000 */
.L_x_277:
[----:B------:R-:W-:Y:S01]  /*d120*/  LOP3.LUT R0, R21, 0x1, RZ, 0x3c, !PT ;  /* 0x0000000115007812 */ /* 0x000fe200078e3cff */
[----:B------:R-:W-:Y:S01]  /*d130*/  IMAD R2, R20, 0x8, R22 ;  /* 0x0000000814027824 */ /* 0x000fe200078e0216 */
[----:B------:R-:W-:Y:S02]  /*d140*/  BSSY B0, `(.L_x_278) ;  /* 0x0000004000007945 */ /* 0x000fe40003800000 */
[----:B------:R-:W-:-:S04]  /*d150*/  SHF.L.U32 R0, R0, 0x1f, RZ ;  /* 0x0000001f00007819 */ /* 0x000fc800000006ff */
[----:B------:R-:W0:Y:S02]  /*d160*/  SYNCS.PHASECHK.TRANS64.TRYWAIT P2, [R2+URZ+0x13270], R0 ;  /* 0x01327000020075a7 */ /* 0x000e24000804017f */
[----:B0-----:R-:W-:Y:S05]  /*d170*/  @!P2 BRA `(.L_x_279) ;  /* 0x0000003c0044a947 */ /* 0x001fea0003800000 */
.L_x_390:
[----:B------:R-:W-:Y:S05]  /*d180*/  BSYNC B0 ;  /* 0x0000000000007941 */ /* 0x000fea0003800000 */
.L_x_278:
[----:B------:R-:W-:-:S05]  /*d190*/  IMAD.U32 R3, RZ, RZ, UR46 ;  /* 0x0000002eff037e24 */ /* 0x000fca000f8e00ff */
[----:B------:R-:W-:-:S13]  /*d1a0*/  ISETP.NE.AND P2, PT, R3, 0x3, PT ;  /* 0x000000030300780c */ /* 0x000fda0003f45270 */
[----:B------:R-:W-:Y:S05]  /*d1b0*/  @!P2 BRA `(.L_x_280) ;  /* 0x000000000004a947 */ /* 0x000fea0003800000 */
[----:B------:R-:W-:Y:S01]  /*d1c0*/  BPT.TRAP 0x1 ;  /* 0x000000040000795c */ /* 0x000fe20000300000 */
.L_x_280:
[----:B0-----:R-:W-:Y:S01]  /*d1d0*/  SHF.L.U32 R0, R21, 0x1f, RZ ;  /* 0x0000001f15007819 */ /* 0x001fe200000006ff */
[----:B------:R-:W-:-:S03]  /*d1e0*/  IMAD R3, R20, 0x2800, RZ ;  /* 0x0000280014037824 */ /* 0x000fc600078e02ff */
[----:B------:R-:W0:Y:S02]  /*d1f0*/  SYNCS.PHASECHK.TRANS64.TRYWAIT P2, [R2+URZ+0x13260], R0 ;  /* 0x01326000020075a7 */ /* 0x000e24000804017f */
[----:B0-----:R-:W-:Y:S05]  /*d200*/  @!P2 BRA `(.L_x_281) ;  /* 0x0000003c0034a947 */ /* 0x001fea0003800000 */
.L_x_391:
[----:B----4-:R-:W2:Y:S04]  /*d210*/  LDL R4, [R1+0x20] ;  /* 0x0000200001047983 */ /* 0x010ea80000100800 */
[----:B------:R-:W3:Y:S01]  /*d220*/  LDL R10, [R1+0x1c] ;  /* 0x00001c00010a7983 */ /* 0x000ee20000100800 */
[----:B------:R-:W-:Y:S05]  /*d230*/  WARPSYNC.ALL ;  /* 0x0000000000007948 */ /* 0x000fea0003800000 */
[----:B------:R-:W-:-:S05]  /*d240*/  IMAD.U32 R12, RZ, RZ, UR46 ;  /* 0x0000002eff0c7e24 */ /* 0x000fca000f8e00ff */
[----:B------:R-:W-:Y:S02]  /*d250*/  ISETP.NE.AND P2, PT, R12, 0x3, PT ;  /* 0x000000030c00780c */ /* 0x000fe40003f45270 */
[C---:B--2---:R-:W-:Y:S02]  /*d260*/  LOP3.LUT R5, R3.reuse, R4, RZ, 0xfc, !PT ;  /* 0x0000000403057212 */ /* 0x044fe400078efcff */
[----:B---3--:R-:W-:-:S03]  /*d270*/  LOP3.LUT R3, R3, R10, RZ, 0xfc, !PT ;  /* 0x0000000a03037212 */ /* 0x008fc600078efcff */
[C---:B0-----:R-:W-:Y:S02]  /*d280*/  IMAD.IADD R0, R22.reuse, 0x1, R5 ;  /* 0x0000000116007824 */ /* 0x041fe400078e0205 */
[----:B------:R-:W-:-:S03]  /*d290*/  IMAD.IADD R3, R22, 0x1, R3 ;  /* 0x0000000116037824 */ /* 0x000fc600078e0203 */
[----:B------:R-:W0:Y:S02]  /*d2a0*/  LDSM.16.MT88.4 R4, [R0+0x6000] ;  /* 0x006000000004783b */ /* 0x000e240000004200 */
[C-C-:B0-----:R-:W-:Y:S02]  /*d2b0*/  PRMT R8, R4.reuse, 0x6420, R5.reuse ;  /* 0x0000642004087816 */ /* 0x141fe40000000005 */
[----:B------:R-:W-:Y:S02]  /*d2c0*/  PRMT R9, R4, 0x7531, R5 ;  /* 0x0000753104097816 */ /* 0x000fe40000000005 */
[C-C-:B------:R-:W-:Y:S02]  /*d2d0*/  PRMT R10, R6.reuse, 0x6420, R7.reuse ;  /* 0x00006420060a7816 */ /* 0x140fe40000000007 */
[----:B------:R-:W-:-:S05]  /*d2e0*/  PRMT R11, R6, 0x7531, R7 ;  /* 0x00007531060b7816 */ /* 0x000fca0000000007 */
[----:B------:R-:W-:Y:S04]  /*d2f0*/  STSM.16.M88.4 [R3+0x1000], R8 ;  /* 0x0010000803007844 */ /* 0x000fe80000000200 */
[----:B------:R-:W0:Y:S02]  /*d300*/  LDSM.16.MT88.4 R4, [R0+0x6800] ;  /* 0x006800000004783b */ /* 0x000e240000004200 */
[C-C-:B0-----:R-:W-:Y:S02]  /*d310*/  PRMT R8, R4.reuse, 0x6420, R5.reuse ;  /* 0x0000642004087816 */ /* 0x141fe40000000005 */
[----:B------:R-:W-:Y:S02]  /*d320*/  PRMT R9, R4, 0x7531, R5 ;  /* 0x0000753104097816 */ /* 0x000fe40000000005 */
[----:B------:R-:W-:-:S02]  /*d330*/  PRMT R10, R6, 0x6420, R7 ;  /* 0x00006420060a7816 */ /* 0x000fc40000000007 */
        /* <DEDUP_REMOVED lines=28> */
.L_x_282:
[----:B--2---:R2:W-:Y:S01]  /*d500*/  SYNCS.ARRIVE.TRANS64.A1T0 RZ, [R2+URZ+0x13250], RZ ;  /* 0x013250ff02ff79a7 */ /* 0x0045e2000810003f */
[----:B------:R-:W-:Y:S06]  /*d510*/  BAR.SYNC.DEFER_BLOCKING 0x2, 0x80 ;  /* 0x0082000000007b1d */ /* 0x000fec0000010000 */
[----:B------:R-:W-:Y:S05]  /*d520*/  @!P0 BRA `(.L_x_283) ;  /* 0x0000000000048947 */ /* 0x000fea0003800000 */
[----:B------:R-:W-:Y:S01]  /*d530*/  BPT.TRAP 0x1 ;  /* 0x000000040000795c */ /* 0x000fe20000300000 */
.L_x_283:
[----:B------:R-:W3:Y:S01]  /*d540*/  LDL R0, [R1+0x14] ;  /* 0x0000140001007983 */ /* 0x000ee20000100800 */
[----:B--2---:R-:W-:-:S03]  /*d550*/  VIADD R2, R2, 0x13280 ;  /* 0x0001328002027836 */ /* 0x004fc60000000000 */
[----:B------:R2:W5:Y:S01]  /*d560*/  LDL R21, [R1+0x4] ;  /* 0x0000040001157983 */ /* 0x0005620000100800 */
[----:B------:R-:W-:Y:S01]  /*d570*/  IMAD.MOV.U32 R20, RZ, RZ, R28 ;  /* 0x000000ffff147224 */ /* 0x000fe200078e001c */
[----:B---3--:R-:W-:-:S04]  /*d580*/  PRMT R2, R0, 0x654, R2 ;  /* 0x0000065400027816 */ /* 0x008fc80000000002 */
[----:B------:R2:W-:Y:S01]  /*d590*/  SYNCS.ARRIVE.TRANS64.RED.A1T0 RZ, [R2+URZ], RZ ;  /* 0x000000ff02ff79a7 */ /* 0x0005e2000810043f */
[----:B------:R-:W-:Y:S05]  /*d5a0*/  @P1 BRA `(.L_x_284) ;  /* 0xffffffe800e81947 */ /* 0x000fea000383ffff */
.L_x_264:
[----:B------:R-:W2:Y:S01]  /*d5b0*/  S2R R0, SR_TID.X ;  /* 0x0000000000007919 */ /* 0x000ea20000002100 */
[----:B------:R-:W-:Y:S01]  /*d5c0*/  BSSY B0, `(.L_x_285) ;  /* 0x0000012000007945 */ /* 0x000fe20003800000 */
[----:B--2---:R-:W-:Y:S01]  /*d5d0*/  LOP3.LUT R2, R0, 0x7f, RZ, 0xc0, !PT ;  /* 0x0000007f00027812 */ /* 0x004fe200078ec0ff */
[----:B------:R-:W-:-:S03]  /*d5e0*/  IMAD.U32 R0, RZ, RZ, UR50 ;  /* 0x00000032ff007e24 */ /* 0x000fc6000f8e00ff */
[----:B------:R-:W-:Y:S02]  /*d5f0*/  ISETP.NE.AND P1, PT, R2, RZ, PT ;  /* 0x000000ff0200720c */ /* 0x000fe40003f25270 */
[----:B------:R-:W-:-:S11]  /*d600*/  ISETP.NE.AND P0, PT, R0, 0x3, PT ;  /* 0x000000030000780c */ /* 0x000fd60003f05270 */
[----:B------:R-:W-:Y:S05]  /*d610*/  @P1 BRA `(.L_x_286) ;  /* 0x0000000000301947 */ /* 0x000fea0003800000 */
[----:B------:R-:W2:Y:S01]  /*d620*/  S2R R5, SR_LANEID ;  /* 0x0000000000057919 */ /* 0x000ea20000000000 */
[----:B------:R-:W-:Y:S01]  /*d630*/  VOTEU.ANY UR4, UPT, PT ;  /* 0x0000000000047886 */ /* 0x000fe200038e0100 */
[----:B0-----:R-:W0:Y:S01]  /*d640*/  LDC.64 R2, c[0x0][0xc60] ;  /* 0x00031800ff027b82 */ /* 0x001e220000000a00 */
[----:B------:R-:W2:Y:S02]  /*d650*/  FLO.U32 R0, UR4 ;  /* 0x0000000400007d00 */ /* 0x000ea400080e0000 */
[----:B--2---:R-:W-:-:S06]  /*d660*/  ISETP.EQ.U32.AND P1, PT, R0, R5, PT ;  /* 0x000000050000720c */ /* 0x004fcc0003f22070 */
[----:B------:R-:W0:Y:S07]  /*d670*/  POPC R5, UR4 ;  /* 0x0000000400057d09 */ /* 0x000e2e0008000000 */
[----:B0-----:R-:W2:Y:S01]  /*d680*/  @P1 ATOMG.E.ADD.STRONG.GPU PT, R3, desc[UR48][R2.64], R5 ;  /* 0x00000005020319a8 */ /* 0x001ea200081ee1f0 */
[----:B------:R-:W0:Y:S02]  /*d690*/  S2R R4, SR_LTMASK ;  /* 0x0000000000047919 */ /* 0x000e240000003900 */
[----:B0-----:R-:W-:-:S04]  /*d6a0*/  LOP3.LUT R4, R4, UR4, RZ, 0xc0, !PT ;  /* 0x0000000404047c12 */ /* 0x001fc8000f8ec0ff */
[----:B------:R-:W0:Y:S01]  /*d6b0*/  POPC R7, R4 ;  /* 0x0000000400077309 */ /* 0x000e220000000000 */
[----:B--2---:R-:W0:Y:S02]  /*d6c0*/  SHFL.IDX PT, R0, R3, R0, 0x1f ;  /* 0x00001f0003007589 */ /* 0x004e2400000e0000 */
[----:B0-----:R-:W-:-:S07]  /*d6d0*/  IADD3 R16, R0, UR51, R7 ;  /* 0x0000003300107c10 */ /* 0x001fce000fffe007 */
.L_x_286:
[----:B------:R-:W-:Y:S05]  /*d6e0*/  BSYNC B0 ;  /* 0x0000000000007941 */ /* 0x000fea0003800000 */
.L_x_285:
[----:B------:R-:W-:Y:S05]  /*d6f0*/  @!P0 BRA `(.L_x_287) ;  /* 0x0000000000048947 */ /* 0x000fea0003800000 */
[----:B------:R-:W-:Y:S01]  /*d700*/  BPT.TRAP 0x1 ;  /* 0x000000040000795c */ /* 0x000fe20000300000 */
.L_x_287:
[----:B------:R-:W2:Y:S01]  /*d710*/  LDL R0, [R1+0x4] ;  /* 0x0000040001007983 */ /* 0x000ea20000100800 */
[----:B0-----:R-:W-:Y:S01]  /*d720*/  IMAD R3, R28, 0x8, R22 ;  /* 0x000000081c037824 */ /* 0x001fe200078e0216 */
[----:B------:R-:W-:Y:S01]  /*d730*/  BSSY B0, `(.L_x_288) ;  /* 0x0000005000007945 */ /* 0x000fe20003800000 */
[----:B--2---:R-:W-:-:S04]  /*d740*/  LOP3.LUT R0, R0, 0x1, RZ, 0x3c, !PT ;  /* 0x0000000100007812 */ /* 0x004fc800078e3cff */
[----:B------:R-:W-:-:S04]  /*d750*/  SHF.L.U32 R0, R0, 0x1f, RZ ;  /* 0x0000001f00007819 */ /* 0x000fc800000006ff */
[----:B------:R-:W0:Y:S02]  /*d760*/  SYNCS.PHASECHK.TRANS64.TRYWAIT P1, [R3+URZ+0x13270], R0 ;  /* 0x01327000030075a7 */ /* 0x000e24000802017f */
[----:B0-----:R-:W-:Y:S05]  /*d770*/  @!P1 BRA `(.L_x_289) ;  /* 0x0000003400ec9947 */ /* 0x001fea0003800000 */
.L_x_392:
[----:B------:R-:W-:Y:S05]  /*d780*/  BSYNC B0 ;  /* 0x0000000000007941 */ /* 0x000fea0003800000 */
.L_x_288:
[----:B------:R-:W-:-:S04]  /*d790*/  MOV R2, UR46 ;  /* 0x0000002e00027c02 */ /* 0x000fc80008000f00 */
[----:B------:R-:W-:-:S13]  /*d7a0*/  ISETP.NE.AND P1, PT, R2, 0x3, PT ;  /* 0x000000030200780c */ /* 0x000fda0003f25270 */
[----:B------:R-:W-:Y:S05]  /*d7b0*/  @!P1 BRA `(.L_x_290) ;  /* 0x0000000000049947 */ /* 0x000fea0003800000 */
[----:B------:R-:W-:Y:S01]  /*d7c0*/  BPT.TRAP 0x1 ;  /* 0x000000040000795c */ /* 0x000fe20000300000 */
.L_x_290:
[----:B0-----:R-:W2:Y:S02]  /*d7d0*/  LDL R0, [R1+0x4] ;  /* 0x0000040001007983 */ /* 0x001ea40000100800 */
[----:B--2---:R-:W-:-:S04]  /*d7e0*/  SHF.L.U32 R0, R0, 0x1f, RZ ;  /* 0x0000001f00007819 */ /* 0x004fc800000006ff */
[----:B------:R-:W0:Y:S02]  /*d7f0*/  SYNCS.PHASECHK.TRANS64.TRYWAIT P1, [R3+URZ+0x13260], R0 ;  /* 0x01326000030075a7 */ /* 0x000e24000802017f */
[----:B0-----:R-:W-:Y:S05]  /*d800*/  @!P1 BRA `(.L_x_291) ;  /* 0x0000003400dc9947 */ /* 0x001fea0003800000 */
.L_x_393:
[----:B------:R-:W2:Y:S04]  /*d810*/  LDL R4, [R1+0x20] ;  /* 0x0000200001047983 */ /* 0x000ea80000100800 */
[----:B------:R-:W3:Y:S01]  /*d820*/  LDL R10, [R1+0x1c] ;  /* 0x00001c00010a7983 */ /* 0x000ee20000100800 */
[----:B------:R-:W-:Y:S01]  /*d830*/  IMAD R2, R28, 0x2800, RZ ;  /* 0x000028001c027824 */ /* 0x000fe200078e02ff */
[----:B------:R-:W-:Y:S05]  /*d840*/  WARPSYNC.ALL ;  /* 0x0000000000007948 */ /* 0x000fea0003800000 */
[----:B------:R-:W-:-:S05]  /*d850*/  IMAD.U32 R12, RZ, RZ, UR46 ;  /* 0x0000002eff0c7e24 */ /* 0x000fca000f8e00ff */
[----:B------:R-:W-:Y:S02]  /*d860*/  ISETP.NE.AND P1, PT, R12, 0x3, PT ;  /* 0x000000030c00780c */ /* 0x000fe40003f25270 */
[----:B--2---:R-:W-:-:S05]  /*d870*/  LOP3.LUT R5, R2, R4, RZ, 0xfc, !PT ;  /* 0x0000000402057212 */ /* 0x004fca00078efcff */
[----:B0-----:R-:W-:-:S05]  /*d880*/  IMAD.IADD R0, R22, 0x1, R5 ;  /* 0x0000000116007824 */ /* 0x001fca00078e0205 */
[----:B------:R-:W0:Y:S02]  /*d890*/  LDSM.16.MT88.4 R4, [R0+0x6000] ;  /* 0x006000000004783b */ /* 0x000e240000004200 */
[C-C-:B0-----:R-:W-:Y:S02]  /*d8a0*/  PRMT R8, R4.reuse, 0x6420, R5.reuse ;  /* 0x0000642004087816 */ /* 0x141fe40000000005 */
[----:B------:R-:W-:Y:S02]  /*d8b0*/  PRMT R9, R4, 0x7531, R5 ;  /* 0x0000753104097816 */ /* 0x000fe40000000005 */
[----:B---3--:R-:W-:Y:S02]  /*d8c0*/  LOP3.LUT R5, R2, R10, RZ, 0xfc, !PT ;  /* 0x0000000a02057212 */ /* 0x008fe400078efcff */
[C-C-:B------:R-:W-:Y:S02]  /*d8d0*/  PRMT R10, R6.reuse, 0x6420, R7.reuse ;  /* 0x00006420060a7816 */ /* 0x140fe40000000007 */
[----:B------:R-:W-:Y:S01]  /*d8e0*/  PRMT R11, R6, 0x7531, R7 ;  /* 0x00007531060b7816 */ /* 0x000fe20000000007 */
[----:B------:R-:W-:-:S05]  /*d8f0*/  IMAD.IADD R2, R22, 0x1, R5 ;  /* 0x0000000116027824 */ /* 0x000fca00078e0205 */
        /* <DEDUP_REMOVED lines=33> */
.L_x_292:
[----:B--2---:R2:W-:Y:S01]  /*db10*/  SYNCS.ARRIVE.TRANS64.A1T0 RZ, [R3+URZ+0x13250], RZ ;  /* 0x013250ff03ff79a7 */ /* 0x0045e2000810003f */
[----:B------:R-:W-:Y:S06]  /*db20*/  BAR.SYNC.DEFER_BLOCKING 0x2, 0x80 ;  /* 0x0082000000007b1d */ /* 0x000fec0000010000 */
[----:B------:R-:W-:Y:S05]  /*db30*/  @!P0 BRA `(.L_x_293) ;  /* 0x0000000000048947 */ /* 0x000fea0003800000 */
[----:B------:R-:W-:Y:S01]  /*db40*/  BPT.TRAP 0x1 ;  /* 0x000000040000795c */ /* 0x000fe20000300000 */
.L_x_293:
[----:B------:R-:W3:Y:S04]  /*db50*/  LDL R0, [R1+0x14] ;  /* 0x0000140001007983 */ /* 0x000ee80000100800 */
[----:B0-----:R-:W4:Y:S01]  /*db60*/  LDL.LU R2, [R1+0x4] ;  /* 0x0000040001027983 */ /* 0x001f220000300800 */
[----:B------:R-:W-:Y:S02]  /*db70*/  VIADD R28, R28, 0x1 ;  /* 0x000000011c1c7836 */ /* 0x000fe40000000000 */
[----:B--2---:R-:W-:-:S03]  /*db80*/  VIADD R3, R3, 0x13280 ;  /* 0x0001328003037836 */ /* 0x004fc60000000000 */
[----:B------:R-:W-:-:S04]  /*db90*/  ISETP.NE.AND P0, PT, R28, 0x2, PT ;  /* 0x000000021c00780c */ /* 0x000fc80003f05270 */
[----:B------:R-:W-:Y:S02]  /*dba0*/  SEL R28, R28, RZ, P0 ;  /* 0x000000ff1c1c7207 */ /* 0x000fe40000000000 */
[----:B---3--:R-:W-:Y:S02]  /*dbb0*/  PRMT R3, R0, 0x654, R3 ;  /* 0x0000065400037816 */ /* 0x008fe40000000003 */
[----:B------:R-:W-:Y:S02]  /*dbc0*/  SEL R0, RZ, 0x1, P0 ;  /* 0x00000001ff007807 */ /* 0x000fe40000000000 */
[----:B------:R2:W-:Y:S02]  /*dbd0*/  SYNCS.ARRIVE.TRANS64.RED.A1T0 RZ, [R3+URZ], RZ ;  /* 0x000000ff03ff79a7 */ /* 0x0005e4000810043f */
[----:B----4-:R-:W-:-:S05]  /*dbe0*/  LOP3.LUT R2, R2, R0, RZ, 0x3c, !PT ;  /* 0x0000000002027212 */ /* 0x010fca00078e3cff */
[----:B------:R2:W-:Y:S02]  /*dbf0*/  STL [R1+0x4], R2 ;  /* 0x0000040201007387 */ /* 0x0005e40000100800 */
.L_x_234:
[----:B------:R-:W-:Y:S05]  /*dc00*/  BSYNC B7 ;  /* 0x0000000000077941 */ /* 0x000fea0003800000 */
.L_x_232:
[----:B------:R-:W3:Y:S02]  /*dc10*/  LDL R0, [R1+0xc] ;  /* 0x00000c0001007983 */ /* 0x000ee40000100800 */
[----:B---3--:R-:W-:-:S13]  /*dc20*/  LOP3.LUT P0, RZ, R0, 0x20, RZ, 0xc0, !PT ;  /* 0x0000002000ff7812 */ /* 0x008fda000780c0ff */
[----:B------:R-:W-:Y:S05]  /*dc30*/  @!P0 BRA `(.L_x_294) ;  /* 0x0000000000288947 */ /* 0x000fea0003800000 */
[----:B------:R-:W3:Y:S08]  /*dc40*/  S2UR UR4, SR_CgaCtaId ;  /* 0x00000000000479c3 */ /* 0x000ef00000008800 */
[----:B------:R-:W-:Y:S01]  /*dc50*/  BAR.SYNC.DEFER_BLOCKING 0x5, 0x200 ;  /* 0x0148000000007b1d */ /* 0x000fe20000010000 */
[----:B------:R-:W-:Y:S01]  /*dc60*/  MOV R22, 0x400 ;  /* 0x0000040000167802 */ /* 0x000fe20000000f00 */
[----:B---3--:R-:W-:-:S05]  /*dc70*/  IMAD.U32 R0, RZ, RZ, UR4 ;  /* 0x00000004ff007e24 */ /* 0x008fca000f8e00ff */
[----:B------:R-:W-:Y:S01]  /*dc80*/  LEA R22, R0, R22, 0x18 ;  /* 0x0000001600167211 */ /* 0x000fe200078ec0ff */
[----:B------:R-:W-:Y:S04]  /*dc90*/  STL [R1+0x14], R0 ;  /* 0x0000140001007387 */ /* 0x000fe80000100800 */
[----:B-1----:R-:W1:Y:S02]  /*dca0*/  LDS.128 R16, [R22+0x132d0] ;  /* 0x0132d00016107984 */ /* 0x002e640000000c00 */
[----:B-1----:R-:W-:Y:S01]  /*dcb0*/  R2UR UR40, R19 ;  /* 0x00000000132872ca */ /* 0x002fe200000e0000 */
[----:B------:R-:W-:Y:S06]  /*dcc0*/  BAR.ARV 0x4, 0x200 ;  /* 0x0108000000007b1d */ /* 0x000fec0000002000 */
[----:B------:R-:W-:Y:S08]  /*dcd0*/  BRA `(.L_x_295) ;  /* 0x0000000800207947 */ /* 0x000ff00003800000 */
.L_x_294:
[----:B------:R-:W3:Y:S01]  /*dce0*/  S2R R0, SR_TID.X ;  /* 0x0000000000007919 */ /* 0x000ee20000002100 */
[----:B------:R-:W-:Y:S01]  /*dcf0*/  ULDC UR4, c[0x0][0xc3c] ;  /* 0x00030f0000047ab9 */ /* 0x000fe20000000800 */
[----:B---3--:R-:W-:Y:S01]  /*dd00*/  LOP3.LUT R8, R0, 0x1f, RZ, 0xc0, !PT ;  /* 0x0000001f00087812 */ /* 0x008fe200078ec0ff */
[----:B------:R-:W-:-:S03]  /*dd10*/  IMAD.MOV.U32 R0, RZ, RZ, RZ ;  /* 0x000000ffff007224 */ /* 0x000fc600078e00ff */
[C---:B------:R-:W-:Y:S01]  /*dd20*/  ISETP.NE.AND P0, PT, R8.reuse, 0x1f, PT ;  /* 0x0000001f0800780c */ /* 0x040fe20003f05270 */
[----:B0-----:R-:W-:-:S05]  /*dd30*/  VIADD R5, R8, UR40 ;  /* 0x0000002808057c36 */ /* 0x001fca0008000000 */
[----:B------:R-:W-:Y:S01]  /*dd40*/  ISETP.GE.OR P1, PT, R5, UR4, !P0 ;  /* 0x0000000405007c0c */ /* 0x000fe2000c726670 */
[----:B------:R-:W-:-:S12]  /*dd50*/  ULDC UR4, c[0x0][0xc3c] ;  /* 0x00030f0000047ab9 */ /* 0x000fd80000000800 */
[----:B--2---:R-:W0:Y:S02]  /*dd60*/  @!P1 LDC.64 R2, c[0x0][0xc80] ;  /* 0x00032000ff029b82 */ /* 0x004e240000000a00 */
[----:B0-----:R-:W-:-:S05]  /*dd70*/  @!P1 IMAD.WIDE R2, R5, 0x4, R2 ;  /* 0x0000000405029825 */ /* 0x001fca00078e0202 */
[----:B------:R-:W2:Y:S01]  /*dd80*/  @!P1 LDG.E R0, desc[UR48][R2.64] ;  /* 0x0000003002009981 */ /* 0x000ea2000c1e1900 */
[C---:B------:R-:W-:Y:S02]  /*dd90*/  ISETP.NE.AND P1, PT, R8.reuse, RZ, PT ;  /* 0x000000ff0800720c */ /* 0x040fe40003f25270 */
[C---:B------:R-:W-:Y:S02]  /*dda0*/  ISETP.GE.U32.AND P2, PT, R8.reuse, 0x2, PT ;  /* 0x000000020800780c */ /* 0x040fe40003f46070 */
        /* <DEDUP_REMOVED lines=8> */
[----:B------:R-:W-:Y:S02]  /*de30*/  IMAD.IADD R4, R5, 0x1, R4 ;  /* 0x0000000105047824 */ /* 0x000fe400078e0204 */
[----:B------:R-:W-:Y:S04]  /*de40*/  SHFL.IDX PT, R5, R16, RZ, 0x1f ;  /* 0x00001fff10057589 */ /* 0x000fe800000e0000 */
[----:B------:R-:W0:Y:S02]  /*de50*/  SHFL.UP PT, R6, R4, 0x4, RZ ;  /* 0x0480000004067989 */ /* 0x000e2400000e00ff */
[----:B0-----:R-:W-:-:S05]  /*de60*/  SEL R3, R6, RZ, P3 ;  /* 0x000000ff06037207 */ /* 0x001fca0001800000 */
[----:B------:R-:W-:Y:S02]  /*de70*/  IMAD.IADD R6, R4, 0x1, R3 ;  /* 0x0000000104067824 */ /* 0x000fe400078e0203 */
[----:B------:R-:W-:Y:S04]  /*de80*/  SHFL.IDX PT, R4, R16, 0x1, 0x1f ;  /* 0x00201f0010047f89 */ /* 0x000fe800000e0000 */
        /* <DEDUP_REMOVED lines=11> */
[----:B------:R-:W-:Y:S05]  /*df40*/  @P6 BRA `(.L_x_296) ;  /* 0x0000000000906947 */ /* 0x000fea0003800000 */
.L_x_300:
[----:B------:R-:W-:-:S04]  /*df50*/  UIADD3 UR40, UR40, 0x1f, URZ ;  /* 0x0000001f28287890 */ /* 0x000fc8000fffe03f */
[----:B------:R-:W-:-:S06]  /*df60*/  UISETP.GE.AND UP0, UPT, UR40, UR4, UPT ;  /* 0x000000042800728c */ /* 0x000fcc000bf06270 */
[----:B------:R-:W-:-:S13]  /*df70*/  PLOP3.LUT P6, PT, PT, PT, UP0, 0x40, 0x0 ;  /* 0x000000000000781c */ /* 0x000fda0003fce808 */
[----:B------:R-:W-:Y:S05]  /*df80*/  @!P6 BRA `(.L_x_297) ;  /* 0x000000040034e947 */ /* 0x000fea0003800000 */
[----:B------:R-:W0:Y:S01]  /*df90*/  S2R R0, SR_TID.X ;  /* 0x0000000000007919 */ /* 0x000e220000002100 */
[----:B------:R-:W-:Y:S01]  /*dfa0*/  BSSY B0, `(.L_x_298) ;  /* 0x0000009000007945 */ /* 0x000fe20003800000 */
[----:B0-----:R-:W-:-:S04]  /*dfb0*/  LOP3.LUT R0, R0, 0x1f, RZ, 0xc0, !PT ;  /* 0x0000001f00007812 */ /* 0x001fc800078ec0ff */
[----:B------:R-:W-:Y:S01]  /*dfc0*/  IADD3 R7, R0, UR40, RZ ;  /* 0x0000002800077c10 */ /* 0x000fe2000fffe0ff */
[----:B------:R-:W-:-:S03]  /*dfd0*/  IMAD.MOV.U32 R0, RZ, RZ, RZ ;  /* 0x000000ffff007224 */ /* 0x000fc600078e00ff */
[----:B------:R-:W-:-:S13]  /*dfe0*/  ISETP.GE.OR P6, PT, R7, UR4, !P0 ;  /* 0x0000000407007c0c */ /* 0x000fda000c7c6670 */
[----:B------:R-:W-:Y:S05]  /*dff0*/  @P6 BRA `(.L_x_299) ;  /* 0x00000000000c6947 */ /* 0x000fea0003800000 */
[----:B------:R-:W0:Y:S02]  /*e000*/  LDC.64 R2, c[0x0][0xc80] ;  /* 0x00032000ff027b82 */ /* 0x000e240000000a00 */
[----:B0-----:R-:W-:-:S05]  /*e010*/  IMAD.WIDE R2, R7, 0x4, R2 ;  /* 0x0000000407027825 */ /* 0x001fca00078e0202 */
[----:B------:R0:W5:Y:S02]  /*e020*/  LDG.E R0, desc[UR48][R2.64] ;  /* 0x0000003002007981 */ /* 0x000164000c1e1900 */
.L_x_299:
[----:B------:R-:W-:Y:S05]  /*e030*/  BSYNC B0 ;  /* 0x0000000000007941 */ /* 0x000fea0003800000 */
.L_x_298:
        /* <DEDUP_REMOVED lines=13> */
[----:B0-----:R-:W-:Y:S02]  /*e110*/  SEL R9, R2, RZ, P5 ;  /* 0x000000ff02097207 */ /* 0x001fe40002800000 */
[----:B------:R-:W0:Y:S03]  /*e120*/  LDC R2, c[0x0][0xc38] ;  /* 0x00030e00ff027b82 */ /* 0x000e260000000800 */
[----:B------:R-:W-:-:S05]  /*e130*/  IMAD.IADD R3, R8, 0x1, R9 ;  /* 0x0000000108037824 */ /* 0x000fca00078e0209 */
[----:B------:R-:W0:Y:S02]  /*e140*/  SHFL.IDX PT, R9, R3, 0x1f, 0x1f ;  /* 0x03e01f0003097f89 */ /* 0x000e2400000e0000 */
[----:B0-----:R-:W-:-:S04]  /*e150*/  IMAD R9, R9, R2, RZ ;  /* 0x0000000209097224 */ /* 0x001fc800078e02ff */
[----:B------:R-:W-:-:S05]  /*e160*/  IMAD.IADD R4, R9, 0x1, R4 ;  /* 0x0000000109047824 */ /* 0x000fca00078e0204 */
[----:B------:R-:W-:-:S13]  /*e170*/  ISETP.GT.AND P6, PT, R4, R5, PT ;  /* 0x000000050400720c */ /* 0x000fda0003fc4270 */
[----:B------:R-:W-:Y:S05]  /*e180*/  @!P6 BRA `(.L_x_300) ;  /* 0xfffffffc0070e947 */ /* 0x000fea000383ffff */
.L_x_296:
[----:B------:R-:W-:Y:S02]  /*e190*/  IMAD.IADD R7, R4, 0x1, -R9 ;  /* 0x0000000104077824 */ /* 0x000fe400078e0a09 */
[----:B------:R-:W-:Y:S02]  /*e1a0*/  IMAD.MOV.U32 R16, RZ, RZ, RZ ;  /* 0x000000ffff107224 */ /* 0x000fe400078e00ff */
        /* <DEDUP_REMOVED lines=10> */
[----:B0-----:R-:W-:-:S06]  /*e250*/  VIADD R9, R6, 0xffffffe ;  /* 0x0ffffffe06097836 */ /* 0x001fcc0000000000 */
[----:B------:R-:W0:Y:S01]  /*e260*/  F2I.FTZ.U32.TRUNC.NTZ R9, R9 ;  /* 0x0000000900097305 */ /* 0x000e22000021f000 */
[----:B------:R-:W-:Y:S05]  /*e270*/  @!P0 BRA `(.L_x_301) ;  /* 0x00000000000c8947 */ /* 0x000fea0003800000 */
[----:B------:R-:W-:-:S06]  /*e280*/  UIADD3 UR5, UR4, -0x1, URZ ;  /* 0xffffffff04057890 */ /* 0x000fcc000fffe03f */
[----:B------:R-:W-:-:S06]  /*e290*/  IMAD.U32 R16, RZ, RZ, UR5 ;  /* 0x00000005ff107e24 */ /* 0x000fcc000f8e00ff */
[----:B------:R2:W3:Y:S02]  /*e2a0*/  SHFL.IDX PT, R16, R3, R16, 0x1f ;  /* 0x00001f1003107589 */ /* 0x0004e400000e0000 */
.L_x_301:
[----:B0-2---:R-:W-:Y:S01]  /*e2b0*/  IMAD.MOV R3, RZ, RZ, -R9 ;  /* 0x000000ffff037224 */ /* 0x005fe200078e0a09 */
[----:B------:R-:W-:Y:S01]  /*e2c0*/  UIADD3 UR40, UR4, UR40, URZ ;  /* 0x0000002804287290 */ /* 0x000fe2000fffe03f */
[----:B---3--:R-:W-:Y:S02]  /*e2d0*/  IMAD R16, R16, R2, R7 ;  /* 0x0000000210107224 */ /* 0x008fe400078e0207 */
[----:B------:R-:W-:Y:S01]  /*e2e0*/  IMAD R6, R3, R4, RZ ;  /* 0x0000000403067224 */ /* 0x000fe200078e02ff */
[----:B------:R-:W-:Y:S01]  /*e2f0*/  MOV R3, R9 ;  /* 0x0000000900037202 */ /* 0x000fe20000000f00 */
[----:B------:R-:W-:Y:S02]  /*e300*/  IMAD.MOV.U32 R2, RZ, RZ, RZ ;  /* 0x000000ffff027224 */ /* 0x000fe400078e00ff */
[----:B------:R-:W-:Y:S02]  /*e310*/  IMAD.IADD R17, R5, 0x1, -R16 ;  /* 0x0000000105117824 */ /* 0x000fe400078e0a10 */
[----:B------:R-:W-:Y:S01]  /*e320*/  IMAD.HI.U32 R9, R9, R6, R2 ;  /* 0x0000000609097227 */ /* 0x000fe200078e0002 */
[----:B------:R-:W-:-:S02]  /*e330*/  IABS R3, R0 ;  /* 0x0000000000037213 */ /* 0x000fc40000000000 */
[----:B------:R-:W-:-:S03]  /*e340*/  IABS R2, R17 ;  /* 0x0000001100027213 */ /* 0x000fc60000000000 */
[----:B------:R-:W-:Y:S02]  /*e350*/  IMAD.MOV R3, RZ, RZ, -R3 ;  /* 0x000000ffff037224 */ /* 0x000fe400078e0a03 */
[----:B------:R-:W-:-:S04]  /*e360*/  IMAD.HI.U32 R9, R9, R2, RZ ;  /* 0x0000000209097227 */ /* 0x000fc800078e00ff */
[----:B------:R-:W-:Y:S01]  /*e370*/  IMAD R3, R9, R3, R2 ;  /* 0x0000000309037224 */ /* 0x000fe200078e0202 */
[----:B------:R-:W-:-:S04]  /*e380*/  LOP3.LUT R2, R17, R0, RZ, 0x3c, !PT ;  /* 0x0000000011027212 */ /* 0x000fc800078e3cff */
[----:B------:R-:W-:Y:S02]  /*e390*/  ISETP.GT.U32.AND P1, PT, R4, R3, PT ;  /* 0x000000030400720c */ /* 0x000fe40003f24070 */
[----:B------:R-:W-:-:S11]  /*e3a0*/  ISETP.GE.AND P2, PT, R2, RZ, PT ;  /* 0x000000ff0200720c */ /* 0x000fd60003f46270 */
[----:B------:R-:W-:Y:S02]  /*e3b0*/  @!P1 IMAD.IADD R3, R3, 0x1, -R4 ;  /* 0x0000000103039824 */ /* 0x000fe400078e0a04 */
[----:B------:R-:W-:Y:S01]  /*e3c0*/  @!P1 VIADD R9, R9, 0x1 ;  /* 0x0000000109099836 */ /* 0x000fe20000000000 */
[----:B------:R-:W-:Y:S02]  /*e3d0*/  ISETP.NE.AND P1, PT, R0, RZ, PT ;  /* 0x000000ff0000720c */ /* 0x000fe40003f25270 */
[----:B------:R-:W-:-:S13]  /*e3e0*/  ISETP.GE.U32.AND P0, PT, R3, R4, PT ;  /* 0x000000040300720c */ /* 0x000fda0003f06070 */
[----:B------:R-:W-:-:S04]  /*e3f0*/  @P0 VIADD R9, R9, 0x1 ;  /* 0x0000000109090836 */ /* 0x000fc80000000000 */
[----:B------:R-:W-:Y:S01]  /*e400*/  @!P2 IMAD.MOV R9, RZ, RZ, -R9 ;  /* 0x000000ffff09a224 */ /* 0x000fe200078e0a09 */
[----:B------:R-:W-:-:S05]  /*e410*/  @!P1 LOP3.LUT R9, RZ, R0, RZ, 0x33, !PT ;  /* 0x00000000ff099212 */ /* 0x000fca00078e33ff */
[--C-:B------:R-:W-:Y:S02]  /*e420*/  IMAD.MOV R2, RZ, RZ, -R9.reuse ;  /* 0x000000ffff027224 */ /* 0x100fe400078e0a09 */
[----:B------:R-:W-:Y:S02]  /*e430*/  IMAD.MOV.U32 R18, RZ, RZ, R9 ;  /* 0x000000ffff127224 */ /* 0x000fe400078e0009 */
[----:B------:R-:W-:Y:S01]  /*e440*/  IMAD R17, R0, R2, R17 ;  /* 0x0000000200117224 */ /* 0x000fe200078e0211 */
[----:B------:R-:W-:Y:S06]  /*e450*/  BRA `(.L_x_302) ;  /* 0x0000000000107947 */ /* 0x000fec0003800000 */
.L_x_297:
[----:B------:R-:W-:Y:S01]  /*e460*/  IMAD.MOV.U32 R16, RZ, RZ, R5 ;  /* 0x000000ffff107224 */ /* 0x000fe200078e0005 */
[----:B------:R-:W-:Y:S01]  /*e470*/  ULDC UR40, c[0x0][0xc3c] ;  /* 0x00030f0000287ab9 */ /* 0x000fe20000000800 */
[----:B------:R-:W-:Y:S02]  /*e480*/  IMAD.MOV.U32 R17, RZ, RZ, RZ ;  /* 0x000000ffff117224 */ /* 0x000fe400078e00ff */
[----:B------:R-:W-:-:S07]  /*e490*/  IMAD.MOV.U32 R18, RZ, RZ, RZ ;  /* 0x000000ffff127224 */ /* 0x000fce00078e00ff */
.L_x_302:
[----:B------:R3:W2:Y:S01]  /*e4a0*/  LDL R2, [R1+0x14] ;  /* 0x0000140001027983 */ /* 0x0006a20000100800 */
[----:B------:R-:W0:Y:S02]  /*e4b0*/  S2R R0, SR_TID.X ;  /* 0x0000000000007919 */ /* 0x000e240000002100 */
[----:B0-----:R-:W-:Y:S01]  /*e4c0*/  LOP3.LUT R0, R0, 0x1f, RZ, 0xc0, !PT ;  /* 0x0000001f00007812 */ /* 0x001fe200078ec0ff */
[----:B------:R-:W-:Y:S03]  /*e4d0*/  BAR.SYNC.DEFER_BLOCKING 0x4, 0x200 ;  /* 0x0108000000007b1d */ /* 0x000fe60000010000 */
[----:B------:R-:W-:Y:S01]  /*e4e0*/  ISETP.NE.AND P0, PT, R0, RZ, PT ;  /* 0x000000ff0000720c */ /* 0x000fe20003f05270 */
[----:B-1----:R-:W-:-:S12]  /*e4f0*/  IMAD.U32 R19, RZ, RZ, UR40 ;  /* 0x00000028ff137e24 */ /* 0x002fd8000f8e00ff */
[----:B------:R-:W-:Y:S01]  /*e500*/  @!P0 MOV R0, 0x400 ;  /* 0x0000040000008802 */ /* 0x000fe20000000f00 */
[----:B--2---:R-:W0:Y:S03]  /*e510*/  @!P0 S2R R2, SR_CgaCtaId ;  /* 0x0000000000028919 */ /* 0x004e260000008800 */
[----:B0-----:R-:W-:Y:S01]  /*e520*/  @!P0 LEA R22, R2, R0, 0x18 ;  /* 0x0000000002168211 */ /* 0x001fe200078ec0ff */
[----:B------:R3:W-:Y:S04]  /*e530*/  @!P0 STL [R1+0x14], R2 ;  /* 0x0000140201008387 */ /* 0x0007e80000100800 */
[----:B------:R3:W-:Y:S01]  /*e540*/  @!P0 STS.128 [R22+0x132d0], R16 ;  /* 0x0132d01016008388 */ /* 0x0007e20000000c00 */
[----:B------:R-:W-:Y:S06]  /*e550*/  BAR.ARV 0x5, 0x200 ;  /* 0x0148000000007b1d */ /* 0x000fec0000002000 */
.L_x_295:
[----:B------:R-:W-:Y:S02]  /*e560*/  ULDC UR4, c[0x0][0xc3c] ;  /* 0x00030f0000047ab9 */ /* 0x000fe40000000800 */
[----:B------:R-:W-:-:S06]  /*e570*/  UISETP.GE.AND UP0, UPT, UR40, UR4, UPT ;  /* 0x000000042800728c */ /* 0x000fcc000bf06270 */
[----:B------:R-:W-:-:S13]  /*e580*/  PLOP3.LUT P0, PT, PT, PT, UP0, 0x80, 0x0 ;  /* 0x000000000000781c */ /* 0x000fda0003f0f008 */
[----:B------:R-:W-:Y:S05]  /*e590*/  @!P0 BRA `(.L_x_303) ;  /* 0xffffffac00cc8947 */ /* 0x000fea000383ffff */
.L_x_228:
[----:B------:R-:W4:Y:S01]  /*e5a0*/  LDL.LU R0, [R1+0x30] ;  /* 0x0000300001007983 */ /* 0x000f220000300800 */
[----:B------:R-:W-:Y:S01]  /*e5b0*/  BSSY B0, `(.L_x_304) ;  /* 0x000000b000007945 */ /* 0x000fe20003800000 */
[----:B0-----:R-:W0:Y:S01]  /*e5c0*/  S2R R5, SR_CgaCtaId ;  /* 0x0000000000057919 */ /* 0x001e220000008800 */
[----:B----4-:R-:W-:-:S05]  /*e5d0*/  VIADD R0, R0, 0x1 ;  /* 0x0000000100007836 */ /* 0x010fca0000000000 */
[----:B--23--:R-:W-:-:S04]  /*e5e0*/  LEA.HI R2, R0, R0, RZ, 0x1 ;  /* 0x0000000000027211 */ /* 0x00cfc800078f08ff */
[----:B------:R-:W-:Y:S02]  /*e5f0*/  LOP3.LUT R3, R2, 0xfffffffe, RZ, 0xc0, !PT ;  /* 0xfffffffe02037812 */ /* 0x000fe400078ec0ff */
[----:B------:R-:W-:Y:S02]  /*e600*/  MOV R2, 0x400 ;  /* 0x0000040000027802 */ /* 0x000fe40000000f00 */
[----:B------:R-:W-:Y:S02]  /*e610*/  IADD3 R0, R0, -R3, RZ ;  /* 0x8000000300007210 */ /* 0x000fe40007ffe0ff */
[----:B0-----:R-:W-:Y:S02]  /*e620*/  LEA R5, R5, R2, 0x18 ;  /* 0x0000000205057211 */ /* 0x001fe400078ec0ff */
[----:B------:R-:W-:-:S04]  /*e630*/  SHF.L.U32 R0, R0, 0x1f, RZ ;  /* 0x0000001f00007819 */ /* 0x000fc800000006ff */
[----:B------:R-:W0:Y:S02]  /*e640*/  SYNCS.PHASECHK.TRANS64.TRYWAIT P0, [R5+URZ+0x13220], R0 ;  /* 0x01322000050075a7 */ /* 0x000e24000800017f */
[----:B0-----:R-:W-:Y:S05]  /*e650*/  @!P0 BRA `(.L_x_305) ;  /* 0x00000028005c8947 */ /* 0x001fea0003800000 */
.L_x_394:
[----:B------:R-:W-:Y:S05]  /*e660*/  BSYNC B0 ;  /* 0x0000000000007941 */ /* 0x000fea0003800000 */
.L_x_304:
[----:B------:R-:W-:-:S03]  /*e670*/  UMOV UR4, 0xffffffff ;  /* 0xffffffff00047882 */ /* 0x000fc60000000000 */
[----:B------:R-:W-:Y:S05]  /*e680*/  BRA.DIV UR4, `(.L_x_306) ;  /* 0x0000002a04647947 */ /* 0x000fea000b800000 */
[----:B0-----:R-:W0:Y:S02]  /*e690*/  S2R R0, SR_TID.X ;  /* 0x0000000000007919 */ /* 0x001e240000002100 */
[----:B0-----:R-:W-:-:S04]  /*e6a0*/  SHF.R.U32.HI R0, RZ, 0x5, R0 ;  /* 0x00000005ff007819 */ /* 0x001fc80000011600 */
[----:B------:R-:W-:-:S05]  /*e6b0*/  LOP3.LUT R0, R0, 0x3, RZ, 0xc0, !PT ;  /* 0x0000000300007812 */ /* 0x000fca00078ec0ff */
[----:B------:R0:W1:Y:S02]  /*e6c0*/  SHFL.IDX PT, R14, R0, RZ, 0x1f ;  /* 0x00001fff000e7589 */ /* 0x00006400000e0000 */
.L_x_397:
[----:B-1----:R-:W-:Y:S01]  /*e6d0*/  ISETP.NE.AND P0, PT, R14, RZ, PT ;  /* 0x000000ff0e00720c */ /* 0x002fe20003f05270 */
[----:B------:R-:W-:-:S12]  /*e6e0*/  BSSY B0, `(.L_x_307) ;  /* 0x000002e000007945 */ /* 0x000fd80003800000 */
[----:B------:R-:W-:Y:S05]  /*e6f0*/  @P0 BRA `(.L_x_308) ;  /* 0x0000000000b00947 */ /* 0x000fea0003800000 */
[----:B------:R-:W-:-:S03]  /*e700*/  UMOV UR4, 0xffffffff ;  /* 0xffffffff00047882 */ /* 0x000fc60000000000 */
[----:B------:R-:W-:Y:S05]  /*e710*/  BRA.DIV UR4, `(.L_x_309) ;  /* 0x0000002a04747947 */ /* 0x000fea000b800000 */
[----:B------:R-:W-:-:S13]  /*e720*/  ELECT P6, URZ, PT ;  /* 0x00000000003f782f */ /* 0x000fda00038c0000 */
.L_x_400:
[----:B------:R-:W-:Y:S05]  /*e730*/  @!P6 BRA `(.L_x_308) ;  /* 0x0000000000a0e947 */ /* 0x000fea0003800000 */
[----:B------:R-:W-:-:S06]  /*e740*/  ULOP3.LUT UR4, UR39, 0x2, URZ, 0xfc, !UPT ;  /* 0x0000000227047892 */ /* 0x000fcc000f8efc3f */
[----:B0-----:R-:W-:-:S05]  /*e750*/  IMAD.U32 R0, RZ, RZ, UR4 ;  /* 0x00000004ff007e24 */ /* 0x001fca000f8e00ff */
[----:B------:R-:W-:-:S13]  /*e760*/  ISETP.NE.AND P0, PT, R0, 0x3, PT ;  /* 0x000000030000780c */ /* 0x000fda0003f05270 */
[----:B------:R-:W-:Y:S05]  /*e770*/  @!P0 BRA `(.L_x_310) ;  /* 0x0000000000048947 */ /* 0x000fea0003800000 */
[----:B------:R-:W-:Y:S01]  /*e780*/  BPT.TRAP 0x1 ;  /* 0x000000040000795c */ /* 0x000fe20000300000 */
.L_x_310:
[----:B------:R-:W2:Y:S01]  /*e790*/  LDL R0, [R1+0x4] ;  /* 0x0000040001007983 */ /* 0x000ea20000100800 */
[C---:B------:R-:W-:Y:S02]  /*e7a0*/  IMAD R3, R28.reuse, 0x8, R5 ;  /* 0x000000081c037824 */ /* 0x040fe400078e0205 */
[----:B------:R-:W-:-:S05]  /*e7b0*/  VIADD R28, R28, 0x1 ;  /* 0x000000011c1c7836 */ /* 0x000fca0000000000 */
[----:B------:R-:W-:Y:S02]  /*e7c0*/  ISETP.NE.AND P2, PT, R28, 0x2, PT ;  /* 0x000000021c00780c */ /* 0x000fe40003f45270 */
[----:B--2---:R-:W-:Y:S02]  /*e7d0*/  SHF.L.U32 R2, R0, 0x1f, RZ ;  /* 0x0000001f00027819 */ /* 0x004fe400000006ff */
[----:B------:R-:W-:Y:S02]  /*e7e0*/  SEL R0, RZ, 0x1, P2 ;  /* 0x00000001ff007807 */ /* 0x000fe40001000000 */
[----:B------:R-:W0:Y:S02]  /*e7f0*/  SYNCS.PHASECHK.TRANS64.TRYWAIT P1, [R3+URZ+0x13240], R2 ;  /* 0x01324002030075a7 */ /* 0x000e24000802017f */
[----:B0-----:R-:W-:Y:S05]  /*e800*/  @!P1 BRA `(.L_x_311) ;  /* 0x0000002800589947 */ /* 0x001fea0003800000 */
.L_x_401:
[----:B------:R-:W2:Y:S01]  /*e810*/  LDL.LU R4, [R1+0x4] ;  /* 0x0000040001047983 */ /* 0x000ea20000300800 */
[----:B------:R-:W-:Y:S02]  /*e820*/  SEL R28, R28, RZ, P2 ;  /* 0x000000ff1c1c7207 */ /* 0x000fe40001000000 */
[----:B--2---:R-:W-:Y:S01]  /*e830*/  LOP3.LUT R0, R4, R0, RZ, 0x3c, !PT ;  /* 0x0000000004007212 */ /* 0x004fe200078e3cff */
[----:B------:R-:W-:Y:S06]  /*e840*/  @!P0 BRA `(.L_x_312) ;  /* 0x0000000000048947 */ /* 0x000fec0003800000 */
[----:B------:R-:W-:Y:S01]  /*e850*/  BPT.TRAP 0x1 ;  /* 0x000000040000795c */ /* 0x000fe20000300000 */
.L_x_312:
[----:B------:R-:W-:Y:S01]  /*e860*/  IMAD R5, R28, 0x8, R5 ;  /* 0x000000081c057824 */ /* 0x000fe200078e0205 */
[----:B------:R-:W-:-:S04]  /*e870*/  SHF.L.U32 R0, R0, 0x1f, RZ ;  /* 0x0000001f00007819 */ /* 0x000fc800000006ff */
[----:B------:R-:W1:Y:S02]  /*e880*/  SYNCS.PHASECHK.TRANS64.TRYWAIT P1, [R5+URZ+0x13240], R0 ;  /* 0x01324000050075a7 */ /* 0x000e64000802017f */
[----:B-1----:R-:W-:Y:S05]  /*e890*/  @!P1 BRA `(.L_x_313) ;  /* 0x0000002800489947 */ /* 0x002fea0003800000 */
.L_x_402:
[----:B------:R-:W-:Y:S05]  /*e8a0*/  @!P0 BRA `(.L_x_314) ;  /* 0x0000000000048947 */ /* 0x000fea0003800000 */
[----:B------:R-:W-:Y:S01]  /*e8b0*/  BPT.TRAP 0x1 ;  /* 0x000000040000795c */ /* 0x000fe20000300000 */
.L_x_314:
[----:B------:R-:W2:Y:S02]  /*e8c0*/  SYNCS.PHASECHK.TRANS64.TRYWAIT P1, [R3+URZ+0x13260], R2 ;  /* 0x01326002030075a7 */ /* 0x000ea4000802017f */
[----:B--2---:R-:W-:Y:S05]  /*e8d0*/  @!P1 BRA `(.L_x_315) ;  /* 0x00000028004c9947 */ /* 0x004fea0003800000 */
.L_x_403:
[----:B------:R-:W-:Y:S05]  /*e8e0*/  @!P0 BRA `(.L_x_316) ;  /* 0x0000000000048947 */ /* 0x000fea0003800000 */
[----:B------:R-:W-:Y:S01]  /*e8f0*/  BPT.TRAP 0x1 ;  /* 0x000000040000795c */ /* 0x000fe20000300000 */
.L_x_316:
[----:B------:R-:W3:Y:S02]  /*e900*/  SYNCS.PHASECHK.TRANS64.TRYWAIT P1, [R5+URZ+0x13260], R0 ;  /* 0x01326000050075a7 */ /* 0x000ee4000802017f */
[----:B---3--:R-:W-:Y:S05]  /*e910*/  @!P1 BRA `(.L_x_317) ;  /* 0x0000002800509947 */ /* 0x008fea0003800000 */
.L_x_404:
[----:B------:R-:W-:Y:S05]  /*e920*/  @!P0 BRA `(.L_x_318) ;  /* 0x0000000000048947 */ /* 0x000fea0003800000 */
[----:B------:R-:W-:Y:S01]  /*e930*/  BPT.TRAP 0x1 ;  /* 0x000000040000795c */ /* 0x000fe20000300000 */
.L_x_318:
[----:B------:R-:W4:Y:S02]  /*e940*/  SYNCS.PHASECHK.TRANS64.TRYWAIT P1, [R3+URZ+0x13280], R2 ;  /* 0x01328002030075a7 */ /* 0x000f24000802017f */
[----:B----4-:R-:W-:Y:S05]  /*e950*/  @!P1 BRA `(.L_x_319) ;  /* 0x0000002800549947 */ /* 0x010fea0003800000 */
.L_x_405:
[----:B------:R-:W-:Y:S05]  /*e960*/  @!P0 BRA `(.L_x_320) ;  /* 0x0000000000048947 */ /* 0x000fea0003800000 */
[----:B------:R-:W-:Y:S01]  /*e970*/  BPT.TRAP 0x1 ;  /* 0x000000040000795c */ /* 0x000fe20000300000 */
.L_x_320:
[----:B------:R0:W0:Y:S02]  /*e980*/  SYNCS.PHASECHK.TRANS64.TRYWAIT P0, [R5+URZ+0x13280], R0 ;  /* 0x01328000050075a7 */ /* 0x000024000800017f */
[----:B0-----:R-:W-:Y:S05]  /*e990*/  @!P0 NANOSLEEP.SYNCS 0x989680 ;  /* 0x009896800000895d */ /* 0x001fea0003900000 */
[----:B------:R-:W0:Y:S02]  /*e9a0*/  @!P0 SYNCS.PHASECHK.TRANS64 P0, [R5+URZ+0x13280], R0 ;  /* 0x01328000050085a7 */ /* 0x000e24000800007f */
[----:B0-----:R-:W-:Y:S05]  /*e9b0*/  @!P0 BRA `(.L_x_320) ;  /* 0xfffffffc00f08947 */ /* 0x001fea000383ffff */
.L_x_308:
[----:B------:R-:W-:Y:S05]  /*e9c0*/  BSYNC B0 ;  /* 0x0000000000007941 */ /* 0x000fea0003800000 */
.L_x_307:
[----:B------:R-:W-:Y:S05]  /*e9d0*/  EXIT ;  /* 0x000000000000794d */ /* 0x000fea0003800000 */
.L_x_189:
[----:B0-----:R0:W1:Y:S02]  /*e9e0*/  SYNCS.PHASECHK.TRANS64.TRYWAIT P1, [R25+URZ+0x13200], R0 ;  /* 0x01320000190075a7 */ /* 0x001064000802017f */
[----:B-1----:R-:W-:Y:S05]  /*e9f0*/  @!P1 NANOSLEEP.SYNCS 0x989680 ;  /* 0x009896800000995d */ /* 0x002fea0003900000 */
[----:B------:R-:W1:Y:S02]  /*ea00*/  @!P1 SYNCS.PHASECHK.TRANS64 P1, [R25+URZ+0x13200], R0 ;  /* 0x01320000190095a7 */ /* 0x000e64000802007f */
[----:B-1----:R-:W-:Y:S05]  /*ea10*/  @!P1 BRA `(.L_x_189) ;  /* 0xfffffffc00f09947 */ /* 0x002fea000383ffff */
[----:B------:R-:W-:Y:S05]  /*ea20*/  BRA `(.L_x_321) ;  /* 0xffffff2c00307947 */ /* 0x000fea000383ffff */
.L_x_193:
[----:B0-----:R0:W2:Y:S02]  /*ea30*/  SYNCS.PHASECHK.TRANS64.TRYWAIT P1, [R4+URZ+0x13230], R3 ;  /* 0x01323003040075a7 */ /* 0x0010a4000802017f */
[----:B--2---:R-:W-:Y:S05]  /*ea40*/  @!P1 NANOSLEEP.SYNCS 0x989680 ;  /* 0x009896800000995d */ /* 0x004fea0003900000 */
[----:B------:R-:W2:Y:S02]  /*ea50*/  @!P1 SYNCS.PHASECHK.TRANS64 P1, [R4+URZ+0x13230], R3 ;  /* 0x01323003040095a7 */ /* 0x000ea4000802007f */
[----:B--2---:R-:W-:Y:S05]  /*ea60*/  @!P1 BRA `(.L_x_193) ;  /* 0xfffffffc00f09947 */ /* 0x004fea000383ffff */
[----:B------:R-:W-:Y:S05]  /*ea70*/  BRA `(.L_x_192) ;  /* 0xffffff2c005c7947 */ /* 0x000fea000383ffff */
.L_x_199:
[----:B-1----:R-:W-:-:S04]  /*ea80*/  IMAD.U32 R6, RZ, RZ, UR21 ;  /* 0x00000015ff067e24 */ /* 0x002fc8000f8e00ff */
[----:B------:R1:W2:Y:S03]  /*ea90*/  SYNCS.PHASECHK.TRANS64.TRYWAIT P1, [R6+URZ+0x13230], R3 ;  /* 0x01323003060075a7 */ /* 0x0002a6000802017f */
[----:B--2---:R-:W-:Y:S05]  /*eaa0*/  @!P1 NANOSLEEP.SYNCS 0x989680 ;  /* 0x009896800000995d */ /* 0x004fea0003900000 */
[----:B------:R-:W2:Y:S02]  /*eab0*/  @!P1 SYNCS.PHASECHK.TRANS64 P1, [R6+URZ+0x13230], R3 ;  /* 0x01323003060095a7 */ /* 0x000ea4000802007f */
[----:B--2---:R-:W-:Y:S05]  /*eac0*/  @!P1 BRA `(.L_x_199) ;  /* 0xfffffffc00ec9947 */ /* 0x004fea000383ffff */
[----:B------:R-:W-:Y:S05]  /*ead0*/  BRA `(.L_x_198) ;  /* 0xffffff54007c7947 */ /* 0x000fea000383ffff */
.L_x_203:
[----:B-1----:R-:W-:-:S04]  /*eae0*/  IMAD.U32 R6, RZ, RZ, UR11 ;  /* 0x0000000bff067e24 */ /* 0x002fc8000f8e00ff */
[----:B------:R1:W2:Y:S03]  /*eaf0*/  SYNCS.PHASECHK.TRANS64.TRYWAIT P1, [R6+URZ+0x13250], R3 ;  /* 0x01325003060075a7 */ /* 0x0002a6000802017f */
[----:B--2---:R-:W-:Y:S05]  /*eb00*/  @!P1 NANOSLEEP.SYNCS 0x989680 ;  /* 0x009896800000995d */ /* 0x004fea0003900000 */
[----:B------:R-:W2:Y:S02]  /*eb10*/  @!P1 SYNCS.PHASECHK.TRANS64 P1, [R6+URZ+0x13250], R3 ;  /* 0x01325003060095a7 */ /* 0x000ea4000802007f */
[----:B--2---:R-:W-:Y:S05]  /*eb20*/  @!P1 BRA `(.L_x_203) ;  /* 0xfffffffc00ec9947 */ /* 0x004fea000383ffff */
[----:B------:R-:W-:Y:S05]  /*eb30*/  BRA `(.L_x_202) ;  /* 0xffffff5800887947 */ /* 0x000fea000383ffff */
.L_x_210:
[----:B-1----:R-:W-:-:S04]  /*eb40*/  IMAD.U32 R7, RZ, RZ, UR14 ;  /* 0x0000000eff077e24 */ /* 0x002fc8000f8e00ff */
[----:B------:R1:W2:Y:S03]  /*eb50*/  SYNCS.PHASECHK.TRANS64.TRYWAIT P1, [R7+URZ+0x13250], R0 ;  /* 0x01325000070075a7 */ /* 0x0002a6000802017f */
[----:B--2---:R-:W-:Y:S05]  /*eb60*/  @!P1 NANOSLEEP.SYNCS 0x989680 ;  /* 0x009896800000995d */ /* 0x004fea0003900000 */
[----:B------:R-:W2:Y:S02]  /*eb70*/  @!P1 SYNCS.PHASECHK.TRANS64 P1, [R7+URZ+0x13250], R0 ;  /* 0x01325000070095a7 */ /* 0x000ea4000802007f */
[----:B--2---:R-:W-:Y:S05]  /*eb80*/  @!P1 BRA `(.L_x_210) ;  /* 0xfffffffc00ec9947 */ /* 0x004fea000383ffff */
[----:B------:R-:W-:Y:S05]  /*eb90*/  BRA `(.L_x_209) ;  /* 0xffffff7400d07947 */ /* 0x000fea000383ffff */
.L_x_243:
[----:B------:R-:W1:Y:S01]  /*eba0*/  S2R R21, SR_TID.X ;  /* 0x0000000000157919 */ /* 0x000e620000002100 */
[----:B------:R-:W-:Y:S02]  /*ebb0*/  IMAD.MOV.U32 R12, RZ, RZ, RZ ;  /* 0x000000ffff0c7224 */ /* 0x000fe400078e00ff */
[----:B------:R-:W-:Y:S02]  /*ebc0*/  IMAD.MOV.U32 R11, RZ, RZ, 0x1f ;  /* 0x0000001fff0b7424 */ /* 0x000fe400078e00ff */
[----:B------:R-:W-:Y:S01]  /*ebd0*/  IMAD.MOV.U32 R15, RZ, RZ, -0x1 ;  /* 0xffffffffff0f7424 */ /* 0x000fe200078e00ff */
[----:B-1----:R-:W-:-:S04]  /*ebe0*/  SHF.R.U32.HI R21, RZ, 0x5, R21 ;  /* 0x00000005ff157819 */ /* 0x002fc80000011615 */
[----:B------:R-:W-:-:S05]  /*ebf0*/  LOP3.LUT R21, R21, 0x3, RZ, 0xc0, !PT ;  /* 0x0000000315157812 */ /* 0x000fca00078ec0ff */
[----:B------:R-:W-:-:S07]  /*ec00*/  IMAD.MOV.U32 R13, RZ, RZ, R21 ;  /* 0x000000ffff0d7224 */ /* 0x000fce00078e0015 */
[----:B0-2---:R-:W-:Y:S05]  /*ec10*/  WARPSYNC.COLLECTIVE R15, `(.L_x_322) ;  /* 0x000000000f087348 */ /* 0x005fea0003c00000 */
[----:B------:R1:W3:Y:S02]  /*ec20*/  SHFL.IDX P6, R14, R13, R12, R11 ;  /* 0x0000000c0d0e7389 */ /* 0x0002e400000c000b */
[----:B0123--:R-:W-:Y:S01]  /*ec30*/  ENDCOLLECTIVE ;  /* 0x000000000000791b */ /* 0x00ffe20003800000 */
.L_x_322:
[----:B------:R-:W-:Y:S05]  /*ec40*/  BRA `(.L_x_323) ;  /* 0xffffffb400787947 */ /* 0x000fea000383ffff */
.L_x_246:
[----:B0-----:R-:W3:Y:S02]  /*ec50*/  LDL R0, [R1+0x24] ;  /* 0x0000240001007983 */ /* 0x001ee40000100800 */
[----:B---3--:R0:W1:Y:S02]  /*ec60*/  SYNCS.PHASECHK.TRANS64.TRYWAIT P0, [R4+URZ+0x13280], R0 ;  /* 0x01328000040075a7 */ /* 0x008064000800017f */
[----:B-1----:R-:W-:Y:S05]  /*ec70*/  @!P0 NANOSLEEP.SYNCS 0x989680 ;  /* 0x009896800000895d */ /* 0x002fea0003900000 */
[----:B------:R-:W1:Y:S02]  /*ec80*/  @!P0 SYNCS.PHASECHK.TRANS64 P0, [R4+URZ+0x13280], R0 ;  /* 0x01328000040085a7 */ /* 0x000e64000800007f */
[----:B-1----:R-:W-:Y:S05]  /*ec90*/  @!P0 BRA `(.L_x_246) ;  /* 0xfffffffc00ec8947 */ /* 0x002fea000383ffff */
[----:B------:R-:W-:Y:S05]  /*eca0*/  BRA `(.L_x_324) ;  /* 0xffffffb800ac7947 */ /* 0x000fea000383ffff */
.L_x_247:
[----:B------:R-:W-:Y:S01]  /*ecb0*/  BSSY B0, `(.L_x_325) ;  /* 0x0000008000007945 */ /* 0x000fe20003800000 */
[----:B------:R-:W-:Y:S01]  /*ecc0*/  IMAD.MOV.U32 R13, RZ, RZ, R7 ;  /* 0x000000ffff0d7224 */ /* 0x000fe200078e0007 */
[----:B------:R-:W-:Y:S01]  /*ecd0*/  MOV R11, 0x1c1f ;  /* 0x00001c1f000b7802 */ /* 0x000fe20000000f00 */
[----:B------:R-:W-:Y:S02]  /*ece0*/  IMAD.MOV.U32 R12, RZ, RZ, RZ ;  /* 0x000000ffff0c7224 */ /* 0x000fe400078e00ff */
[----:B------:R-:W-:-:S07]  /*ecf0*/  IMAD.MOV.U32 R15, RZ, RZ, -0x1 ;  /* 0xffffffffff0f7424 */ /* 0x000fce00078e00ff */
[----:B------:R-:W-:Y:S05]  /*ed00*/  WARPSYNC.COLLECTIVE R15, `(.L_x_326) ;  /* 0x000000000f087348 */ /* 0x000fea0003c00000 */
[----:B------:R0:W1:Y:S02]  /*ed10*/  SHFL.IDX P6, R14, R13, R12, R11 ;  /* 0x0000000c0d0e7389 */ /* 0x00006400000c000b */
[----:B01----:R-:W-:Y:S01]  /*ed20*/  ENDCOLLECTIVE ;  /* 0x000000000000791b */ /* 0x003fe20003800000 */
.L_x_326:
[----:B------:R-:W-:Y:S05]  /*ed30*/  BSYNC B0 ;  /* 0x0000000000007941 */ /* 0x000fea0003800000 */
.L_x_325:
[----:B------:R-:W-:Y:S02]  /*ed40*/  IMAD.MOV.U32 R13, RZ, RZ, R3 ;  /* 0x000000ffff0d7224 */ /* 0x000fe400078e0003 */
[----:B------:R-:W-:Y:S02]  /*ed50*/  IMAD.MOV.U32 R12, RZ, RZ, RZ ;  /* 0x000000ffff0c7224 */ /* 0x000fe400078e00ff */
[----:B------:R-:W-:Y:S02]  /*ed60*/  IMAD.MOV.U32 R11, RZ, RZ, 0x1c1f ;  /* 0x00001c1fff0b7424 */ /* 0x000fe400078e00ff */
[----:B------:R-:W-:Y:S02]  /*ed70*/  IMAD.MOV.U32 R15, RZ, RZ, -0x1 ;  /* 0xffffffffff0f7424 */ /* 0x000fe400078e00ff */
[----:B------:R-:W-:-:S07]  /*ed80*/  IMAD.MOV.U32 R0, RZ, RZ, R14 ;  /* 0x000000ffff007224 */ /* 0x000fce00078e000e */
[----:B------:R-:W-:Y:S05]  /*ed90*/  WARPSYNC.COLLECTIVE R15, `(.L_x_327) ;  /* 0x000000000f087348 */ /* 0x000fea0003c00000 */
[----:B------:R0:W1:Y:S02]  /*eda0*/  SHFL.IDX P6, R14, R13, R12, R11 ;  /* 0x0000000c0d0e7389 */ /* 0x00006400000c000b */
[----:B01----:R-:W-:Y:S01]  /*edb0*/  ENDCOLLECTIVE ;  /* 0x000000000000791b */ /* 0x003fe20003800000 */
.L_x_327:
[----:B------:R-:W-:-:S05]  /*edc0*/  IMAD.MOV.U32 R10, RZ, RZ, R14 ;  /* 0x000000ffff0a7224 */ /* 0x000fca00078e000e */
[----:B------:R-:W-:-:S05]  /*edd0*/  IADD3 R20, P1, R20, R10, RZ ;  /* 0x0000000a14147210 */ /* 0x000fca0007f3e0ff */
[----:B------:R-:W-:Y:S02]  /*ede0*/  IMAD.X R21, RZ, RZ, R0, P1 ;  /* 0x000000ffff157224 */ /* 0x000fe400008e0600 */
[----:B------:R-:W-:Y:S02]  /*edf0*/  IMAD.IADD R0, R22, 0x1, R19 ;  /* 0x0000000116007824 */ /* 0x000fe400078e0213 */
[----:B------:R0:W5:Y:S01]  /*ee00*/  LDL.LU R19, [R1+0xc] ;  /* 0x00000c0001137983 */ /* 0x0001620000300800 */
[----:B------:R-:W-:Y:S01]  /*ee10*/  IMAD.MOV.U32 R13, RZ, RZ, R7 ;  /* 0x000000ffff0d7224 */ /* 0x000fe200078e0007 */
[C---:B------:R-:W-:Y:S01]  /*ee20*/  ISETP.LT.OR P1, PT, R9.reuse, 0x1, P0 ;  /* 0x000000010900780c */ /* 0x040fe20000721670 */
[----:B------:R-:W-:Y:S01]  /*ee30*/  IMAD.MOV.U32 R12, RZ, RZ, 0x1 ;  /* 0x00000001ff0c7424 */ /* 0x000fe200078e00ff */
[C---:B------:R-:W-:Y:S02]  /*ee40*/  ISETP.GE.AND P2, PT, R9.reuse, 0x81, PT ;  /* 0x000000810900780c */ /* 0x040fe40003f46270 */
[----:B------:R-:W-:-:S13]  /*ee50*/  ISETP.GE.AND P4, PT, R9, 0x21, PT ;  /* 0x000000210900780c */ /* 0x000fda0003f86270 */
[----:B0----5:R-:W-:Y:S05]  /*ee60*/  WARPSYNC.COLLECTIVE R15, `(.L_x_328) ;  /* 0x000000000f087348 */ /* 0x021fea0003c00000 */
[----:B------:R1:W2:Y:S02]  /*ee70*/  SHFL.IDX P6, R14, R13, R12, R11 ;  /* 0x0000000c0d0e7389 */ /* 0x0002a400000c000b */
[----:B012--5:R-:W-:Y:S01]  /*ee80*/  ENDCOLLECTIVE ;  /* 0x000000000000791b */ /* 0x027fe20003800000 */
.L_x_328:
[----:B------:R-:W-:Y:S01]  /*ee90*/  ISETP.GE.AND P3, PT, R9, 0x41, PT ;  /* 0x000000410900780c */ /* 0x000fe20003f66270 */
[----:B------:R-:W-:Y:S01]  /*eea0*/  @!PT LDS RZ, [RZ] ;  /* 0x00000000fffff984 */ /* 0x000fe20000000800 */
[----:B------:R-:W-:Y:S01]  /*eeb0*/  @!PT LDS RZ, [RZ] ;  /* 0x00000000fffff984 */ /* 0x000fe20000000800 */
[----:B------:R-:W-:Y:S01]  /*eec0*/  @!PT LDS RZ, [RZ] ;  /* 0x00000000fffff984 */ /* 0x000fe20000000800 */
[----:B------:R0:W-:Y:S01]  /*eed0*/  LDGSTS.E.BYPASS.LTC128B.128 [R0+0x6000], desc[UR48][R20.64], !P1 ;  /* 0x0600000014007fae */ /* 0x0001e2000c901d70 */
[----:B------:R-:W-:Y:S01]  /*eee0*/  IMAD.MOV.U32 R13, RZ, RZ, R3 ;  /* 0x000000ffff0d7224 */ /* 0x000fe200078e0003 */
[----:B0-----:R-:W0:Y:S01]  /*eef0*/  S2R R21, SR_TID.X ;  /* 0x0000000000157919 */ /* 0x001e220000002100 */
[----:B------:R-:W-:-:S09]  /*ef00*/  IMAD.MOV.U32 R10, RZ, RZ, R14 ;  /* 0x000000ffff0a7224 */ /* 0x000fd200078e000e */
[----:B0-----:R-:W-:Y:S05]  /*ef10*/  WARPSYNC.COLLECTIVE R15, `(.L_x_329) ;  /* 0x000000000f087348 */ /* 0x001fea0003c00000 */
[----:B------:R1:W2:Y:S02]  /*ef20*/  SHFL.IDX P6, R14, R13, R12, R11 ;  /* 0x0000000c0d0e7389 */ /* 0x0002a400000c000b */
[----:B012---:R-:W-:Y:S01]  /*ef30*/  ENDCOLLECTIVE ;  /* 0x000000000000791b */ /* 0x007fe20003800000 */
.L_x_329:
[----:B------:R-:W-:Y:S02]  /*ef40*/  IMAD.MOV.U32 R13, RZ, RZ, R7 ;  /* 0x000000ffff0d7224 */ /* 0x000fe400078e0007 */
[----:B------:R-:W-:Y:S01]  /*ef50*/  IMAD.MOV.U32 R12, RZ, RZ, R14 ;  /* 0x000000ffff0c7224 */ /* 0x000fe200078e000e */
[----:B------:R-:W-:-:S04]  /*ef60*/  SHF.L.U32 R21, R21, 0x4, RZ ;  /* 0x0000000415157819 */ /* 0x000fc800000006ff */
[----:B------:R-:W-:-:S04]  /*ef70*/  LOP3.LUT R21, R21, 0x30, RZ, 0xc0, !PT ;  /* 0x0000003015157812 */ /* 0x000fc800078ec0ff */
[----:B------:R-:W-:Y:S01]  /*ef80*/  IADD3 R20, P1, R21, R12, RZ ;  /* 0x0000000c15147210 */ /* 0x000fe20007f3e0ff */
[----:B------:R-:W-:-:S04]  /*ef90*/  IMAD.MOV.U32 R12, RZ, RZ, 0x2 ;  /* 0x00000002ff0c7424 */ /* 0x000fc800078e00ff */
[----:B------:R-:W-:Y:S01]  /*efa0*/  IMAD.X R21, RZ, RZ, R10, P1 ;  /* 0x000000ffff157224 */ /* 0x000fe200008e060a */
[----:B------:R-:W-:-:S13]  /*efb0*/  ISETP.LT.OR P1, PT, R9, 0x21, P0 ;  /* 0x000000210900780c */ /* 0x000fda0000721670 */
[----:B------:R-:W-:Y:S05]  /*efc0*/  WARPSYNC.COLLECTIVE R15, `(.L_x_330) ;  /* 0x000000000f087348 */ /* 0x000fea0003c00000 */
[----:B------:R0:W1:Y:S02]  /*efd0*/  SHFL.IDX P6, R14, R13, R12, R11 ;  /* 0x0000000c0d0e7389 */ /* 0x00006400000c000b */
[----:B01----:R-:W-:Y:S01]  /*efe0*/  ENDCOLLECTIVE ;  /* 0x000000000000791b */ /* 0x003fe20003800000 */
.L_x_330:
        /* <DEDUP_REMOVED lines=10> */
.L_x_331:
[----:B------:R-:W-:Y:S02]  /*f090*/  IMAD.MOV.U32 R13, RZ, RZ, R7 ;  /* 0x000000ffff0d7224 */ /* 0x000fe400078e0007 */
[----:B------:R-:W-:Y:S02]  /*f0a0*/  IMAD.MOV.U32 R12, RZ, RZ, R14 ;  /* 0x000000ffff0c7224 */ /* 0x000fe400078e000e */
[----:B------:R-:W-:-:S05]  /*f0b0*/  IMAD.SHL.U32 R21, R21, 0x10, RZ ;  /* 0x0000001015157824 */ /* 0x000fca00078e00ff */
[----:B------:R-:W-:-:S04]  /*f0c0*/  LOP3.LUT R21, R21, 0x30, RZ, 0xc0, !PT ;  /* 0x0000003015157812 */ /* 0x000fc800078ec0ff */
[----:B------:R-:W-:Y:S01]  /*f0d0*/  IADD3 R20, P1, R21, R12, RZ ;  /* 0x0000000c15147210 */ /* 0x000fe20007f3e0ff */
[----:B------:R-:W-:-:S04]  /*f0e0*/  IMAD.MOV.U32 R12, RZ, RZ, 0x3 ;  /* 0x00000003ff0c7424 */ /* 0x000fc800078e00ff */
[----:B------:R-:W-:-:S08]  /*f0f0*/  IMAD.X R21, RZ, RZ, R10, P1 ;  /* 0x000000ffff157224 */ /* 0x000fd000008e060a */
[----:B------:R-:W-:Y:S05]  /*f100*/  WARPSYNC.COLLECTIVE R15, `(.L_x_332) ;  /* 0x000000000f087348 */ /* 0x000fea0003c00000 */
[----:B------:R0:W1:Y:S02]  /*f110*/  SHFL.IDX P6, R14, R13, R12, R11 ;  /* 0x0000000c0d0e7389 */ /* 0x00006400000c000b */
[----:B01----:R-:W-:Y:S01]  /*f120*/  ENDCOLLECTIVE ;  /* 0x000000000000791b */ /* 0x003fe20003800000 */
.L_x_332:
[----:B------:R-:W-:Y:S01]  /*f130*/  ISETP.LT.OR P1, PT, R9, 0x41, P0 ;  /* 0x000000410900780c */ /* 0x000fe20000721670 */
[----:B------:R-:W0:Y:S01]  /*f140*/  S2R R10, SR_TID.X ;  /* 0x00000000000a7919 */ /* 0x000e220000002100 */
[----:B------:R-:W-:-:S11]  /*f150*/  IMAD.MOV.U32 R13, RZ, RZ, R3 ;  /* 0x000000ffff0d7224 */ /* 0x000fd600078e0003 */
[----:B------:R-:W-:Y:S01]  /*f160*/  @!PT LDS RZ, [RZ] ;  /* 0x00000000fffff984 */ /* 0x000fe20000000800 */
[----:B------:R-:W-:Y:S01]  /*f170*/  @!PT LDS RZ, [RZ] ;  /* 0x00000000fffff984 */ /* 0x000fe20000000800 */
[----:B------:R-:W-:Y:S01]  /*f180*/  @!PT LDS RZ, [RZ] ;  /* 0x00000000fffff984 */ /* 0x000fe20000000800 */
[----:B------:R1:W-:Y:S01]  /*f190*/  LDGSTS.E.BYPASS.LTC128B.128 [R0+0x7000], desc[UR48][R20.64], !P1 ;  /* 0x0700000014007fae */ /* 0x0003e2000c901d70 */
[----:B------:R-:W-:-:S07]  /*f1a0*/  IMAD.MOV.U32 R7, RZ, RZ, R14 ;  /* 0x000000ffff077224 */ /* 0x000fce00078e000e */
[----:B01----:R-:W-:Y:S05]  /*f1b0*/  WARPSYNC.COLLECTIVE R15, `(.L_x_333) ;  /* 0x000000000f087348 */ /* 0x003fea0003c00000 */
[----:B------:R2:W3:Y:S02]  /*f1c0*/  SHFL.IDX P6, R14, R13, R12, R11 ;  /* 0x0000000c0d0e7389 */ /* 0x0004e400000c000b */
[----:B0123--:R-:W-:Y:S01]  /*f1d0*/  ENDCOLLECTIVE ;  /* 0x000000000000791b */ /* 0x00ffe20003800000 */
.L_x_333:
[----:B------:R-:W-:Y:S01]  /*f1e0*/  SHF.L.U32 R10, R10, 0x4, RZ ;  /* 0x000000040a0a7819 */ /* 0x000fe200000006ff */
[----:B------:R-:W-:-:S03]  /*f1f0*/  IMAD.MOV.U32 R13, RZ, RZ, R23 ;  /* 0x000000ffff0d7224 */ /* 0x000fc600078e0017 */
[----:B------:R-:W-:Y:S01]  /*f200*/  LOP3.LUT R10, R10, 0x30, RZ, 0xc0, !PT ;  /* 0x000000300a0a7812 */ /* 0x000fe200078ec0ff */
[----:B------:R-:W-:Y:S02]  /*f210*/  IMAD.MOV.U32 R12, RZ, RZ, RZ ;  /* 0x000000ffff0c7224 */ /* 0x000fe400078e00ff */
[----:B------:R-:W-:-:S07]  /*f220*/  IMAD.MOV.U32 R3, RZ, RZ, R14 ;  /* 0x000000ffff037224 */ /* 0x000fce00078e000e */
[----:B------:R-:W-:Y:S05]  /*f230*/  WARPSYNC.COLLECTIVE R15, `(.L_x_334) ;  /* 0x000000000f087348 */ /* 0x000fea0003c00000 */
[----:B------:R0:W1:Y:S02]  /*f240*/  SHFL.IDX P6, R14, R13, R12, R11 ;  /* 0x0000000c0d0e7389 */ /* 0x00006400000c000b */
[----:B01----:R-:W-:Y:S01]  /*f250*/  ENDCOLLECTIVE ;  /* 0x000000000000791b */ /* 0x003fe20003800000 */
.L_x_334:
[----:B------:R-:W-:-:S05]  /*f260*/  IADD3 R20, P1, R10, R3, RZ ;  /* 0x000000030a147210 */ /* 0x000fca0007f3e0ff */
[----:B------:R-:W-:Y:S01]  /*f270*/  IMAD.X R21, RZ, RZ, R7, P1 ;  /* 0x000000ffff157224 */ /* 0x000fe200008e0607 */
[----:B------:R-:W-:Y:S01]  /*f280*/  ISETP.LT.OR P1, PT, R9, 0x61, P0 ;  /* 0x000000610900780c */ /* 0x000fe20000721670 */
[----:B------:R-:W-:-:S12]  /*f290*/  IMAD.MOV.U32 R13, RZ, RZ, R24 ;  /* 0x000000ffff0d7224 */ /* 0x000fd800078e0018 */
[----:B------:R-:W-:Y:S01]  /*f2a0*/  @!PT LDS RZ, [RZ] ;  /* 0x00000000fffff984 */ /* 0x000fe20000000800 */
[----:B------:R-:W-:Y:S01]  /*f2b0*/  @!PT LDS RZ, [RZ] ;  /* 0x00000000fffff984 */ /* 0x000fe20000000800 */
[----:B------:R-:W-:Y:S01]  /*f2c0*/  @!PT LDS RZ, [RZ] ;  /* 0x00000000fffff984 */ /* 0x000fe20000000800 */
[----:B------:R0:W-:Y:S01]  /*f2d0*/  LDGSTS.E.BYPASS.LTC128B.128 [R0+0x7800], desc[UR48][R20.64], !P1 ;  /* 0x0780000014007fae */ /* 0x0001e2000c901d70 */
[----:B------:R-:W-:Y:S01]  /*f2e0*/  ISETP.GE.AND P1, PT, R9, 0x61, PT ;  /* 0x000000610900780c */ /* 0x000fe20003f26270 */
[----:B------:R-:W-:-:S12]  /*f2f0*/  IMAD.MOV.U32 R3, RZ, RZ, R14 ;  /* 0x000000ffff037224 */ /* 0x000fd800078e000e */
[----:B0-----:R-:W-:Y:S05]  /*f300*/  WARPSYNC.COLLECTIVE R15, `(.L_x_335) ;  /* 0x000000000f087348 */ /* 0x001fea0003c00000 */
[----:B------:R1:W2:Y:S02]  /*f310*/  SHFL.IDX P6, R14, R13, R12, R11 ;  /* 0x0000000c0d0e7389 */ /* 0x0002a400000c000b */
[----:B012---:R-:W-:Y:S01]  /*f320*/  ENDCOLLECTIVE ;  /* 0x000000000000791b */ /* 0x007fe20003800000 */
.L_x_335:
[----:B------:R-:W-:Y:S01]  /*f330*/  IMAD.MOV.U32 R10, RZ, RZ, R14 ;  /* 0x000000ffff0a7224 */ /* 0x000fe200078e000e */
[----:B------:R-:W-:-:S04]  /*f340*/  LOP3.LUT R19, R19, 0xffffffef, RZ, 0xc0, !PT ;  /* 0xffffffef13137812 */ /* 0x000fc800078ec0ff */
[----:B------:R-:W-:-:S05]  /*f350*/  @P2 LOP3.LUT R19, R19, 0x10, RZ, 0xfc, !PT ;  /* 0x0000001013132812 */ /* 0x000fca00078efcff */
[----:B------:R0:W-:Y:S01]  /*f360*/  STL [R1+0xc], R19 ;  /* 0x00000c1301007387 */ /* 0x0001e20000100800 */
[----:B------:R-:W-:Y:S05]  /*f370*/  BRA `(.L_x_336) ;  /* 0xffffffb800647947 */ /* 0x000fea000383ffff */
.L_x_252:
[----:B----4-:R-:W4:Y:S02]  /*f380*/  LDL R3, [R1+0x24] ;  /* 0x0000240001037983 */ /* 0x010f240000100800 */
[----:B----4-:R4:W0:Y:S02]  /*f390*/  SYNCS.PHASECHK.TRANS64.TRYWAIT P0, [R4+URZ+0x13240], R3 ;  /* 0x01324003040075a7 */ /* 0x010824000800017f */
[----:B0-----:R-:W-:Y:S05]  /*f3a0*/  @!P0 NANOSLEEP.SYNCS 0x989680 ;  /* 0x009896800000895d */ /* 0x001fea0003900000 */
[----:B------:R-:W0:Y:S02]  /*f3b0*/  @!P0 SYNCS.PHASECHK.TRANS64 P0, [R4+URZ+0x13240], R3 ;  /* 0x01324003040085a7 */ /* 0x000e24000800007f */
[----:B0-----:R-:W-:Y:S05]  /*f3c0*/  @!P0 BRA `(.L_x_252) ;  /* 0xfffffffc00ec8947 */ /* 0x001fea000383ffff */
[----:B------:R-:W-:Y:S05]  /*f3d0*/  BRA `(.L_x_337) ;  /* 0xffffffb800c47947 */ /* 0x000fea000383ffff */
.L_x_253:
[----:B------:R-:W-:Y:S01]  /*f3e0*/  BSSY B0, `(.L_x_338) ;  /* 0x0000008000007945 */ /* 0x000fe20003800000 */
[----:B------:R-:W-:Y:S02]  /*f3f0*/  IMAD.MOV.U32 R13, RZ, RZ, R5 ;  /* 0x000000ffff0d7224 */ /* 0x000fe400078e0005 */
[----:B------:R-:W-:Y:S02]  /*f400*/  IMAD.MOV.U32 R12, RZ, RZ, RZ ;  /* 0x000000ffff0c7224 */ /* 0x000fe400078e00ff */
[----:B------:R-:W-:Y:S02]  /*f410*/  IMAD.MOV.U32 R11, RZ, RZ, 0x1c1f ;  /* 0x00001c1fff0b7424 */ /* 0x000fe400078e00ff */
[----:B------:R-:W-:-:S07]  /*f420*/  IMAD.MOV.U32 R15, RZ, RZ, -0x1 ;  /* 0xffffffffff0f7424 */ /* 0x000fce00078e00ff */
[----:B01-3--:R-:W-:Y:S05]  /*f430*/  WARPSYNC.COLLECTIVE R15, `(.L_x_339) ;  /* 0x000000000f087348 */ /* 0x00bfea0003c00000 */
[----:B-1----:R1:W2:Y:S02]  /*f440*/  SHFL.IDX P6, R14, R13, R12, R11 ;  /* 0x0000000c0d0e7389 */ /* 0x0022a400000c000b */
[----:B0123--:R-:W-:Y:S01]  /*f450*/  ENDCOLLECTIVE ;  /* 0x000000000000791b */ /* 0x00ffe20003800000 */
.L_x_339:
[----:B------:R-:W-:Y:S05]  /*f460*/  BSYNC B0 ;  /* 0x0000000000007941 */ /* 0x000fea0003800000 */
.L_x_338:
[----:B------:R-:W0:Y:S01]  /*f470*/  S2R R10, SR_TID.X ;  /* 0x00000000000a7919 */ /* 0x000e220000002100 */
[----:B------:R-:W-:Y:S01]  /*f480*/  IMAD.MOV.U32 R13, RZ, RZ, R6 ;  /* 0x000000ffff0d7224 */ /* 0x000fe200078e0006 */
[----:B------:R-:W-:Y:S01]  /*f490*/  MOV R12, RZ ;  /* 0x000000ff000c7202 */ /* 0x000fe20000000f00 */
[----:B------:R-:W-:Y:S01]  /*f4a0*/  IMAD.MOV.U32 R11, RZ, RZ, 0x1c1f ;  /* 0x00001c1fff0b7424 */ /* 0x000fe200078e00ff */
[----:B------:R-:W1:Y:S01]  /*f4b0*/  LDC R19, c[0x0][0x2f4] ;  /* 0x0000bd00ff137b82 */ /* 0x000e620000000800 */
[----:B------:R-:W-:Y:S02]  /*f4c0*/  IMAD.MOV.U32 R15, RZ, RZ, -0x1 ;  /* 0xffffffffff0f7424 */ /* 0x000fe400078e00ff */
[----:B------:R-:W-:-:S07]  /*f4d0*/  IMAD.MOV.U32 R2, RZ, RZ, R14 ;  /* 0x000000ffff027224 */ /* 0x000fce00078e000e */
[----:B01----:R-:W-:Y:S05]  /*f4e0*/  WARPSYNC.COLLECTIVE R15, `(.L_x_340) ;  /* 0x000000000f087348 */ /* 0x003fea0003c00000 */
[----:B------:R2:W3:Y:S02]  /*f4f0*/  SHFL.IDX P6, R14, R13, R12, R11 ;  /* 0x0000000c0d0e7389 */ /* 0x0004e400000c000b */
[----:B0123--:R-:W-:Y:S01]  /*f500*/  ENDCOLLECTIVE ;  /* 0x000000000000791b */ /* 0x00ffe20003800000 */
.L_x_340:
[----:B------:R-:W-:Y:S02]  /*f510*/  IMAD.MOV.U32 R13, RZ, RZ, R5 ;  /* 0x000000ffff0d7224 */ /* 0x000fe400078e0005 */
[----:B------:R-:W-:Y:S02]  /*f520*/  IMAD.MOV.U32 R12, RZ, RZ, 0x1 ;  /* 0x00000001ff0c7424 */ /* 0x000fe400078e00ff */
[----:B------:R-:W-:Y:S02]  /*f530*/  IMAD.SHL.U32 R10, R10, 0x10, RZ ;  /* 0x000000100a0a7824 */ /* 0x000fe400078e00ff */
[----:B------:R-:W-:-:S07]  /*f540*/  IMAD.MOV.U32 R3, RZ, RZ, R14 ;  /* 0x000000ffff037224 */ /* 0x000fce00078e000e */
[----:B------:R-:W-:Y:S05]  /*f550*/  WARPSYNC.COLLECTIVE R15, `(.L_x_341) ;  /* 0x000000000f087348 */ /* 0x000fea0003c00000 */
[----:B------:R0:W1:Y:S02]  /*f560*/  SHFL.IDX P6, R14, R13, R12, R11 ;  /* 0x0000000c0d0e7389 */ /* 0x00006400000c000b */
[----:B01----:R-:W-:Y:S01]  /*f570*/  ENDCOLLECTIVE ;  /* 0x000000000000791b */ /* 0x003fe20003800000 */
.L_x_341:
[----:B------:R-:W-:-:S04]  /*f580*/  LOP3.LUT R10, R10, 0x30, RZ, 0xc0, !PT ;  /* 0x000000300a0a7812 */ /* 0x000fc800078ec0ff */
[C---:B------:R-:W-:Y:S02]  /*f590*/  @P5 IADD3 R3, P0, R10.reuse, R3, RZ ;  /* 0x000000030a035210 */ /* 0x040fe40007f1e0ff */
[----:B------:R-:W-:-:S03]  /*f5a0*/  ISETP.GE.AND P2, PT, R10, R19, PT ;  /* 0x000000130a00720c */ /* 0x000fc60003f46270 */
[----:B------:R-:W-:Y:S02]  /*f5b0*/  @P5 IMAD.X R2, RZ, RZ, R2, P0 ;  /* 0x000000ffff025224 */ /* 0x000fe400000e0602 */
[----:B------:R-:W-:-:S03]  /*f5c0*/  IMAD.MOV.U32 R13, RZ, RZ, R6 ;  /* 0x000000ffff0d7224 */ /* 0x000fc600078e0006 */
[----:B------:R-:W-:-:S04]  /*f5d0*/  @P5 LOP3.LUT R3, R3, R2, RZ, 0x3c, !PT ;  /* 0x0000000203035212 */ /* 0x000fc800078e3cff */
[----:B------:R-:W-:-:S04]  /*f5e0*/  @P5 LOP3.LUT R2, R3, R2, RZ, 0x3c, !PT ;  /* 0x0000000203025212 */ /* 0x000fc800078e3cff */
[----:B------:R-:W-:-:S05]  /*f5f0*/  @P5 LOP3.LUT R3, R3, R2, RZ, 0x3c, !PT ;  /* 0x0000000203035212 */ /* 0x000fca00078e3cff */
[----:B------:R-:W-:Y:S01]  /*f600*/  @!PT LDS RZ, [RZ] ;  /* 0x00000000fffff984 */ /* 0x000fe20000000800 */
[----:B------:R-:W-:Y:S01]  /*f610*/  @!PT LDS RZ, [RZ] ;  /* 0x00000000fffff984 */ /* 0x000fe20000000800 */
[----:B------:R-:W-:Y:S01]  /*f620*/  @!PT LDS RZ, [RZ] ;  /* 0x00000000fffff984 */ /* 0x000fe20000000800 */
[----:B------:R0:W-:Y:S02]  /*f630*/  @P5 LDGSTS.E.BYPASS.LTC128B.128 [R0+0xe000], desc[UR48][R2.64], !P2 ;  /* 0x0e00000002005fae */ /* 0x0001e4000d101d70 */
[----:B0-----:R-:W-:-:S07]  /*f640*/  IMAD.MOV.U32 R2, RZ, RZ, R14 ;  /* 0x000000ffff027224 */ /* 0x001fce00078e000e */
[----:B------:R-:W-:Y:S05]  /*f650*/  WARPSYNC.COLLECTIVE R15, `(.L_x_342) ;  /* 0x000000000f087348 */ /* 0x000fea0003c00000 */
[----:B------:R0:W1:Y:S02]  /*f660*/  SHFL.IDX P6, R14, R13, R12, R11 ;  /* 0x0000000c0d0e7389 */ /* 0x00006400000c000b */
[----:B01----:R-:W-:Y:S01]  /*f670*/  ENDCOLLECTIVE ;  /* 0x000000000000791b */ /* 0x003fe20003800000 */
.L_x_342:
[----:B------:R-:W-:Y:S02]  /*f680*/  IMAD.MOV.U32 R13, RZ, RZ, R5 ;  /* 0x000000ffff0d7224 */ /* 0x000fe400078e0005 */
[----:B------:R-:W-:Y:S02]  /*f690*/  IMAD.MOV.U32 R12, RZ, RZ, 0x2 ;  /* 0x00000002ff0c7424 */ /* 0x000fe400078e00ff */
[----:B------:R-:W-:-:S07]  /*f6a0*/  IMAD.MOV.U32 R3, RZ, RZ, R14 ;  /* 0x000000ffff037224 */ /* 0x000fce00078e000e */
[----:B------:R-:W-:Y:S05]  /*f6b0*/  WARPSYNC.COLLECTIVE R15, `(.L_x_343) ;  /* 0x000000000f087348 */ /* 0x000fea0003c00000 */
[----:B------:R0:W1:Y:S02]  /*f6c0*/  SHFL.IDX P6, R14, R13, R12, R11 ;  /* 0x0000000c0d0e7389 */ /* 0x00006400000c000b */
[----:B01----:R-:W-:Y:S01]  /*f6d0*/  ENDCOLLECTIVE ;  /* 0x000000000000791b */ /* 0x003fe20003800000 */
.L_x_343:
[----:B------:R-:W-:-:S05]  /*f6e0*/  @P4 IADD3 R3, P0, R10, R3, RZ ;  /* 0x000000030a034210 */ /* 0x000fca0007f1e0ff */
[----:B------:R-:W-:-:S05]  /*f6f0*/  @P4 IMAD.X R2, RZ, RZ, R2, P0 ;  /* 0x000000ffff024224 */ /* 0x000fca00000e0602 */
[----:B------:R-:W-:Y:S01]  /*f700*/  @P4 LOP3.LUT R3, R3, R2, RZ, 0x3c, !PT ;  /* 0x0000000203034212 */ /* 0x000fe200078e3cff */
[----:B------:R-:W-:-:S03]  /*f710*/  IMAD.MOV.U32 R13, RZ, RZ, R6 ;  /* 0x000000ffff0d7224 */ /* 0x000fc600078e0006 */
[----:B------:R-:W-:-:S04]  /*f720*/  @P4 LOP3.LUT R2, R3, R2, RZ, 0x3c, !PT ;  /* 0x0000000203024212 */ /* 0x000fc800078e3cff */
[----:B------:R-:W-:-:S05]  /*f730*/  @P4 LOP3.LUT R3, R3, R2, RZ, 0x3c, !PT ;  /* 0x0000000203034212 */ /* 0x000fca00078e3cff */
[----:B------:R-:W-:Y:S01]  /*f740*/  @!PT LDS RZ, [RZ] ;  /* 0x00000000fffff984 */ /* 0x000fe20000000800 */
[----:B------:R-:W-:Y:S01]  /*f750*/  @!PT LDS RZ, [RZ] ;  /* 0x00000000fffff984 */ /* 0x000fe20000000800 */
[----:B------:R-:W-:Y:S01]  /*f760*/  @!PT LDS RZ, [RZ] ;  /* 0x00000000fffff984 */ /* 0x000fe20000000800 */
[----:B------:R0:W-:Y:S02]  /*f770*/  @P4 LDGSTS.E.BYPASS.LTC128B.128 [R0+0xe800], desc[UR48][R2.64], !P2 ;  /* 0x0e80000002004fae */ /* 0x0001e4000d101d70 */
[----:B0-----:R-:W-:-:S07]  /*f780*/  MOV R2, R14 ;  /* 0x0000000e00027202 */ /* 0x001fce0000000f00 */
[----:B------:R-:W-:Y:S05]  /*f790*/  WARPSYNC.COLLECTIVE R15, `(.L_x_344) ;  /* 0x000000000f087348 */ /* 0x000fea0003c00000 */
[----:B------:R0:W1:Y:S02]  /*f7a0*/  SHFL.IDX P6, R14, R13, R12, R11 ;  /* 0x0000000c0d0e7389 */ /* 0x00006400000c000b */
[----:B01----:R-:W-:Y:S01]  /*f7b0*/  ENDCOLLECTIVE ;  /* 0x000000000000791b */ /* 0x003fe20003800000 */
.L_x_344:
[----:B------:R-:W-:Y:S02]  /*f7c0*/  IMAD.MOV.U32 R13, RZ, RZ, R5 ;  /* 0x000000ffff0d7224 */ /* 0x000fe400078e0005 */
[----:B------:R-:W-:Y:S02]  /*f7d0*/  IMAD.MOV.U32 R12, RZ, RZ, 0x3 ;  /* 0x00000003ff0c7424 */ /* 0x000fe400078e00ff */
[----:B------:R-:W-:-:S07]  /*f7e0*/  IMAD.MOV.U32 R3, RZ, RZ, R14 ;  /* 0x000000ffff037224 */ /* 0x000fce00078e000e */
[----:B------:R-:W-:Y:S05]  /*f7f0*/  WARPSYNC.COLLECTIVE R15, `(.L_x_345) ;  /* 0x000000000f087348 */ /* 0x000fea0003c00000 */
[----:B------:R0:W1:Y:S02]  /*f800*/  SHFL.IDX P6, R14, R13, R12, R11 ;  /* 0x0000000c0d0e7389 */ /* 0x00006400000c000b */
[----:B01----:R-:W-:Y:S01]  /*f810*/  ENDCOLLECTIVE ;  /* 0x000000000000791b */ /* 0x003fe20003800000 */
.L_x_345:
[----:B------:R-:W-:-:S05]  /*f820*/  @P3 IADD3 R3, P0, R10, R3, RZ ;  /* 0x000000030a033210 */ /* 0x000fca0007f1e0ff */
[----:B------:R-:W-:-:S05]  /*f830*/  @P3 IMAD.X R2, RZ, RZ, R2, P0 ;  /* 0x000000ffff023224 */ /* 0x000fca00000e0602 */
[----:B------:R-:W-:Y:S01]  /*f840*/  @P3 LOP3.LUT R3, R3, R2, RZ, 0x3c, !PT ;  /* 0x0000000203033212 */ /* 0x000fe200078e3cff */
[----:B------:R-:W-:-:S03]  /*f850*/  IMAD.MOV.U32 R13, RZ, RZ, R6 ;  /* 0x000000ffff0d7224 */ /* 0x000fc600078e0006 */
[----:B------:R-:W-:-:S04]  /*f860*/  @P3 LOP3.LUT R2, R3, R2, RZ, 0x3c, !PT ;  /* 0x0000000203023212 */ /* 0x000fc800078e3cff */
[----:B------:R-:W-:Y:S01]  /*f870*/  @P3 LOP3.LUT R3, R3, R2, RZ, 0x3c, !PT ;  /* 0x0000000203033212 */ /* 0x000fe200078e3cff */
[----:B------:R-:W-:-:S07]  /*f880*/  IMAD.MOV.U32 R5, RZ, RZ, R14 ;  /* 0x000000ffff057224 */ /* 0x000fce00078e000e */
[----:B------:R-:W-:Y:S05]  /*f890*/  WARPSYNC.COLLECTIVE R15, `(.L_x_346) ;  /* 0x000000000f087348 */ /* 0x000fea0003c00000 */
[----:B------:R0:W1:Y:S02]  /*f8a0*/  SHFL.IDX P6, R14, R13, R12, R11 ;  /* 0x0000000c0d0e7389 */ /* 0x00006400000c000b */
[----:B01----:R-:W-:Y:S01]  /*f8b0*/  ENDCOLLECTIVE ;  /* 0x000000000000791b */ /* 0x003fe20003800000 */
.L_x_346:
[----:B------:R-:W-:Y:S01]  /*f8c0*/  @!PT LDS RZ, [RZ] ;  /* 0x00000000fffff984 */ /* 0x000fe20000000800 */
[----:B------:R-:W-:Y:S01]  /*f8d0*/  @!PT LDS RZ, [RZ] ;  /* 0x00000000fffff984 */ /* 0x000fe20000000800 */
[----:B------:R-:W-:Y:S01]  /*f8e0*/  @!PT LDS RZ, [RZ] ;  /* 0x00000000fffff984 */ /* 0x000fe20000000800 */
[----:B------:R0:W-:Y:S01]  /*f8f0*/  @P3 LDGSTS.E.BYPASS.LTC128B.128 [R0+0xf000], desc[UR48][R2.64], !P2 ;  /* 0x0f00000002003fae */ /* 0x0001e2000d101d70 */
[----:B------:R-:W-:Y:S02]  /*f900*/  IMAD.MOV.U32 R13, RZ, RZ, R7 ;  /* 0x000000ffff0d7224 */ /* 0x000fe400078e0007 */
[----:B------:R-:W-:Y:S02]  /*f910*/  IMAD.MOV.U32 R12, RZ, RZ, RZ ;  /* 0x000000ffff0c7224 */ /* 0x000fe400078e00ff */
[----:B------:R-:W-:-:S07]  /*f920*/  IMAD.MOV.U32 R6, RZ, RZ, R14 ;  /* 0x000000ffff067224 */ /* 0x000fce00078e000e */
[----:B0-----:R-:W-:Y:S05]  /*f930*/  WARPSYNC.COLLECTIVE R15, `(.L_x_347) ;  /* 0x000000000f087348 */ /* 0x001fea0003c00000 */
[----:B------:R1:W2:Y:S02]  /*f940*/  SHFL.IDX P6, R14, R13, R12, R11 ;  /* 0x0000000c0d0e7389 */ /* 0x0002a400000c000b */
[----:B012---:R-:W-:Y:S01]  /*f950*/  ENDCOLLECTIVE ;  /* 0x000000000000791b */ /* 0x007fe20003800000 */
.L_x_347:
[----:B------:R-:W-:-:S05]  /*f960*/  @P1 IADD3 R2, P0, R10, R6, RZ ;  /* 0x000000060a021210 */ /* 0x000fca0007f1e0ff */
[----:B------:R-:W-:-:S05]  /*f970*/  @P1 IMAD.X R3, RZ, RZ, R5, P0 ;  /* 0x000000ffff031224 */ /* 0x000fca00000e0605 */
[----:B------:R-:W-:Y:S01]  /*f980*/  @!PT LDS RZ, [RZ] ;  /* 0x00000000fffff984 */ /* 0x000fe20000000800 */
[----:B------:R-:W-:Y:S01]  /*f990*/  @!PT LDS RZ, [RZ] ;  /* 0x00000000fffff984 */ /* 0x000fe20000000800 */
[----:B------:R-:W-:Y:S01]  /*f9a0*/  @!PT LDS RZ, [RZ] ;  /* 0x00000000fffff984 */ /* 0x000fe20000000800 */
[----:B------:R0:W-:Y:S01]  /*f9b0*/  @P1 LDGSTS.E.BYPASS.LTC128B.128 [R0+0xf800], desc[UR48][R2.64], !P2 ;  /* 0x0f80000002001fae */ /* 0x0001e2000d101d70 */
[----:B------:R-:W-:Y:S02]  /*f9c0*/  IMAD.MOV.U32 R13, RZ, RZ, R9 ;  /* 0x000000ffff0d7224 */ /* 0x000fe400078e0009 */
[----:B------:R-:W-:-:S07]  /*f9d0*/  IMAD.MOV.U32 R7, RZ, RZ, R14 ;  /* 0x000000ffff077224 */ /* 0x000fce00078e000e */
[----:B0-----:R-:W-:Y:S05]  /*f9e0*/  WARPSYNC.COLLECTIVE R15, `(.L_x_348) ;  /* 0x000000000f087348 */ /* 0x001fea0003c00000 */
[----:B------:R1:W2:Y:S02]  /*f9f0*/  SHFL.IDX P6, R14, R13, R12, R11 ;  /* 0x0000000c0d0e7389 */ /* 0x0002a400000c000b */
[----:B012---:R-:W-:Y:S01]  /*fa00*/  ENDCOLLECTIVE ;  /* 0x000000000000791b */ /* 0x007fe20003800000 */
.L_x_348:
[----:B------:R-:W-:Y:S01]  /*fa10*/  MOV R2, R14 ;  /* 0x0000000e00027202 */ /* 0x000fe20000000f00 */
[----:B------:R-:W-:Y:S06]  /*fa20*/  BRA `(.L_x_349) ;  /* 0xffffffb800407947 */ /* 0x000fec000383ffff */
.L_x_260:
[----:B------:R-:W-:Y:S02]  /*fa30*/  IMAD.MOV.U32 R13, RZ, RZ, R4 ;  /* 0x000000ffff0d7224 */ /* 0x000fe400078e0004 */
[----:B------:R-:W-:Y:S02]  /*fa40*/  IMAD.MOV.U32 R12, RZ, RZ, RZ ;  /* 0x000000ffff0c7224 */ /* 0x000fe400078e00ff */
[----:B------:R-:W-:Y:S02]  /*fa50*/  IMAD.MOV.U32 R11, RZ, RZ, 0x1c1f ;  /* 0x00001c1fff0b7424 */ /* 0x000fe400078e00ff */
[----:B------:R-:W-:Y:S02]  /*fa60*/  IMAD.MOV.U32 R15, RZ, RZ, -0x1 ;  /* 0xffffffffff0f7424 */ /* 0x000fe400078e00ff */
[----:B------:R-:W-:Y:S02]  /*fa70*/  IMAD R17, R17, 0xc0, R20 ;  /* 0x000000c011117824 */ /* 0x000fe400078e0214 */
[----:B------:R-:W-:-:S07]  /*fa80*/  IMAD R6, R8, UR41, RZ ;  /* 0x0000002908067c24 */ /* 0x000fce000f8e02ff */
[----:B-1---5:R-:W-:Y:S05]  /*fa90*/  WARPSYNC.COLLECTIVE R15, `(.L_x_350) ;  /* 0x000000000f087348 */ /* 0x022fea0003c00000 */
[----:B-1----:R0:W1:Y:S02]  /*faa0*/  SHFL.IDX P6, R14, R13, R12, R11 ;  /* 0x0000000c0d0e7389 */ /* 0x00206400000c000b */
[----:B01---5:R-:W-:Y:S01]  /*fab0*/  ENDCOLLECTIVE ;  /* 0x000000000000791b */ /* 0x023fe20003800000 */
.L_x_350:
[C---:B------:R-:W-:Y:S01]  /*fac0*/  VIADD R9, R17.reuse, 0x20 ;  /* 0x0000002011097836 */ /* 0x040fe20000000000 */
[----:B------:R-:W-:Y:S01]  /*fad0*/  ISETP.GE.AND P2, PT, R17, R6, PT ;  /* 0x000000061100720c */ /* 0x000fe20003f46270 */
[----:B------:R-:W-:Y:S02]  /*fae0*/  IMAD.MOV.U32 R13, RZ, RZ, R0 ;  /* 0x000000ffff0d7224 */ /* 0x000fe400078e0000 */
[----:B------:R-:W-:-:S10]  /*faf0*/  IMAD.MOV.U32 R2, RZ, RZ, R14 ;  /* 0x000000ffff027224 */ /* 0x000fd400078e000e */
[----:B------:R-:W-:Y:S05]  /*fb00*/  WARPSYNC.COLLECTIVE R15, `(.L_x_351) ;  /* 0x000000000f087348 */ /* 0x000fea0003c00000 */
[----:B------:R0:W1:Y:S02]  /*fb10*/  SHFL.IDX P6, R14, R13, R12, R11 ;  /* 0x0000000c0d0e7389 */ /* 0x00006400000c000b */
[----:B01----:R-:W-:Y:S01]  /*fb20*/  ENDCOLLECTIVE ;  /* 0x000000000000791b */ /* 0x003fe20003800000 */
.L_x_351:
[----:B------:R-:W-:Y:S02]  /*fb30*/  IMAD.MOV.U32 R13, RZ, RZ, R4 ;  /* 0x000000ffff0d7224 */ /* 0x000fe400078e0004 */
[----:B------:R-:W-:Y:S02]  /*fb40*/  IMAD.MOV.U32 R12, RZ, RZ, 0x1 ;  /* 0x00000001ff0c7424 */ /* 0x000fe400078e00ff */
[----:B------:R-:W-:-:S07]  /*fb50*/  IMAD.MOV.U32 R3, RZ, RZ, R14 ;  /* 0x000000ffff037224 */ /* 0x000fce00078e000e */
[----:B------:R-:W-:Y:S05]  /*fb60*/  WARPSYNC.COLLECTIVE R15, `(.L_x_352) ;  /* 0x000000000f087348 */ /* 0x000fea0003c00000 */
[----:B------:R0:W1:Y:S02]  /*fb70*/  SHFL.IDX P6, R14, R13, R12, R11 ;  /* 0x0000000c0d0e7389 */ /* 0x00006400000c000b */
[----:B01----:R-:W-:Y:S01]  /*fb80*/  ENDCOLLECTIVE ;  /* 0x000000000000791b */ /* 0x003fe20003800000 */
.L_x_352:
[----:B------:R-:W-:-:S05]  /*fb90*/  @!P2 IADD3 R3, P1, R19, R3, RZ ;  /* 0x000000031303a210 */ /* 0x000fca0007f3e0ff */
[----:B------:R-:W-:-:S05]  /*fba0*/  @!P2 IMAD.X R2, RZ, RZ, R2, P1 ;  /* 0x000000ffff02a224 */ /* 0x000fca00008e0602 */
[----:B------:R-:W-:Y:S01]  /*fbb0*/  @!P2 LOP3.LUT R3, R3, R2, RZ, 0x3c, !PT ;  /* 0x000000020303a212 */ /* 0x000fe200078e3cff */
[----:B------:R-:W-:-:S03]  /*fbc0*/  IMAD.MOV.U32 R13, RZ, RZ, R0 ;  /* 0x000000ffff0d7224 */ /* 0x000fc600078e0000 */
[----:B------:R-:W-:-:S04]  /*fbd0*/  @!P2 LOP3.LUT R2, R3, R2, RZ, 0x3c, !PT ;  /* 0x000000020302a212 */ /* 0x000fc800078e3cff */
[----:B------:R-:W-:-:S05]  /*fbe0*/  @!P2 LOP3.LUT R3, R3, R2, RZ, 0x3c, !PT ;  /* 0x000000020303a212 */ /* 0x000fca00078e3cff */
[----:B------:R-:W-:Y:S01]  /*fbf0*/  @!PT LDS RZ, [RZ] ;  /* 0x00000000fffff984 */ /* 0x000fe20000000800 */
[----:B------:R-:W-:Y:S01]  /*fc00*/  @!PT LDS RZ, [RZ] ;  /* 0x00000000fffff984 */ /* 0x000fe20000000800 */
[----:B------:R-:W-:Y:S01]  /*fc10*/  @!PT LDS RZ, [RZ] ;  /* 0x00000000fffff984 */ /* 0x000fe20000000800 */
[----:B------:R0:W-:Y:S01]  /*fc20*/  @!P2 LDGSTS.E.BYPASS.LTC128B.128 [R10+0xb000], desc[UR48][R2.64], !P0 ;  /* 0x0b000000020aafae */ /* 0x0001e2000c101d70 */
[----:B------:R-:W-:Y:S01]  /*fc30*/  ISETP.GE.AND P2, PT, R9, R6, PT ;  /* 0x000000060900720c */ /* 0x000fe20003f46270 */
[----:B0-----:R-:W-:-:S12]  /*fc40*/  IMAD.MOV.U32 R2, RZ, RZ, R14 ;  /* 0x000000ffff027224 */ /* 0x001fd800078e000e */
[----:B------:R-:W-:Y:S05]  /*fc50*/  WARPSYNC.COLLECTIVE R15, `(.L_x_353) ;  /* 0x000000000f087348 */ /* 0x000fea0003c00000 */
[----:B------:R0:W1:Y:S02]  /*fc60*/  SHFL.IDX P6, R14, R13, R12, R11 ;  /* 0x0000000c0d0e7389 */ /* 0x00006400000c000b */
[----:B01----:R-:W-:Y:S01]  /*fc70*/  ENDCOLLECTIVE ;  /* 0x000000000000791b */ /* 0x003fe20003800000 */
.L_x_353:
[----:B------:R-:W-:Y:S02]  /*fc80*/  IMAD.MOV.U32 R13, RZ, RZ, R4 ;  /* 0x000000ffff0d7224 */ /* 0x000fe400078e0004 */
[----:B------:R-:W-:Y:S01]  /*fc90*/  IMAD.MOV.U32 R12, RZ, RZ, 0x2 ;  /* 0x00000002ff0c7424 */ /* 0x000fe200078e00ff */
[----:B------:R-:W-:-:S07]  /*fca0*/  MOV R3, R14 ;  /* 0x0000000e00037202 */ /* 0x000fce0000000f00 */
[----:B------:R-:W-:Y:S05]  /*fcb0*/  WARPSYNC.COLLECTIVE R15, `(.L_x_354) ;  /* 0x000000000f087348 */ /* 0x000fea0003c00000 */
[----:B------:R0:W1:Y:S02]  /*fcc0*/  SHFL.IDX P6, R14, R13, R12, R11 ;  /* 0x0000000c0d0e7389 */ /* 0x00006400000c000b */
[----:B01----:R-:W-:Y:S01]  /*fcd0*/  ENDCOLLECTIVE ;  /* 0x000000000000791b */ /* 0x003fe20003800000 */
.L_x_354:
        /* <DEDUP_REMOVED lines=9> */
[----:B------:R0:W-:Y:S02]  /*fd70*/  @!P2 LDGSTS.E.BYPASS.LTC128B.128 [R10+0xb800], desc[UR48][R2.64], !P0 ;  /* 0x0b800000020aafae */ /* 0x0001e4000c101d70 */
[----:B0-----:R-:W-:-:S05]  /*fd80*/  VIADD R2, R17, 0x40 ;  /* 0x0000004011027836 */ /* 0x001fca0000000000 */
[----:B------:R-:W-:Y:S01]  /*fd90*/  ISETP.GE.AND P2, PT, R2, R6, PT ;  /* 0x000000060200720c */ /* 0x000fe20003f46270 */
[----:B------:R-:W-:-:S12]  /*fda0*/  IMAD.MOV.U32 R2, RZ, RZ, R14 ;  /* 0x000000ffff027224 */ /* 0x000fd800078e000e */
[----:B------:R-:W-:Y:S05]  /*fdb0*/  WARPSYNC.COLLECTIVE R15, `(.L_x_355) ;  /* 0x000000000f087348 */ /* 0x000fea0003c00000 */
[----:B------:R0:W1:Y:S02]  /*fdc0*/  SHFL.IDX P6, R14, R13, R12, R11 ;  /* 0x0000000c0d0e7389 */ /* 0x00006400000c000b */
[----:B01----:R-:W-:Y:S01]  /*fdd0*/  ENDCOLLECTIVE ;  /* 0x000000000000791b */ /* 0x003fe20003800000 */
.L_x_355:
[----:B------:R-:W-:Y:S02]  /*fde0*/  IMAD.MOV.U32 R13, RZ, RZ, R4 ;  /* 0x000000ffff0d7224 */ /* 0x000fe400078e0004 */
[----:B------:R-:W-:Y:S02]  /*fdf0*/  IMAD.MOV.U32 R12, RZ, RZ, 0x3 ;  /* 0x00000003ff0c7424 */ /* 0x000fe400078e00ff */
[----:B------:R-:W-:-:S07]  /*fe00*/  IMAD.MOV.U32 R3, RZ, RZ, R14 ;  /* 0x000000ffff037224 */ /* 0x000fce00078e000e */
[----:B------:R-:W-:Y:S05]  /*fe10*/  WARPSYNC.COLLECTIVE R15, `(.L_x_356) ;  /* 0x000000000f087348 */ /* 0x000fea0003c00000 */
[----:B------:R0:W1:Y:S02]  /*fe20*/  SHFL.IDX P6, R14, R13, R12, R11 ;  /* 0x0000000c0d0e7389 */ /* 0x00006400000c000b */
[----:B01----:R-:W-:Y:S01]  /*fe30*/  ENDCOLLECTIVE ;  /* 0x000000000000791b */ /* 0x003fe20003800000 */
.L_x_356:
[----:B------:R-:W-:-:S05]  /*fe40*/  @!P2 IADD3 R3, P1, R19, R3, RZ ;  /* 0x000000031303a210 */ /* 0x000fca0007f3e0ff */
[----:B------:R-:W-:-:S05]  /*fe50*/  @!P2 IMAD.X R2, RZ, RZ, R2, P1 ;  /* 0x000000ffff02a224 */ /* 0x000fca00008e0602 */
[----:B------:R-:W-:Y:S01]  /*fe60*/  @!P2 LOP3.LUT R3, R3, R2, RZ, 0x3c, !PT ;  /* 0x000000020303a212 */ /* 0x000fe200078e3cff */
[----:B------:R-:W-:-:S03]  /*fe70*/  IMAD.MOV.U32 R13, RZ, RZ, R0 ;  /* 0x000000ffff0d7224 */ /* 0x000fc600078e0000 */
[----:B------:R-:W-:-:S04]  /*fe80*/  @!P2 LOP3.LUT R2, R3, R2, RZ, 0x3c, !PT ;  /* 0x000000020302a212 */ /* 0x000fc800078e3cff */
[----:B------:R-:W-:Y:S01]  /*fe90*/  @!P2 LOP3.LUT R3, R3, R2, RZ, 0x3c, !PT ;  /* 0x000000020303a212 */ /* 0x000fe200078e3cff */
[----:B------:R-:W-:-:S07]  /*fea0*/  IMAD.MOV.U32 R4, RZ, RZ, R14 ;  /* 0x000000ffff047224 */ /* 0x000fce00078e000e */
[----:B------:R-:W-:Y:S05]  /*feb0*/  WARPSYNC.COLLECTIVE R15, `(.L_x_357) ;  /* 0x000000000f087348 */ /* 0x000fea0003c00000 */
[----:B------:R0:W1:Y:S02]  /*fec0*/  SHFL.IDX P6, R14, R13, R12, R11 ;  /* 0x0000000c0d0e7389 */ /* 0x00006400000c000b */
[----:B01----:R-:W-:Y:S01]  /*fed0*/  ENDCOLLECTIVE ;  /* 0x000000000000791b */ /* 0x003fe20003800000 */
.L_x_357:
[----:B------:R-:W-:Y:S01]  /*fee0*/  @!PT LDS RZ, [RZ] ;  /* 0x00000000fffff984 */ /* 0x000fe20000000800 */
[----:B------:R-:W-:Y:S01]  /*fef0*/  @!PT LDS RZ, [RZ] ;  /* 0x00000000fffff984 */ /* 0x000fe20000000800 */
[----:B------:R-:W-:Y:S01]  /*ff00*/  @!PT LDS RZ, [RZ] ;  /* 0x00000000fffff984 */ /* 0x000fe20000000800 */
[----:B------:R0:W-:Y:S01]  /*ff10*/  @!P2 LDGSTS.E.BYPASS.LTC128B.128 [R10+0xc000], desc[UR48][R2.64], !P0 ;  /* 0x0c000000020aafae */ /* 0x0001e2000c101d70 */
[----:B------:R-:W-:Y:S02]  /*ff20*/  IMAD.MOV.U32 R13, RZ, RZ, R7 ;  /* 0x000000ffff0d7224 */ /* 0x000fe400078e0007 */
[----:B------:R-:W-:Y:S01]  /*ff30*/  IMAD.MOV.U32 R12, RZ, RZ, RZ ;  /* 0x000000ffff0c7224 */ /* 0x000fe200078e00ff */
[----:B0-----:R-:W-:-:S04]  /*ff40*/  IADD3 R2, R17, 0x60, RZ ;  /* 0x0000006011027810 */ /* 0x001fc80007ffe0ff */
[----:B------:R-:W-:Y:S01]  /*ff50*/  ISETP.GE.AND P2, PT, R2, R6, PT ;  /* 0x000000060200720c */ /* 0x000fe20003f46270 */
[----:B------:R-:W-:-:S12]  /*ff60*/  IMAD.MOV.U32 R0, RZ, RZ, R14 ;  /* 0x000000ffff007224 */ /* 0x000fd800078e000e */
[----:B------:R-:W-:Y:S05]  /*ff70*/  WARPSYNC.COLLECTIVE R15, `(.L_x_358) ;  /* 0x000000000f087348 */ /* 0x000fea0003c00000 */
[----:B------:R0:W1:Y:S02]  /*ff80*/  SHFL.IDX P6, R14, R13, R12, R11 ;  /* 0x0000000c0d0e7389 */ /* 0x00006400000c000b */
[----:B01----:R-:W-:Y:S01]  /*ff90*/  ENDCOLLECTIVE ;  /* 0x000000000000791b */ /* 0x003fe20003800000 */
.L_x_358:
[----:B------:R-:W-:-:S05]  /*ffa0*/  @!P2 IADD3 R0, P1, R19, R0, RZ ;  /* 0x000000001300a210 */ /* 0x000fca0007f3e0ff */
[----:B------:R-:W-:Y:S02]  /*ffb0*/  @!P2 IMAD.X R2, RZ, RZ, R4, P1 ;  /* 0x000000ffff02a224 */ /* 0x000fe400008e0604 */
[----:B------:R-:W-:Y:S02]  /*ffc0*/  IMAD.MOV.U32 R13, RZ, RZ, R5 ;  /* 0x000000ffff0d7224 */ /* 0x000fe400078e0005 */
[----:B------:R-:W-:Y:S02]  /*ffd0*/  @!P2 IMAD.MOV.U32 R3, RZ, RZ, R2 ;  /* 0x000000ffff03a224 */ /* 0x000fe400078e0002 */
[----:B------:R-:W-:Y:S02]  /*ffe0*/  @!P2 IMAD.MOV.U32 R2, RZ, RZ, R0 ;  /* 0x000000ffff02a224 */ /* 0x000fe400078e0000 */
[----:B------:R-:W-:-:S03]  /*fff0*/  IMAD.MOV.U32 R0, RZ, RZ, R14 ;  /* 0x000000ffff007224 */ /* 0x000fc600078e000e */
[----:B------:R-:W-:Y:S01]  /*10000*/  @!PT LDS RZ, [RZ] ;  /* 0x00000000fffff984 */ /* 0x000fe20000000800 */
[----:B------:R-:W-:Y:S01]  /*10010*/  @!PT LDS RZ, [RZ] ;  /* 0x00000000fffff984 */ /* 0x000fe20000000800 */
[----:B------:R-:W-:Y:S01]  /*10020*/  @!PT LDS RZ, [RZ] ;  /* 0x00000000fffff984 */ /* 0x000fe20000000800 */
[----:B------:R0:W-:Y:S04]  /*10030*/  @!P2 LDGSTS.E.BYPASS.LTC128B.128 [R10+0xc800], desc[UR48][R2.64], !P0 ;  /* 0x0c800000020aafae */ /* 0x0001e8000c101d70 */
[----:B0-----:R-:W-:Y:S05]  /*10040*/  WARPSYNC.COLLECTIVE R15, `(.L_x_359) ;  /* 0x000000000f087348 */ /* 0x001fea0003c00000 */
[----:B------:R1:W2:Y:S02]  /*10050*/  SHFL.IDX P6, R14, R13, R12, R11 ;  /* 0x0000000c0d0e7389 */ /* 0x0002a400000c000b */
[----:B012---:R-:W-:Y:S01]  /*10060*/  ENDCOLLECTIVE ;  /* 0x000000000000791b */ /* 0x007fe20003800000 */
.L_x_359:
[----:B------:R-:W-:-:S05]  /*10070*/  VIADD R3, R17, 0x80 ;  /* 0x0000008011037836 */ /* 0x000fca0000000000 */
[----:B------:R-:W-:Y:S01]  /*10080*/  ISETP.GE.AND P2, PT, R3, R6, PT ;  /* 0x000000060300720c */ /* 0x000fe20003f46270 */
[----:B------:R-:W-:Y:S02]  /*10090*/  IMAD.MOV.U32 R13, RZ, RZ, R7 ;  /* 0x000000ffff0d7224 */ /* 0x000fe400078e0007 */
[----:B------:R-:W-:Y:S02]  /*100a0*/  IMAD.MOV.U32 R12, RZ, RZ, 0x1 ;  /* 0x00000001ff0c7424 */ /* 0x000fe400078e00ff */
[----:B------:R-:W-:-:S08]  /*100b0*/  IMAD.MOV.U32 R2, RZ, RZ, R14 ;  /* 0x000000ffff027224 */ /* 0x000fd000078e000e */
[----:B------:R-:W-:Y:S05]  /*100c0*/  WARPSYNC.COLLECTIVE R15, `(.L_x_360) ;  /* 0x000000000f087348 */ /* 0x000fea0003c00000 */
[----:B------:R0:W1:Y:S02]  /*100d0*/  SHFL.IDX P6, R14, R13, R12, R11 ;  /* 0x0000000c0d0e7389 */ /* 0x00006400000c000b */
[----:B01----:R-:W-:Y:S01]  /*100e0*/  ENDCOLLECTIVE ;  /* 0x000000000000791b */ /* 0x003fe20003800000 */
.L_x_360:
[----:B------:R-:W-:-:S05]  /*100f0*/  @!P2 IADD3 R2, P1, R19, R2, RZ ;  /* 0x000000021302a210 */ /* 0x000fca0007f3e0ff */
[----:B------:R-:W-:-:S04]  /*10100*/  @!P2 IMAD.X R0, RZ, RZ, R0, P1 ;  /* 0x000000ffff00a224 */ /* 0x000fc800008e0600 */
[----:B------:R-:W-:Y:S02]  /*10110*/  @!P2 IMAD.MOV.U32 R3, RZ, RZ, R0 ;  /* 0x000000ffff03a224 */ /* 0x000fe400078e0000 */
[----:B------:R-:W-:-:S03]  /*10120*/  IMAD.MOV.U32 R13, RZ, RZ, R5 ;  /* 0x000000ffff0d7224 */ /* 0x000fc600078e0005 */
[----:B------:R-:W-:Y:S01]  /*10130*/  @!PT LDS RZ, [RZ] ;  /* 0x00000000fffff984 */ /* 0x000fe20000000800 */
[----:B------:R-:W-:Y:S01]  /*10140*/  @!PT LDS RZ, [RZ] ;  /* 0x00000000fffff984 */ /* 0x000fe20000000800 */
[----:B------:R-:W-:Y:S01]  /*10150*/  @!PT LDS RZ, [RZ] ;  /* 0x00000000fffff984 */ /* 0x000fe20000000800 */
[----:B------:R0:W-:Y:S01]  /*10160*/  @!P2 LDGSTS.E.BYPASS.LTC128B.128 [R10+0xd000], desc[UR48][R2.64], !P0 ;  /* 0x0d000000020aafae */ /* 0x0001e2000c101d70 */
[----:B------:R-:W-:-:S07]  /*10170*/  MOV R7, R14 ;  /* 0x0000000e00077202 */ /* 0x000fce0000000f00 */
[----:B0-----:R-:W-:Y:S05]  /*10180*/  WARPSYNC.COLLECTIVE R15, `(.L_x_361) ;  /* 0x000000000f087348 */ /* 0x001fea0003c00000 */
[----:B------:R1:W2:Y:S02]  /*10190*/  SHFL.IDX P6, R14, R13, R12, R11 ;  /* 0x0000000c0d0e7389 */ /* 0x0002a400000c000b */
[----:B012---:R-:W-:Y:S01]  /*101a0*/  ENDCOLLECTIVE ;  /* 0x000000000000791b */ /* 0x007fe20003800000 */
.L_x_361:
[----:B------:R-:W-:Y:S05]  /*101b0*/  BRA `(.L_x_362) ;  /* 0xffffffbc00547947 */ /* 0x000fea000383ffff */
.L_x_263:
[----:B0-----:R0:W1:Y:S02]  /*101c0*/  SYNCS.PHASECHK.TRANS64.TRYWAIT P0, [R22+URZ+0x13220], R3 ;  /* 0x01322003160075a7 */ /* 0x001064000800017f */
[----:B-1----:R-:W-:Y:S05]  /*101d0*/  @!P0 NANOSLEEP.SYNCS 0x989680 ;  /* 0x009896800000895d */ /* 0x002fea0003900000 */
[----:B------:R-:W1:Y:S02]  /*101e0*/  @!P0 SYNCS.PHASECHK.TRANS64 P0, [R22+URZ+0x13220], R3 ;  /* 0x01322003160085a7 */ /* 0x000e64000800007f */
[----:B-1----:R-:W-:Y:S05]  /*101f0*/  @!P0 BRA `(.L_x_263) ;  /* 0xfffffffc00f08947 */ /* 0x002fea000383ffff */
[----:B------:R-:W-:Y:S05]  /*10200*/  BRA `(.L_x_363) ;  /* 0xffffffbc00b07947 */ /* 0x000fea000383ffff */
.L_x_267:
[----:B0-----:R0:W1:Y:S02]  /*10210*/  SYNCS.PHASECHK.TRANS64.TRYWAIT P0, [R0+URZ+0x13280], R27 ;  /* 0x0132801b000075a7 */ /* 0x001064000800017f */
[----:B-1----:R-:W-:Y:S05]  /*10220*/  @!P0 NANOSLEEP.SYNCS 0x989680 ;  /* 0x009896800000895d */ /* 0x002fea0003900000 */
[----:B------:R-:W1:Y:S02]  /*10230*/  @!P0 SYNCS.PHASECHK.TRANS64 P0, [R0+URZ+0x13280], R27 ;  /* 0x0132801b000085a7 */ /* 0x000e64000800007f */
[----:B-1----:R-:W-:Y:S05]  /*10240*/  @!P0 BRA `(.L_x_267) ;  /* 0xfffffffc00f08947 */ /* 0x002fea000383ffff */
[----:B------:R-:W-:Y:S05]  /*10250*/  BRA `(.L_x_364) ;  /* 0xffffffc000e47947 */ /* 0x000fea000383ffff */
.L_x_268:
        /* <DEDUP_REMOVED lines=8> */
.L_x_366:
[----:B------:R-:W-:Y:S05]  /*102e0*/  BSYNC B0 ;  /* 0x0000000000007941 */ /* 0x000fea0003800000 */
.L_x_365:
[----:B------:R-:W0:Y:S01]  /*102f0*/  S2R R2, SR_TID.X ;  /* 0x0000000000027919 */ /* 0x000e220000002100 */
[----:B------:R-:W-:Y:S01]  /*10300*/  IMAD.MOV.U32 R13, RZ, RZ, R5 ;  /* 0x000000ffff0d7224 */ /* 0x000fe200078e0005 */
[----:B------:R-:W-:Y:S01]  /*10310*/  IADD3 R6, R22, R6, RZ ;  /* 0x0000000616067210 */ /* 0x000fe20007ffe0ff */
[----:B------:R-:W-:Y:S02]  /*10320*/  IMAD.MOV.U32 R12, RZ, RZ, RZ ;  /* 0x000000ffff0c7224 */ /* 0x000fe400078e00ff */
[----:B------:R-:W-:Y:S02]  /*10330*/  IMAD.MOV.U32 R11, RZ, RZ, 0x1c1f ;  /* 0x00001c1fff0b7424 */ /* 0x000fe400078e00ff */
[----:B------:R-:W-:Y:S02]  /*10340*/  IMAD.MOV.U32 R15, RZ, RZ, -0x1 ;  /* 0xffffffffff0f7424 */ /* 0x000fe400078e00ff */
[----:B------:R-:W-:-:S07]  /*10350*/  IMAD.MOV.U32 R3, RZ, RZ, R14 ;  /* 0x000000ffff037224 */ /* 0x000fce00078e000e */
[----:B0-----:R-:W-:Y:S05]  /*10360*/  WARPSYNC.COLLECTIVE R15, `(.L_x_367) ;  /* 0x000000000f087348 */ /* 0x001fea0003c00000 */
[----:B------:R1:W2:Y:S02]  /*10370*/  SHFL.IDX P6, R14, R13, R12, R11 ;  /* 0x0000000c0d0e7389 */ /* 0x0002a400000c000b */
[----:B012---:R-:W-:Y:S01]  /*10380*/  ENDCOLLECTIVE ;  /* 0x000000000000791b */ /* 0x007fe20003800000 */
.L_x_367:
[----:B------:R-:W-:Y:S02]  /*10390*/  IMAD.MOV.U32 R13, RZ, RZ, R10 ;  /* 0x000000ffff0d7224 */ /* 0x000fe400078e000a */
        /* <DEDUP_REMOVED lines=10> */
.L_x_368:
        /* <DEDUP_REMOVED lines=10> */
.L_x_369:
        /* <DEDUP_REMOVED lines=11> */
.L_x_370:
        /* <DEDUP_REMOVED lines=10> */
.L_x_371:
[----:B------:R-:W-:Y:S02]  /*10630*/  IMAD.MOV.U32 R13, RZ, RZ, R10 ;  /* 0x000000ffff0d7224 */ /* 0x000fe400078e000a */
[----:B------:R-:W-:Y:S01]  /*10640*/  IMAD.MOV.U32 R12, RZ, RZ, 0x3 ;  /* 0x00000003ff0c7424 */ /* 0x000fe200078e00ff */
[----:B------:R-:W-:Y:S01]  /*10650*/  SHF.L.U32 R15, R2, 0x4, RZ ;  /* 0x00000004020f7819 */ /* 0x000fe200000006ff */
        /* <DEDUP_REMOVED lines=8> */
.L_x_372:
        /* <DEDUP_REMOVED lines=10> */
.L_x_373:
[----:B------:R-:W-:Y:S02]  /*10780*/  IMAD.MOV.U32 R13, RZ, RZ, R17 ;  /* 0x000000ffff0d7224 */ /* 0x000fe400078e0011 */
[----:B------:R-:W-:Y:S02]  /*10790*/  IMAD.MOV.U32 R12, RZ, RZ, RZ ;  /* 0x000000ffff0c7224 */ /* 0x000fe400078e00ff */
[----:B------:R-:W-:Y:S02]  /*107a0*/  IMAD.SHL.U32 R3, R3, 0x10, RZ ;  /* 0x0000001003037824 */ /* 0x000fe400078e00ff */
[----:B------:R-:W-:-:S07]  /*107b0*/  IMAD.MOV.U32 R2, RZ, RZ, R14 ;  /* 0x000000ffff027224 */ /* 0x000fce00078e000e */
[----:B------:R-:W-:Y:S05]  /*107c0*/  WARPSYNC.COLLECTIVE R15, `(.L_x_374) ;  /* 0x000000000f087348 */ /* 0x000fea0003c00000 */
[----:B------:R0:W1:Y:S02]  /*107d0*/  SHFL.IDX P6, R14, R13, R12, R11 ;  /* 0x0000000c0d0e7389 */ /* 0x00006400000c000b */
[----:B01----:R-:W-:Y:S01]  /*107e0*/  ENDCOLLECTIVE ;  /* 0x000000000000791b */ /* 0x003fe20003800000 */
.L_x_374:
        /* <DEDUP_REMOVED lines=12> */
.L_x_375:
[----:B------:R-:W-:Y:S01]  /*108b0*/  IMAD.MOV.U32 R2, RZ, RZ, R14 ;  /* 0x000000ffff027224 */ /* 0x000fe200078e000e */
[----:B------:R-:W-:Y:S06]  /*108c0*/  BRA `(.L_x_376) ;  /* 0xffffffc000547947 */ /* 0x000fec000383ffff */
.L_x_273:
[----:B---3--:R3:W4:Y:S02]  /*108d0*/  SYNCS.PHASECHK.TRANS64.TRYWAIT P0, [R0+URZ+0x13240], R27 ;  /* 0x0132401b000075a7 */ /* 0x008724000800017f */
[----:B----4-:R-:W-:Y:S05]  /*108e0*/  @!P0 NANOSLEEP.SYNCS 0x989680 ;  /* 0x009896800000895d */ /* 0x010fea0003900000 */
[----:B------:R-:W4:Y:S02]  /*108f0*/  @!P0 SYNCS.PHASECHK.TRANS64 P0, [R0+URZ+0x13240], R27 ;  /* 0x0132401b000085a7 */ /* 0x000f24000800007f */
[----:B----4-:R-:W-:Y:S05]  /*10900*/  @!P0 BRA `(.L_x_273) ;  /* 0xfffffffc00f08947 */ /* 0x010fea000383ffff */
[----:B------:R-:W-:Y:S05]  /*10910*/  BRA `(.L_x_377) ;  /* 0xffffffc000b07947 */ /* 0x000fea000383ffff */
.L_x_274:
        /* <DEDUP_REMOVED lines=8> */
.L_x_379:
[----:B------:R-:W-:Y:S05]  /*109a0*/  BSYNC B0 ;  /* 0x0000000000007941 */ /* 0x000fea0003800000 */
.L_x_378:
        /* <DEDUP_REMOVED lines=8> */
.L_x_380:
[----:B------:R-:W-:Y:S01]  /*10a30*/  IMAD.MOV.U32 R13, RZ, RZ, R8 ;  /* 0x000000ffff0d7224 */ /* 0x000fe200078e0008 */
[----:B------:R-:W-:Y:S01]  /*10a40*/  MOV R12, 0x1 ;  /* 0x00000001000c7802 */ /* 0x000fe20000000f00 */
[----:B------:R-:W-:-:S07]  /*10a50*/  IMAD.MOV.U32 R2, RZ, RZ, R14 ;  /* 0x000000ffff027224 */ /* 0x000fce00078e000e */
[----:B------:R-:W-:Y:S05]  /*10a60*/  WARPSYNC.COLLECTIVE R15, `(.L_x_381) ;  /* 0x000000000f087348 */ /* 0x000fea0003c00000 */
[----:B------:R0:W1:Y:S02]  /*10a70*/  SHFL.IDX P6, R14, R13, R12, R11 ;  /* 0x0000000c0d0e7389 */ /* 0x00006400000c000b */
[----:B01----:R-:W-:Y:S01]  /*10a80*/  ENDCOLLECTIVE ;  /* 0x000000000000791b */ /* 0x003fe20003800000 */
.L_x_381:
        /* <DEDUP_REMOVED lines=11> */
.L_x_382:
[----:B------:R-:W-:Y:S02]  /*10b40*/  IMAD.MOV.U32 R13, RZ, RZ, R8 ;  /* 0x000000ffff0d7224 */ /* 0x000fe400078e0008 */
[----:B------:R-:W-:Y:S02]  /*10b50*/  IMAD.MOV.U32 R12, RZ, RZ, 0x2 ;  /* 0x00000002ff0c7424 */ /* 0x000fe400078e00ff */
[----:B------:R-:W-:-:S07]  /*10b60*/  IMAD.MOV.U32 R2, RZ, RZ, R14 ;  /* 0x000000ffff027224 */ /* 0x000fce00078e000e */
[----:B------:R-:W-:Y:S05]  /*10b70*/  WARPSYNC.COLLECTIVE R15, `(.L_x_383) ;  /* 0x000000000f087348 */ /* 0x000fea0003c00000 */
[----:B------:R0:W1:Y:S02]  /*10b80*/  SHFL.IDX P6, R14, R13, R12, R11 ;  /* 0x0000000c0d0e7389 */ /* 0x00006400000c000b */
[----:B01----:R-:W-:Y:S01]  /*10b90*/  ENDCOLLECTIVE ;  /* 0x000000000000791b */ /* 0x003fe20003800000 */
.L_x_383:
        /* <DEDUP_REMOVED lines=11> */
.L_x_384:
[----:B------:R-:W-:Y:S02]  /*10c50*/  IMAD.MOV.U32 R13, RZ, RZ, R8 ;  /* 0x000000ffff0d7224 */ /* 0x000fe400078e0008 */
[----:B------:R-:W-:Y:S02]  /*10c60*/  IMAD.MOV.U32 R12, RZ, RZ, 0x3 ;  /* 0x00000003ff0c7424 */ /* 0x000fe400078e00ff */
[----:B------:R-:W-:-:S07]  /*10c70*/  IMAD.MOV.U32 R2, RZ, RZ, R14 ;  /* 0x000000ffff027224 */ /* 0x000fce00078e000e */
[----:B------:R-:W-:Y:S05]  /*10c80*/  WARPSYNC.COLLECTIVE R15, `(.L_x_385) ;  /* 0x000000000f087348 */ /* 0x000fea0003c00000 */
[----:B------:R0:W1:Y:S02]  /*10c90*/  SHFL.IDX P6, R14, R13, R12, R11 ;  /* 0x0000000c0d0e7389 */ /* 0x00006400000c000b */
[----:B01----:R-:W-:Y:S01]  /*10ca0*/  ENDCOLLECTIVE ;  /* 0x000000000000791b */ /* 0x003fe20003800000 */
.L_x_385:
        /* <DEDUP_REMOVED lines=11> */
.L_x_386:
[----:B------:R-:W-:Y:S02]  /*10d60*/  IMAD.MOV.U32 R13, RZ, RZ, R5 ;  /* 0x000000ffff0d7224 */ /* 0x000fe400078e0005 */
[----:B------:R-:W-:Y:S02]  /*10d70*/  IMAD.MOV.U32 R12, RZ, RZ, RZ ;  /* 0x000000ffff0c7224 */ /* 0x000fe400078e00ff */
[----:B------:R-:W-:-:S07]  /*10d80*/  IMAD.MOV.U32 R2, RZ, RZ, R14 ;  /* 0x000000ffff027224 */ /* 0x000fce00078e000e */
[----:B------:R-:W-:Y:S05]  /*10d90*/  WARPSYNC.COLLECTIVE R15, `(.L_x_387) ;  /* 0x000000000f087348 */ /* 0x000fea0003c00000 */
[----:B------:R0:W1:Y:S02]  /*10da0*/  SHFL.IDX P6, R14, R13, R12, R11 ;  /* 0x0000000c0d0e7389 */ /* 0x00006400000c000b */
[----:B01----:R-:W-:Y:S01]  /*10db0*/  ENDCOLLECTIVE ;  /* 0x000000000000791b */ /* 0x003fe20003800000 */
.L_x_387:
        /* <DEDUP_REMOVED lines=11> */
.L_x_388:
[----:B------:R-:W-:Y:S01]  /*10e70*/  IMAD.MOV.U32 R2, RZ, RZ, R14 ;  /* 0x000000ffff027224 */ /* 0x000fe200078e000e */
[----:B------:R-:W-:Y:S06]  /*10e80*/  BRA `(.L_x_389) ;  /* 0xffffffc000447947 */ /* 0x000fec000383ffff */
.L_x_279:
[----:B0-----:R0:W2:Y:S02]  /*10e90*/  SYNCS.PHASECHK.TRANS64.TRYWAIT P2, [R2+URZ+0x13270], R0 ;  /* 0x01327000020075a7 */ /* 0x0010a4000804017f */
[----:B--2---:R-:W-:Y:S05]  /*10ea0*/  @!P2 NANOSLEEP.SYNCS 0x989680 ;  /* 0x009896800000a95d */ /* 0x004fea0003900000 */
[----:B------:R-:W2:Y:S02]  /*10eb0*/  @!P2 SYNCS.PHASECHK.TRANS64 P2, [R2+URZ+0x13270], R0 ;  /* 0x013270000200a5a7 */ /* 0x000ea4000804007f */
[----:B--2---:R-:W-:Y:S05]  /*10ec0*/  @!P2 BRA `(.L_x_279) ;  /* 0xfffffffc00f0a947 */ /* 0x004fea000383ffff */
[----:B------:R-:W-:Y:S05]  /*10ed0*/  BRA `(.L_x_390) ;  /* 0xffffffc000a87947 */ /* 0x000fea000383ffff */
.L_x_281:
[----:B0-----:R0:W2:Y:S02]  /*10ee0*/  SYNCS.PHASECHK.TRANS64.TRYWAIT P2, [R2+URZ+0x13260], R0 ;  /* 0x01326000020075a7 */ /* 0x0010a4000804017f */
[----:B--2---:R-:W-:Y:S05]  /*10ef0*/  @!P2 NANOSLEEP.SYNCS 0x989680 ;  /* 0x009896800000a95d */ /* 0x004fea0003900000 */
[----:B------:R-:W2:Y:S02]  /*10f00*/  @!P2 SYNCS.PHASECHK.TRANS64 P2, [R2+URZ+0x13260], R0 ;  /* 0x013260000200a5a7 */ /* 0x000ea4000804007f */
[----:B--2---:R-:W-:Y:S05]  /*10f10*/  @!P2 BRA `(.L_x_281) ;  /* 0xfffffffc00f0a947 */ /* 0x004fea000383ffff */
[----:B------:R-:W-:Y:S05]  /*10f20*/  BRA `(.L_x_391) ;  /* 0xffffffc000b87947 */ /* 0x000fea000383ffff */
.L_x_289:
[----:B0-----:R0:W2:Y:S02]  /*10f30*/  SYNCS.PHASECHK.TRANS64.TRYWAIT P1, [R3+URZ+0x13270], R0 ;  /* 0x01327000030075a7 */ /* 0x0010a4000802017f */
[----:B--2---:R-:W-:Y:S05]  /*10f40*/  @!P1 NANOSLEEP.SYNCS 0x989680 ;  /* 0x009896800000995d */ /* 0x004fea0003900000 */
[----:B------:R-:W2:Y:S02]  /*10f50*/  @!P1 SYNCS.PHASECHK.TRANS64 P1, [R3+URZ+0x13270], R0 ;  /* 0x01327000030095a7 */ /* 0x000ea4000802007f */
[----:B--2---:R-:W-:Y:S05]  /*10f60*/  @!P1 BRA `(.L_x_289) ;  /* 0xfffffffc00f09947 */ /* 0x004fea000383ffff */
[----:B------:R-:W-:Y:S05]  /*10f70*/  BRA `(.L_x_392) ;  /* 0xffffffc800007947 */ /* 0x000fea000383ffff */
.L_x_291:
[----:B0-----:R0:W2:Y:S02]  /*10f80*/  SYNCS.PHASECHK.TRANS64.TRYWAIT P1, [R3+URZ+0x13260], R0 ;  /* 0x01326000030075a7 */ /* 0x0010a4000802017f */
[----:B--2---:R-:W-:Y:S05]  /*10f90*/  @!P1 NANOSLEEP.SYNCS 0x989680 ;  /* 0x009896800000995d */ /* 0x004fea0003900000 */
[----:B------:R-:W2:Y:S02]  /*10fa0*/  @!P1 SYNCS.PHASECHK.TRANS64 P1, [R3+URZ+0x13260], R0 ;  /* 0x01326000030095a7 */ /* 0x000ea4000802007f */
[----:B--2---:R-:W-:Y:S05]  /*10fb0*/  @!P1 BRA `(.L_x_291) ;  /* 0xfffffffc00f09947 */ /* 0x004fea000383ffff */
[----:B------:R-:W-:Y:S05]  /*10fc0*/  BRA `(.L_x_393) ;  /* 0xffffffc800107947 */ /* 0x000fea000383ffff */
.L_x_305:
[----:B0-----:R0:W1:Y:S02]  /*10fd0*/  SYNCS.PHASECHK.TRANS64.TRYWAIT P0, [R5+URZ+0x13220], R0 ;  /* 0x01322000050075a7 */ /* 0x001064000800017f */
[----:B-1----:R-:W-:Y:S05]  /*10fe0*/  @!P0 NANOSLEEP.SYNCS 0x989680 ;  /* 0x009896800000895d */ /* 0x002fea0003900000 */
[----:B------:R-:W1:Y:S02]  /*10ff0*/  @!P0 SYNCS.PHASECHK.TRANS64 P0, [R5+URZ+0x13220], R0 ;  /* 0x01322000050085a7 */ /* 0x000e64000800007f */
[----:B-1----:R-:W-:Y:S05]  /*11000*/  @!P0 BRA `(.L_x_305) ;  /* 0xfffffffc00f08947 */ /* 0x002fea000383ffff */
[----:B------:R-:W-:Y:S05]  /*11010*/  BRA `(.L_x_394) ;  /* 0xffffffd400907947 */ /* 0x000fea000383ffff */
.L_x_306:
[----:B------:R-:W1:Y:S01]  /*11020*/  S2R R2, SR_TID.X ;  /* 0x0000000000027919 */ /* 0x000e620000002100 */
[----:B------:R-:W-:Y:S01]  /*11030*/  BSSY B0, `(.L_x_395) ;  /* 0x000000a000007945 */ /* 0x000fe20003800000 */
[----:B------:R-:W-:Y:S02]  /*11040*/  IMAD.MOV.U32 R12, RZ, RZ, RZ ;  /* 0x000000ffff0c7224 */ /* 0x000fe400078e00ff */
[----:B------:R-:W-:Y:S02]  /*11050*/  IMAD.MOV.U32 R11, RZ, RZ, 0x1f ;  /* 0x0000001fff0b7424 */ /* 0x000fe400078e00ff */
[----:B------:R-:W-:Y:S01]  /*11060*/  IMAD.MOV.U32 R15, RZ, RZ, -0x1 ;  /* 0xffffffffff0f7424 */ /* 0x000fe200078e00ff */
[----:B-1----:R-:W-:-:S04]  /*11070*/  SHF.R.U32.HI R2, RZ, 0x5, R2 ;  /* 0x00000005ff027819 */ /* 0x002fc80000011602 */
[----:B------:R-:W-:-:S05]  /*11080*/  LOP3.LUT R2, R2, 0x3, RZ, 0xc0, !PT ;  /* 0x0000000302027812 */ /* 0x000fca00078ec0ff */
[----:B------:R-:W-:-:S07]  /*11090*/  IMAD.MOV.U32 R13, RZ, RZ, R2 ;  /* 0x000000ffff0d7224 */ /* 0x000fce00078e0002 */
[----:B0----5:R-:W-:Y:S05]  /*110a0*/  WARPSYNC.COLLECTIVE R15, `(.L_x_396) ;  /* 0x000000000f087348 */ /* 0x021fea0003c00000 */
[----:B------:R1:W2:Y:S02]  /*110b0*/  SHFL.IDX P6, R14, R13, R12, R11 ;  /* 0x0000000c0d0e7389 */ /* 0x0002a400000c000b */
[----:B012--5:R-:W-:Y:S01]  /*110c0*/  ENDCOLLECTIVE ;  /* 0x000000000000791b */ /* 0x027fe20003800000 */
.L_x_396:
[----:B------:R-:W-:Y:S05]  /*110d0*/  BSYNC B0 ;  /* 0x0000000000007941 */ /* 0x000fea0003800000 */
.L_x_395:
[----:B------:R-:W-:Y:S05]  /*110e0*/  BRA `(.L_x_397) ;  /* 0xffffffd400787947 */ /* 0x000fea000383ffff */
.L_x_309:
[----:B------:R-:W-:Y:S01]  /*110f0*/  BSSY B1, `(.L_x_398) ;  /* 0x0000006000017945 */ /* 0x000fe20003800000 */
[----:B------:R-:W-:-:S07]  /*11100*/  IMAD.MOV.U32 R15, RZ, RZ, -0x1 ;  /* 0xffffffffff0f7424 */ /* 0x000fce00078e00ff */
[----:B0----5:R-:W-:Y:S05]  /*11110*/  WARPSYNC.COLLECTIVE R15, `(.L_x_399) ;  /* 0x000000000f0c7348 */ /* 0x021fea0003c00000 */
[----:B------:R-:W-:Y:S02]  /*11120*/  ELECT P6, UR62, PT ;  /* 0x00000000003e782f */ /* 0x000fe400038c0000 */
[----:B------:R-:W-:Y:S01]  /*11130*/  MOV R14, UR62 ;  /* 0x0000003e000e7c02 */ /* 0x000fe20008000f00 */
[----:B0----5:R-:W-:Y:S10]  /*11140*/  ENDCOLLECTIVE ;  /* 0x000000000000791b */ /* 0x021ff40003800000 */
.L_x_399:
[----:B------:R-:W-:Y:S05]  /*11150*/  BSYNC B1 ;  /* 0x0000000000017941 */ /* 0x000fea0003800000 */
.L_x_398:
[----:B------:R-:W-:Y:S05]  /*11160*/  BRA `(.L_x_400) ;  /* 0xffffffd400707947 */ /* 0x000fea000383ffff */
.L_x_311:
[----:B0-----:R0:W1:Y:S02]  /*11170*/  SYNCS.PHASECHK.TRANS64.TRYWAIT P1, [R3+URZ+0x13240], R2 ;  /* 0x01324002030075a7 */ /* 0x001064000802017f */
[----:B-1----:R-:W-:Y:S05]  /*11180*/  @!P1 NANOSLEEP.SYNCS 0x989680 ;  /* 0x009896800000995d */ /* 0x002fea0003900000 */
[----:B------:R-:W1:Y:S02]  /*11190*/  @!P1 SYNCS.PHASECHK.TRANS64 P1, [R3+URZ+0x13240], R2 ;  /* 0x01324002030095a7 */ /* 0x000e64000802007f */
[----:B-1----:R-:W-:Y:S05]  /*111a0*/  @!P1 BRA `(.L_x_311) ;  /* 0xfffffffc00f09947 */ /* 0x002fea000383ffff */
[----:B------:R-:W-:Y:S05]  /*111b0*/  BRA `(.L_x_401) ;  /* 0xffffffd400947947 */ /* 0x000fea000383ffff */
.L_x_313:
[----:B-1----:R1:W2:Y:S02]  /*111c0*/  SYNCS.PHASECHK.TRANS64.TRYWAIT P1, [R5+URZ+0x13240], R0 ;  /* 0x01324000050075a7 */ /* 0x0022a4000802017f */
[----:B--2---:R-:W-:Y:S05]  /*111d0*/  @!P1 NANOSLEEP.SYNCS 0x989680 ;  /* 0x009896800000995d */ /* 0x004fea0003900000 */
[----:B------:R-:W2:Y:S02]  /*111e0*/  @!P1 SYNCS.PHASECHK.TRANS64 P1, [R5+URZ+0x13240], R0 ;  /* 0x01324000050095a7 */ /* 0x000ea4000802007f */
[----:B--2---:R-:W-:Y:S05]  /*111f0*/  @!P1 BRA `(.L_x_313) ;  /* 0xfffffffc00f09947 */ /* 0x004fea000383ffff */
[----:B------:R-:W-:Y:S05]  /*11200*/  BRA `(.L_x_402) ;  /* 0xffffffd400a47947 */ /* 0x000fea000383ffff */
.L_x_315:
[----:B--2---:R2:W3:Y:S02]  /*11210*/  SYNCS.PHASECHK.TRANS64.TRYWAIT P1, [R3+URZ+0x13260], R2 ;  /* 0x01326002030075a7 */ /* 0x0044e4000802017f */
[----:B---3--:R-:W-:Y:S05]  /*11220*/  @!P1 NANOSLEEP.SYNCS 0x989680 ;  /* 0x009896800000995d */ /* 0x008fea0003900000 */
[----:B------:R-:W3:Y:S02]  /*11230*/  @!P1 SYNCS.PHASECHK.TRANS64 P1, [R3+URZ+0x13260], R2 ;  /* 0x01326002030095a7 */ /* 0x000ee4000802007f */
[----:B---3--:R-:W-:Y:S05]  /*11240*/  @!P1 BRA `(.L_x_315) ;  /* 0xfffffffc00f09947 */ /* 0x008fea000383ffff */
[----:B------:R-:W-:Y:S05]  /*11250*/  BRA `(.L_x_403) ;  /* 0xffffffd400a07947 */ /* 0x000fea000383ffff */
.L_x_317:
[----:B---3--:R3:W4:Y:S02]  /*11260*/  SYNCS.PHASECHK.TRANS64.TRYWAIT P1, [R5+URZ+0x13260], R0 ;  /* 0x01326000050075a7 */ /* 0x008724000802017f */
[----:B----4-:R-:W-:Y:S05]  /*11270*/  @!P1 NANOSLEEP.SYNCS 0x989680 ;  /* 0x009896800000995d */ /* 0x010fea0003900000 */
[----:B------:R-:W4:Y:S02]  /*11280*/  @!P1 SYNCS.PHASECHK.TRANS64 P1, [R5+URZ+0x13260], R0 ;  /* 0x01326000050095a7 */ /* 0x000f24000802007f */
[----:B----4-:R-:W-:Y:S05]  /*11290*/  @!P1 BRA `(.L_x_317) ;  /* 0xfffffffc00f09947 */ /* 0x010fea000383ffff */
[----:B------:R-:W-:Y:S05]  /*112a0*/  BRA `(.L_x_404) ;  /* 0xffffffd4009c7947 */ /* 0x000fea000383ffff */
.L_x_319:
[----:B----4-:R4:W0:Y:S02]  /*112b0*/  SYNCS.PHASECHK.TRANS64.TRYWAIT P1, [R3+URZ+0x13280], R2 ;  /* 0x01328002030075a7 */ /* 0x010824000802017f */
[----:B0-----:R-:W-:Y:S05]  /*112c0*/  @!P1 NANOSLEEP.SYNCS 0x989680 ;  /* 0x009896800000995d */ /* 0x001fea0003900000 */
[----:B------:R-:W0:Y:S02]  /*112d0*/  @!P1 SYNCS.PHASECHK.TRANS64 P1, [R3+URZ+0x13280], R2 ;  /* 0x01328002030095a7 */ /* 0x000e24000802007f */
[----:B0-----:R-:W-:Y:S05]  /*112e0*/  @!P1 BRA `(.L_x_319) ;  /* 0xfffffffc00f09947 */ /* 0x001fea000383ffff */
[----:B------:R-:W-:Y:S05]  /*112f0*/  BRA `(.L_x_405) ;  /* 0xffffffd400987947 */ /* 0x000fea000383ffff */
.L_x_406:
        /* <DEDUP_REMOVED lines=16> */
.L_x_2748:


//--------------------- .text._ZN7cutlass13device_kernelIN5flash11enable_sm90INS1_16FlashAttnFwdSm90INS1_25CollectiveMainloopFwdSm90ILi2EN4cute5tupleIJNS5_1CILi1EEES8_S8_EEENS6_IJNS7_ILi192EEENS7_ILi160EEENS7_ILi64EEEEEELi64ENS_12float_e4m3_tEfNS_4arch4Sm90ELb0ELb0ELb0ELb1ELb1ELb1ELb0ELb1ELb1ELb1ELb0ELb0EEENS1_21CollectiveEpilogueFwdINS6_IJSA_SC_SB_EEES9_NS_10bfloat16_tESG_Li384ELb1ELb1ELb0ELb1EEENS1_36VarlenDynamicPersistentTileSchedulerILi192ELi160ELi384ELi128ELb0ELb1ELb1ELb0ELb1ELb1EEEEEEEEEvNT_6ParamsE --------------------------
	.section	.text._ZN7cutlass13device_kernelIN5flash11enable_sm90INS1_16FlashAttnFwdSm90INS1_25CollectiveMainloopFwdSm90ILi2EN4cute5tupleIJNS5_1CILi1EEES8_S8_EEENS6_IJNS7_ILi192EEENS7_ILi160EEENS7_ILi64EEEEEELi64ENS_12float_e4m3_tEfNS_4arch4Sm90ELb0ELb0ELb0ELb1ELb1ELb1ELb0ELb1ELb1ELb1ELb0ELb0EEENS1_21CollectiveEpilogueFwdINS6_IJSA_SC_SB_EEES9_NS_10bfloat16_tESG_Li384ELb1ELb1ELb0ELb1EEENS1_36VarlenDynamicPersistentTileSchedulerILi192ELi160ELi384ELi128ELb0ELb1ELb1ELb0ELb1ELb1EEEEEEEEEvNT_6ParamsE,"ax",@progbits
	.align	128
.text._ZN7cutlass13device_kernelIN5flash11enable_sm90INS1_16FlashAttnFwdSm90INS1_25CollectiveMainloopFwdSm90ILi2EN4cute5tupleIJNS5_1CILi1EEES8_S8_EEENS6_IJNS7_ILi192EEENS7_ILi160EEENS7_ILi64EEEEEELi64ENS_12float_e4m3_tEfNS_4arch4Sm90ELb0ELb0ELb0ELb1ELb1ELb1ELb0ELb1ELb1ELb1ELb0ELb0EEENS1_21CollectiveEpilogueFwdINS6_IJSA_SC_SB_EEES9_NS_10bfloat16_tESG_Li384ELb1ELb1ELb0ELb1EEENS1_36VarlenDynamicPersistentTileSchedulerILi192ELi160ELi384ELi128ELb0ELb1ELb1ELb0ELb1ELb1EEEEEEEEEvNT_6ParamsE:
        .type           _ZN7cutlass13device_kernelIN5flash11enable_sm90INS1_16FlashAttnFwdSm90INS1_25CollectiveMainloopFwdSm90ILi2EN4cute5tupleIJNS5_1CILi1EEES8_S8_EEENS6_IJNS7_ILi192EEENS7_ILi160EEENS7_ILi64EEEEEELi64ENS_12float_e4m3_tEfNS_4arch4Sm90ELb0ELb0ELb0ELb1ELb1ELb1ELb0ELb1ELb1ELb1ELb0ELb0EEENS1_21CollectiveEpilogueFwdINS6_IJSA_SC_SB_EEES9_NS_10bfloat16_tESG_Li384ELb1ELb1ELb0ELb1EEENS1_36VarlenDynamicPersistentTileSchedulerILi192ELi160ELi384ELi128ELb0ELb1ELb1ELb0ELb1ELb1EEEEEEEEEvNT_6ParamsE,@function
        .size           _ZN7cutlass13device_kernelIN5flash11enable_sm90INS1_16FlashAttnFwdSm90INS1_25CollectiveMainloopFwdSm90ILi2EN4cute5tupleIJNS5_1CILi1EEES8_S8_EEENS6_IJNS7_ILi192EEENS7_ILi160EEENS7_ILi64EEEEEELi64ENS_12float_e4m3_tEfNS_4arch4Sm90ELb0ELb0ELb0ELb1ELb1ELb1ELb0ELb1ELb1ELb1ELb0ELb0EEENS1_21CollectiveEpilogueFwdINS6_IJSA_SC_SB_EEES9_NS_10bfloat16_tESG_Li384ELb1ELb1ELb0ELb1EEENS1_36VarlenDynamicPersistentTileSchedulerILi192ELi160ELi384ELi128ELb0ELb1ELb1ELb0ELb1ELb1EEEEEEEEEvNT_6ParamsE,(.L_x_2749 - _ZN7cutlass13device_kernelIN5flash11enable_sm90INS1_16FlashAttnFwdSm90INS1_25CollectiveMainloopFwdSm90ILi2EN4cute5tupleIJNS5_1CILi1EEES8_S8_EEENS6_IJNS7_ILi192EEENS7_ILi160EEENS7_ILi64EEEEEELi64ENS_12float_e4m3_tEfNS_4arch4Sm90ELb0ELb0ELb0ELb1ELb1ELb1ELb0ELb1ELb1ELb1ELb0ELb0EEENS1_21CollectiveEpilogueFwdINS6_IJSA_SC_SB_EEES9_NS_10bfloat16_tESG_Li384ELb1ELb1ELb0ELb1EEENS1_36VarlenDynamicPersistentTileSchedulerILi192ELi160ELi384ELi128ELb0ELb1ELb1ELb0ELb1ELb1EEEEEEEEEvNT_6ParamsE)
        .other          _ZN7cutlass13device_kernelIN5flash11enable_sm90INS1_16FlashAttnFwdSm90INS1_25CollectiveMainloopFwdSm90ILi2EN4cute5tupleIJNS5_1CILi1EEES8_S8_EEENS6_IJNS7_ILi192EEENS7_ILi160EEENS7_ILi64EEEEEELi64ENS_12float_e4m3_tEfNS_4arch4Sm90ELb0ELb0ELb0ELb1ELb1ELb1ELb0ELb1ELb1ELb1ELb0ELb0EEENS1_21CollectiveEpilogueFwdINS6_IJSA_SC_SB_EEES9_NS_10bfloat16_tESG_Li384ELb1ELb1ELb0ELb1EEENS1_36VarlenDynamicPersistentTileSchedulerILi192ELi160ELi384ELi128ELb0ELb1ELb1ELb0ELb1ELb1EEEEEEEEEvNT_6ParamsE,@"STO_CUDA_ENTRY STV_DEFAULT"
_ZN7cutlass13device_kernelIN5flash11enable_sm90INS1_16FlashAttnFwdSm90INS1_25CollectiveMainloopFwdSm90ILi2EN4cute5tupleIJNS5_1CILi1EEES8_S8_EEENS6_IJNS7_ILi192EEENS7_ILi160EEENS7_ILi64EEEEEELi64ENS_12float_e4m3_tEfNS_4arch4Sm90ELb0ELb0ELb0ELb1ELb1ELb1ELb0ELb1ELb1ELb1ELb0ELb0EEENS1_21CollectiveEpilogueFwdINS6_IJSA_SC_SB_EEES9_NS_10bfloat16_tESG_Li384ELb1ELb1ELb0ELb1EEENS1_36VarlenDynamicPersistentTileSchedulerILi192ELi160ELi384ELi128ELb0ELb1ELb1ELb0ELb1ELb1EEEEEEEEEvNT_6ParamsE:
[----:B------:R-:W0:Y:S02]  /*0000*/  LDC R1, c[0x0][0x28] ;  /* 0x00000a00ff017b82 */ /* 0x000e240000000800 */
[----:B0-----:R-:W-:Y:S01]  /*0010*/  VIADD R1, R1, 0xffffff70 ;  /* 0xffffff7001017836 */ /* 0x001fe20000000000 */
[----:B------:R-:W0:Y:S01]  /*0020*/  S2R R3, SR_TID.X ;  /* 0x0000000000037919 */ /* 0x000e220000002100 */
[----:B------:R-:W-:Y:S01]  /*0030*/  ELECT P0, URZ, PT ;  /* 0x00000000003f782f */ /* 0x000fe20003800000 */
[----:B------:R-:W-:Y:S01]  /*0040*/  BSSY B0, `(.L_x_407) ;  /* 0x000000d000007945 */ /* 0x000fe20003800000 */
[----:B0-----:R-:W-:-:S05]  /*0050*/  SHF.R.U32.HI R0, RZ, 0x5, R3 ;  /* 0x00000005ff007819 */ /* 0x001fca0000011603 */
[----:B------:R-:W0:Y:S02]  /*0060*/  SHFL.IDX PT, R2, R0, RZ, 0x1f ;  /* 0x00001fff00027589 */ /* 0x000e2400000e0000 */
[----:B0-----:R-:W-:-:S13]  /*0070*/  ISETP.EQ.AND P0, PT, R2, RZ, P0 ;  /* 0x000000ff0200720c */ /* 0x001fda0000702270 */
[----:B------:R-:W-:Y:S05]  /*0080*/  @!P0 BRA `(.L_x_408) ;  /* 0x0000000000208947 */ /* 0x000fea0003800000 */
[----:B------:R-:W-:Y:S02]  /*0090*/  ULDC.64 UR4, c[0x0][0x198] ;  /* 0x0000660000047ab9 */ /* 0x000fe40000000a00 */
[----:B------:R-:W-:Y:S02]  /*00a0*/  UIADD3 UR6, UP0, UR4, 0x570, URZ ;  /* 0x0000057004067890 */ /* 0x000fe4000ff1e03f */
[----:B------:R-:W-:Y:S02]  /*00b0*/  UIADD3 UR4, UP1, UR4, 0x670, URZ ;  /* 0x0000067004047890 */ /* 0x000fe4000ff3e03f */
[----:B------:R-:W-:Y:S02]  /*00c0*/  UIADD3.X UR7, URZ, UR5, URZ, UP0, !UPT ;  /* 0x000000053f077290 */ /* 0x000fe400087fe43f */
[----:B------:R-:W-:-:S07]  /*00d0*/  UIADD3.X UR5, URZ, UR5, URZ, UP1, !UPT ;  /* 0x000000053f057290 */ /* 0x000fce0008ffe43f */
[----:B------:R0:W-:Y:S02]  /*00e0*/  UTMACCTL.PF [UR6] ;  /* 0x00000000060079b9 */ /* 0x0001e40008040000 */
[----:B------:R0:W-:Y:S02]  /*00f0*/  UTMACCTL.PF [UR4] ;  /* 0x00000000040079b9 */ /* 0x0001e40008040000 */
[----:B0-----:R-:W-:Y:S01]  /*0100*/  NOP ;  /* 0x0000000000007918 */ /* 0x001fe20000000000 */
.L_x_408:
[----:B------:R-:W-:Y:S05]  /*0110*/  BSYNC B0 ;  /* 0x0000000000007941 */ /* 0x000fea0003800000 */
.L_x_407:
[----:B------:R-:W-:Y:S01]  /*0120*/  VOTEU.ANY UP0, P0 ;  /* 0x00000000003f7886 */ /* 0x000fe20000000100 */
[----:B------:R-:W0:Y:S01]  /*0130*/  SHFL.IDX PT, R2, R0, RZ, 0x1f ;  /* 0x00001fff00027589 */ /* 0x000e2200000e0000 */
[----:B------:R-:W-:Y:S01]  /*0140*/  UMOV UR4, 0x80 ;  /* 0x0000008000047882 */ /* 0x000fe20000000000 */
[----:B------:R-:W-:Y:S01]  /*0150*/  UMOV UR7, 0x180 ;  /* 0x0000018000077882 */ /* 0x000fe20000000000 */
[----:B------:R-:W-:Y:S01]  /*0160*/  SHF.R.U32.HI R3, RZ, 0x7, R3 ;  /* 0x00000007ff037819 */ /* 0x000fe20000011603 */
[----:B------:R-:W1:Y:S01]  /*0170*/  @UP0 S2UR UR8, SR_CgaCtaId ;  /* 0x00000000000809c3 */ /* 0x000e620000008800 */
[----:B------:R-:W-:Y:S01]  /*0180*/  @UP0 UMOV UR6, 0x400 ;  /* 0x0000040000060882 */ /* 0x000fe20000000000 */
[----:B------:R-:W-:-:S04]  /*0190*/  @UP0 UIADD3 UR4, -UR4, 0x100000, URZ ;  /* 0x0010000004040890 */ /* 0x000fc8000fffe13f */
[----:B------:R-:W-:Y:S02]  /*01a0*/  @UP0 USHF.L.U32 UR5, UR4, 0xb, URZ ;  /* 0x0000000b04050899 */ /* 0x000fe4000800063f */
[----:B------:R-:W-:Y:S01]  /*01b0*/  @UP0 USHF.L.U32 UR4, UR4, 0x1, URZ ;  /* 0x0000000104040899 */ /* 0x000fe2000800063f */
[----:B------:R-:W-:Y:S01]  /*01c0*/  VOTEU.ANY UP1, P0 ;  /* 0x00000000003f7886 */ /* 0x000fe20000020100 */
[----:B0-----:R-:W-:Y:S02]  /*01d0*/  ISETP.NE.AND P1, PT, R2, RZ, PT ;  /* 0x000000ff0200720c */ /* 0x001fe40003f25270 */
[----:B------:R0:W2:Y:S01]  /*01e0*/  SHFL.IDX PT, R2, R3, RZ, 0x1f ;  /* 0x00001fff03027589 */ /* 0x0000a200000e0000 */
[----:B-1----:R-:W-:Y:S02]  /*01f0*/  @UP0 ULEA UR8, UR8, UR6, 0x18 ;  /* 0x0000000608080291 */ /* 0x002fe4000f8ec03f */
[----:B------:R-:W-:-:S04]  /*0200*/  @UP0 UIADD3 UR6, -UR7, 0x100000, URZ ;  /* 0x0010000007060890 */ /* 0x000fc8000fffe13f */
[----:B------:R-:W-:Y:S02]  /*0210*/  @UP0 USHF.L.U32 UR7, UR6, 0xb, URZ ;  /* 0x0000000b06070899 */ /* 0x000fe4000800063f */
[----:B------:R-:W-:Y:S01]  /*0220*/  @UP0 USHF.L.U32 UR6, UR6, 0x1, URZ ;  /* 0x0000000106060899 */ /* 0x000fe2000800063f */
[----:B------:R-:W-:Y:S01]  /*0230*/  VOTEU.ANY UP0, P0 ;  /* 0x00000000003f7886 */ /* 0x000fe20000000100 */
[----:B------:R-:W1:Y:S04]  /*0240*/  FENCE.VIEW.ASYNC.S ;  /* 0x00000000000073c6 */ /* 0x000e680000000000 */
[----:B-1----:R0:W1:Y:S06]  /*0250*/  @UP0 SYNCS.EXCH.64 URZ, [UR8+0x13200], UR4 ;  /* 0x01320004083f05b2 */ /* 0x00206c0008000100 */
[----:B------:R0:W3:Y:S02]  /*0260*/  @UP1 SYNCS.EXCH.64 URZ, [UR8+0x13220], UR6 ;  /* 0x01322006083f15b2 */ /* 0x0000e40008000100 */
        /* <DEDUP_REMOVED lines=14> */
[----:B0-----:R0:W4:Y:S08]  /*0350*/  SYNCS.EXCH.64 URZ, [UR8+0x13230], UR4 ;  /* 0x01323004083f75b2 */ /* 0x0011300008000100 */
[----:B------:R0:W0:Y:S01]  /*0360*/  SYNCS.EXCH.64 URZ, [UR8+0x13240], UR6 ;  /* 0x01324006083f75b2 */ /* 0x0000220008000100 */
[----:B------:R0:W0:Y:S01]  /*0370*/  SYNCS.EXCH.64 URZ, [UR8+0x13238], UR4 ;  /* 0x01323804083f75b2 */ /* 0x0000220008000100 */
[----:B------:R0:W0:Y:S01]  /*0380*/  SYNCS.EXCH.64 URZ, [UR8+0x13248], UR6 ;  /* 0x01324806083f75b2 */ /* 0x0000220008000100 */
[----:B------:R-:W-:Y:S01]  /*0390*/  NOP ;  /* 0x0000000000007918 */ /* 0x000fe20000000000 */
.L_x_409:
        /* <DEDUP_REMOVED lines=22> */
.L_x_410:
        /* <DEDUP_REMOVED lines=18> */
.L_x_411:
        /* <DEDUP_REMOVED lines=22> */
.L_x_412:
[----:B------:R-:W5:Y:S01]  /*0780*/  SHFL.IDX PT, R4, R0, RZ, 0x1f ;  /* 0x00001fff00047589 */ /* 0x000f6200000e0000 */
        /* <DEDUP_REMOVED lines=22> */
.L_x_413:
[----:B--2---:R-:W-:Y:S01]  /*08f0*/  ISETP.NE.AND P0, PT, R2, RZ, PT ;  /* 0x000000ff0200720c */ /* 0x004fe20003f05270 */
[----:B------:R-:W-:Y:S01]  /*0900*/  IMAD.MOV.U32 R2, RZ, RZ, 0x1 ;  /* 0x00000001ff027424 */ /* 0x000fe200078e00ff */
[----:B------:R-:W-:Y:S01]  /*0910*/  NOP ;  /* 0x0000000000007918 */ /* 0x000fe20000000000 */
[----:B------:R-:W-:Y:S01]  /*0920*/  ULDC.64 UR40, c[0x0][0x208] ;  /* 0x0000820000287ab9 */ /* 0x000fe20000000a00 */
[----:B------:R-:W-:Y:S02]  /*0930*/  BSSY B8, `(.L_x_414) ;  /* 0x00015df000087945 */ /* 0x000fe40003800000 */
[----:B------:R-:W-:-:S05]  /*0940*/  SEL R2, R2, 0x2, !P0 ;  /* 0x0000000202027807 */ /* 0x000fca0004000000 */
[----:B------:R2:W-:Y:S01]  /*0950*/  STL [R1+0x34], R2 ;  /* 0x0000340201007387 */ /* 0x0005e20000100800 */
[----:B01-34-:R-:W-:Y:S06]  /*0960*/  BAR.SYNC.DEFER_BLOCKING 0x0 ;  /* 0x0000000000007b1d */ /* 0x01bfec0000010000 */
[----:B------:R-:W-:Y:S05]  /*0970*/  @!P0 BRA `(.L_x_415) ;  /* 0x000000ec00548947 */ /* 0x000fea0003800000 */
.L_x_416:
[----:B------:R-:W-:-:S08]  /*0980*/  NOP ;  /* 0x0000000000007918 */ /* 0x000fd00000000000 */
[----:B------:R-:W0:Y:S02]  /*0990*/  USETMAXREG.TRY_ALLOC.CTAPOOL UP0, 0xa0 ;  /* 0x000000a0000079c8 */ /* 0x000e240008000600 */
[----:B0-----:R-:W-:-:S13]  /*09a0*/  PLOP3.LUT P0, PT, PT, PT, UP0, 0x80, 0x0 ;  /* 0x000000000000781c */ /* 0x001fda0003f0f008 */
[----:B------:R-:W-:Y:S05]  /*09b0*/  @!P0 BRA `(.L_x_416) ;  /* 0xfffffffc00f08947 */ /* 0x000fea000383ffff */
[----:B------:R-:W0:Y:S08]  /*09c0*/  S2UR UR4, SR_CgaCtaId ;  /* 0x00000000000479c3 */ /* 0x000e300000008800 */
[----:B------:R-:W-:Y:S06]  /*09d0*/  BAR.ARV 0x8, 0x200 ;  /* 0x0208000000007b1d */ /* 0x000fec0000002000 */
[----:B------:R-:W-:-:S02]  /*09e0*/  MOV R18, 0x400 ;  /* 0x0000040000127802 */ /* 0x000fc40000000f00 */
[----:B------:R-:W-:Y:S01]  /*09f0*/  BAR.SYNC.DEFER_BLOCKING 0x5, 0x200 ;  /* 0x0148000000007b1d */ /* 0x000fe20000010000 */
[----:B0-----:R-:W-:-:S05]  /*0a00*/  IMAD.U32 R0, RZ, RZ, UR4 ;  /* 0x00000004ff007e24 */ /* 0x001fca000f8e00ff */
[----:B------:R-:W-:Y:S01]  /*0a10*/  ULDC UR4, c[0x0][0xc3c] ;  /* 0x00030f0000047ab9 */ /* 0x000fe20000000800 */
[----:B------:R-:W-:Y:S01]  /*0a20*/  LEA R18, R0, R18, 0x18 ;  /* 0x0000001200127211 */ /* 0x000fe200078ec0ff */
[----:B------:R-:W-:Y:S04]  /*0a30*/  STL [R1+0x2c], R0 ;  /* 0x00002c0001007387 */ /* 0x000fe80000100800 */
[----:B------:R-:W0:Y:S01]  /*0a40*/  LDS.128 R12, [R18+0x132d0] ;  /* 0x0132d000120c7984 */ /* 0x000e220000000c00 */
[----:B------:R-:W-:Y:S06]  /*0a50*/  BAR.ARV 0x4, 0x200 ;  /* 0x0108000000007b1d */ /* 0x000fec0000002000 */
[----:B0-----:R-:W-:-:S13]  /*0a60*/  ISETP.GE.AND P0, PT, R15, UR4, PT ;  /* 0x000000040f007c0c */ /* 0x001fda000bf06270 */
[----:B------:R-:W-:Y:S05]  /*0a70*/  @P0 BRA `(.L_x_417) ;  /* 0x0000015c00280947 */ /* 0x000fea0003800000 */
[----:B------:R-:W3:Y:S01]  /*0a80*/  LDL.LU R19, [R1+0x34] ;  /* 0x0000340001137983 */ /* 0x000ee20000300800 */
[----:B------:R-:W0:Y:S02]  /*0a90*/  S2R R0, SR_TID.X ;  /* 0x0000000000007919 */ /* 0x000e240000002100 */
[----:B0-----:R-:W-:-:S05]  /*0aa0*/  VIADD R21, R0, 0xffffff80 ;  /* 0xffffff8000157836 */ /* 0x001fca0000000000 */
[----:B------:R-:W-:-:S04]  /*0ab0*/  SHF.R.S32.HI R0, RZ, 0x1f, R21 ;  /* 0x0000001fff007819 */ /* 0x000fc80000011415 */
[CC--:B--2---:R-:W-:Y:S02]  /*0ac0*/  LEA.HI R2, R0.reuse, R21.reuse, RZ, 0x5 ;  /* 0x0000001500027211 */ /* 0x0c4fe400078f28ff */
[----:B------:R-:W-:-:S03]  /*0ad0*/  LEA.HI R7, R0, R21, RZ, 0x4 ;  /* 0x0000001500077211 */ /* 0x000fc600078f20ff */
[----:B------:R-:W-:Y:S01]  /*0ae0*/  IMAD.SHL.U32 R4, R2, 0x20, RZ ;  /* 0x0000002002047824 */ /* 0x000fe200078e00ff */
[-C--:B------:R-:W-:Y:S02]  /*0af0*/  LEA.HI R2, R0, R21.reuse, RZ, 0x7 ;  /* 0x0000001500027211 */ /* 0x080fe400078f38ff */
[----:B------:R-:W-:Y:S02]  /*0b00*/  LOP3.LUT R3, R7, 0x3fffff0, RZ, 0xc0, !PT ;  /* 0x03fffff007037812 */ /* 0x000fe400078ec0ff */
[----:B------:R-:W-:Y:S02]  /*0b10*/  LOP3.LUT R6, R2, 0xffffff80, RZ, 0xc0, !PT ;  /* 0xffffff8002067812 */ /* 0x000fe400078ec0ff */
[----:B------:R-:W-:Y:S01]  /*0b20*/  LOP3.LUT R5, R4, 0xfffffc00, RZ, 0xc0, !PT ;  /* 0xfffffc0004057812 */ /* 0x000fe200078ec0ff */
[C---:B------:R-:W-:Y:S02]  /*0b30*/  IMAD.IADD R4, R21.reuse, 0x1, -R3 ;  /* 0x0000000115047824 */ /* 0x040fe400078e0a03 */
[C---:B------:R-:W-:Y:S01]  /*0b40*/  IMAD.IADD R24, R21.reuse, 0x1, -R6 ;  /* 0x0000000115187824 */ /* 0x040fe200078e0a06 */
[-C--:B------:R-:W-:Y:S01]  /*0b50*/  LEA.HI R3, R21, R21.reuse, RZ, 0x1 ;  /* 0x0000001515037211 */ /* 0x080fe200078f08ff */
[----:B------:R-:W-:Y:S01]  /*0b60*/  IMAD R10, R4, 0x40, R5 ;  /* 0x00000040040a7824 */ /* 0x000fe200078e0205 */
[----:B------:R-:W-:-:S02]  /*0b70*/  LEA.HI R4, R0, R21, RZ, 0x2 ;  /* 0x0000001500047211 */ /* 0x000fc400078f10ff */
[----:B------:R-:W-:Y:S02]  /*0b80*/  SHF.R.S32.HI R9, RZ, 0x1f, R24 ;  /* 0x0000001fff097819 */ /* 0x000fe40000011418 */
[----:B------:R-:W-:Y:S02]  /*0b90*/  SHF.R.S32.HI R20, RZ, 0x1, R3 ;  /* 0x00000001ff147819 */ /* 0x000fe40000011403 */
[----:B------:R-:W-:Y:S02]  /*0ba0*/  LEA.HI R11, R9, R24, RZ, 0x2 ;  /* 0x00000018090b7211 */ /* 0x000fe400078f10ff */
[----:B------:R-:W-:Y:S02]  /*0bb0*/  SHF.R.S32.HI R22, RZ, 0x7, R2 ;  /* 0x00000007ff167819 */ /* 0x000fe40000011402 */
[----:B------:R-:W-:Y:S02]  /*0bc0*/  SHF.R.S32.HI R8, RZ, 0x4, R7 ;  /* 0x00000004ff087819 */ /* 0x000fe40000011407 */
[----:B------:R-:W-:-:S02]  /*0bd0*/  SHF.R.S32.HI R2, RZ, 0x2, R4 ;  /* 0x00000002ff027819 */ /* 0x000fc40000011404 */
[----:B------:R-:W-:Y:S02]  /*0be0*/  SHF.R.S32.HI R5, RZ, 0x1f, R4 ;  /* 0x0000001fff057819 */ /* 0x000fe40000011404 */
[----:B------:R-:W-:Y:S02]  /*0bf0*/  LEA.HI R6, R3, R20, RZ, 0x1 ;  /* 0x0000001403067211 */ /* 0x000fe400078f08ff */
[--C-:B------:R-:W-:Y:S02]  /*0c00*/  SHF.R.S32.HI R12, RZ, 0x2, R11.reuse ;  /* 0x00000002ff0c7819 */ /* 0x100fe4000001140b */
[----:B------:R-:W-:Y:S02]  /*0c10*/  SHF.R.S32.HI R17, RZ, 0x1f, R11 ;  /* 0x0000001fff117819 */ /* 0x000fe4000001140b */
[----:B------:R-:W-:Y:S02]  /*0c20*/  LOP3.LUT R16, R4, 0xfffffffc, RZ, 0xc0, !PT ;  /* 0xfffffffc04107812 */ /* 0x000fe400078ec0ff */
[----:B------:R-:W-:-:S02]  /*0c30*/  LEA.HI R7, R7, R8, RZ, 0x1 ;  /* 0x0000000807077211 */ /* 0x000fc400078f08ff */
[----:B------:R-:W-:Y:S02]  /*0c40*/  LEA.HI R5, R5, R2, RZ, 0x2 ;  /* 0x0000000205057211 */ /* 0x000fe400078f10ff */
[----:B------:R-:W-:Y:S02]  /*0c50*/  LOP3.LUT R6, R6, 0x3fffffe, RZ, 0xc0, !PT ;  /* 0x03fffffe06067812 */ /* 0x000fe400078ec0ff */
[----:B------:R-:W-:Y:S01]  /*0c60*/  LEA.HI R17, R17, R12, RZ, 0x3 ;  /* 0x0000000c11117211 */ /* 0x000fe200078f18ff */
[----:B------:R-:W-:Y:S01]  /*0c70*/  IMAD.HI R4, R22, 0x55555556, RZ ;  /* 0x5555555616047827 */ /* 0x000fe200078e02ff */
[----:B------:R-:W-:Y:S02]  /*0c80*/  LOP3.LUT R7, R7, 0x1ffffffe, RZ, 0xc0, !PT ;  /* 0x1ffffffe07077812 */ /* 0x000fe400078ec0ff */
[----:B------:R-:W-:Y:S01]  /*0c90*/  LOP3.LUT R5, R5, 0xfffffffc, RZ, 0xc0, !PT ;  /* 0xfffffffc05057812 */ /* 0x000fe200078ec0ff */
[----:B------:R-:W-:Y:S01]  /*0ca0*/  IMAD.IADD R16, R21, 0x1, -R16 ;  /* 0x0000000115107824 */ /* 0x000fe200078e0a10 */
[----:B------:R-:W-:-:S02]  /*0cb0*/  IADD3 R6, R20, -R6, RZ ;  /* 0x8000000614067210 */ /* 0x000fc40007ffe0ff */
[----:B------:R-:W-:Y:S02]  /*0cc0*/  LOP3.LUT R17, R17, 0xfffffff8, RZ, 0xc0, !PT ;  /* 0xfffffff811117812 */ /* 0x000fe400078ec0ff */
[----:B------:R-:W-:Y:S02]  /*0cd0*/  LEA.HI R9, R9, R24, RZ, 0x5 ;  /* 0x0000001809097211 */ /* 0x000fe400078f28ff */
[----:B------:R-:W-:Y:S01]  /*0ce0*/  LOP3.LUT R11, R11, 0x7ffffffc, RZ, 0xc0, !PT ;  /* 0x7ffffffc0b0b7812 */ /* 0x000fe200078ec0ff */
[----:B------:R-:W-:Y:S01]  /*0cf0*/  IMAD.IADD R7, R8, 0x1, -R7 ;  /* 0x0000000108077824 */ /* 0x000fe200078e0a07 */
[----:B------:R-:W-:Y:S01]  /*0d00*/  LEA.HI R4, R4, R4, RZ, 0x1 ;  /* 0x0000000404047211 */ /* 0x000fe200078f08ff */
[----:B------:R-:W-:Y:S01]  /*0d10*/  IMAD.IADD R20, R2, 0x1, -R5 ;  /* 0x0000000102147824 */ /* 0x000fe200078e0a05 */
[----:B------:R-:W-:Y:S01]  /*0d20*/  LEA.HI R2, R16, R16, RZ, 0x1 ;  /* 0x0000001010027211 */ /* 0x000fe200078f08ff */
[----:B------:R-:W-:Y:S01]  /*0d30*/  IMAD R6, R8, 0x8, R6 ;  /* 0x0000000808067824 */ /* 0x000fe200078e0206 */
[----:B------:R-:W-:Y:S01]  /*0d40*/  SHF.R.S32.HI R9, RZ, 0x5, R9 ;  /* 0x00000005ff097819 */ /* 0x000fe20000011409 */
[----:B------:R-:W-:-:S02]  /*0d50*/  IMAD.IADD R12, R12, 0x1, -R17 ;  /* 0x000000010c0c7824 */ /* 0x000fc400078e0a11 */
[----:B------:R-:W-:Y:S02]  /*0d60*/  IMAD.MOV.U32 R8, RZ, RZ, -0x2 ;  /* 0xfffffffeff087424 */ /* 0x000fe400078e00ff */
[----:B------:R-:W-:Y:S01]  /*0d70*/  IMAD.IADD R11, R24, 0x1, -R11 ;  /* 0x00000001180b7824 */ /* 0x000fe200078e0a0b */
[----:B------:R-:W-:Y:S01]  /*0d80*/  LOP3.LUT R5, R2, 0x1ffffffe, RZ, 0xc0, !PT ;  /* 0x1ffffffe02057812 */ /* 0x000fe200078ec0ff */
[----:B------:R-:W-:Y:S01]  /*0d90*/  IMAD R4, R4, -0x3, R22 ;  /* 0xfffffffd04047824 */ /* 0x000fe200078e0216 */
[----:B------:R-:W-:Y:S01]  /*0da0*/  LEA R7, R7, R10, 0x3 ;  /* 0x0000000a07077211 */ /* 0x000fe200078e18ff */
[----:B------:R-:W-:Y:S02]  /*0db0*/  IMAD R9, R9, 0x10, R12 ;  /* 0x0000001009097824 */ /* 0x000fe400078e020c */
[----:B------:R-:W-:Y:S01]  /*0dc0*/  IMAD R2, R11, R8, 0xa0 ;  /* 0x000000a00b027424 */ /* 0x000fe200078e0208 */
[----:B------:R-:W-:Y:S01]  /*0dd0*/  STL [R1+0x68], R20 ;  /* 0x0000681401007387 */ /* 0x000fe20000100800 */
[----:B------:R-:W-:-:S03]  /*0de0*/  IMAD R4, R4, 0x40, R9 ;  /* 0x0000004004047824 */ /* 0x000fc600078e0209 */
[----:B------:R0:W-:Y:S01]  /*0df0*/  STL [R1+0x84], R7 ;  /* 0x0000840701007387 */ /* 0x0001e20000100800 */
[----:B------:R-:W-:-:S03]  /*0e00*/  LEA.HI R0, R0, R21, RZ, 0x3 ;  /* 0x0000001500007211 */ /* 0x000fc600078f18ff */
[----:B------:R3:W-:Y:S04]  /*0e10*/  STL [R1+0x80], R2 ;  /* 0x0000800201007387 */ /* 0x0007e80000100800 */
[----:B------:R-:W-:Y:S01]  /*0e20*/  STL [R1+0x4], R13 ;  /* 0x0000040d01007387 */ /* 0x000fe20000100800 */
[----:B------:R-:W-:-:S03]  /*0e30*/  LOP3.LUT R3, R3, 0xfffffffe, RZ, 0xc0, !PT ;  /* 0xfffffffe03037812 */ /* 0x000fc600078ec0ff */
[----:B------:R-:W-:Y:S04]  /*0e40*/  STL [R1+0x8], R14 ;  /* 0x0000080e01007387 */ /* 0x000fe80000100800 */
[----:B------:R-:W-:Y:S04]  /*0e50*/  STL [R1+0xc], R15 ;  /* 0x00000c0f01007387 */ /* 0x000fe80000100800 */
[----:B------:R-:W-:Y:S04]  /*0e60*/  STL [R1+0x78], R4 ;  /* 0x0000780401007387 */ /* 0x000fe80000100800 */
[----:B------:R-:W-:Y:S01]  /*0e70*/  STL [R1+0x54], RZ ;  /* 0x000054ff01007387 */ /* 0x000fe20000100800 */
[----:B0-----:R-:W-:Y:S01]  /*0e80*/  IMAD.IADD R7, R21, 0x1, -R3 ;  /* 0x0000000115077824 */ /* 0x001fe200078e0a03 */
[----:B------:R-:W-:Y:S01]  /*0e90*/  SHF.R.S32.HI R3, RZ, 0x3, R0 ;  /* 0x00000003ff037819 */ /* 0x000fe20000011400 */
[----:B------:R-:W-:-:S03]  /*0ea0*/  IMAD.IADD R5, R16, 0x1, -R5 ;  /* 0x0000000110057824 */ /* 0x000fc600078e0a05 */
[C---:B------:R-:W-:Y:S01]  /*0eb0*/  SHF.L.U32 R22, R7.reuse, 0x3, RZ ;  /* 0x0000000307167819 */ /* 0x040fe200000006ff */
[----:B------:R-:W-:-:S04]  /*0ec0*/  IMAD.SHL.U32 R16, R7, 0x10, RZ ;  /* 0x0000001007107824 */ /* 0x000fc800078e00ff */
[----:B------:R-:W-:Y:S02]  /*0ed0*/  VIADD R7, R22, 0x10 ;  /* 0x0000001016077836 */ /* 0x000fe40000000000 */
[----:B------:R-:W-:Y:S02]  /*0ee0*/  VIADD R156, R16, 0x20 ;  /* 0x00000020109c7836 */ /* 0x000fe40000000000 */
[----:B------:R-:W-:Y:S01]  /*0ef0*/  IMAD.SHL.U32 R6, R6, 0x40, RZ ;  /* 0x0000004006067824 */ /* 0x000fe200078e00ff */
[----:B------:R-:W-:Y:S01]  /*0f00*/  SHF.R.S32.HI R17, RZ, 0x1f, R16 ;  /* 0x0000001fff117819 */ /* 0x000fe20000011410 */
[----:B------:R-:W-:Y:S01]  /*0f10*/  IMAD.MOV.U32 R157, RZ, RZ, RZ ;  /* 0x000000ffff9d7224 */ /* 0x000fe200078e00ff */
[----:B---3--:R-:W-:-:S05]  /*0f20*/  LOP3.LUT R2, R19, 0x1, RZ, 0xfc, !PT ;  /* 0x0000000113027812 */ /* 0x008fca00078efcff */
[----:B------:R0:W-:Y:S02]  /*0f30*/  STL [R1+0x18], R2 ;  /* 0x0000180201007387 */ /* 0x0001e40000100800 */
[----:B0-----:R-:W-:Y:S01]  /*0f40*/  LOP3.LUT R2, R0, 0xfffffff8, RZ, 0xc0, !PT ;  /* 0xfffffff800027812 */ /* 0x001fe200078ec0ff */
[----:B------:R-:W-:-:S04]  /*0f50*/  IMAD.SHL.U32 R0, R20, 0x80, RZ ;  /* 0x0000008014007824 */ /* 0x000fc800078e00ff */
[----:B------:R-:W-:Y:S01]  /*0f60*/  IMAD.IADD R2, R21, 0x1, -R2 ;  /* 0x0000000115027824 */ /* 0x000fe200078e0a02 */
[----:B------:R-:W-:Y:S03]  /*0f70*/  STL [R1+0x1c], RZ ;  /* 0x00001cff01007387 */ /* 0x000fe60000100800 */
[----:B------:R-:W-:Y:S01]  /*0f80*/  IMAD.SHL.U32 R8, R2, 0x8, RZ ;  /* 0x0000000802087824 */ /* 0x000fe200078e00ff */
[----:B------:R-:W-:Y:S01]  /*0f90*/  LOP3.LUT R2, R0, 0x180, RZ, 0xc0, !PT ;  /* 0x0000018000027812 */ /* 0x000fe200078ec0ff */
[----:B------:R-:W-:Y:S03]  /*0fa0*/  STL [R1+0x14], RZ ;  /* 0x000014ff01007387 */ /* 0x000fe60000100800 */
[----:B------:R-:W-:Y:S01]  /*0fb0*/  SHF.R.U32.HI R3, RZ, 0x3, R2 ;  /* 0x00000003ff037819 */ /* 0x000fe20000011602 */
[----:B------:R0:W-:Y:S01]  /*0fc0*/  STL [R1+0x60], R8 ;  /* 0x0000600801007387 */ /* 0x0001e20000100800 */
[----:B------:R-:W-:-:S03]  /*0fd0*/  LOP3.LUT R0, R2, 0x10, R16, 0xf8, !PT ;  /* 0x0000001002007812 */ /* 0x000fc600078ef810 */
[----:B------:R1:W-:Y:S01]  /*0fe0*/  STL [R1+0x34], R2 ;  /* 0x0000340201007387 */ /* 0x0003e20000100800 */
[----:B------:R-:W-:-:S03]  /*0ff0*/  LOP3.LUT R0, R0, R3, RZ, 0x3c, !PT ;  /* 0x0000000300007212 */ /* 0x000fc600078e3cff */
[----:B------:R-:W-:Y:S01]  /*1000*/  STL [R1+0x24], R7 ;  /* 0x0000240701007387 */ /* 0x000fe20000100800 */
[----:B0-----:R-:W-:Y:S02]  /*1010*/  SHF.R.S32.HI R8, RZ, 0x1f, R8 ;  /* 0x0000001fff087819 */ /* 0x001fe40000011408 */
[----:B-1----:R-:W-:Y:S01]  /*1020*/  LOP3.LUT R2, R2, 0x30, R16, 0xf8, !PT ;  /* 0x0000003002027812 */ /* 0x002fe200078ef810 */
[----:B------:R0:W-:Y:S04]  /*1030*/  STL [R1+0x38], R3 ;  /* 0x0000380301007387 */ /* 0x0001e80000100800 */
[----:B------:R1:W-:Y:S01]  /*1040*/  STL [R1+0x88], R8 ;  /* 0x0000880801007387 */ /* 0x0003e20000100800 */
[----:B0-----:R-:W-:Y:S02]  /*1050*/  LOP3.LUT R3, R2, R3, RZ, 0x3c, !PT ;  /* 0x0000000302037212 */ /* 0x001fe400078e3cff */
[----:B------:R-:W-:Y:S01]  /*1060*/  SHF.R.S32.HI R2, RZ, 0x1f, R156 ;  /* 0x0000001fff027819 */ /* 0x000fe2000001149c */
[----:B------:R-:W-:Y:S01]  /*1070*/  STL [R1+0x3c], R6 ;  /* 0x00003c0601007387 */ /* 0x000fe20000100800 */
[----:B-1----:R-:W-:Y:S01]  /*1080*/  SHF.R.S32.HI R8, RZ, 0x1f, R7 ;  /* 0x0000001fff087819 */ /* 0x002fe20000011407 */
[----:B------:R-:W-:-:S02]  /*1090*/  IMAD.IADD R7, R6, 0x1, R0 ;  /* 0x0000000106077824 */ /* 0x000fc400078e0200 */
[----:B------:R0:W-:Y:S01]  /*10a0*/  STL [R1+0x20], R2 ;  /* 0x0000200201007387 */ /* 0x0001e20000100800 */
[----:B------:R-:W-:-:S03]  /*10b0*/  IMAD R0, R5, 0x8, R4 ;  /* 0x0000000805007824 */ /* 0x000fc600078e0204 */
[----:B------:R1:W-:Y:S01]  /*10c0*/  STL [R1+0x6c], R8 ;  /* 0x00006c0801007387 */ /* 0x0003e20000100800 */
[----:B0-----:R-:W-:-:S03]  /*10d0*/  IADD3 R2, R18, R6, R3 ;  /* 0x0000000612027210 */ /* 0x001fc60007ffe003 */
[----:B------:R1:W-:Y:S04]  /*10e0*/  STL [R1+0x28], R7 ;  /* 0x0000280701007387 */ /* 0x0003e80000100800 */
[----:B------:R1:W-:Y:S04]  /*10f0*/  STL [R1+0x7c], R0 ;  /* 0x00007c0001007387 */ /* 0x0003e80000100800 */
[----:B------:R1:W-:Y:S01]  /*1100*/  STL [R1+0x70], R2 ;  /* 0x0000700201007387 */ /* 0x0003e20000100800 */
[----:B------:R-:W-:-:S07]  /*1110*/  IMAD.MOV.U32 R19, RZ, RZ, RZ ;  /* 0x000000ffff137224 */ /* 0x000fce00078e00ff */
.L_x_519:
[----:B-12---:R-:W2:Y:S01]  /*1120*/  LDL.LU R0, [R1+0xc] ;  /* 0x00000c0001007983 */ /* 0x006ea20000300800 */
[----:B0-----:R-:W2:Y:S01]  /*1130*/  LDC.64 R2, c[0x0][0xc88] ;  /* 0x00032200ff027b82 */ /* 0x001ea20000000a00 */
[----:B------:R-:W-:Y:S01]  /*1140*/  ULDC.64 UR4, c[0x0][0xa28] ;  /* 0x00028a0000047ab9 */ /* 0x000fe20000000a00 */
[----:B------:R-:W-:Y:S01]  /*1150*/  ULDC.64 UR8, c[0x0][0xa18] ;  /* 0x0002860000087ab9 */ /* 0x000fe20000000a00 */
[----:B------:R-:W-:Y:S01]  /*1160*/  ISETP.NE.U32.AND P2, PT, RZ, UR4, PT ;  /* 0x00000004ff007c0c */ /* 0x000fe2000bf45070 */
[----:B------:R-:W-:Y:S01]  /*1170*/  IMAD.MOV.U32 R9, RZ, RZ, RZ ;  /* 0x000000ffff097224 */ /* 0x000fe200078e00ff */
[----:B------:R-:W3:Y:S01]  /*1180*/  LDL R44, [R1+0x8] ;  /* 0x00000800012c7983 */ /* 0x000ee20000100800 */
[----:B------:R-:W-:Y:S01]  /*1190*/  ULDC.64 UR6, c[0x0][0xa08] ;  /* 0x0002820000067ab9 */ /* 0x000fe20000000a00 */
[----:B------:R-:W-:Y:S01]  /*11a0*/  ISETP.NE.AND.EX P2, PT, RZ, UR5, PT, P2 ;  /* 0x00000005ff007c0c */ /* 0x000fe2000bf45320 */
[----:B--2---:R-:W-:-:S05]  /*11b0*/  IMAD.WIDE R2, R0, 0x4, R2 ;  /* 0x0000000400027825 */ /* 0x004fca00078e0202 */
[----:B------:R-:W2:Y:S01]  /*11c0*/  LDG.E R0, desc[UR40][R2.64] ;  /* 0x0000002802007981 */ /* 0x000ea2000c1e1900 */
[----:B------:R-:W-:Y:S02]  /*11d0*/  ISETP.NE.U32.AND P1, PT, RZ, UR8, PT ;  /* 0x00000008ff007c0c */ /* 0x000fe4000bf25070 */
[----:B------:R-:W-:Y:S02]  /*11e0*/  ISETP.NE.U32.AND P0, PT, RZ, UR6, PT ;  /* 0x00000006ff007c0c */ /* 0x000fe4000bf05070 */
[----:B------:R-:W-:Y:S02]  /*11f0*/  ISETP.NE.AND.EX P1, PT, RZ, UR9, PT, P1 ;  /* 0x00000009ff007c0c */ /* 0x000fe4000bf25310 */
[----:B------:R-:W-:Y:S02]  /*1200*/  ISETP.NE.AND.EX P0, PT, RZ, UR7, PT, P0 ;  /* 0x00000007ff007c0c */ /* 0x000fe4000bf05300 */
[----:B------:R-:W-:Y:S02]  /*1210*/  MOV R25, RZ ;  /* 0x000000ff00197202 */ /* 0x000fe40000000f00 */
[----:B--2--5:R-:W-:Y:S01]  /*1220*/  SHF.R.S32.HI R4, RZ, 0x1f, R0 ;  /* 0x0000001fff047819 */ /* 0x024fe20000011400 */
[C---:B------:R-:W-:Y:S01]  /*1230*/  IMAD.SHL.U32 R27, R0.reuse, 0x4, RZ ;  /* 0x00000004001b7824 */ /* 0x040fe200078e00ff */
[C---:B------:R-:W-:Y:S01]  /*1240*/  @P2 LEA R2, P3, R0.reuse, UR4, 0x2 ;  /* 0x0000000400022c11 */ /* 0x040fe2000f8610ff */
[----:B------:R-:W-:Y:S01]  /*1250*/  STL [R1+0x40], R0 ;  /* 0x0000400001007387 */ /* 0x000fe20000100800 */
[----:B------:R-:W-:-:S02]  /*1260*/  SHF.L.U64.HI R26, R0, 0x2, R4 ;  /* 0x00000002001a7819 */ /* 0x000fc40000010204 */
[----:B------:R-:W-:Y:S01]  /*1270*/  @P2 LEA.HI.X R3, R0, UR5, R4, 0x2, P3 ;  /* 0x0000000500032c11 */ /* 0x000fe200098f1404 */
[----:B------:R0:W-:Y:S01]  /*1280*/  STL [R1+0x5c], R4 ;  /* 0x00005c0401007387 */ /* 0x0001e20000100800 */
[----:B------:R-:W-:-:S03]  /*1290*/  IADD3 R6, P4, R27, UR6, RZ ;  /* 0x000000061b067c10 */ /* 0x000fc6000ff9e0ff */
[----:B------:R1:W-:Y:S01]  /*12a0*/  STL [R1+0x48], R27 ;  /* 0x0000481b01007387 */ /* 0x0003e20000100800 */
[----:B------:R-:W-:Y:S01]  /*12b0*/  ULDC UR4, c[0x0][0x288] ;  /* 0x0000a20000047ab9 */ /* 0x000fe20000000800 */
[C---:B------:R-:W-:Y:S02]  /*12c0*/  IADD3.X R7, R26.reuse, UR7, RZ, P4, !PT ;  /* 0x000000071a077c10 */ /* 0x040fe4000a7fe4ff */
[----:B------:R1:W-:Y:S04]  /*12d0*/  STL [R1+0x4c], R26 ;  /* 0x00004c1a01007387 */ /* 0x0003e80000100800 */
[----:B------:R1:W5:Y:S01]  /*12e0*/  @P2 LDG.E R9, desc[UR40][R2.64] ;  /* 0x0000002802092981 */ /* 0x000362000c1e1900 */
[----:B0-----:R-:W-:Y:S01]  /*12f0*/  @P1 IADD3 R4, P2, R27, UR8, RZ ;  /* 0x000000081b041c10 */ /* 0x001fe2000ff5e0ff */
[----:B------:R-:W-:Y:S01]  /*1300*/  IMAD.U32 R29, RZ, RZ, UR4 ;  /* 0x00000004ff1d7e24 */ /* 0x000fe2000f8e00ff */
[----:B------:R-:W-:Y:S01]  /*1310*/  ULDC.64 UR4, c[0x0][0x418] ;  /* 0x0001060000047ab9 */ /* 0x000fe20000000a00 */
[----:B------:R1:W5:Y:S01]  /*1320*/  @P0 LDG.E R25, desc[UR40][R6.64] ;  /* 0x0000002806190981 */ /* 0x000362000c1e1900 */
[----:B------:R-:W-:-:S03]  /*1330*/  @P1 IADD3.X R5, R26, UR9, RZ, P2, !PT ;  /* 0x000000091a051c10 */ /* 0x000fc600097fe4ff */
[----:B------:R-:W2:Y:S01]  /*1340*/  LDL R2, [R1+0x4] ;  /* 0x0000040001027983 */ /* 0x000ea20000100800 */
[----:B------:R-:W-:Y:S01]  /*1350*/  UISETP.NE.U32.AND UP0, UPT, UR4, URZ, UPT ;  /* 0x0000003f0400728c */ /* 0x000fe2000bf05070 */
[----:B------:R-:W-:Y:S02]  /*1360*/  ULDC.64 UR8, c[0x0][0xa20] ;  /* 0x0002880000087ab9 */ /* 0x000fe40000000a00 */
[----:B------:R1:W5:Y:S01]  /*1370*/  @P1 LDG.E R29, desc[UR40][R4.64] ;  /* 0x00000028041d1981 */ /* 0x000362000c1e1900 */
[----:B------:R-:W-:Y:S01]  /*1380*/  UISETP.NE.AND.EX UP0, UPT, UR5, URZ, UPT, UP0 ;  /* 0x0000003f0500728c */ /* 0x000fe2000bf05300 */
[----:B------:R-:W-:Y:S01]  /*1390*/  ISETP.NE.U32.AND P2, PT, RZ, UR8, PT ;  /* 0x00000008ff007c0c */ /* 0x000fe2000bf45070 */
[----:B------:R-:W-:Y:S01]  /*13a0*/  ULDC UR4, c[0x0][0x424] ;  /* 0x0001090000047ab9 */ /* 0x000fe20000000800 */
[----:B---3--:R1:W-:Y:S01]  /*13b0*/  STL [R1+0x44], R44 ;  /* 0x0000442c01007387 */ /* 0x0083e20000100800 */
[----:B------:R-:W-:Y:S01]  /*13c0*/  USEL UR4, UR4, 0x1, UP0 ;  /* 0x0000000104047887 */ /* 0x000fe20008000000 */
[----:B------:R-:W-:Y:S01]  /*13d0*/  ISETP.NE.AND.EX P2, PT, RZ, UR9, PT, P2 ;  /* 0x00000009ff007c0c */ /* 0x000fe2000bf45320 */
[----:B------:R-:W-:-:S02]  /*13e0*/  ULDC UR5, c[0x0][0x2f0] ;  /* 0x0000bc0000057ab9 */ /* 0x000fc40000000800 */
[----:B------:R-:W-:-:S03]  /*13f0*/  UIMAD UR4, UR4, UR5, URZ ;  /* 0x00000005040472a4 */ /* 0x000fc6000f8e023f */
[----:B------:R-:W-:Y:S01]  /*1400*/  ULDC UR5, c[0x0][0x348] ;  /* 0x0000d20000057ab9 */ /* 0x000fe20000000800 */
[----:B------:R-:W-:Y:S01]  /*1410*/  IMAD.MOV.U32 R41, RZ, RZ, R0 ;  /* 0x000000ffff297224 */ /* 0x000fe200078e0000 */
[----:B--2---:R1:W-:Y:S01]  /*1420*/  STL [R1+0x58], R2 ;  /* 0x0000580201007387 */ /* 0x0043e20000100800 */
[----:B------:R-:W-:Y:S06]  /*1430*/  @P1 BRA `(.L_x_418) ;  /* 0x0000000000241947 */ /* 0x000fec0003800000 */
[----:B------:R-:W-:Y:S02]  /*1440*/  ULDC.64 UR6, c[0x0][0xa00] ;  /* 0x0002800000067ab9 */ /* 0x000fe40000000a00 */
[----:B------:R-:W-:-:S04]  /*1450*/  ISETP.NE.U32.AND P1, PT, RZ, UR6, PT ;  /* 0x00000006ff007c0c */ /* 0x000fc8000bf25070 */
[----:B------:R-:W-:-:S13]  /*1460*/  ISETP.NE.AND.EX P1, PT, RZ, UR7, PT, P1 ;  /* 0x00000007ff007c0c */ /* 0x000fda000bf25310 */
[----:B------:R-:W-:Y:S05]  /*1470*/  @!P1 BRA `(.L_x_418) ;  /* 0x0000000000149947 */ /* 0x000fea0003800000 */
[----:B-1----:R-:W0:Y:S02]  /*1480*/  LDC.64 R2, c[0x0][0xa00] ;  /* 0x00028000ff027b82 */ /* 0x002e240000000a00 */
[----:B0-----:R-:W-:-:S05]  /*1490*/  IMAD.WIDE R2, R41, 0x4, R2 ;  /* 0x0000000429027825 */ /* 0x001fca00078e0202 */
[----:B-----5:R-:W2:Y:S04]  /*14a0*/  LDG.E R29, desc[UR40][R2.64] ;  /* 0x00000028021d7981 */ /* 0x020ea8000c1e1900 */
[----:B------:R-:W2:Y:S02]  /*14b0*/  LDG.E R0, desc[UR40][R2.64+0x4] ;  /* 0x0000042802007981 */ /* 0x000ea4000c1e1900 */
[----:B--2---:R-:W-:-:S07]  /*14c0*/  IMAD.IADD R29, R0, 0x1, -R29 ;  /* 0x00000001001d7824 */ /* 0x004fce00078e0a1d */
.L_x_418:
[----:B------:R-:W-:Y:S02]  /*14d0*/  IMAD.U32 R31, RZ, RZ, UR5 ;  /* 0x00000005ff1f7e24 */ /* 0x000fe4000f8e00ff */
[----:B------:R-:W-:Y:S01]  /*14e0*/  IMAD.U32 R24, RZ, RZ, UR4 ;  /* 0x00000004ff187e24 */ /* 0x000fe2000f8e00ff */
[----:B------:R-:W-:Y:S06]  /*14f0*/  @!P2 BRA `(.L_x_419) ;  /* 0x000000000010a947 */ /* 0x000fec0003800000 */
[----:B-1----:R-:W-:-:S04]  /*1500*/  IADD3 R2, P0, R27, UR8, RZ ;  /* 0x000000081b027c10 */ /* 0x002fc8000ff1e0ff */
[----:B------:R-:W-:-:S05]  /*1510*/  IADD3.X R3, R26, UR9, RZ, P0, !PT ;  /* 0x000000091a037c10 */ /* 0x000fca00087fe4ff */
[----:B------:R0:W5:Y:S01]  /*1520*/  LDG.E R24, desc[UR40][R2.64] ;  /* 0x0000002802187981 */ /* 0x000162000c1e1900 */
[----:B------:R-:W-:Y:S05]  /*1530*/  BRA `(.L_x_420) ;  /* 0x0000000000107947 */ /* 0x000fea0003800000 */
.L_x_419:
[----:B------:R-:W-:Y:S05]  /*1540*/  @!P0 BRA `(.L_x_420) ;  /* 0x00000000000c8947 */ /* 0x000fea0003800000 */
[----:B-1----:R-:W2:Y:S04]  /*1550*/  LDG.E R3, desc[UR40][R6.64] ;  /* 0x0000002806037981 */ /* 0x002ea8000c1e1900 */
[----:B------:R-:W2:Y:S02]  /*1560*/  LDG.E R24, desc[UR40][R6.64+0x4] ;  /* 0x0000042806187981 */ /* 0x000ea4000c1e1900 */
[----:B--2---:R-:W-:-:S07]  /*1570*/  IMAD.IADD R24, R24, 0x1, -R3 ;  /* 0x0000000118187824 */ /* 0x004fce00078e0a03 */
.L_x_420:
[----:B------:R-:W-:Y:S02]  /*1580*/  ULDC.64 UR4, c[0x0][0xa10] ;  /* 0x0002840000047ab9 */ /* 0x000fe40000000a00 */
[----:B------:R-:W-:-:S04]  /*1590*/  ISETP.NE.U32.AND P0, PT, RZ, UR4, PT ;  /* 0x00000004ff007c0c */ /* 0x000fc8000bf05070 */
[----:B------:R-:W-:Y:S01]  /*15a0*/  ISETP.NE.AND.EX P0, PT, RZ, UR5, PT, P0 ;  /* 0x00000005ff007c0c */ /* 0x000fe2000bf05300 */
[----:B-----5:R-:W-:Y:S01]  /*15b0*/  IMAD.IADD R9, R24, 0x1, -R9 ;  /* 0x0000000118097824 */ /* 0x020fe200078e0a09 */
[----:B------:R-:W-:-:S11]  /*15c0*/  ULDC.64 UR4, c[0x0][0xa30] ;  /* 0x00028c0000047ab9 */ /* 0x000fd60000000a00 */
[----:B01----:R-:W0:Y:S02]  /*15d0*/  @P0 LDC.64 R2, c[0x0][0xa10] ;  /* 0x00028400ff020b82 */ /* 0x003e240000000a00 */
[----:B0-----:R-:W-:-:S05]  /*15e0*/  @P0 IMAD.WIDE R2, R41, 0x4, R2 ;  /* 0x0000000429020825 */ /* 0x001fca00078e0202 */
[----:B------:R-:W2:Y:S04]  /*15f0*/  @P0 LDG.E R0, desc[UR40][R2.64] ;  /* 0x0000002802000981 */ /* 0x000ea8000c1e1900 */
[----:B------:R0:W2:Y:S01]  /*1600*/  @P0 LDG.E R7, desc[UR40][R2.64+0x4] ;  /* 0x0000042802070981 */ /* 0x0000a2000c1e1900 */
[----:B------:R-:W-:Y:S01]  /*1610*/  ISETP.NE.U32.AND P1, PT, RZ, UR4, PT ;  /* 0x00000004ff007c0c */ /* 0x000fe2000bf25070 */
[----:B------:R-:W-:-:S03]  /*1620*/  IMAD.MOV.U32 R28, RZ, RZ, R24 ;  /* 0x000000ffff1c7224 */ /* 0x000fc600078e0018 */
[----:B------:R-:W-:Y:S01]  /*1630*/  ISETP.NE.AND.EX P1, PT, RZ, UR5, PT, P1 ;  /* 0x00000005ff007c0c */ /* 0x000fe2000bf25310 */
[----:B0-----:R-:W-:-:S12]  /*1640*/  IMAD.MOV R2, RZ, RZ, -R9 ;  /* 0x000000ffff027224 */ /* 0x001fd800078e0a09 */
[----:B------:R-:W-:-:S04]  /*1650*/  @P1 IADD3 R4, P2, R27, UR4, RZ ;  /* 0x000000041b041c10 */ /* 0x000fc8000ff5e0ff */
[----:B------:R-:W-:Y:S02]  /*1660*/  @P1 IADD3.X R5, R26, UR5, RZ, P2, !PT ;  /* 0x000000051a051c10 */ /* 0x000fe400097fe4ff */
[----:B------:R-:W-:-:S03]  /*1670*/  VIMNMX R2, RZ, R2, !PT ;  /* 0x00000002ff027248 */ /* 0x000fc60007fe0100 */
[----:B------:R0:W5:Y:S01]  /*1680*/  @P1 LDG.E R28, desc[UR40][R4.64] ;  /* 0x00000028041c1981 */ /* 0x000162000c1e1900 */
[----:B------:R-:W-:Y:S02]  /*1690*/  PLOP3.LUT P3, PT, PT, PT, PT, 0x80, 0x0 ;  /* 0x000000000000781c */ /* 0x000fe40003f6f070 */
[----:B--2---:R-:W-:-:S05]  /*16a0*/  @P0 IADD3 R31, -R0, R7, RZ ;  /* 0x00000007001f0210 */ /* 0x004fca0007ffe1ff */
[----:B------:R-:W-:-:S04]  /*16b0*/  IMAD.IADD R40, R9, 0x1, R31 ;  /* 0x0000000109287824 */ /* 0x000fc800078e021f */
[----:B------:R-:W-:-:S04]  /*16c0*/  VIADD R0, R40, 0x9f ;  /* 0x0000009f28007836 */ /* 0x000fc80000000000 */
[----:B------:R-:W-:-:S05]  /*16d0*/  IMAD.HI R0, R0, 0x66666667, RZ ;  /* 0x6666666700007827 */ /* 0x000fca00078e02ff */
[----:B------:R-:W-:-:S04]  /*16e0*/  SHF.R.U32.HI R3, RZ, 0x1f, R0 ;  /* 0x0000001fff037819 */ /* 0x000fc80000011600 */
[----:B------:R-:W-:-:S05]  /*16f0*/  LEA.HI.SX32 R120, R0, R3, 0x1a ;  /* 0x0000000300787211 */ /* 0x000fca00078fd2ff */
[----:B------:R-:W-:-:S05]  /*1700*/  IMAD R0, R120, 0xa0, -R9 ;  /* 0x000000a078007824 */ /* 0x000fca00078e0a09 */
[----:B0-----:R-:W-:-:S04]  /*1710*/  VIMNMX R5, R0, R31, PT ;  /* 0x0000001f00057248 */ /* 0x001fc80003fe0100 */
[----:B------:R-:W-:Y:S01]  /*1720*/  ISETP.GT.AND P0, PT, R5, R2, PT ;  /* 0x000000020500720c */ /* 0x000fe20003f04270 */
[----:B------:R-:W-:-:S05]  /*1730*/  IMAD.WIDE.U32 R2, R2, -0x33333333, RZ ;  /* 0xcccccccd02027825 */ /* 0x000fca00078e00ff */
[----:B------:R-:W-:-:S05]  /*1740*/  SHF.R.U32.HI R30, RZ, 0x7, R3 ;  /* 0x00000007ff1e7819 */ /* 0x000fca0000011603 */
[----:B------:R-:W-:Y:S02]  /*1750*/  IMAD.MOV.U32 R2, RZ, RZ, R30 ;  /* 0x000000ffff027224 */ /* 0x000fe400078e001e */
[----:B------:R-:W-:-:S04]  /*1760*/  @P0 VIADD R0, R5, 0x9f ;  /* 0x0000009f05000836 */ /* 0x000fc80000000000 */
[----:B------:R-:W-:-:S05]  /*1770*/  @P0 IMAD.HI R0, R0, 0x66666667, RZ ;  /* 0x6666666700000827 */ /* 0x000fca00078e02ff */
[----:B------:R-:W-:-:S04]  /*1780*/  @P0 SHF.R.U32.HI R3, RZ, 0x1f, R0 ;  /* 0x0000001fff030819 */ /* 0x000fc80000011600 */
[----:B------:R-:W-:-:S04]  /*1790*/  @P0 LEA.HI.SX32 R2, R0, R3, 0x1a ;  /* 0x0000000300020211 */ /* 0x000fc800078fd2ff */
[----:B------:R-:W-:-:S13]  /*17a0*/  ISETP.GT.AND P0, PT, R2, R30, PT ;  /* 0x0000001e0200720c */ /* 0x000fda0003f04270 */
[----:B------:R-:W-:Y:S05]  /*17b0*/  @!P0 BRA `(.L_x_421) ;  /* 0x0000003400e08947 */ /* 0x000fea0003800000 */
[----:B------:R-:W-:Y:S01]  /*17c0*/  VIADD R0, R18, 0xe000 ;  /* 0x0000e00012007836 */ /* 0x000fe20000000000 */
[----:B------:R-:W-:Y:S04]  /*17d0*/  BSSY B6, `(.L_x_422) ;  /* 0x0000013000067945 */ /* 0x000fe80003800000 */
[----:B------:R-:W-:-:S13]  /*17e0*/  LOP3.LUT P0, RZ, R0, 0x1bf, RZ, 0xc0, !PT ;  /* 0x000001bf00ff7812 */ /* 0x000fda000780c0ff */
        /* <DEDUP_REMOVED lines=16> */
[----:B-1---5:R-:W-:Y:S05]  /*18f0*/  CALL.ABS.NOINC R14 ;  /* 0x000000000e007343 */ /* 0x022fea0003c00000 */
.L_x_423:
[----:B------:R-:W-:Y:S05]  /*1900*/  BSYNC B6 ;  /* 0x0000000000067941 */ /* 0x000fea0003800000 */
.L_x_422:
        /* <DEDUP_REMOVED lines=9> */
[----:B------:R-:W-:Y:S01]  /*19a0*/  MOV R5, UR5 ;  /* 0x0000000500057c02 */ /* 0x000fe20008000f00 */
[----:B------:R-:W-:Y:S01]  /*19b0*/  ULDC.64 UR4, c[0x4][0xa0] ;  /* 0x0100280000047ab9 */ /* 0x000fe20000000a00 */
[----:B------:R-:W-:Y:S02]  /*19c0*/  IMAD.U32 R10, RZ, RZ, UR6 ;  /* 0x00000006ff0a7e24 */ /* 0x000fe4000f8e00ff */
[----:B------:R-:W-:Y:S02]  /*19d0*/  IMAD.U32 R6, RZ, RZ, UR4 ;  /* 0x00000004ff067e24 */ /* 0x000fe4000f8e00ff */
[----:B------:R-:W-:-:S02]  /*19e0*/  IMAD.U32 R7, RZ, RZ, UR5 ;  /* 0x00000005ff077e24 */ /* 0x000fc4000f8e00ff */
[----:B------:R-:W-:Y:S02]  /*19f0*/  IMAD.U32 R11, RZ, RZ, UR7 ;  /* 0x00000007ff0b7e24 */ /* 0x000fe4000f8e00ff */
[----:B------:R-:W-:Y:S02]  /*1a00*/  IMAD.MOV.U32 R8, RZ, RZ, 0x70 ;  /* 0x00000070ff087424 */ /* 0x000fe400078e00ff */
[----:B------:R-:W-:Y:S02]  /*1a10*/  IMAD.MOV.U32 R12, RZ, RZ, 0x1 ;  /* 0x00000001ff0c7424 */ /* 0x000fe400078e00ff */
[----:B0-----:R-:W-:-:S07]  /*1a20*/  IMAD.MOV.U32 R13, RZ, RZ, RZ ;  /* 0x000000ffff0d7224 */ /* 0x001fce00078e00ff */
[----:B------:R-:W-:-:S07]  /*1a30*/  LEPC R20, `(.L_x_425) ;  /* 0x000000001014794e */ /* 0x000fce0000000000 */
[----:B-1---5:R-:W-:Y:S05]  /*1a40*/  CALL.ABS.NOINC R14 ;  /* 0x000000000e007343 */ /* 0x022fea0003c00000 */
.L_x_425:
[----:B------:R-:W-:Y:S05]  /*1a50*/  BSYNC B6 ;  /* 0x0000000000067941 */ /* 0x000fea0003800000 */
.L_x_424:
[----:B------:R-:W-:Y:S01]  /*1a60*/  ULDC.64 UR4, c[0x0][0x9f8] ;  /* 0x00027e0000047ab9 */ /* 0x000fe20000000a00 */
[----:B------:R-:W2:Y:S01]  /*1a70*/  LDL R53, [R1+0x68] ;  /* 0x0000680001357983 */ /* 0x000ea20000100800 */
[----:B------:R-:W-:Y:S01]  /*1a80*/  ISETP.NE.U32.AND P0, PT, RZ, UR4, PT ;  /* 0x00000004ff007c0c */ /* 0x000fe2000bf05070 */
[----:B------:R-:W0:Y:S02]  /*1a90*/  LDC R47, c[0x0][0x3f4] ;  /* 0x0000fd00ff2f7b82 */ /* 0x000e240000000800 */
[----:B------:R-:W3:Y:S01]  /*1aa0*/  LDL.LU R52, [R1+0x30] ;  /* 0x0000300001347983 */ /* 0x000ee20000300800 */
[----:B------:R-:W-:-:S03]  /*1ab0*/  ISETP.NE.AND.EX P0, PT, RZ, UR5, PT, P0 ;  /* 0x00000005ff007c0c */ /* 0x000fc6000bf05300 */
[----:B------:R-:W4:Y:S02]  /*1ac0*/  LDL R50, [R1+0x34] ;  /* 0x0000340001327983 */ /* 0x000f240000100800 */
[----:B------:R-:W1:Y:S01]  /*1ad0*/  LDC.64 R34, c[0x0][0x3f8] ;  /* 0x0000fe00ff227b82 */ /* 0x000e620000000a00 */
[----:B------:R-:W0:Y:S07]  /*1ae0*/  S2R R45, SR_TID.X ;  /* 0x00000000002d7919 */ /* 0x000e2e0000002100 */
[----:B------:R-:W-:Y:S01]  /*1af0*/  @P0 IADD3 R4, P1, R27, UR4, RZ ;  /* 0x000000041b040c10 */ /* 0x000fe2000ff3e0ff */
[----:B------:R-:W1:Y:S01]  /*1b00*/  LDC.64 R42, c[0x0][0x408] ;  /* 0x00010200ff2a7b82 */ /* 0x000e620000000a00 */
[----:B------:R-:W2:Y:S01]  /*1b10*/  LDL R27, [R1+0x38] ;  /* 0x00003800011b7983 */ /* 0x000ea20000100800 */
[----:B------:R-:W-:Y:S01]  /*1b20*/  ULDC UR4, c[0x0][0x2f4] ;  /* 0x0000bd0000047ab9 */ /* 0x000fe20000000800 */
[----:B------:R-:W-:-:S02]  /*1b30*/  @P0 IADD3.X R5, R26, UR5, RZ, P1, !PT ;  /* 0x000000051a050c10 */ /* 0x000fc40008ffe4ff */
[----:B------:R-:W2:Y:S04]  /*1b40*/  LDL R26, [R1+0x3c] ;  /* 0x00003c00011a7983 */ /* 0x000ea80000100800 */
[----:B------:R1:W2:Y:S01]  /*1b50*/  @P0 LDG.E R41, desc[UR40][R4.64] ;  /* 0x0000002804290981 */ /* 0x0002a2000c1e1900 */
[----:B0-----:R-:W-:Y:S01]  /*1b60*/  ISETP.GE.AND P0, PT, R16, R47, PT ;  /* 0x0000002f1000720c */ /* 0x001fe20003f06270 */
[----:B------:R-:W-:-:S05]  /*1b70*/  VIADD R54, R45, 0xffffff80 ;  /* 0xffffff802d367836 */ /* 0x000fca0000000000 */
[----:B------:R-:W-:-:S04]  /*1b80*/  LEA.HI R48, R54, R54, RZ, 0x1 ;  /* 0x0000003636307211 */ /* 0x000fc800078f08ff */
[----:B------:R-:W-:-:S04]  /*1b90*/  SHF.R.S32.HI R48, RZ, 0x1, R48 ;  /* 0x00000001ff307819 */ /* 0x000fc80000011430 */
[----:B------:R-:W-:Y:S02]  /*1ba0*/  SHF.R.S32.HI R3, RZ, 0x1f, R48 ;  /* 0x0000001fff037819 */ /* 0x000fe40000011430 */
[----:B------:R-:W-:-:S03]  /*1bb0*/  ISETP.GE.AND P3, PT, R16, UR4, PT ;  /* 0x0000000410007c0c */ /* 0x000fc6000bf66270 */
[C---:B-1----:R-:W-:Y:S02]  /*1bc0*/  IMAD R0, R3.reuse, R34, RZ ;  /* 0x0000002203007224 */ /* 0x042fe400078e02ff */
[----:B------:R-:W-:Y:S01]  /*1bd0*/  IMAD R4, R3, R42, RZ ;  /* 0x0000002a03047224 */ /* 0x000fe200078e02ff */
[----:B------:R-:W-:Y:S02]  /*1be0*/  SEL R3, R47, RZ, P0 ;  /* 0x000000ff2f037207 */ /* 0x000fe40000000000 */
[----:B------:R-:W-:Y:S01]  /*1bf0*/  SHF.R.S32.HI R23, RZ, 0x1f, R22 ;  /* 0x0000001fff177819 */ /* 0x000fe20000011416 */
[----:B------:R-:W-:Y:S02]  /*1c00*/  IMAD R13, R48, R35, R0 ;  /* 0x00000023300d7224 */ /* 0x000fe400078e0200 */
[----:B------:R-:W-:Y:S02]  /*1c10*/  IMAD.IADD R3, R16, 0x1, R3 ;  /* 0x0000000110037824 */ /* 0x000fe400078e0203 */
[----:B------:R-:W-:Y:S01]  /*1c20*/  IMAD.WIDE.U32 R6, R48, R34, R22 ;  /* 0x0000002230067225 */ /* 0x000fe200078e0016 */
[----:B------:R-:W-:-:S03]  /*1c30*/  ISETP.GE.AND P2, PT, R156, UR4, PT ;  /* 0x000000049c007c0c */ /* 0x000fc6000bf46270 */
[----:B------:R-:W-:Y:S01]  /*1c40*/  IMAD.WIDE.U32 R8, R48, R34, R16 ;  /* 0x0000002230087225 */ /* 0x000fe200078e0010 */
[----:B------:R-:W-:-:S03]  /*1c50*/  SHF.R.S32.HI R12, RZ, 0x1f, R3 ;  /* 0x0000001fff0c7819 */ /* 0x000fc60000011403 */
[C---:B------:R-:W-:Y:S02]  /*1c60*/  IMAD R15, R48.reuse, R43, R4 ;  /* 0x0000002b300f7224 */ /* 0x040fe400078e0204 */
[----:B------:R-:W-:Y:S01]  /*1c70*/  IMAD.WIDE.U32 R4, R48, R42, R22 ;  /* 0x0000002a30047225 */ /* 0x000fe200078e0016 */
[----:B------:R-:W-:-:S03]  /*1c80*/  IADD3 R7, R7, R13, RZ ;  /* 0x0000000d07077210 */ /* 0x000fc60007ffe0ff */
[----:B------:R-:W-:Y:S01]  /*1c90*/  IMAD.IADD R9, R13, 0x1, R9 ;  /* 0x000000010d097824 */ /* 0x000fe200078e0209 */
[----:B-----5:R-:W-:Y:S01]  /*1ca0*/  SHF.R.S32.HI R13, RZ, 0x1f, R28 ;  /* 0x0000001fff0d7819 */ /* 0x020fe2000001141c */
[----:B------:R-:W-:Y:S01]  /*1cb0*/  IMAD.IADD R5, R5, 0x1, R15 ;  /* 0x0000000105057824 */ /* 0x000fe200078e020f */
[----:B------:R-:W-:Y:S01]  /*1cc0*/  LEA.HI R46, R54, R54, RZ, 0x1 ;  /* 0x00000036362e7211 */ /* 0x000fe200078f08ff */
[----:B------:R-:W-:Y:S01]  /*1cd0*/  IMAD.WIDE.U32 R10, R48, R42, R16 ;  /* 0x0000002a300a7225 */ /* 0x000fe200078e0010 */
[----:B------:R-:W-:Y:S02]  /*1ce0*/  LEA.HI R3, R12, R3, RZ, 0x4 ;  /* 0x000000030c037211 */ /* 0x000fe400078f20ff */
[----:B------:R-:W-:Y:S01]  /*1cf0*/  LOP3.LUT R46, R46, 0xfffffffe, RZ, 0xc0, !PT ;  /* 0xfffffffe2e2e7812 */ /* 0x000fe200078ec0ff */
[----:B------:R-:W-:Y:S02]  /*1d00*/  IMAD R14, R13, R34, RZ ;  /* 0x000000220d0e7224 */ /* 0x000fe400078e02ff */
[----:B------:R-:W-:-:S04]  /*1d10*/  IMAD.WIDE.U32 R36, R28, R42, R4 ;  /* 0x0000002a1c247225 */ /* 0x000fc800078e0004 */
[----:B------:R-:W-:Y:S02]  /*1d20*/  IMAD.IADD R11, R15, 0x1, R11 ;  /* 0x000000010f0b7824 */ /* 0x000fe400078e020b */
[----:B------:R-:W-:Y:S01]  /*1d30*/  IMAD R13, R13, R42, RZ ;  /* 0x0000002a0d0d7224 */ /* 0x000fe200078e02ff */
[----:B------:R-:W-:Y:S01]  /*1d40*/  SHF.R.U32.HI R45, RZ, 0x7, R45 ;  /* 0x00000007ff2d7819 */ /* 0x000fe2000001162d */
[C---:B------:R-:W-:Y:S02]  /*1d50*/  IMAD R51, R28.reuse, R35, R14 ;  /* 0x000000231c337224 */ /* 0x040fe400078e020e */
[----:B------:R-:W-:Y:S02]  /*1d60*/  IMAD R15, R35, 0xa0, RZ ;  /* 0x000000a0230f7824 */ /* 0x000fe400078e02ff */
[----:B------:R-:W-:-:S04]  /*1d70*/  IMAD.WIDE.U32 R20, R28, R34, R6 ;  /* 0x000000221c147225 */ /* 0x000fc800078e0006 */
[----:B------:R-:W-:-:S04]  /*1d80*/  IMAD.WIDE.U32 R32, R28, R34, R8 ;  /* 0x000000221c207225 */ /* 0x000fc800078e0008 */
[----:B------:R-:W-:-:S04]  /*1d90*/  IMAD.WIDE.U32 R34, R34, 0xa0, RZ ;  /* 0x000000a022227825 */ /* 0x000fc800078e00ff */
[C---:B------:R-:W-:Y:S02]  /*1da0*/  IMAD R13, R28.reuse, R43, R13 ;  /* 0x0000002b1c0d7224 */ /* 0x040fe400078e020d */
[----:B------:R-:W-:Y:S02]  /*1db0*/  IMAD R49, R43, 0xa0, RZ ;  /* 0x000000a02b317824 */ /* 0x000fe400078e02ff */
[----:B------:R-:W-:-:S04]  /*1dc0*/  IMAD.WIDE.U32 R38, R28, R42, R10 ;  /* 0x0000002a1c267225 */ /* 0x000fc800078e000a */
[----:B------:R-:W-:Y:S02]  /*1dd0*/  IMAD.IADD R46, R54, 0x1, -R46 ;  /* 0x00000001362e7824 */ /* 0x000fe400078e0a2e */
[----:B------:R-:W-:Y:S01]  /*1de0*/  IMAD.WIDE.U32 R42, R42, 0xa0, RZ ;  /* 0x000000a02a2a7825 */ /* 0x000fe200078e00ff */
[----:B------:R-:W-:Y:S02]  /*1df0*/  SHF.R.S32.HI R44, RZ, 0x1f, R44 ;  /* 0x0000001fff2c7819 */ /* 0x000fe4000001142c */
[----:B------:R-:W-:Y:S01]  /*1e00*/  LOP3.LUT R54, R3, 0xfffffff0, RZ, 0xc0, !PT ;  /* 0xfffffff003367812 */ /* 0x000fe200078ec0ff */
[----:B------:R-:W-:Y:S01]  /*1e10*/  IMAD R46, R46, 0xc0, R48 ;  /* 0x000000c02e2e7824 */ /* 0x000fe200078e0230 */
[----:B------:R-:W-:Y:S01]  /*1e20*/  IADD3 R48, R35, R15, RZ ;  /* 0x0000000f23307210 */ /* 0x000fe20007ffe0ff */
[----:B------:R-:W-:Y:S02]  /*1e30*/  IMAD.IADD R0, R25, 0x1, R24 ;  /* 0x0000000119007824 */ /* 0x000fe400078e0218 */
[----:B------:R-:W-:-:S02]  /*1e40*/  VIADD R45, R45, 0x8 ;  /* 0x000000082d2d7836 */ /* 0x000fc40000000000 */
[----:B------:R-:W-:Y:S02]  /*1e50*/  IMAD.SHL.U32 R47, R47, 0x2, RZ ;  /* 0x000000022f2f7824 */ /* 0x000fe400078e00ff */
[----:B------:R-:W-:Y:S01]  /*1e60*/  IMAD.IADD R49, R43, 0x1, R49 ;  /* 0x000000012b317824 */ /* 0x000fe200078e0231 */
[----:B---3--:R-:W-:-:S04]  /*1e70*/  LOP3.LUT R52, R52, 0xfffffffd, RZ, 0xc0, !PT ;  /* 0xfffffffd34347812 */ /* 0x008fc800078ec0ff */
[----:B------:R-:W-:Y:S02]  /*1e80*/  @P3 LOP3.LUT R52, R52, 0x2, RZ, 0xfc, !PT ;  /* 0x0000000234343812 */ /* 0x000fe400078efcff */
[----:B----4-:R-:W-:Y:S02]  /*1e90*/  LOP3.LUT R4, R50, 0x30, R3, 0xf8, !PT ;  /* 0x0000003032047812 */ /* 0x010fe400078ef803 */
[----:B------:R-:W-:-:S04]  /*1ea0*/  LOP3.LUT R52, R52, 0xfffffffe, RZ, 0xc0, !PT ;  /* 0xfffffffe34347812 */ /* 0x000fc800078ec0ff */
[----:B------:R-:W-:Y:S02]  /*1eb0*/  @P2 LOP3.LUT R52, R52, 0x1, RZ, 0xfc, !PT ;  /* 0x0000000134342812 */ /* 0x000fe400078efcff */
[----:B--2---:R-:W-:Y:S01]  /*1ec0*/  LOP3.LUT R4, R4, R27, RZ, 0x3c, !PT ;  /* 0x0000001b04047212 */ /* 0x004fe200078e3cff */
[----:B------:R-:W-:Y:S01]  /*1ed0*/  IMAD.IADD R50, R21, 0x1, R51 ;  /* 0x0000000115327824 */ /* 0x000fe200078e0233 */
[----:B------:R-:W-:Y:S01]  /*1ee0*/  LOP3.LUT P1, RZ, R53, 0x2, RZ, 0xc0, !PT ;  /* 0x0000000235ff7812 */ /* 0x000fe2000782c0ff */
[----:B------:R0:W-:Y:S01]  /*1ef0*/  STL [R1+0x30], R52 ;  /* 0x0000303401007387 */ /* 0x0001e20000100800 */
[----:B------:R-:W-:Y:S02]  /*1f00*/  IMAD.IADD R51, R51, 0x1, R33 ;  /* 0x0000000133337824 */ /* 0x000fe400078e0221 */
[----:B------:R-:W-:Y:S01]  /*1f10*/  IMAD.IADD R53, R13, 0x1, R39 ;  /* 0x000000010d357824 */ /* 0x000fe200078e0227 */
[----:B------:R-:W-:Y:S01]  /*1f20*/  SHF.R.S32.HI R55, RZ, 0x1f, R41 ;  /* 0x0000001fff377819 */ /* 0x000fe20000011429 */
[----:B------:R-:W-:-:S02]  /*1f30*/  IMAD.IADD R58, R26, 0x1, R4 ;  /* 0x000000011a3a7824 */ /* 0x000fc400078e0204 */
[----:B0-----:R-:W-:-:S07]  /*1f40*/  IMAD.IADD R52, R37, 0x1, R13 ;  /* 0x0000000125347824 */ /* 0x001fce00078e020d */
.L_x_458:
[----:B------:R-:W2:Y:S01]  /*1f50*/  LDL R13, [R1+0x28] ;  /* 0x00002800010d7983 */ /* 0x000ea20000100800 */
[----:B0-----:R-:W0:Y:S01]  /*1f60*/  LDC R61, c[0x0][0x430] ;  /* 0x00010c00ff3d7b82 */ /* 0x001e220000000800 */
[----:B------:R-:W-:Y:S02]  /*1f70*/  VIADD R2, R2, 0xffffffff ;  /* 0xffffffff02027836 */ /* 0x000fe40000000000 */
[----:B------:R-:W-:Y:S02]  /*1f80*/  IMAD.MOV.U32 R60, RZ, RZ, RZ ;  /* 0x000000ffff3c7224 */ /* 0x000fe400078e00ff */
[----:B------:R-:W-:-:S03]  /*1f90*/  IMAD R4, R2, 0xa0, R46 ;  /* 0x000000a002047824 */ /* 0x000fc600078e022e */
[----:B------:R-:W1:Y:S01]  /*1fa0*/  LDC R73, c[0x0][0x3f4] ;  /* 0x0000fd00ff497b82 */ /* 0x000e620000000800 */
[----:B------:R-:W-:Y:S01]  /*1fb0*/  IMAD.IADD R12, R0, 0x1, R4 ;  /* 0x00000001000c7824 */ /* 0x000fe200078e0204 */
[----:B------:R-:W-:-:S04]  /*1fc0*/  ISETP.GE.AND P2, PT, R4, R31, PT ;  /* 0x0000001f0400720c */ /* 0x000fc80003f46270 */
[----:B------:R-:W-:Y:S02]  /*1fd0*/  ISETP.GT.OR P2, PT, R46, 0x9f, P2 ;  /* 0x0000009f2e00780c */ /* 0x000fe40001744670 */
[----:B------:R-:W-:Y:S02]  /*1fe0*/  MOV R8, R12 ;  /* 0x0000000c00087202 */ /* 0x000fe40000000f00 */
[----:B0-----:R-:W-:-:S09]  /*1ff0*/  ISETP.NE.AND P3, PT, R61, 0x1, PT ;  /* 0x000000013d00780c */ /* 0x001fd20003f65270 */
[----:B------:R-:W0:Y:S08]  /*2000*/  @!P2 LDC.64 R6, c[0x0][0x428] ;  /* 0x00010a00ff06ab82 */ /* 0x000e300000000a00 */
[----:B---3--:R-:W3:Y:S08]  /*2010*/  @!P2 LDC.64 R4, c[0x0][0x418] ;  /* 0x00010600ff04ab82 */ /* 0x008ef00000000a00 */
[----:B----4-:R-:W4:Y:S08]  /*2020*/  @P3 LDC R9, c[0x0][0x434] ;  /* 0x00010d00ff093b82 */ /* 0x010f300000000800 */
[----:B------:R-:W1:Y:S01]  /*2030*/  @P3 LDC R10, c[0x0][0x438] ;  /* 0x00010e00ff0a3b82 */ /* 0x000e620000000800 */
[----:B----4-:R-:W-:-:S05]  /*2040*/  @P3 IMAD.HI.U32 R9, R12, R9, RZ ;  /* 0x000000090c093227 */ /* 0x010fca00078e00ff */
[----:B-1----:R-:W-:Y:S01]  /*2050*/  @P3 SHF.R.U32.HI R8, RZ, R10, R9 ;  /* 0x0000000aff083219 */ /* 0x002fe20000011609 */
[----:B0-----:R-:W-:-:S03]  /*2060*/  @!P2 IMAD R10, R55, R6, RZ ;  /* 0x00000006370aa224 */ /* 0x001fc600078e02ff */
[----:B------:R-:W-:Y:S01]  /*2070*/  @!P2 SHF.R.S32.HI R9, RZ, 0x1f, R8 ;  /* 0x0000001fff09a819 */ /* 0x000fe20000011408 */
[C---:B------:R-:W-:Y:S02]  /*2080*/  @!P2 IMAD R11, R41.reuse, R7, R10 ;  /* 0x00000007290ba224 */ /* 0x040fe400078e020a */
[----:B------:R-:W-:-:S04]  /*2090*/  @!P2 IMAD.WIDE.U32 R6, R41, R6, R8 ;  /* 0x000000062906a225 */ /* 0x000fc800078e0008 */
[----:B------:R-:W-:Y:S01]  /*20a0*/  @!P2 IMAD.IADD R7, R7, 0x1, R11 ;  /* 0x000000010707a824 */ /* 0x000fe200078e020b */
[----:B---3--:R-:W-:-:S04]  /*20b0*/  @!P2 LEA R4, P3, R6, R4, 0x2 ;  /* 0x000000040604a211 */ /* 0x008fc800078610ff */
[----:B------:R-:W-:Y:S02]  /*20c0*/  @!P2 LEA.HI.X R5, R6, R5, R7, 0x2, P3 ;  /* 0x000000050605a211 */ /* 0x000fe400018f1407 */
[----:B------:R-:W-:Y:S01]  /*20d0*/  ISETP.GE.AND P3, PT, R73, 0x1, PT ;  /* 0x000000014900780c */ /* 0x000fe20003f66270 */
[----:B------:R-:W-:Y:S01]  /*20e0*/  IMAD.MOV R6, RZ, RZ, -R8 ;  /* 0x000000ffff067224 */ /* 0x000fe200078e0a08 */
[----:B------:R-:W-:Y:S05]  /*20f0*/  YIELD ;  /* 0x0000000000007946 */ /* 0x000fea0003800000 */
[----:B------:R-:W-:Y:S01]  /*2100*/  BSSY B0, `(.L_x_426) ;  /* 0x0000295000007945 */ /* 0x000fe20003800000 */
[----:B------:R0:W5:Y:S01]  /*2110*/  @!P2 LDG.E R60, desc[UR40][R4.64] ;  /* 0x00000028043ca981 */ /* 0x000162000c1e1900 */
[----:B------:R-:W-:Y:S01]  /*2120*/  IMAD R61, R61, R6, R12 ;  /* 0x000000063d3d7224 */ /* 0x000fe200078e020c */
[----:B------:R-:W-:Y:S01]  /*2130*/  ISETP.GT.AND P2, PT, R2, R30, PT ;  /* 0x0000001e0200720c */ /* 0x000fe20003f44270 */
[----:B--2---:R-:W-:-:S04]  /*2140*/  IMAD R7, R19, 0x2800, R13 ;  /* 0x0000280013077824 */ /* 0x004fc800078e020d */
[C---:B------:R-:W-:Y:S02]  /*2150*/  VIADD R59, R7.reuse, 0x20 ;  /* 0x00000020073b7836 */ /* 0x040fe40000000000 */
[----:B------:R-:W-:Y:S02]  /*2160*/  @P1 VIADD R59, R7, 0xffffffe0 ;  /* 0xffffffe0073b1836 */ /* 0x000fe40000000000 */
[C---:B------:R-:W-:Y:S02]  /*2170*/  IMAD.IADD R62, R18.reuse, 0x1, R7 ;  /* 0x00000001123e7824 */ /* 0x040fe400078e0207 */
[----:B------:R-:W-:Y:S01]  /*2180*/  IMAD.IADD R59, R18, 0x1, R59 ;  /* 0x00000001123b7824 */ /* 0x000fe200078e023b */
[----:B0-----:R-:W-:Y:S06]  /*2190*/  @!P3 BRA `(.L_x_427) ;  /* 0x000000240054b947 */ /* 0x001fec0003800000 */
[----:B------:R-:W2:Y:S01]  /*21a0*/  LDL R14, [R1+0x8] ;  /* 0x00000800010e7983 */ /* 0x000ea20000100800 */
[----:B------:R-:W-:Y:S01]  /*21b0*/  SHF.R.S32.HI R63, RZ, 0x1f, R61 ;  /* 0x0000001fff3f7819 */ /* 0x000fe2000001143d */
[----:B------:R-:W-:Y:S01]  /*21c0*/  ULDC.64 UR4, c[0x0][0x300] ;  /* 0x0000c00000047ab9 */ /* 0x000fe20000000a00 */
[----:B-----5:R-:W-:Y:S01]  /*21d0*/  SHF.R.S32.HI R64, RZ, 0x1f, R60 ;  /* 0x0000001fff407819 */ /* 0x020fe2000001143c */
[----:B------:R-:W-:Y:S01]  /*21e0*/  IMAD.WIDE.U32 R4, R61, UR4, RZ ;  /* 0x000000043d047c25 */ /* 0x000fe2000f8e00ff */
[----:B------:R-:W-:Y:S02]  /*21f0*/  ULDC.U8 UR6, c[0x0][0x410] ;  /* 0x0001040000067ab9 */ /* 0x000fe40000000000 */
[----:B------:R-:W-:Y:S01]  /*2200*/  ISETP.NE.AND P3, PT, RZ, UR6, PT ;  /* 0x00000006ff007c0c */ /* 0x000fe2000bf65270 */
[----:B------:R-:W-:Y:S02]  /*2210*/  IMAD R6, R63, UR4, RZ ;  /* 0x000000043f067c24 */ /* 0x000fe4000f8e02ff */
[----:B------:R-:W-:-:S02]  /*2220*/  IMAD R8, R48, R2, RZ ;  /* 0x0000000230087224 */ /* 0x000fc400078e02ff */
[----:B------:R-:W-:Y:S01]  /*2230*/  IMAD R7, R61, UR5, R6 ;  /* 0x000000053d077c24 */ /* 0x000fe2000f8e0206 */
[----:B------:R-:W-:Y:S01]  /*2240*/  ULDC.64 UR4, c[0x0][0x310] ;  /* 0x0000c40000047ab9 */ /* 0x000fe20000000a00 */
[----:B------:R-:W-:Y:S02]  /*2250*/  IMAD R10, R49, R2, RZ ;  /* 0x00000002310a7224 */ /* 0x000fe400078e02ff */
[----:B------:R-:W-:Y:S02]  /*2260*/  IMAD R9, R64, UR4, RZ ;  /* 0x0000000440097c24 */ /* 0x000fe4000f8e02ff */
[----:B------:R-:W-:Y:S01]  /*2270*/  IMAD.IADD R5, R5, 0x1, R7 ;  /* 0x0000000105057824 */ /* 0x000fe200078e0207 */
[----:B------:R-:W-:Y:S01]  /*2280*/  SHF.R.S32.HI R7, RZ, 0x1f, R2 ;  /* 0x0000001fff077819 */ /* 0x000fe20000011402 */
[C---:B------:R-:W-:Y:S02]  /*2290*/  IMAD R9, R60.reuse, UR5, R9 ;  /* 0x000000053c097c24 */ /* 0x040fe4000f8e0209 */
[----:B------:R-:W-:Y:S01]  /*22a0*/  IMAD.WIDE.U32 R4, R60, UR4, R4 ;  /* 0x000000043c047c25 */ /* 0x000fe2000f8e0004 */
[----:B------:R-:W-:-:S03]  /*22b0*/  ULDC.64 UR4, c[0x0][0x308] ;  /* 0x0000c20000047ab9 */ /* 0x000fc60000000a00 */
[----:B------:R-:W-:Y:S01]  /*22c0*/  IMAD R6, R44, UR4, RZ ;  /* 0x000000042c067c24 */ /* 0x000fe2000f8e02ff */
[----:B------:R-:W-:Y:S01]  /*22d0*/  IADD3 R5, R5, R9, RZ ;  /* 0x0000000905057210 */ /* 0x000fe20007ffe0ff */
[C---:B------:R-:W-:Y:S02]  /*22e0*/  IMAD R11, R7.reuse, R34, R8 ;  /* 0x00000022070b7224 */ /* 0x040fe400078e0208 */
[----:B------:R-:W-:Y:S02]  /*22f0*/  IMAD R15, R7, R42, R10 ;  /* 0x0000002a070f7224 */ /* 0x000fe400078e020a */
[----:B--2---:R-:W-:-:S04]  /*2300*/  IMAD.WIDE.U32 R8, R14, UR4, R4 ;  /* 0x000000040e087c25 */ /* 0x004fc8000f8e0004 */
[----:B------:R-:W-:Y:S01]  /*2310*/  IMAD R13, R14, UR5, R6 ;  /* 0x000000050e0d7c24 */ /* 0x000fe2000f8e0206 */
[----:B------:R-:W-:Y:S01]  /*2320*/  ULDC.64 UR4, c[0x0][0x2e8] ;  /* 0x0000ba0000047ab9 */ /* 0x000fe20000000a00 */
[----:B------:R-:W-:Y:S01]  /*2330*/  IMAD.WIDE.U32 R6, R34, R2, RZ ;  /* 0x0000000222067225 */ /* 0x000fe200078e00ff */
[----:B------:R-:W-:-:S03]  /*2340*/  IADD3 R71, P4, R8, UR4, RZ ;  /* 0x0000000408477c10 */ /* 0x000fc6000ff9e0ff */
[----:B------:R-:W-:Y:S01]  /*2350*/  IMAD.WIDE.U32 R4, R42, R2, RZ ;  /* 0x000000022a047225 */ /* 0x000fe200078e00ff */
[----:B------:R-:W-:-:S03]  /*2360*/  IADD3.X R13, R9, UR5, R13, P4, !PT ;  /* 0x00000005090d7c10 */ /* 0x000fc6000a7fe40d */
[----:B------:R-:W-:Y:S02]  /*2370*/  IMAD.IADD R10, R7, 0x1, R11 ;  /* 0x00000001070a7824 */ /* 0x000fe400078e020b */
[----:B------:R-:W-:Y:S01]  /*2380*/  IMAD.IADD R12, R5, 0x1, R15 ;  /* 0x00000001050c7824 */ /* 0x000fe200078e020f */
[----:B------:R-:W-:Y:S06]  /*2390*/  @!P3 BRA `(.L_x_428) ;  /* 0x000000100078b947 */ /* 0x000fec0003800000 */
[----:B------:R-:W0:Y:S01]  /*23a0*/  S2R R14, SR_TID.X ;  /* 0x00000000000e7919 */ /* 0x000e220000002100 */
[----:B------:R-:W-:Y:S01]  /*23b0*/  IMAD R65, R2, -0xa0, R31 ;  /* 0xffffff6002417824 */ /* 0x000fe200078e021f */
[----:B------:R-:W-:Y:S01]  /*23c0*/  BSSY B1, `(.L_x_429) ;  /* 0x000001a000017945 */ /* 0x000fe20003800000 */
[----:B------:R-:W-:Y:S02]  /*23d0*/  CS2R R8, SRZ ;  /* 0x0000000000087805 */ /* 0x000fe4000001ff00 */
[----:B------:R-:W-:Y:S02]  /*23e0*/  CS2R R26, SRZ ;  /* 0x00000000001a7805 */ /* 0x000fe4000001ff00 */
[----:B------:R-:W-:Y:S02]  /*23f0*/  CS2R R24, SRZ ;  /* 0x0000000000187805 */ /* 0x000fe4000001ff00 */
[----:B------:R-:W-:Y:S02]  /*2400*/  VIMNMX R65, R65, 0xa0, PT ;  /* 0x000000a041417848 */ /* 0x000fe40003fe0100 */
[----:B------:R-:W-:Y:S01]  /*2410*/  CS2R R56, SRZ ;  /* 0x0000000000387805 */ /* 0x000fe2000001ff00 */
[----:B0-----:R-:W-:-:S05]  /*2420*/  VIADD R14, R14, 0xffffff80 ;  /* 0xffffff800e0e7836 */ /* 0x001fca0000000000 */
[----:B------:R-:W-:-:S04]  /*2430*/  LEA.HI R14, R14, R14, RZ, 0x1 ;  /* 0x0000000e0e0e7211 */ /* 0x000fc800078f08ff */
[----:B------:R-:W-:-:S04]  /*2440*/  SHF.R.S32.HI R14, RZ, 0x1, R14 ;  /* 0x00000001ff0e7819 */ /* 0x000fc8000001140e */
[----:B------:R-:W-:-:S13]  /*2450*/  ISETP.GE.AND P3, PT, R14, R65, PT ;  /* 0x000000410e00720c */ /* 0x000fda0003f66270 */
[----:B------:R-:W-:Y:S05]  /*2460*/  @P3 BRA `(.L_x_430) ;  /* 0x00000000003c3947 */ /* 0x000fea0003800000 */
[----:B------:R-:W2:Y:S01]  /*2470*/  LDL R14, [R1+0x24] ;  /* 0x00002400010e7983 */ /* 0x000ea20000100800 */
[----:B------:R-:W-:Y:S02]  /*2480*/  ULDC.64 UR4, c[0x0][0x3e8] ;  /* 0x0000fa0000047ab9 */ /* 0x000fe40000000a00 */
[----:B------:R-:W-:-:S04]  /*2490*/  IADD3 R6, P4, P5, R20, UR4, R6 ;  /* 0x0000000414067c10 */ /* 0x000fc8000fd9e006 */
[----:B------:R-:W-:Y:S01]  /*24a0*/  IADD3.X R7, R50, UR5, R10, P4, P5 ;  /* 0x0000000532077c10 */ /* 0x000fe2000a7ea40a */
[----:B------:R-:W-:Y:S02]  /*24b0*/  ULDC.64 UR4, c[0x0][0x400] ;  /* 0x0001000000047ab9 */ /* 0x000fe40000000a00 */
[----:B------:R-:W-:-:S04]  /*24c0*/  IADD3 R4, P4, P5, R36, UR4, R4 ;  /* 0x0000000424047c10 */ /* 0x000fc8000fd9e004 */
[----:B------:R-:W-:Y:S02]  /*24d0*/  IADD3.X R5, R52, UR5, R12, P4, P5 ;  /* 0x0000000534057c10 */ /* 0x000fe4000a7ea40c */
[----:B------:R-:W-:Y:S02]  /*24e0*/  ISETP.GE.AND P4, PT, R22, R73, PT ;  /* 0x000000491600720c */ /* 0x000fe40003f86270 */
[----:B------:R-:W-:Y:S02]  /*24f0*/  CS2R R8, SRZ ;  /* 0x0000000000087805 */ /* 0x000fe4000001ff00 */
[----:B------:R-:W-:-:S09]  /*2500*/  CS2R R24, SRZ ;  /* 0x0000000000187805 */ /* 0x000fd2000001ff00 */
[----:B------:R0:W5:Y:S04]  /*2510*/  @!P4 LDG.E.64 R26, desc[UR40][R6.64] ;  /* 0x00000028061ac981 */ /* 0x000168000c1e1b00 */
[----:B------:R0:W5:Y:S01]  /*2520*/  @!P4 LDG.E.64 R56, desc[UR40][R4.64] ;  /* 0x000000280438c981 */ /* 0x000162000c1e1b00 */
[----:B--2---:R-:W-:-:S13]  /*2530*/  ISETP.GE.AND P4, PT, R14, R73, PT ;  /* 0x000000490e00720c */ /* 0x004fda0003f86270 */
[----:B------:R0:W5:Y:S04]  /*2540*/  @!P4 LDG.E.64 R8, desc[UR40][R6.64+0x10] ;  /* 0x000010280608c981 */ /* 0x000168000c1e1b00 */
[----:B------:R0:W5:Y:S02]  /*2550*/  @!P4 LDG.E.64 R24, desc[UR40][R4.64+0x10] ;  /* 0x000010280418c981 */ /* 0x000164000c1e1b00 */
.L_x_430:
[----:B------:R-:W-:Y:S05]  /*2560*/  BSYNC B1 ;  /* 0x0000000000017941 */ /* 0x000fea0003800000 */
.L_x_429:
[----:B0-----:R-:W2:Y:S01]  /*2570*/  LDL R4, [R1+0x18] ;  /* 0x0000180001047983 */ /* 0x001ea20000100800 */
[----:B-----5:R-:W-:Y:S02]  /*2580*/  IMAD.MOV.U32 R68, RZ, RZ, R8 ;  /* 0x000000ffff447224 */ /* 0x020fe400078e0008 */
[----:B------:R-:W-:Y:S02]  /*2590*/  IMAD.MOV.U32 R72, RZ, RZ, R26 ;  /* 0x000000ffff487224 */ /* 0x000fe400078e001a */
[----:B------:R-:W-:Y:S02]  /*25a0*/  IMAD.MOV.U32 R70, RZ, RZ, R24 ;  /* 0x000000ffff467224 */ /* 0x000fe400078e0018 */
[----:B------:R-:W-:Y:S01]  /*25b0*/  IMAD.MOV.U32 R78, RZ, RZ, R56 ;  /* 0x000000ffff4e7224 */ /* 0x000fe200078e0038 */
[----:B--2---:R-:W-:-:S13]  /*25c0*/  ISETP.NE.AND P4, PT, R4, 0x3, PT ;  /* 0x000000030400780c */ /* 0x004fda0003f85270 */
[----:B------:R-:W-:Y:S05]  /*25d0*/  @!P4 BRA `(.L_x_431) ;  /* 0x000000000004c947 */ /* 0x000fea0003800000 */
[----:B------:R-:W-:Y:S01]  /*25e0*/  BPT.TRAP 0x1 ;  /* 0x000000040000795c */ /* 0x000fe20000300000 */
.L_x_431:
[----:B------:R-:W-:Y:S01]  /*25f0*/  IMAD R66, R19, 0x8, R18 ;  /* 0x0000000813427824 */ /* 0x000fe200078e0212 */
[----:B------:R-:W-:Y:S01]  /*2600*/  SHF.L.U32 R67, R157, 0x1f, RZ ;  /* 0x0000001f9d437819 */ /* 0x000fe200000006ff */
[----:B------:R-:W-:Y:S03]  /*2610*/  BSSY B1, `(.L_x_432) ;  /* 0x0000003000017945 */ /* 0x000fe60003800000 */
[----:B------:R-:W0:Y:S02]  /*2620*/  SYNCS.PHASECHK.TRANS64.TRYWAIT P5, [R66+URZ+0x13290], R67 ;  /* 0x01329043420075a7 */ /* 0x000e2400080a017f */
[----:B0-----:R-:W-:Y:S05]  /*2630*/  @!P5 BRA `(.L_x_433) ;  /* 0x000001400040d947 */ /* 0x001fea0003800000 */
.L_x_654:
[----:B------:R-:W-:Y:S05]  /*2640*/  BSYNC B1 ;  /* 0x0000000000017941 */ /* 0x000fea0003800000 */
.L_x_432:
[----:B------:R-:W-:-:S03]  /*2650*/  UMOV UR4, 0xffffffff ;  /* 0xffffffff00047882 */ /* 0x000fc60000000000 */
[----:B------:R-:W-:Y:S05]  /*2660*/  BRA.DIV UR4, `(.L_x_434) ;  /* 0x0000014204487947 */ /* 0x000fea000b800000 */
[----:B------:R1:W2:Y:S04]  /*2670*/  SHFL.IDX PT, R69, R13, RZ, 0x1e1f ;  /* 0x001e1fff0d457589 */ /* 0x0002a800000e0000 */
[----:B------:R1:W3:Y:S02]  /*2680*/  SHFL.IDX PT, R14, R71, RZ, 0x1e1f ;  /* 0x001e1fff470e7589 */ /* 0x0002e400000e0000 */
.L_x_658:
[----:B------:R-:W-:Y:S05]  /*2690*/  @P3 BRA `(.L_x_435) ;  /* 0x0000002000ec3947 */ /* 0x000fea0003800000 */
[----:B------:R-:W4:Y:S01]  /*26a0*/  LDL R83, [R1+0x30] ;  /* 0x0000300001537983 */ /* 0x000f220000100800 */
[----:B------:R-:W-:Y:S01]  /*26b0*/  BSSY B1, `(.L_x_436) ;  /* 0x0000072000017945 */ /* 0x000fe20003800000 */
[----:B----4-:R-:W-:-:S13]  /*26c0*/  LOP3.LUT P5, RZ, R83, 0x2, RZ, 0xc0, !PT ;  /* 0x0000000253ff7812 */ /* 0x010fda00078ac0ff */
[----:B------:R-:W-:Y:S05]  /*26d0*/  @P5 BRA `(.L_x_437) ;  /* 0x0000000400bc5947 */ /* 0x000fea0003800000 */
[----:B------:R4:W0:Y:S01]  /*26e0*/  LDS.128 R4, [R62+0xe000] ;  /* 0x00e000003e047984 */ /* 0x0008220000000c00 */
[----:B---3--:R-:W-:Y:S01]  /*26f0*/  IADD3 R10, P3, R16, R14, RZ ;  /* 0x0000000e100a7210 */ /* 0x008fe20007f7e0ff */
[----:B------:R-:W-:Y:S03]  /*2700*/  BSSY B2, `(.L_x_438) ;  /* 0x000006b000027945 */ /* 0x000fe60003800000 */
[----:B--2---:R-:W-:Y:S02]  /*2710*/  IADD3.X R11, R69, R17, RZ, P3, !PT ;  /* 0x00000011450b7210 */ /* 0x004fe40001ffe4ff */
[----:B------:R-:W-:-:S13]  /*2720*/  ISETP.GE.AND P3, PT, R22, R73, PT ;  /* 0x000000491600720c */ /* 0x000fda0003f66270 */
[----:B----4-:R-:W-:Y:S05]  /*2730*/  @P3 BRA `(.L_x_439) ;  /* 0x00000004009c3947 */ /* 0x010fea0003800000 */
[----:B------:R-:W-:Y:S01]  /*2740*/  SHF.R.U32.HI R12, RZ, 0x8, R27 ;  /* 0x00000008ff0c7819 */ /* 0x000fe2000001161b */
[----:B01----:R-:W-:Y:S01]  /*2750*/  IMAD.MOV.U32 R13, RZ, RZ, R4 ;  /* 0x000000ffff0d7224 */ /* 0x003fe200078e0004 */
[----:B------:R-:W-:Y:S02]  /*2760*/  SHF.R.U32.HI R26, RZ, 0x8, R57 ;  /* 0x00000008ff1a7819 */ /* 0x000fe40000011639 */
[----:B------:R-:W-:Y:S01]  /*2770*/  SHF.R.U32.HI R71, RZ, 0x10, R27 ;  /* 0x00000010ff477819 */ /* 0x000fe2000001161b */
[----:B------:R-:W-:Y:S01]  /*2780*/  IMAD.SHL.U32 R12, R12, 0x100, RZ ;  /* 0x000001000c0c7824 */ /* 0x000fe200078e00ff */
[----:B------:R-:W-:Y:S01]  /*2790*/  LOP3.LUT R15, R27, 0xff0000ff, RZ, 0xc0, !PT ;  /* 0xff0000ff1b0f7812 */ /* 0x000fe200078ec0ff */
[----:B------:R-:W-:Y:S01]  /*27a0*/  IMAD.SHL.U32 R26, R26, 0x100, RZ ;  /* 0x000001001a1a7824 */ /* 0x000fe200078e00ff */
[----:B------:R-:W-:Y:S02]  /*27b0*/  SHF.R.U32.HI R56, RZ, 0x10, R57 ;  /* 0x00000010ff387819 */ /* 0x000fe40000011639 */
[----:B------:R-:W-:-:S02]  /*27c0*/  LOP3.LUT R27, R57, 0xff0000ff, RZ, 0xc0, !PT ;  /* 0xff0000ff391b7812 */ /* 0x000fc400078ec0ff */
[----:B------:R-:W-:Y:S01]  /*27d0*/  LOP3.LUT R15, R15, 0xff00, R12, 0xf8, !PT ;  /* 0x0000ff000f0f7812 */ /* 0x000fe200078ef80c */
[----:B------:R-:W-:Y:S01]  /*27e0*/  IMAD.U32 R12, R71, 0x10000, RZ ;  /* 0x00010000470c7824 */ /* 0x000fe200078e00ff */
[----:B------:R-:W-:Y:S01]  /*27f0*/  LOP3.LUT R57, R27, 0xff00, R26, 0xf8, !PT ;  /* 0x0000ff001b397812 */ /* 0x000fe200078ef81a */
[----:B------:R-:W-:Y:S01]  /*2800*/  IMAD.U32 R26, R56, 0x10000, RZ ;  /* 0x00010000381a7824 */ /* 0x000fe200078e00ff */
[-C--:B------:R-:W-:Y:S02]  /*2810*/  F2FP.F16.E4M3.UNPACK_B R4, R5.reuse ;  /* 0x00000005ff04723e */ /* 0x080fe400020006ff */
[----:B------:R-:W-:Y:S02]  /*2820*/  F2FP.F16.E4M3.UNPACK_B R27, R78.H1 ;  /* 0x0000004eff1b723e */ /* 0x000fe400030006ff */
[----:B------:R-:W-:Y:S02]  /*2830*/  LOP3.LUT R12, R15, 0xff0000, R12, 0xf8, !PT ;  /* 0x00ff00000f0c7812 */ /* 0x000fe400078ef80c */
[----:B------:R-:W-:Y:S01]  /*2840*/  LOP3.LUT R15, R57, 0xff0000, R26, 0xf8, !PT ;  /* 0x00ff0000390f7812 */ /* 0x000fe200078ef81a */
[--C-:B------:R-:W-:Y:S01]  /*2850*/  HADD2.F32 R26, -RZ, R4.reuse.H1_H1 ;  /* 0x30000004ff1a7230 */ /* 0x100fe20000004100 */
[-C--:B------:R-:W-:Y:S01]  /*2860*/  F2FP.F16.E4M3.UNPACK_B R57, R72.reuse.H1 ;  /* 0x00000048ff39723e */ /* 0x080fe200030006ff */
[--C-:B------:R-:W-:Y:S01]  /*2870*/  HADD2.F32 R75, -RZ, R27.reuse.H0_H0 ;  /* 0x2000001bff4b7230 */ /* 0x100fe20000004100 */
[----:B------:R-:W-:Y:S01]  /*2880*/  F2FP.F16.E4M3.UNPACK_B R5, R5.H1 ;  /* 0x00000005ff05723e */ /* 0x000fe200030006ff */
[----:B------:R-:W-:Y:S01]  /*2890*/  HADD2.F32 R4, -RZ, R4.H0_H0 ;  /* 0x20000004ff047230 */ /* 0x000fe20000004100 */
[----:B------:R-:W-:Y:S01]  /*28a0*/  F2FP.F16.E4M3.UNPACK_B R72, R72 ;  /* 0x00000048ff48723e */ /* 0x000fe200020006ff */
[----:B------:R-:W-:-:S02]  /*28b0*/  HADD2.F32 R74, -RZ, R27.H1_H1 ;  /* 0x3000001bff4a7230 */ /* 0x000fc40000004100 */
[-C--:B------:R-:W-:Y:S01]  /*28c0*/  FMUL.FTZ R77, R26, R75.reuse ;  /* 0x0000004b1a4d7220 */ /* 0x080fe20000410000 */
[----:B------:R-:W-:Y:S02]  /*28d0*/  HADD2.F32 R71, -RZ, R57.H0_H0 ;  /* 0x20000039ff477230 */ /* 0x000fe40000004100 */
[--C-:B------:R-:W-:Y:S02]  /*28e0*/  HADD2.F32 R56, -RZ, R5.reuse.H1_H1 ;  /* 0x30000005ff387230 */ /* 0x100fe40000004100 */
[----:B------:R-:W-:Y:S02]  /*28f0*/  HADD2.F32 R27, -RZ, R5.H0_H0 ;  /* 0x20000005ff1b7230 */ /* 0x000fe40000004100 */
[----:B------:R-:W-:Y:S01]  /*2900*/  FMUL.FTZ R5, R4, R75 ;  /* 0x0000004b04057220 */ /* 0x000fe20000410000 */
[----:B------:R-:W-:Y:S02]  /*2910*/  HADD2.F32 R57, -RZ, R57.H1_H1 ;  /* 0x30000039ff397230 */ /* 0x000fe40000004100 */
[-C--:B------:R-:W-:Y:S01]  /*2920*/  FMUL.FTZ R76, R56, R74.reuse ;  /* 0x0000004a384c7220 */ /* 0x080fe20000410000 */
[-C--:B------:R-:W-:Y:S01]  /*2930*/  FFMA.FTZ R4, R4, R71.reuse, -R77 ;  /* 0x0000004704047223 */ /* 0x080fe2000001084d */
[C---:B------:R-:W-:Y:S01]  /*2940*/  FMUL.FTZ R75, R27.reuse, R74 ;  /* 0x0000004a1b4b7220 */ /* 0x040fe20000410000 */
[----:B------:R-:W-:Y:S01]  /*2950*/  FFMA.FTZ R5, R26, R71, R5 ;  /* 0x000000471a057223 */ /* 0x000fe20000010005 */
[----:B------:R-:W-:Y:S01]  /*2960*/  F2FP.F16.E4M3.UNPACK_B R74, R78 ;  /* 0x0000004eff4a723e */ /* 0x000fe200020006ff */
[----:B------:R-:W-:Y:S01]  /*2970*/  FFMA.FTZ R77, R27, R57, -R76 ;  /* 0x000000391b4d7223 */ /* 0x000fe2000001084c */
[----:B------:R-:W-:Y:S01]  /*2980*/  F2FP.F16.E4M3.UNPACK_B R26, R13.H1 ;  /* 0x0000000dff1a723e */ /* 0x000fe200030006ff */
[----:B------:R-:W-:Y:S01]  /*2990*/  FFMA.FTZ R78, R56, R57, R75 ;  /* 0x00000039384e7223 */ /* 0x000fe2000001004b */
[----:B------:R-:W-:Y:S01]  /*29a0*/  F2FP.F16.E4M3.UNPACK_B R13, R13 ;  /* 0x0000000dff0d723e */ /* 0x000fe200020006ff */
[----:B------:R-:W-:-:S02]  /*29b0*/  HADD2.F32 R71, -RZ, R74.H1_H1 ;  /* 0x3000004aff477230 */ /* 0x000fc40000004100 */
[--C-:B------:R-:W-:Y:S01]  /*29c0*/  HADD2.F32 R56, -RZ, R26.reuse.H0_H0 ;  /* 0x2000001aff387230 */ /* 0x100fe20000004100 */
[----:B------:R-:W-:Y:S01]  /*29d0*/  F2FP.SATFINITE.E4M3.F32.PACK_AB_MERGE_C R82, R78, R77, RZ ;  /* 0x0000004d4e52723e */ /* 0x000fe200048070ff */
[----:B------:R-:W-:Y:S02]  /*29e0*/  HADD2.F32 R57, -RZ, R26.H1_H1 ;  /* 0x3000001aff397230 */ /* 0x000fe40000004100 */
[--C-:B------:R-:W-:Y:S02]  /*29f0*/  HADD2.F32 R26, -RZ, R13.reuse.H0_H0 ;  /* 0x2000000dff1a7230 */ /* 0x100fe40000004100 */
[-C--:B------:R-:W-:Y:S01]  /*2a00*/  FMUL.FTZ R76, R56, R71.reuse ;  /* 0x00000047384c7220 */ /* 0x080fe20000410000 */
[----:B------:R-:W-:Y:S02]  /*2a10*/  HADD2.F32 R27, -RZ, R13.H1_H1 ;  /* 0x3000000dff1b7230 */ /* 0x000fe40000004100 */
[----:B------:R-:W-:Y:S01]  /*2a20*/  FMUL.FTZ R75, R57, R71 ;  /* 0x00000047394b7220 */ /* 0x000fe20000410000 */
[----:B------:R-:W-:Y:S01]  /*2a30*/  HADD2.F32 R13, -RZ, R72.H1_H1 ;  /* 0x30000048ff0d7230 */ /* 0x000fe20000004100 */
[----:B------:R-:W-:Y:S01]  /*2a40*/  F2FP.SATFINITE.E4M3.F32.PACK_AB_MERGE_C R5, R5, R4, R82 ;  /* 0x000000040505723e */ /* 0x000fe20004807052 */
[----:B------:R-:W-:-:S02]  /*2a50*/  HADD2.F32 R74, -RZ, R74.H0_H0 ;  /* 0x2000004aff4a7230 */ /* 0x000fc40000004100 */
[----:B------:R-:W-:Y:S02]  /*2a60*/  HADD2.F32 R72, -RZ, R72.H0_H0 ;  /* 0x20000048ff487230 */ /* 0x000fe40000004100 */
[-C--:B------:R-:W-:Y:S01]  /*2a70*/  FFMA.FTZ R75, R56, R13.reuse, -R75 ;  /* 0x0000000d384b7223 */ /* 0x080fe2000001084b */
[----:B------:R-:W-:Y:S01]  /*2a80*/  FFMA.FTZ R76, R57, R13, R76 ;  /* 0x0000000d394c7223 */ /* 0x000fe2000001004c */
[CC--:B------:R-:W-:Y:S01]  /*2a90*/  FMUL.FTZ R71, R27.reuse, R74.reuse ;  /* 0x0000004a1b477220 */ /* 0x0c0fe20000410000 */
[----:B------:R-:W-:Y:S01]  /*2aa0*/  FMUL.FTZ R74, R26, R74 ;  /* 0x0000004a1a4a7220 */ /* 0x000fe20000410000 */
[----:B------:R-:W-:Y:S02]  /*2ab0*/  F2FP.F16.E4M3.UNPACK_B R56, R7.H1 ;  /* 0x00000007ff38723e */ /* 0x000fe400030006ff */
[----:B------:R-:W-:Y:S01]  /*2ac0*/  F2FP.SATFINITE.E4M3.F32.PACK_AB_MERGE_C R81, R76, R75, RZ ;  /* 0x0000004b4c51723e */ /* 0x000fe200048070ff */
[-C--:B------:R-:W-:Y:S01]  /*2ad0*/  FFMA.FTZ R13, R26, R72.reuse, -R71 ;  /* 0x000000481a0d7223 */ /* 0x080fe20000010847 */
[-C--:B------:R-:W-:Y:S01]  /*2ae0*/  F2FP.F16.E4M3.UNPACK_B R76, R15.reuse.H1 ;  /* 0x0000000fff4c723e */ /* 0x080fe200030006ff */
[----:B------:R-:W-:Y:S01]  /*2af0*/  FFMA.FTZ R26, R27, R72, R74 ;  /* 0x000000481b1a7223 */ /* 0x000fe2000001004a */
[--C-:B------:R-:W-:Y:S01]  /*2b00*/  HADD2.F32 R57, -RZ, R56.reuse.H0_H0 ;  /* 0x20000038ff397230 */ /* 0x100fe20000004100 */
[----:B------:R-:W-:Y:S01]  /*2b10*/  F2FP.F16.E4M3.UNPACK_B R72, R12.H1 ;  /* 0x0000000cff48723e */ /* 0x000fe200030006ff */
[----:B------:R-:W-:Y:S01]  /*2b20*/  HADD2.F32 R56, -RZ, R56.H1_H1 ;  /* 0x30000038ff387230 */ /* 0x000fe20000004100 */
[----:B------:R-:W-:Y:S01]  /*2b30*/  F2FP.F16.E4M3.UNPACK_B R27, R6.H1 ;  /* 0x00000006ff1b723e */ /* 0x000fe200030006ff */
[----:B------:R-:W-:Y:S01]  /*2b40*/  HADD2.F32 R77, -RZ, R76.H1_H1 ;  /* 0x3000004cff4d7230 */ /* 0x000fe20000004100 */
[----:B------:R-:W-:Y:S01]  /*2b50*/  F2FP.F16.E4M3.UNPACK_B R75, R15 ;  /* 0x0000000fff4b723e */ /* 0x000fe200020006ff */
[----:B------:R-:W-:Y:S01]  /*2b60*/  HADD2.F32 R74, -RZ, R72.H1_H1 ;  /* 0x30000048ff4a7230 */ /* 0x000fe20000004100 */
[----:B------:R-:W-:Y:S01]  /*2b70*/  F2FP.F16.E4M3.UNPACK_B R71, R12 ;  /* 0x0000000cff47723e */ /* 0x000fe200020006ff */
[----:B------:R-:W-:-:S02]  /*2b80*/  HADD2.F32 R15, -RZ, R27.H1_H1 ;  /* 0x3000001bff0f7230 */ /* 0x000fc40000004100 */
[-C--:B------:R-:W-:Y:S01]  /*2b90*/  FMUL.FTZ R12, R56, R77.reuse ;  /* 0x0000004d380c7220 */ /* 0x080fe20000410000 */
[----:B------:R-:W-:Y:S02]  /*2ba0*/  HADD2.F32 R78, -RZ, R75.H1_H1 ;  /* 0x3000004bff4e7230 */ /* 0x000fe40000004100 */
[C---:B------:R-:W-:Y:S01]  /*2bb0*/  FMUL.FTZ R79, R57.reuse, R77 ;  /* 0x0000004d394f7220 */ /* 0x040fe20000410000 */
[----:B------:R-:W-:Y:S02]  /*2bc0*/  HADD2.F32 R27, -RZ, R27.H0_H0 ;  /* 0x2000001bff1b7230 */ /* 0x000fe40000004100 */
[----:B------:R-:W-:Y:S01]  /*2bd0*/  FFMA.FTZ R77, R57, R74, -R12 ;  /* 0x0000004a394d7223 */ /* 0x000fe2000001080c */
[----:B------:R-:W-:Y:S02]  /*2be0*/  HADD2.F32 R12, -RZ, R71.H1_H1 ;  /* 0x30000047ff0c7230 */ /* 0x000fe40000004100 */
[-C--:B------:R-:W-:Y:S01]  /*2bf0*/  FMUL.FTZ R80, R15, R78.reuse ;  /* 0x0000004e0f507220 */ /* 0x080fe20000410000 */
[----:B------:R-:W-:Y:S01]  /*2c00*/  F2FP.F16.E4M3.UNPACK_B R7, R7 ;  /* 0x00000007ff07723e */ /* 0x000fe200020006ff */
[C---:B------:R-:W-:Y:S01]  /*2c10*/  FMUL.FTZ R78, R27.reuse, R78 ;  /* 0x0000004e1b4e7220 */ /* 0x040fe20000410000 */
[----:B------:R-:W-:Y:S01]  /*2c20*/  F2FP.F16.E4M3.UNPACK_B R6, R6 ;  /* 0x00000006ff06723e */ /* 0x000fe200020006ff */
[----:B------:R-:W-:Y:S01]  /*2c30*/  FFMA.FTZ R80, R27, R12, -R80 ;  /* 0x0000000c1b507223 */ /* 0x000fe20000010850 */
[----:B------:R-:W-:-:S02]  /*2c40*/  HADD2.F32 R76, -RZ, R76.H0_H0 ;  /* 0x2000004cff4c7230 */ /* 0x000fc40000004100 */
[----:B------:R-:W-:Y:S01]  /*2c50*/  FFMA.FTZ R27, R15, R12, R78 ;  /* 0x0000000c0f1b7223 */ /* 0x000fe2000001004e */
[--C-:B------:R-:W-:Y:S02]  /*2c60*/  HADD2.F32 R12, -RZ, R7.reuse.H0_H0 ;  /* 0x20000007ff0c7230 */ /* 0x100fe40000004100 */
[----:B------:R-:W-:Y:S01]  /*2c70*/  FFMA.FTZ R74, R56, R74, R79 ;  /* 0x0000004a384a7223 */ /* 0x000fe2000001004f */
[----:B------:R-:W-:Y:S01]  /*2c80*/  HADD2.F32 R15, -RZ, R7.H1_H1 ;  /* 0x30000007ff0f7230 */ /* 0x000fe20000004100 */
[----:B------:R-:W-:Y:S01]  /*2c90*/  F2FP.SATFINITE.E4M3.F32.PACK_AB_MERGE_C R4, R26, R13, R81 ;  /* 0x0000000d1a04723e */ /* 0x000fe20004807051 */
[--C-:B------:R-:W-:Y:S01]  /*2ca0*/  HADD2.F32 R7, -RZ, R6.reuse.H0_H0 ;  /* 0x20000006ff077230 */ /* 0x100fe20000004100 */
[----:B------:R-:W-:Y:S01]  /*2cb0*/  F2FP.SATFINITE.E4M3.F32.PACK_AB_MERGE_C R27, R27, R80, RZ ;  /* 0x000000501b1b723e */ /* 0x000fe200048070ff */
[----:B------:R-:W-:Y:S02]  /*2cc0*/  HADD2.F32 R6, -RZ, R6.H1_H1 ;  /* 0x30000006ff067230 */ /* 0x000fe40000004100 */
[----:B------:R-:W-:Y:S01]  /*2cd0*/  FMUL.FTZ R57, R15, R76 ;  /* 0x0000004c0f397220 */ /* 0x000fe20000410000 */
[----:B------:R-:W-:-:S02]  /*2ce0*/  HADD2.F32 R75, -RZ, R75.H0_H0 ;  /* 0x2000004bff4b7230 */ /* 0x000fc40000004100 */
[----:B------:R-:W-:Y:S01]  /*2cf0*/  FMUL.FTZ R76, R12, R76 ;  /* 0x0000004c0c4c7220 */ /* 0x000fe20000410000 */
[----:B------:R-:W-:Y:S01]  /*2d00*/  HADD2.F32 R72, -RZ, R72.H0_H0 ;  /* 0x20000048ff487230 */ /* 0x000fe20000004100 */
[----:B------:R-:W-:Y:S01]  /*2d10*/  F2FP.SATFINITE.E4M3.F32.PACK_AB_MERGE_C R74, R74, R77, RZ ;  /* 0x0000004d4a4a723e */ /* 0x000fe200048070ff */
[----:B------:R-:W-:Y:S02]  /*2d20*/  HADD2.F32 R71, -RZ, R71.H0_H0 ;  /* 0x20000047ff477230 */ /* 0x000fe40000004100 */
[-C--:B------:R-:W-:Y:S01]  /*2d30*/  FMUL.FTZ R56, R6, R75.reuse ;  /* 0x0000004b06387220 */ /* 0x080fe20000410000 */
[----:B------:R-:W-:Y:S01]  /*2d40*/  FMUL.FTZ R75, R7, R75 ;  /* 0x0000004b074b7220 */ /* 0x000fe20000410000 */
[-C--:B------:R-:W-:Y:S01]  /*2d50*/  FFMA.FTZ R57, R12, R72.reuse, -R57 ;  /* 0x000000480c397223 */ /* 0x080fe20000010839 */
[----:B------:R-:W-:Y:S01]  /*2d60*/  FFMA.FTZ R76, R15, R72, R76 ;  /* 0x000000480f4c7223 */ /* 0x000fe2000001004c */
[-C--:B------:R-:W-:Y:S01]  /*2d70*/  FFMA.FTZ R56, R7, R71.reuse, -R56 ;  /* 0x0000004707387223 */ /* 0x080fe20000010838 */
[----:B------:R-:W-:-:S03]  /*2d80*/  FFMA.FTZ R75, R6, R71, R75 ;  /* 0x00000047064b7223 */ /* 0x000fc6000001004b */
[----:B------:R-:W-:Y:S02]  /*2d90*/  F2FP.SATFINITE.E4M3.F32.PACK_AB_MERGE_C R7, R76, R57, R74 ;  /* 0x000000394c07723e */ /* 0x000fe4000480704a */
[----:B------:R-:W-:-:S07]  /*2da0*/  F2FP.SATFINITE.E4M3.F32.PACK_AB_MERGE_C R6, R75, R56, R27 ;  /* 0x000000384b06723e */ /* 0x000fce000480701b */
.L_x_439:
[----:B------:R-:W-:Y:S05]  /*2db0*/  BSYNC B2 ;  /* 0x0000000000027941 */ /* 0x000fea0003800000 */
.L_x_438:
[----:B0-----:R4:W-:Y:S02]  /*2dc0*/  ST.E.128 desc[UR40][R10.64], R4 ;  /* 0x000000040a007985 */ /* 0x0019e4000c101d28 */
.L_x_437:
[----:B------:R-:W-:Y:S05]  /*2dd0*/  BSYNC B1 ;  /* 0x0000000000017941 */ /* 0x000fea0003800000 */
.L_x_436:
[----:B------:R-:W-:-:S13]  /*2de0*/  LOP3.LUT P3, RZ, R83, 0x1, RZ, 0xc0, !PT ;  /* 0x0000000153ff7812 */ /* 0x000fda000786c0ff */
[----:B------:R-:W-:Y:S05]  /*2df0*/  @P3 BRA `(.L_x_435) ;  /* 0x0000001c00143947 */ /* 0x000fea0003800000 */
[----:B----4-:R-:W4:Y:S04]  /*2e00*/  LDL R7, [R1+0x28] ;  /* 0x0000280001077983 */ /* 0x010f280000100800 */
[----:B------:R-:W2:Y:S04]  /*2e10*/  LDL R6, [R1+0x20] ;  /* 0x0000200001067983 */ /* 0x000ea80000100800 */
[----:B------:R-:W5:Y:S01]  /*2e20*/  LDL R12, [R1+0x24] ;  /* 0x00002400010c7983 */ /* 0x000f620000100800 */
[----:B------:R-:W-:Y:S01]  /*2e30*/  IMAD.MOV.U32 R5, RZ, RZ, 0x20 ;  /* 0x00000020ff057424 */ /* 0x000fe200078e00ff */
[----:B---3--:R-:W-:Y:S01]  /*2e40*/  IADD3 R10, P3, R156, R14, RZ ;  /* 0x0000000e9c0a7210 */ /* 0x008fe20007f7e0ff */
[----:B------:R-:W-:Y:S01]  /*2e50*/  IMAD R4, R19, 0x2800, RZ ;  /* 0x0000280013047824 */ /* 0x000fe200078e02ff */
[----:B------:R-:W-:Y:S02]  /*2e60*/  BSSY B1, `(.L_x_440) ;  /* 0x000006f000017945 */ /* 0x000fe40003800000 */
[----:B------:R-:W-:-:S04]  /*2e70*/  SEL R5, R5, 0xffffffe0, !P1 ;  /* 0xffffffe005057807 */ /* 0x000fc80004800000 */
[----:B----4-:R-:W-:Y:S01]  /*2e80*/  IADD3 R5, R5, R7, R4 ;  /* 0x0000000705057210 */ /* 0x010fe20007ffe004 */
[----:B--2---:R-:W-:-:S04]  /*2e90*/  IMAD.X R11, R69, 0x1, R6, P3 ;  /* 0x00000001450b7824 */ /* 0x004fc800018e0606 */
[----:B------:R-:W-:Y:S01]  /*2ea0*/  IMAD.IADD R4, R18, 0x1, R5 ;  /* 0x0000000112047824 */ /* 0x000fe200078e0205 */
[----:B-----5:R-:W-:-:S05]  /*2eb0*/  ISETP.GE.AND P3, PT, R12, R73, PT ;  /* 0x000000490c00720c */ /* 0x020fca0003f66270 */
[----:B------:R-:W2:Y:S08]  /*2ec0*/  LDS.128 R4, [R4+0xe000] ;  /* 0x00e0000004047984 */ /* 0x000eb00000000c00 */
[----:B------:R-:W-:Y:S05]  /*2ed0*/  @P3 BRA `(.L_x_441) ;  /* 0x00000004009c3947 */ /* 0x000fea0003800000 */
[----:B------:R-:W-:Y:S02]  /*2ee0*/  SHF.R.U32.HI R8, RZ, 0x8, R9 ;  /* 0x00000008ff087819 */ /* 0x000fe40000011609 */
[----:B------:R-:W-:Y:S02]  /*2ef0*/  SHF.R.U32.HI R14, RZ, 0x8, R25 ;  /* 0x00000008ff0e7819 */ /* 0x000fe40000011619 */
[----:B------:R-:W-:Y:S02]  /*2f00*/  LOP3.LUT R12, R9, 0xff0000ff, RZ, 0xc0, !PT ;  /* 0xff0000ff090c7812 */ /* 0x000fe400078ec0ff */
[----:B------:R-:W-:Y:S01]  /*2f10*/  SHF.R.U32.HI R24, RZ, 0x10, R9 ;  /* 0x00000010ff187819 */ /* 0x000fe20000011609 */
[----:B------:R-:W-:Y:S01]  /*2f20*/  IMAD.SHL.U32 R14, R14, 0x100, RZ ;  /* 0x000001000e0e7824 */ /* 0x000fe200078e00ff */
[----:B------:R-:W-:Y:S02]  /*2f30*/  SHF.R.U32.HI R15, RZ, 0x10, R25 ;  /* 0x00000010ff0f7819 */ /* 0x000fe40000011619 */
[----:B------:R-:W-:Y:S01]  /*2f40*/  SHF.L.U32 R9, R8, 0x8, RZ ;  /* 0x0000000808097819 */ /* 0x000fe200000006ff */
[----:B--2---:R-:W-:Y:S01]  /*2f50*/  IMAD.MOV.U32 R8, RZ, RZ, R4 ;  /* 0x000000ffff087224 */ /* 0x004fe200078e0004 */
[----:B-1----:R-:W-:Y:S01]  /*2f60*/  LOP3.LUT R13, R25, 0xff0000ff, RZ, 0xc0, !PT ;  /* 0xff0000ff190d7812 */ /* 0x002fe200078ec0ff */
[----:B------:R-:W-:Y:S01]  /*2f70*/  IMAD.U32 R15, R15, 0x10000, RZ ;  /* 0x000100000f0f7824 */ /* 0x000fe200078e00ff */
[----:B------:R-:W-:Y:S01]  /*2f80*/  LOP3.LUT R9, R12, 0xff00, R9, 0xf8, !PT ;  /* 0x0000ff000c097812 */ /* 0x000fe200078ef809 */
[----:B------:R-:W-:Y:S01]  /*2f90*/  IMAD.U32 R12, R24, 0x10000, RZ ;  /* 0x00010000180c7824 */ /* 0x000fe200078e00ff */
[----:B------:R-:W-:-:S02]  /*2fa0*/  LOP3.LUT R14, R13, 0xff00, R14, 0xf8, !PT ;  /* 0x0000ff000d0e7812 */ /* 0x000fc400078ef80e */
[-C--:B------:R-:W-:Y:S02]  /*2fb0*/  F2FP.F16.E4M3.UNPACK_B R4, R5.reuse ;  /* 0x00000005ff04723e */ /* 0x080fe400020006ff */
[----:B------:R-:W-:Y:S02]  /*2fc0*/  F2FP.F16.E4M3.UNPACK_B R13, R70.H1 ;  /* 0x00000046ff0d723e */ /* 0x000fe400030006ff */
[----:B------:R-:W-:Y:S01]  /*2fd0*/  LOP3.LUT R24, R9, 0xff0000, R12, 0xf8, !PT ;  /* 0x00ff000009187812 */ /* 0x000fe200078ef80c */
[--C-:B------:R-:W-:Y:S01]  /*2fe0*/  HADD2.F32 R9, -RZ, R4.reuse.H1_H1 ;  /* 0x30000004ff097230 */ /* 0x100fe20000004100 */
[----:B------:R-:W-:Y:S01]  /*2ff0*/  LOP3.LUT R27, R14, 0xff0000, R15, 0xf8, !PT ;  /* 0x00ff00000e1b7812 */ /* 0x000fe200078ef80f */
[--C-:B------:R-:W-:Y:S01]  /*3000*/  HADD2.F32 R25, -RZ, R13.reuse.H0_H0 ;  /* 0x2000000dff197230 */ /* 0x100fe20000004100 */
[----:B------:R-:W-:Y:S01]  /*3010*/  F2FP.F16.E4M3.UNPACK_B R14, R68.H1 ;  /* 0x00000044ff0e723e */ /* 0x000fe200030006ff */
[----:B------:R-:W-:Y:S01]  /*3020*/  HADD2.F32 R4, -RZ, R4.H0_H0 ;  /* 0x20000004ff047230 */ /* 0x000fe20000004100 */
[----:B------:R-:W-:Y:S01]  /*3030*/  F2FP.F16.E4M3.UNPACK_B R5, R5.H1 ;  /* 0x00000005ff05723e */ /* 0x000fe200030006ff */
[----:B------:R-:W-:-:S02]  /*3040*/  HADD2.F32 R26, -RZ, R13.H1_H1 ;  /* 0x3000000dff1a7230 */ /* 0x000fc40000004100 */
[CC--:B------:R-:W-:Y:S01]  /*3050*/  FMUL.FTZ R57, R9.reuse, R25.reuse ;  /* 0x0000001909397220 */ /* 0x0c0fe20000410000 */
[--C-:B------:R-:W-:Y:S02]  /*3060*/  HADD2.F32 R15, -RZ, R14.reuse.H0_H0 ;  /* 0x2000000eff0f7230 */ /* 0x100fe40000004100 */
[----:B------:R-:W-:Y:S01]  /*3070*/  FMUL.FTZ R56, R4, R25 ;  /* 0x0000001904387220 */ /* 0x000fe20000410000 */
[--C-:B------:R-:W-:Y:S01]  /*3080*/  HADD2.F32 R13, -RZ, R5.reuse.H1_H1 ;  /* 0x30000005ff0d7230 */ /* 0x100fe20000004100 */
[----:B------:R-:W-:Y:S01]  /*3090*/  F2FP.F16.E4M3.UNPACK_B R70, R70 ;  /* 0x00000046ff46723e */ /* 0x000fe200020006ff */
[----:B------:R-:W-:Y:S02]  /*30a0*/  HADD2.F32 R12, -RZ, R5.H0_H0 ;  /* 0x20000005ff0c7230 */ /* 0x000fe40000004100 */
[-C--:B------:R-:W-:Y:S01]  /*30b0*/  FFMA.FTZ R5, R9, R15.reuse, R56 ;  /* 0x0000000f09057223 */ /* 0x080fe20000010038 */
[----:B------:R-:W-:Y:S02]  /*30c0*/  HADD2.F32 R14, -RZ, R14.H1_H1 ;  /* 0x3000000eff0e7230 */ /* 0x000fe40000004100 */
[C---:B------:R-:W-:Y:S01]  /*30d0*/  FMUL.FTZ R25, R13.reuse, R26 ;  /* 0x0000001a0d197220 */ /* 0x040fe20000410000 */
[----:B------:R-:W-:Y:S01]  /*30e0*/  F2FP.F16.E4M3.UNPACK_B R9, R8.H1 ;  /* 0x00000008ff09723e */ /* 0x000fe200030006ff */
[----:B------:R-:W-:Y:S01]  /*30f0*/  FMUL.FTZ R26, R12, R26 ;  /* 0x0000001a0c1a7220 */ /* 0x000fe20000410000 */
[----:B------:R-:W-:Y:S01]  /*3100*/  FFMA.FTZ R4, R4, R15, -R57 ;  /* 0x0000000f04047223 */ /* 0x000fe20000010839 */
[----:B------:R-:W-:Y:S01]  /*3110*/  FFMA.FTZ R69, R12, R14, -R25 ;  /* 0x0000000e0c457223 */ /* 0x000fe20000010819 */
[----:B------:R-:W-:Y:S01]  /*3120*/  F2FP.F16.E4M3.UNPACK_B R8, R8 ;  /* 0x00000008ff08723e */ /* 0x000fe200020006ff */
[----:B------:R-:W-:Y:S01]  /*3130*/  FFMA.FTZ R72, R13, R14, R26 ;  /* 0x0000000e0d487223 */ /* 0x000fe2000001001a */
[----:B------:R-:W-:Y:S01]  /*3140*/  F2FP.F16.E4M3.UNPACK_B R68, R68 ;  /* 0x00000044ff44723e */ /* 0x000fe200020006ff */
[----:B------:R-:W-:-:S02]  /*3150*/  HADD2.F32 R15, -RZ, R70.H1_H1 ;  /* 0x30000046ff0f7230 */ /* 0x000fc40000004100 */
[--C-:B------:R-:W-:Y:S01]  /*3160*/  HADD2.F32 R12, -RZ, R9.reuse.H0_H0 ;  /* 0x20000009ff0c7230 */ /* 0x100fe20000004100 */
[----:B------:R-:W-:Y:S01]  /*3170*/  F2FP.SATFINITE.E4M3.F32.PACK_AB_MERGE_C R72, R72, R69, RZ ;  /* 0x000000454848723e */ /* 0x000fe200048070ff */
[----:B------:R-:W-:Y:S02]  /*3180*/  HADD2.F32 R13, -RZ, R9.H1_H1 ;  /* 0x30000009ff0d7230 */ /* 0x000fe40000004100 */
[----:B------:R-:W-:Y:S02]  /*3190*/  HADD2.F32 R9, -RZ, R8.H0_H0 ;  /* 0x20000008ff097230 */ /* 0x000fe40000004100 */
[-C--:B------:R-:W-:Y:S01]  /*31a0*/  FMUL.FTZ R56, R12, R15.reuse ;  /* 0x0000000f0c387220 */ /* 0x080fe20000410000 */
[----:B------:R-:W-:Y:S02]  /*31b0*/  HADD2.F32 R14, -RZ, R68.H1_H1 ;  /* 0x30000044ff0e7230 */ /* 0x000fe40000004100 */
[----:B------:R-:W-:Y:S01]  /*31c0*/  FMUL.FTZ R25, R13, R15 ;  /* 0x0000000f0d197220 */ /* 0x000fe20000410000 */
[----:B------:R-:W-:Y:S01]  /*31d0*/  HADD2.F32 R70, -RZ, R70.H0_H0 ;  /* 0x20000046ff467230 */ /* 0x000fe20000004100 */
[----:B------:R-:W-:Y:S01]  /*31e0*/  F2FP.SATFINITE.E4M3.F32.PACK_AB_MERGE_C R5, R5, R4, R72 ;  /* 0x000000040505723e */ /* 0x000fe20004807048 */
[----:B------:R-:W-:-:S02]  /*31f0*/  HADD2.F32 R8, -RZ, R8.H1_H1 ;  /* 0x30000008ff087230 */ /* 0x000fc40000004100 */
[-C--:B------:R-:W-:Y:S01]  /*3200*/  FFMA.FTZ R25, R12, R14.reuse, -R25 ;  /* 0x0000000e0c197223 */ /* 0x080fe20000010819 */
[----:B------:R-:W-:Y:S02]  /*3210*/  HADD2.F32 R68, -RZ, R68.H0_H0 ;  /* 0x20000044ff447230 */ /* 0x000fe40000004100 */
[----:B------:R-:W-:Y:S01]  /*3220*/  FFMA.FTZ R56, R13, R14, R56 ;  /* 0x0000000e0d387223 */ /* 0x000fe20000010038 */
[CC--:B------:R-:W-:Y:S01]  /*3230*/  FMUL.FTZ R15, R9.reuse, R70.reuse ;  /* 0x00000046090f7220 */ /* 0x0c0fe20000410000 */
[----:B------:R-:W-:Y:S01]  /*3240*/  FMUL.FTZ R26, R8, R70 ;  /* 0x00000046081a7220 */ /* 0x000fe20000410000 */
[----:B------:R-:W-:Y:S02]  /*3250*/  F2FP.F16.E4M3.UNPACK_B R14, R24.H1 ;  /* 0x00000018ff0e723e */ /* 0x000fe400030006ff */
[----:B------:R-:W-:Y:S01]  /*3260*/  F2FP.SATFINITE.E4M3.F32.PACK_AB_MERGE_C R71, R56, R25, RZ ;  /* 0x000000193847723e */ /* 0x000fe200048070ff */
[-C--:B------:R-:W-:Y:S01]  /*3270*/  FFMA.FTZ R57, R9, R68.reuse, -R26 ;  /* 0x0000004409397223 */ /* 0x080fe2000001081a */
[----:B------:R-:W-:Y:S01]  /*3280*/  F2FP.F16.E4M3.UNPACK_B R9, R7.H1 ;  /* 0x00000007ff09723e */ /* 0x000fe200030006ff */
[----:B------:R-:W-:Y:S01]  /*3290*/  FFMA.FTZ R68, R8, R68, R15 ;  /* 0x0000004408447223 */ /* 0x000fe2000001000f */
[-C--:B------:R-:W-:Y:S01]  /*32a0*/  F2FP.F16.E4M3.UNPACK_B R25, R27.reuse.H1 ;  /* 0x0000001bff19723e */ /* 0x080fe200030006ff */
[----:B------:R-:W-:Y:S01]  /*32b0*/  HADD2.F32 R15, -RZ, R14.H1_H1 ;  /* 0x3000000eff0f7230 */ /* 0x000fe20000004100 */
[----:B------:R-:W-:Y:S01]  /*32c0*/  F2FP.F16.E4M3.UNPACK_B R8, R6.H1 ;  /* 0x00000006ff08723e */ /* 0x000fe200030006ff */
[----:B------:R-:W-:Y:S01]  /*32d0*/  HADD2.F32 R13, -RZ, R9.H1_H1 ;  /* 0x30000009ff0d7230 */ /* 0x000fe20000004100 */
[----:B------:R-:W-:Y:S01]  /*32e0*/  F2FP.F16.E4M3.UNPACK_B R27, R27 ;  /* 0x0000001bff1b723e */ /* 0x000fe200020006ff */
[----:B------:R-:W-:Y:S01]  /*32f0*/  HADD2.F32 R56, -RZ, R25.H1_H1 ;  /* 0x30000019ff387230 */ /* 0x000fe20000004100 */
[----:B------:R-:W-:Y:S01]  /*3300*/  F2FP.F16.E4M3.UNPACK_B R24, R24 ;  /* 0x00000018ff18723e */ /* 0x000fe200020006ff */
[----:B------:R-:W-:Y:S01]  /*3310*/  HADD2.F32 R12, -RZ, R9.H0_H0 ;  /* 0x20000009ff0c7230 */ /* 0x000fe20000004100 */
[----:B------:R-:W-:Y:S01]  /*3320*/  F2FP.F16.E4M3.UNPACK_B R7, R7 ;  /* 0x00000007ff07723e */ /* 0x000fe200020006ff */
[----:B------:R-:W-:-:S02]  /*3330*/  HADD2.F32 R9, -RZ, R8.H1_H1 ;  /* 0x30000008ff097230 */ /* 0x000fc40000004100 */
[-C--:B------:R-:W-:Y:S01]  /*3340*/  FMUL.FTZ R69, R13, R56.reuse ;  /* 0x000000380d457220 */ /* 0x080fe20000410000 */
[--C-:B------:R-:W-:Y:S02]  /*3350*/  HADD2.F32 R26, -RZ, R27.reuse.H1_H1 ;  /* 0x3000001bff1a7230 */ /* 0x100fe40000004100 */
[C---:B------:R-:W-:Y:S01]  /*3360*/  FMUL.FTZ R56, R12.reuse, R56 ;  /* 0x000000380c387220 */ /* 0x040fe20000410000 */
[----:B------:R-:W-:Y:S02]  /*3370*/  HADD2.F32 R8, -RZ, R8.H0_H0 ;  /* 0x20000008ff087230 */ /* 0x000fe40000004100 */
[----:B------:R-:W-:Y:S01]  /*3380*/  FFMA.FTZ R70, R12, R15, -R69 ;  /* 0x0000000f0c467223 */ /* 0x000fe20000010845 */
[----:B------:R-:W-:Y:S02]  /*3390*/  HADD2.F32 R12, -RZ, R24.H1_H1 ;  /* 0x30000018ff0c7230 */ /* 0x000fe40000004100 */
[----:B------:R-:W-:Y:S01]  /*33a0*/  FMUL.FTZ R69, R9, R26 ;  /* 0x0000001a09457220 */ /* 0x000fe20000410000 */
[----:B------:R-:W-:Y:S01]  /*33b0*/  F2FP.F16.E4M3.UNPACK_B R6, R6 ;  /* 0x00000006ff06723e */ /* 0x000fe200020006ff */
[----:B------:R-:W-:Y:S01]  /*33c0*/  FMUL.FTZ R26, R8, R26 ;  /* 0x0000001a081a7220 */ /* 0x000fe20000410000 */
[----:B------:R-:W-:-:S02]  /*33d0*/  HADD2.F32 R27, -RZ, R27.H0_H0 ;  /* 0x2000001bff1b7230 */ /* 0x000fc40000004100 */
[-C--:B------:R-:W-:Y:S01]  /*33e0*/  FFMA.FTZ R69, R8, R12.reuse, -R69 ;  /* 0x0000000c08457223 */ /* 0x080fe20000010845 */
[--C-:B------:R-:W-:Y:S02]  /*33f0*/  HADD2.F32 R8, -RZ, R7.reuse.H0_H0 ;  /* 0x20000007ff087230 */ /* 0x100fe40000004100 */
[----:B------:R-:W-:Y:S01]  /*3400*/  FFMA.FTZ R26, R9, R12, R26 ;  /* 0x0000000c091a7223 */ /* 0x000fe2000001001a */
[----:B------:R-:W-:Y:S02]  /*3410*/  HADD2.F32 R9, -RZ, R7.H1_H1 ;  /* 0x30000007ff097230 */ /* 0x000fe40000004100 */
[----:B------:R-:W-:Y:S01]  /*3420*/  FFMA.FTZ R15, R13, R15, R56 ;  /* 0x0000000f0d0f7223 */ /* 0x000fe20000010038 */
[--C-:B------:R-:W-:Y:S01]  /*3430*/  HADD2.F32 R7, -RZ, R6.reuse.H0_H0 ;  /* 0x20000006ff077230 */ /* 0x100fe20000004100 */
[----:B------:R-:W-:Y:S01]  /*3440*/  F2FP.SATFINITE.E4M3.F32.PACK_AB_MERGE_C R4, R68, R57, R71 ;  /* 0x000000394404723e */ /* 0x000fe20004807047 */
[----:B------:R-:W-:Y:S01]  /*3450*/  HADD2.F32 R6, -RZ, R6.H1_H1 ;  /* 0x30000006ff067230 */ /* 0x000fe20000004100 */
[----:B------:R-:W-:Y:S01]  /*3460*/  F2FP.SATFINITE.E4M3.F32.PACK_AB_MERGE_C R26, R26, R69, RZ ;  /* 0x000000451a1a723e */ /* 0x000fe200048070ff */
[----:B------:R-:W-:Y:S01]  /*3470*/  HADD2.F32 R25, -RZ, R25.H0_H0 ;  /* 0x20000019ff197230 */ /* 0x000fe20000004100 */
[----:B------:R-:W-:Y:S01]  /*3480*/  F2FP.SATFINITE.E4M3.F32.PACK_AB_MERGE_C R15, R15, R70, RZ ;  /* 0x000000460f0f723e */ /* 0x000fe200048070ff */
[----:B------:R-:W-:-:S02]  /*3490*/  HADD2.F32 R14, -RZ, R14.H0_H0 ;  /* 0x2000000eff0e7230 */ /* 0x000fc40000004100 */
[----:B------:R-:W-:Y:S01]  /*34a0*/  FMUL.FTZ R12, R6, R27 ;  /* 0x0000001b060c7220 */ /* 0x000fe20000410000 */
[----:B------:R-:W-:Y:S02]  /*34b0*/  HADD2.F32 R24, -RZ, R24.H0_H0 ;  /* 0x20000018ff187230 */ /* 0x000fe40000004100 */
[-C--:B------:R-:W-:Y:S01]  /*34c0*/  FMUL.FTZ R13, R9, R25.reuse ;  /* 0x00000019090d7220 */ /* 0x080fe20000410000 */
[C---:B------:R-:W-:Y:S01]  /*34d0*/  FMUL.FTZ R56, R8.reuse, R25 ;  /* 0x0000001908387220 */ /* 0x040fe20000410000 */
[----:B------:R-:W-:Y:S02]  /*34e0*/  FMUL.FTZ R27, R7, R27 ;  /* 0x0000001b071b7220 */ /* 0x000fe40000410000 */
[-C--:B------:R-:W-:Y:S01]  /*34f0*/  FFMA.FTZ R13, R8, R14.reuse, -R13 ;  /* 0x0000000e080d7223 */ /* 0x080fe2000001080d */
[----:B------:R-:W-:Y:S01]  /*3500*/  FFMA.FTZ R56, R9, R14, R56 ;  /* 0x0000000e09387223 */ /* 0x000fe20000010038 */
[-C--:B------:R-:W-:Y:S01]  /*3510*/  FFMA.FTZ R12, R7, R24.reuse, -R12 ;  /* 0x00000018070c7223 */ /* 0x080fe2000001080c */
[----:B------:R-:W-:-:S03]  /*3520*/  FFMA.FTZ R27, R6, R24, R27 ;  /* 0x00000018061b7223 */ /* 0x000fc6000001001b */
[----:B------:R-:W-:Y:S02]  /*3530*/  F2FP.SATFINITE.E4M3.F32.PACK_AB_MERGE_C R7, R56, R13, R15 ;  /* 0x0000000d3807723e */ /* 0x000fe4000480700f */
[----:B------:R-:W-:-:S07]  /*3540*/  F2FP.SATFINITE.E4M3.F32.PACK_AB_MERGE_C R6, R27, R12, R26 ;  /* 0x0000000c1b06723e */ /* 0x000fce000480701a */
.L_x_441:
[----:B------:R-:W-:Y:S05]  /*3550*/  BSYNC B1 ;  /* 0x0000000000017941 */ /* 0x000fea0003800000 */
.L_x_440:
[----:B--2---:R2:W-:Y:S01]  /*3560*/  ST.E.128 desc[UR40][R10.64], R4 ;  /* 0x000000040a007985 */ /* 0x0045e2000c101d28 */
[----:B------:R-:W-:Y:S05]  /*3570*/  BRA `(.L_x_435) ;  /* 0x0000001400347947 */ /* 0x000fea0003800000 */
.L_x_428:
[----:B------:R-:W0:Y:S01]  /*3580*/  S2R R8, SR_TID.X ;  /* 0x0000000000087919 */ /* 0x000e220000002100 */
[----:B------:R-:W-:Y:S01]  /*3590*/  IMAD R65, R2, -0xa0, R31 ;  /* 0xffffff6002417824 */ /* 0x000fe200078e021f */
[----:B------:R-:W2:Y:S04]  /*35a0*/  LDL R14, [R1+0x18] ;  /* 0x00001800010e7983 */ /* 0x000ea80000100800 */
[----:B------:R-:W-:Y:S01]  /*35b0*/  VIMNMX R65, R65, 0xa0, PT ;  /* 0x000000a041417848 */ /* 0x000fe20003fe0100 */
[----:B0-----:R-:W-:-:S05]  /*35c0*/  VIADD R8, R8, 0xffffff80 ;  /* 0xffffff8008087836 */ /* 0x001fca0000000000 */
[----:B------:R-:W-:-:S04]  /*35d0*/  LEA.HI R8, R8, R8, RZ, 0x1 ;  /* 0x0000000808087211 */ /* 0x000fc800078f08ff */
[----:B------:R-:W-:-:S04]  /*35e0*/  SHF.R.S32.HI R8, RZ, 0x1, R8 ;  /* 0x00000001ff087819 */ /* 0x000fc80000011408 */
[----:B------:R-:W-:-:S04]  /*35f0*/  ISETP.GE.AND P3, PT, R8, R65, PT ;  /* 0x000000410800720c */ /* 0x000fc80003f66270 */
[----:B------:R-:W-:-:S13]  /*3600*/  ISETP.GE.OR P4, PT, R16, R73, P3 ;  /* 0x000000491000720c */ /* 0x000fda0001f86670 */
[----:B------:R-:W0:Y:S02]  /*3610*/  @!P4 LDC.64 R8, c[0x0][0x3e8] ;  /* 0x0000fa00ff08cb82 */ /* 0x000e240000000a00 */
[----:B0-----:R-:W-:-:S04]  /*3620*/  @!P4 IADD3 R8, P5, P6, R32, R8, R6 ;  /* 0x000000082008c210 */ /* 0x001fc80007ebe006 */
[----:B------:R-:W-:Y:S02]  /*3630*/  @!P4 IADD3.X R9, R51, R9, R10, P5, P6 ;  /* 0x000000093309c210 */ /* 0x000fe40002fec40a */
[----:B------:R-:W0:Y:S01]  /*3640*/  @!P4 LDC.64 R10, c[0x0][0x400] ;  /* 0x00010000ff0acb82 */ /* 0x000e220000000a00 */
[----:B------:R-:W-:Y:S02]  /*3650*/  CS2R R6, SRZ ;  /* 0x0000000000067805 */ /* 0x000fe4000001ff00 */
[----:B------:R-:W-:Y:S02]  /*3660*/  CS2R R26, SRZ ;  /* 0x00000000001a7805 */ /* 0x000fe4000001ff00 */
[----:B------:R-:W-:Y:S02]  /*3670*/  CS2R R24, SRZ ;  /* 0x0000000000187805 */ /* 0x000fe4000001ff00 */
[----:B0-----:R-:W-:Y:S02]  /*3680*/  @!P4 IADD3 R10, P5, P6, R38, R10, R4 ;  /* 0x0000000a260ac210 */ /* 0x001fe40007ebe004 */
[----:B------:R-:W-:-:S02]  /*3690*/  CS2R R4, SRZ ;  /* 0x0000000000047805 */ /* 0x000fc4000001ff00 */
[----:B------:R-:W-:-:S04]  /*36a0*/  @!P4 IADD3.X R11, R53, R11, R12, P5, P6 ;  /* 0x0000000b350bc210 */ /* 0x000fc80002fec40c */
[----:B------:R-:W3:Y:S04]  /*36b0*/  @!P4 LDG.E.128 R4, desc[UR40][R8.64] ;  /* 0x000000280804c981 */ /* 0x000ee8000c1e1d00 */
[----:B------:R-:W4:Y:S01]  /*36c0*/  @!P4 LDG.E.128 R24, desc[UR40][R10.64] ;  /* 0x000000280a18c981 */ /* 0x000f22000c1e1d00 */
[----:B------:R-:W-:Y:S02]  /*36d0*/  ISETP.GE.AND P5, PT, R16, R73, PT ;  /* 0x000000491000720c */ /* 0x000fe40003fa6270 */
[----:B--2---:R-:W-:Y:S01]  /*36e0*/  ISETP.NE.AND P4, PT, R14, 0x3, PT ;  /* 0x000000030e00780c */ /* 0x004fe20003f85270 */
[----:B---3--:R-:W-:Y:S02]  /*36f0*/  IMAD.MOV.U32 R72, RZ, RZ, R6 ;  /* 0x000000ffff487224 */ /* 0x008fe400078e0006 */
[----:B------:R-:W-:-:S02]  /*3700*/  IMAD.MOV.U32 R73, RZ, RZ, R4 ;  /* 0x000000ffff497224 */ /* 0x000fc400078e0004 */
[----:B----4-:R-:W-:Y:S01]  /*3710*/  IMAD.MOV.U32 R70, RZ, RZ, R26 ;  /* 0x000000ffff467224 */ /* 0x010fe200078e001a */
[----:B------:R-:W-:-:S07]  /*3720*/  MOV R75, R24 ;  /* 0x00000018004b7202 */ /* 0x000fce0000000f00 */
[----:B------:R-:W-:Y:S05]  /*3730*/  @!P4 BRA `(.L_x_442) ;  /* 0x000000000004c947 */ /* 0x000fea0003800000 */
[----:B------:R-:W-:Y:S01]  /*3740*/  BPT.TRAP 0x1 ;  /* 0x000000040000795c */ /* 0x000fe20000300000 */
.L_x_442:
[----:B------:R-:W-:Y:S01]  /*3750*/  IMAD R66, R19, 0x8, R18 ;  /* 0x0000000813427824 */ /* 0x000fe200078e0212 */
[----:B------:R-:W-:Y:S01]  /*3760*/  SHF.L.U32 R67, R157, 0x1f, RZ ;  /* 0x0000001f9d437819 */ /* 0x000fe200000006ff */
[----:B------:R-:W-:Y:S03]  /*3770*/  BSSY B1, `(.L_x_443) ;  /* 0x0000003000017945 */ /* 0x000fe60003800000 */
[----:B------:R-:W0:Y:S02]  /*3780*/  SYNCS.PHASECHK.TRANS64.TRYWAIT P6, [R66+URZ+0x13290], R67 ;  /* 0x01329043420075a7 */ /* 0x000e2400080c017f */
[----:B0-----:R-:W-:Y:S05]  /*3790*/  @!P6 BRA `(.L_x_444) ;  /* 0x000001300040e947 */ /* 0x001fea0003800000 */
.L_x_659:
[----:B------:R-:W-:Y:S05]  /*37a0*/  BSYNC B1 ;  /* 0x0000000000017941 */ /* 0x000fea0003800000 */
.L_x_443:
[----:B------:R-:W-:-:S03]  /*37b0*/  UMOV UR4, 0xffffffff ;  /* 0xffffffff00047882 */ /* 0x000fc60000000000 */
[----:B------:R-:W-:Y:S05]  /*37c0*/  BRA.DIV UR4, `(.L_x_445) ;  /* 0x0000013204487947 */ /* 0x000fea000b800000 */
[----:B------:R1:W2:Y:S04]  /*37d0*/  SHFL.IDX PT, R69, R13, RZ, 0x1e1f ;  /* 0x001e1fff0d457589 */ /* 0x0002a800000e0000 */
[----:B------:R-:W3:Y:S02]  /*37e0*/  SHFL.IDX PT, R71, R71, RZ, 0x1e1f ;  /* 0x001e1fff47477589 */ /* 0x000ee400000e0000 */
.L_x_663:
[----:B------:R-:W4:Y:S02]  /*37f0*/  LDC R68, c[0x0][0x2f4] ;  /* 0x0000bd00ff447b82 */ /* 0x000f240000000800 */
[----:B----4-:R-:W-:-:S13]  /*3800*/  ISETP.GE.OR P3, PT, R16, R68, P3 ;  /* 0x000000441000720c */ /* 0x010fda0001f66670 */
[----:B------:R-:W-:Y:S05]  /*3810*/  @P3 BRA `(.L_x_435) ;  /* 0x00000010008c3947 */ /* 0x000fea0003800000 */
[----:B------:R-:W4:Y:S04]  /*3820*/  LDL R12, [R1+0x34] ;  /* 0x00003400010c7983 */ /* 0x000f280000100800 */
[----:B------:R-:W5:Y:S04]  /*3830*/  LDL R11, [R1+0x38] ;  /* 0x00003800010b7983 */ /* 0x000f680000100800 */
[----:B------:R-:W5:Y:S01]  /*3840*/  LDL R10, [R1+0x3c] ;  /* 0x00003c00010a7983 */ /* 0x000f620000100800 */
[----:B------:R-:W-:Y:S01]  /*3850*/  IMAD.IADD R8, R68, 0x1, -R47 ;  /* 0x0000000144087824 */ /* 0x000fe200078e0a2f */
[----:B---3--:R-:W-:Y:S01]  /*3860*/  IADD3 R56, P3, R54, R71, RZ ;  /* 0x0000004736387210 */ /* 0x008fe20007f7e0ff */
[----:B------:R-:W-:Y:S03]  /*3870*/  BSSY B1, `(.L_x_446) ;  /* 0x00000e0000017945 */ /* 0x000fe60003800000 */
[----:B------:R-:W-:-:S02]  /*3880*/  SEL R8, R47, R8, !P0 ;  /* 0x000000082f087207 */ /* 0x000fc40004000000 */
[----:B--2---:R-:W-:Y:S02]  /*3890*/  LEA.HI.X.SX32 R57, R54, R69, 0x1, P3 ;  /* 0x0000004536397211 */ /* 0x004fe400018f0eff */
[----:B------:R-:W-:-:S04]  /*38a0*/  SHF.R.S32.HI R9, RZ, 0x1f, R8 ;  /* 0x0000001fff097819 */ /* 0x000fc80000011408 */
[----:B------:R-:W-:-:S04]  /*38b0*/  LEA.HI R9, R9, R8, RZ, 0x5 ;  /* 0x0000000809097211 */ /* 0x000fc800078f28ff */
[----:B------:R-:W-:Y:S01]  /*38c0*/  SHF.R.S32.HI R8, RZ, 0x5, R9 ;  /* 0x00000005ff087819 */ /* 0x000fe20000011409 */
[----:B------:R-:W-:-:S03]  /*38d0*/  IMAD R9, R19, 0x2800, R58 ;  /* 0x0000280013097824 */ /* 0x000fc600078e023a */
[----:B------:R-:W-:Y:S01]  /*38e0*/  LEA.HI.SX32 R8, R3, R8, 0x1c ;  /* 0x0000000803087211 */ /* 0x000fe200078fe2ff */
[----:B------:R-:W-:-:S04]  /*38f0*/  IMAD.IADD R9, R18, 0x1, R9 ;  /* 0x0000000112097824 */ /* 0x000fc800078e0209 */
[----:B------:R-:W-:-:S05]  /*3900*/  IMAD.SHL.U32 R74, R8, 0x10, RZ ;  /* 0x00000010084a7824 */ /* 0x000fca00078e00ff */
[----:B----4-:R-:W-:-:S04]  /*3910*/  LOP3.LUT R8, R12, 0x30, R74, 0xf8, !PT ;  /* 0x000000300c087812 */ /* 0x010fc800078ef84a */
[----:B-----5:R-:W-:-:S05]  /*3920*/  LOP3.LUT R8, R8, R11, RZ, 0x3c, !PT ;  /* 0x0000000b08087212 */ /* 0x020fca00078e3cff */
[----:B------:R-:W-:-:S04]  /*3930*/  IMAD.IADD R8, R10, 0x1, R8 ;  /* 0x000000010a087824 */ /* 0x000fc800078e0208 */
[----:B------:R-:W-:-:S04]  /*3940*/  IMAD R11, R19, 0x2800, R8 ;  /* 0x00002800130b7824 */ /* 0x000fc800078e0208 */
[----:B------:R-:W-:Y:S02]  /*3950*/  IMAD.IADD R12, R18, 0x1, R11 ;  /* 0x00000001120c7824 */ /* 0x000fe400078e020b */
[----:B------:R-:W2:Y:S04]  /*3960*/  LDS.128 R8, [R9+0xe000] ;  /* 0x00e0000009087984 */ /* 0x000ea80000000c00 */
[----:B-1----:R-:W1:Y:S01]  /*3970*/  LDS.128 R12, [R12+0xe000] ;  /* 0x00e000000c0c7984 */ /* 0x002e620000000c00 */
[----:B------:R-:W-:Y:S05]  /*3980*/  @P5 BRA `(.L_x_447) ;  /* 0x0000000c00385947 */ /* 0x000fea0003800000 */
[--C-:B------:R-:W-:Y:S01]  /*3990*/  SHF.R.U32.HI R84, RZ, 0x8, R5.reuse ;  /* 0x00000008ff547819 */ /* 0x100fe20000011605 */
[----:B--2---:R-:W-:Y:S01]  /*39a0*/  IMAD.MOV.U32 R24, RZ, RZ, R8 ;  /* 0x000000ffff187224 */ /* 0x004fe200078e0008 */
[----:B------:R-:W-:Y:S02]  /*39b0*/  LOP3.LUT R4, R5, 0xff0000ff, RZ, 0xc0, !PT ;  /* 0xff0000ff05047812 */ /* 0x000fe400078ec0ff */
[----:B------:R-:W-:Y:S02]  /*39c0*/  SHF.R.U32.HI R83, RZ, 0x10, R5 ;  /* 0x00000010ff537819 */ /* 0x000fe40000011605 */
[----:B------:R-:W-:Y:S02]  /*39d0*/  SHF.R.U32.HI R80, RZ, 0x8, R7 ;  /* 0x00000008ff507819 */ /* 0x000fe40000011607 */
[----:B------:R-:W-:Y:S02]  /*39e0*/  SHF.L.U32 R5, R84, 0x8, RZ ;  /* 0x0000000854057819 */ /* 0x000fe400000006ff */
[----:B------:R-:W-:-:S02]  /*39f0*/  SHF.R.U32.HI R78, RZ, 0x8, R25 ;  /* 0x00000008ff4e7819 */ /* 0x000fc40000011619 */
[----:B------:R-:W-:Y:S02]  /*3a00*/  LOP3.LUT R6, R7, 0xff0000ff, RZ, 0xc0, !PT ;  /* 0xff0000ff07067812 */ /* 0x000fe400078ec0ff */
[----:B------:R-:W-:Y:S01]  /*3a10*/  SHF.R.U32.HI R79, RZ, 0x10, R7 ;  /* 0x00000010ff4f7819 */ /* 0x000fe20000011607 */
[----:B------:R-:W-:Y:S01]  /*3a20*/  IMAD.SHL.U32 R7, R80, 0x100, RZ ;  /* 0x0000010050077824 */ /* 0x000fe200078e00ff */
[----:B------:R-:W-:Y:S01]  /*3a30*/  LOP3.LUT R4, R4, 0xff00, R5, 0xf8, !PT ;  /* 0x0000ff0004047812 */ /* 0x000fe200078ef805 */
[----:B------:R-:W-:Y:S01]  /*3a40*/  IMAD.U32 R5, R83, 0x10000, RZ ;  /* 0x0001000053057824 */ /* 0x000fe200078e00ff */
[--C-:B------:R-:W-:Y:S02]  /*3a50*/  SHF.R.U32.HI R77, RZ, 0x8, R27.reuse ;  /* 0x00000008ff4d7819 */ /* 0x100fe4000001161b */
[----:B------:R-:W-:Y:S02]  /*3a60*/  LOP3.LUT R76, R27, 0xff0000ff, RZ, 0xc0, !PT ;  /* 0xff0000ff1b4c7812 */ /* 0x000fe400078ec0ff */
[----:B------:R-:W-:Y:S01]  /*3a70*/  SHF.R.U32.HI R81, RZ, 0x10, R27 ;  /* 0x00000010ff517819 */ /* 0x000fe2000001161b */
[----:B------:R-:W-:Y:S01]  /*3a80*/  IMAD.SHL.U32 R27, R78, 0x100, RZ ;  /* 0x000001004e1b7824 */ /* 0x000fe200078e00ff */
[----:B------:R-:W-:Y:S01]  /*3a90*/  LOP3.LUT R26, R25, 0xff0000ff, RZ, 0xc0, !PT ;  /* 0xff0000ff191a7812 */ /* 0x000fe200078ec0ff */
[----:B------:R-:W-:Y:S01]  /*3aa0*/  IMAD.SHL.U32 R77, R77, 0x100, RZ ;  /* 0x000001004d4d7824 */ /* 0x000fe200078e00ff */
[----:B------:R-:W-:Y:S01]  /*3ab0*/  SHF.R.U32.HI R82, RZ, 0x10, R25 ;  /* 0x00000010ff527819 */ /* 0x000fe20000011619 */
[----:B-1----:R-:W-:Y:S01]  /*3ac0*/  IMAD.MOV.U32 R25, RZ, RZ, R12 ;  /* 0x000000ffff197224 */ /* 0x002fe200078e000c */
[----:B------:R-:W-:Y:S01]  /*3ad0*/  LOP3.LUT R7, R6, 0xff00, R7, 0xf8, !PT ;  /* 0x0000ff0006077812 */ /* 0x000fe200078ef807 */
[----:B------:R-:W-:Y:S01]  /*3ae0*/  IMAD.U32 R81, R81, 0x10000, RZ ;  /* 0x0001000051517824 */ /* 0x000fe200078e00ff */
[----:B------:R-:W-:Y:S01]  /*3af0*/  LOP3.LUT R6, R4, 0xff0000, R5, 0xf8, !PT ;  /* 0x00ff000004067812 */ /* 0x000fe200078ef805 */
[----:B------:R-:W-:Y:S01]  /*3b00*/  IMAD.U32 R4, R79, 0x10000, RZ ;  /* 0x000100004f047824 */ /* 0x000fe200078e00ff */
[----:B------:R-:W-:-:S02]  /*3b10*/  LOP3.LUT R78, R26, 0xff00, R27, 0xf8, !PT ;  /* 0x0000ff001a4e7812 */ /* 0x000fc400078ef81b */
[----:B------:R-:W-:Y:S02]  /*3b20*/  F2FP.F16.E4M3.UNPACK_B R79, R75.H1 ;  /* 0x0000004bff4f723e */ /* 0x000fe400030006ff */
[----:B------:R-:W-:Y:S02]  /*3b30*/  F2FP.F16.E4M3.UNPACK_B R27, R25.H1 ;  /* 0x00000019ff1b723e */ /* 0x000fe400030006ff */
[----:B------:R-:W-:Y:S01]  /*3b40*/  F2FP.F16.E4M3.UNPACK_B R26, R24.H1 ;  /* 0x00000018ff1a723e */ /* 0x000fe200030006ff */
[----:B------:R-:W-:Y:S01]  /*3b50*/  HADD2.F32 R5, -RZ, R79.H0_H0 ;  /* 0x2000004fff057230 */ /* 0x000fe20000004100 */
[----:B------:R-:W-:Y:S01]  /*3b60*/  LOP3.LUT R80, R76, 0xff00, R77, 0xf8, !PT ;  /* 0x0000ff004c507812 */ /* 0x000fe200078ef84d */
[----:B------:R-:W-:Y:S01]  /*3b70*/  HADD2.F32 R12, -RZ, R27.H0_H0 ;  /* 0x2000001bff0c7230 */ /* 0x000fe20000004100 */
[----:B------:R-:W-:Y:S01]  /*3b80*/  F2FP.F16.E4M3.UNPACK_B R76, R73.H1 ;  /* 0x00000049ff4c723e */ /* 0x000fe200030006ff */
[----:B------:R-:W-:Y:S01]  /*3b90*/  HADD2.F32 R8, -RZ, R26.H0_H0 ;  /* 0x2000001aff087230 */ /* 0x000fe20000004100 */
[----:B------:R-:W-:Y:S01]  /*3ba0*/  LOP3.LUT R4, R7, 0xff0000, R4, 0xf8, !PT ;  /* 0x00ff000007047812 */ /* 0x000fe200078ef804 */
[----:B------:R-:W-:-:S02]  /*3bb0*/  IMAD.U32 R7, R82, 0x10000, RZ ;  /* 0x0001000052077824 */ /* 0x000fc400078e00ff */
[-C--:B------:R-:W-:Y:S01]  /*3bc0*/  FMUL.FTZ R83, R12, R5.reuse ;  /* 0x000000050c537220 */ /* 0x080fe20000410000 */
[----:B------:R-:W-:Y:S02]  /*3bd0*/  HADD2.F32 R77, -RZ, R76.H0_H0 ;  /* 0x2000004cff4d7230 */ /* 0x000fe40000004100 */
[----:B------:R-:W-:Y:S01]  /*3be0*/  FMUL.FTZ R85, R8, R5 ;  /* 0x0000000508557220 */ /* 0x000fe20000410000 */
[----:B------:R-:W-:Y:S01]  /*3bf0*/  LOP3.LUT R5, R80, 0xff0000, R81, 0xf8, !PT ;  /* 0x00ff000050057812 */ /* 0x000fe200078ef851 */
[----:B------:R-:W-:Y:S01]  /*3c00*/  HADD2.F32 R79, -RZ, R79.H1_H1 ;  /* 0x3000004fff4f7230 */ /* 0x000fe20000004100 */
[----:B------:R-:W-:Y:S01]  /*3c10*/  F2FP.F16.E4M3.UNPACK_B R80, R75 ;  /* 0x0000004bff50723e */ /* 0x000fe200020006ff */
[-C--:B------:R-:W-:Y:S01]  /*3c20*/  FFMA.FTZ R8, R8, R77.reuse, -R83 ;  /* 0x0000004d08087223 */ /* 0x080fe20000010853 */
[----:B------:R-:W-:Y:S01]  /*3c30*/  FFMA.FTZ R12, R12, R77, R85 ;  /* 0x0000004d0c0c7223 */ /* 0x000fe20000010055 */
[----:B------:R-:W-:Y:S01]  /*3c40*/  F2FP.F16.E4M3.UNPACK_B R77, R73 ;  /* 0x00000049ff4d723e */ /* 0x000fe200020006ff */
[----:B------:R-:W-:Y:S01]  /*3c50*/  HADD2.F32 R26, -RZ, R26.H1_H1 ;  /* 0x3000001aff1a7230 */ /* 0x000fe20000004100 */
[----:B------:R-:W-:Y:S01]  /*3c60*/  F2FP.F16.E4M3.UNPACK_B R75, R25 ;  /* 0x00000019ff4b723e */ /* 0x000fe200020006ff */
[----:B------:R-:W-:Y:S01]  /*3c70*/  HADD2.F32 R27, -RZ, R27.H1_H1 ;  /* 0x3000001bff1b7230 */ /* 0x000fe20000004100 */
[----:B------:R-:W-:Y:S01]  /*3c80*/  F2FP.F16.E4M3.UNPACK_B R73, R24 ;  /* 0x00000018ff49723e */ /* 0x000fe200020006ff */
[----:B------:R-:W-:Y:S01]  /*3c90*/  HADD2.F32 R81, -RZ, R80.H0_H0 ;  /* 0x20000050ff517230 */ /* 0x000fe20000004100 */
[----:B------:R-:W-:Y:S01]  /*3ca0*/  LOP3.LUT R7, R78, 0xff0000, R7, 0xf8, !PT ;  /* 0x00ff00004e077812 */ /* 0x000fe200078ef807 */
[----:B------:R-:W-:-:S02]  /*3cb0*/  HADD2.F32 R78, -RZ, R76.H1_H1 ;  /* 0x3000004cff4e7230 */ /* 0x000fc40000004100 */
[-C--:B------:R-:W-:Y:S01]  /*3cc0*/  FMUL.FTZ R82, R26, R79.reuse ;  /* 0x0000004f1a527220 */ /* 0x080fe20000410000 */
[----:B------:R-:W-:Y:S02]  /*3cd0*/  HADD2.F32 R76, -RZ, R75.H0_H0 ;  /* 0x2000004bff4c7230 */ /* 0x000fe40000004100 */
[C---:B------:R-:W-:Y:S01]  /*3ce0*/  FMUL.FTZ R25, R27.reuse, R79 ;  /* 0x0000004f1b197220 */ /* 0x040fe20000410000 */
[----:B------:R-:W-:Y:S02]  /*3cf0*/  HADD2.F32 R24, -RZ, R73.H0_H0 ;  /* 0x20000049ff187230 */ /* 0x000fe40000004100 */
[----:B------:R-:W-:Y:S01]  /*3d00*/  FFMA.FTZ R27, R27, R78, R82 ;  /* 0x0000004e1b1b7223 */ /* 0x000fe20000010052 */
[----:B------:R-:W-:Y:S02]  /*3d10*/  HADD2.F32 R79, -RZ, R77.H0_H0 ;  /* 0x2000004dff4f7230 */ /* 0x000fe40000004100 */
[----:B------:R-:W-:Y:S01]  /*3d20*/  FMUL.FTZ R83, R76, R81 ;  /* 0x000000514c537220 */ /* 0x000fe20000410000 */
[----:B------:R-:W-:-:S02]  /*3d30*/  HADD2.F32 R82, -RZ, R80.H1_H1 ;  /* 0x30000050ff527230 */ /* 0x000fc40000004100 */
[----:B------:R-:W-:Y:S01]  /*3d40*/  FMUL.FTZ R81, R24, R81 ;  /* 0x0000005118517220 */ /* 0x000fe20000410000 */
[----:B------:R-:W-:Y:S02]  /*3d50*/  HADD2.F32 R75, -RZ, R75.H1_H1 ;  /* 0x3000004bff4b7230 */ /* 0x000fe40000004100 */
[----:B------:R-:W-:Y:S01]  /*3d60*/  FFMA.FTZ R25, R26, R78, -R25 ;  /* 0x0000004e1a197223 */ /* 0x000fe20000010819 */
[----:B------:R-:W-:Y:S02]  /*3d70*/  HADD2.F32 R73, -RZ, R73.H1_H1 ;  /* 0x30000049ff497230 */ /* 0x000fe40000004100 */
[-C--:B------:R-:W-:Y:S01]  /*3d80*/  FFMA.FTZ R26, R76, R79.reuse, R81 ;  /* 0x0000004f4c1a7223 */ /* 0x080fe20000010051 */
[----:B------:R-:W-:Y:S02]  /*3d90*/  HADD2.F32 R80, -RZ, R77.H1_H1 ;  /* 0x3000004dff507230 */ /* 0x000fe40000004100 */
[----:B------:R-:W-:Y:S01]  /*3da0*/  FMUL.FTZ R76, R75, R82 ;  /* 0x000000524b4c7220 */ /* 0x000fe20000410000 */
[----:B------:R-:W-:Y:S01]  /*3db0*/  F2FP.F16.E4M3.UNPACK_B R77, R70.H1 ;  /* 0x00000046ff4d723e */ /* 0x000fe200030006ff */
[C---:B------:R-:W-:Y:S01]  /*3dc0*/  FMUL.FTZ R84, R73.reuse, R82 ;  /* 0x0000005249547220 */ /* 0x040fe20000410000 */
[----:B------:R-:W-:Y:S01]  /*3dd0*/  F2FP.F16.E4M3.UNPACK_B R78, R14.H1 ;  /* 0x0000000eff4e723e */ /* 0x000fe200030006ff */
[----:B------:R-:W-:Y:S01]  /*3de0*/  FFMA.FTZ R73, R73, R80, -R76 ;  /* 0x0000005049497223 */ /* 0x000fe2000001084c */
[----:B------:R-:W-:Y:S01]  /*3df0*/  FFMA.FTZ R24, R24, R79, -R83 ;  /* 0x0000004f18187223 */ /* 0x000fe20000010853 */
[----:B------:R-:W-:Y:S01]  /*3e00*/  F2FP.F16.E4M3.UNPACK_B R81, R72.H1 ;  /* 0x00000048ff51723e */ /* 0x000fe200030006ff */
[----:B------:R-:W-:Y:S01]  /*3e10*/  HADD2.F32 R82, -RZ, R77.H0_H0 ;  /* 0x2000004dff527230 */ /* 0x000fe20000004100 */
[----:B------:R-:W-:Y:S01]  /*3e20*/  F2FP.F16.E4M3.UNPACK_B R76, R10.H1 ;  /* 0x0000000aff4c723e */ /* 0x000fe200030006ff */
[----:B------:R-:W-:-:S02]  /*3e30*/  HADD2.F32 R79, -RZ, R78.H0_H0 ;  /* 0x2000004eff4f7230 */ /* 0x000fc40000004100 */
[----:B------:R-:W-:Y:S01]  /*3e40*/  FFMA.FTZ R75, R75, R80, R84 ;  /* 0x000000504b4b7223 */ /* 0x000fe20000010054 */
[----:B------:R-:W-:Y:S01]  /*3e50*/  HADD2.F32 R83, -RZ, R77.H1_H1 ;  /* 0x3000004dff537230 */ /* 0x000fe20000004100 */
[----:B------:R-:W-:Y:S01]  /*3e60*/  F2FP.F16.E4M3.UNPACK_B R10, R10 ;  /* 0x0000000aff0a723e */ /* 0x000fe200020006ff */
[----:B------:R-:W-:Y:S02]  /*3e70*/  HADD2.F32 R77, -RZ, R76.H0_H0 ;  /* 0x2000004cff4d7230 */ /* 0x000fe40000004100 */
[----:B------:R-:W-:Y:S01]  /*3e80*/  FMUL.FTZ R84, R79, R82 ;  /* 0x000000524f547220 */ /* 0x000fe20000410000 */
[----:B------:R-:W-:Y:S01]  /*3e90*/  HADD2.F32 R80, -RZ, R81.H0_H0 ;  /* 0x20000051ff507230 */ /* 0x000fe20000004100 */
[----:B------:R-:W-:Y:S01]  /*3ea0*/  F2FP.SATFINITE.E4M3.F32.PACK_AB_MERGE_C R8, R25, R8, RZ ;  /* 0x000000081908723e */ /* 0x000fe200048070ff */
[----:B------:R-:W-:Y:S02]  /*3eb0*/  HADD2.F32 R78, -RZ, R78.H1_H1 ;  /* 0x3000004eff4e7230 */ /* 0x000fe40000004100 */
[----:B------:R-:W-:Y:S01]  /*3ec0*/  FMUL.FTZ R82, R77, R82 ;  /* 0x000000524d527220 */ /* 0x000fe20000410000 */
[----:B------:R-:W-:-:S02]  /*3ed0*/  HADD2.F32 R76, -RZ, R76.H1_H1 ;  /* 0x3000004cff4c7230 */ /* 0x000fc40000004100 */
[----:B------:R-:W-:Y:S01]  /*3ee0*/  FFMA.FTZ R84, R77, R80, -R84 ;  /* 0x000000504d547223 */ /* 0x000fe20000010854 */
[----:B------:R-:W-:Y:S02]  /*3ef0*/  HADD2.F32 R81, -RZ, R81.H1_H1 ;  /* 0x30000051ff517230 */ /* 0x000fe40000004100 */
[-C--:B------:R-:W-:Y:S01]  /*3f00*/  FMUL.FTZ R85, R78, R83.reuse ;  /* 0x000000534e557220 */ /* 0x080fe20000410000 */
[----:B------:R-:W-:Y:S01]  /*3f10*/  F2FP.F16.E4M3.UNPACK_B R77, R70 ;  /* 0x00000046ff4d723e */ /* 0x000fe200020006ff */
[C---:B------:R-:W-:Y:S01]  /*3f20*/  FMUL.FTZ R83, R76.reuse, R83 ;  /* 0x000000534c537220 */ /* 0x040fe20000410000 */
[----:B------:R-:W-:Y:S01]  /*3f30*/  F2FP.F16.E4M3.UNPACK_B R70, R14 ;  /* 0x0000000eff46723e */ /* 0x000fe200020006ff */
[-C--:B------:R-:W-:Y:S01]  /*3f40*/  FFMA.FTZ R89, R76, R81.reuse, -R85 ;  /* 0x000000514c597223 */ /* 0x080fe20000010855 */
[----:B------:R-:W-:Y:S01]  /*3f50*/  F2FP.F16.E4M3.UNPACK_B R76, R72 ;  /* 0x00000048ff4c723e */ /* 0x000fe200020006ff */
[----:B------:R-:W-:Y:S01]  /*3f60*/  FFMA.FTZ R91, R78, R81, R83 ;  /* 0x000000514e5b7223 */ /* 0x000fe20000010053 */
[----:B------:R-:W-:-:S02]  /*3f70*/  HADD2.F32 R81, -RZ, R77.H0_H0 ;  /* 0x2000004dff517230 */ /* 0x000fc40000004100 */
[----:B------:R-:W-:Y:S01]  /*3f80*/  FFMA.FTZ R82, R79, R80, R82 ;  /* 0x000000504f527223 */ /* 0x000fe20000010052 */
[----:B------:R-:W-:Y:S01]  /*3f90*/  HADD2.F32 R72, -RZ, R70.H0_H0 ;  /* 0x20000046ff487230 */ /* 0x000fe20000004100 */
[----:B------:R-:W-:Y:S01]  /*3fa0*/  F2FP.SATFINITE.E4M3.F32.PACK_AB_MERGE_C R12, R27, R12, RZ ;  /* 0x0000000c1b0c723e */ /* 0x000fe200048070ff */
[----:B------:R-:W-:Y:S01]  /*3fb0*/  HADD2.F32 R83, -RZ, R77.H1_H1 ;  /* 0x3000004dff537230 */ /* 0x000fe20000004100 */
[----:B------:R-:W-:Y:S01]  /*3fc0*/  F2FP.F16.E4M3.UNPACK_B R27, R13 ;  /* 0x0000000dff1b723e */ /* 0x000fe200020006ff */
[----:B------:R-:W-:Y:S02]  /*3fd0*/  HADD2.F32 R14, -RZ, R10.H0_H0 ;  /* 0x2000000aff0e7230 */ /* 0x000fe40000004100 */
[----:B------:R-:W-:Y:S01]  /*3fe0*/  FMUL.FTZ R85, R72, R81 ;  /* 0x0000005148557220 */ /* 0x000fe20000410000 */
[----:B------:R-:W-:Y:S01]  /*3ff0*/  HADD2.F32 R70, -RZ, R70.H1_H1 ;  /* 0x30000046ff467230 */ /* 0x000fe20000004100 */
[----:B------:R-:W-:Y:S01]  /*4000*/  F2FP.F16.E4M3.UNPACK_B R25, R9 ;  /* 0x00000009ff19723e */ /* 0x000fe200020006ff */
[----:B------:R-:W-:-:S02]  /*4010*/  HADD2.F32 R10, -RZ, R10.H1_H1 ;  /* 0x3000000aff0a7230 */ /* 0x000fc40000004100 */
[----:B------:R-:W-:Y:S01]  /*4020*/  FMUL.FTZ R81, R14, R81 ;  /* 0x000000510e517220 */ /* 0x000fe20000410000 */
[--C-:B------:R-:W-:Y:S02]  /*4030*/  HADD2.F32 R77, -RZ, R76.reuse.H0_H0 ;  /* 0x2000004cff4d7230 */ /* 0x100fe40000004100 */
[-C--:B------:R-:W-:Y:S01]  /*4040*/  FMUL.FTZ R87, R70, R83.reuse ;  /* 0x0000005346577220 */ /* 0x080fe20000410000 */
[----:B------:R-:W-:Y:S02]  /*4050*/  HADD2.F32 R79, -RZ, R76.H1_H1 ;  /* 0x3000004cff4f7230 */ /* 0x000fe40000004100 */
[----:B------:R-:W-:Y:S01]  /*4060*/  FMUL.FTZ R83, R10, R83 ;  /* 0x000000530a537220 */ /* 0x000fe20000410000 */
[----:B------:R-:W-:Y:S01]  /*4070*/  F2FP.F16.E4M3.UNPACK_B R76, R7 ;  /* 0x00000007ff4c723e */ /* 0x000fe200020006ff */
[-C--:B------:R-:W-:Y:S01]  /*4080*/  FFMA.FTZ R85, R14, R77.reuse, -R85 ;  /* 0x0000004d0e557223 */ /* 0x080fe20000010855 */
[----:B------:R-:W-:Y:S01]  /*4090*/  FFMA.FTZ R14, R72, R77, R81 ;  /* 0x0000004d480e7223 */ /* 0x000fe20000010051 */
[----:B------:R-:W-:Y:S01]  /*40a0*/  FFMA.FTZ R83, R70, R79, R83 ;  /* 0x0000004f46537223 */ /* 0x000fe20000010053 */
[----:B------:R-:W-:Y:S01]  /*40b0*/  F2FP.SATFINITE.E4M3.F32.PACK_AB_MERGE_C R8, R73, R24, R8 ;  /* 0x000000184908723e */ /* 0x000fe20004807008 */
[----:B------:R-:W-:Y:S01]  /*40c0*/  HADD2.F32 R70, -RZ, R27.H0_H0 ;  /* 0x2000001bff467230 */ /* 0x000fe20000004100 */
[----:B------:R-:W-:Y:S01]  /*40d0*/  F2FP.F16.E4M3.UNPACK_B R73, R6 ;  /* 0x00000006ff49723e */ /* 0x000fe200020006ff */
[----:B------:R-:W-:-:S02]  /*40e0*/  HADD2.F32 R77, -RZ, R76.H0_H0 ;  /* 0x2000004cff4d7230 */ /* 0x000fc40000004100 */
[----:B------:R-:W-:Y:S01]  /*40f0*/  FFMA.FTZ R10, R10, R79, -R87 ;  /* 0x0000004f0a0a7223 */ /* 0x000fe20000010857 */
[----:B------:R-:W-:Y:S01]  /*4100*/  HADD2.F32 R24, -RZ, R25.H0_H0 ;  /* 0x20000019ff187230 */ /* 0x000fe20000004100 */
[----:B------:R-:W-:Y:S01]  /*4110*/  F2FP.SATFINITE.E4M3.F32.PACK_AB_MERGE_C R12, R75, R26, R12 ;  /* 0x0000001a4b0c723e */ /* 0x000fe2000480700c */
[----:B------:R-:W-:Y:S02]  /*4120*/  HADD2.F32 R72, -RZ, R27.H1_H1 ;  /* 0x3000001bff487230 */ /* 0x000fe40000004100 */
[-C--:B------:R-:W-:Y:S01]  /*4130*/  FMUL.FTZ R79, R70, R77.reuse ;  /* 0x0000004d464f7220 */ /* 0x080fe20000410000 */
[----:B------:R-:W-:Y:S02]  /*4140*/  HADD2.F32 R75, -RZ, R73.H0_H0 ;  /* 0x20000049ff4b7230 */ /* 0x000fe40000004100 */
[----:B------:R-:W-:Y:S01]  /*4150*/  FMUL.FTZ R27, R24, R77 ;  /* 0x0000004d181b7220 */ /* 0x000fe20000410000 */
[----:B------:R-:W-:Y:S01]  /*4160*/  HADD2.F32 R77, -RZ, R76.H1_H1 ;  /* 0x3000004cff4d7230 */ /* 0x000fe20000004100 */
[----:B------:R-:W-:Y:S01]  /*4170*/  F2FP.F16.E4M3.UNPACK_B R13, R13.H1 ;  /* 0x0000000dff0d723e */ /* 0x000fe200030006ff */
[----:B------:R-:W-:-:S02]  /*4180*/  HADD2.F32 R26, -RZ, R25.H1_H1 ;  /* 0x30000019ff1a7230 */ /* 0x000fc40000004100 */
[-C--:B------:R-:W-:Y:S01]  /*4190*/  FFMA.FTZ R24, R24, R75.reuse, -R79 ;  /* 0x0000004b18187223 */ /* 0x080fe2000001084f */
[----:B------:R-:W-:Y:S01]  /*41a0*/  FFMA.FTZ R25, R70, R75, R27 ;  /* 0x0000004b46197223 */ /* 0x000fe2000001001b */
[----:B------:R-:W-:Y:S02]  /*41b0*/  HADD2.F32 R73, -RZ, R73.H1_H1 ;  /* 0x30000049ff497230 */ /* 0x000fe40000004100 */
[----:B------:R-:W-:Y:S01]  /*41c0*/  FMUL.FTZ R75, R72, R77 ;  /* 0x0000004d484b7220 */ /* 0x000fe20000410000 */
[----:B------:R-:W-:Y:S01]  /*41d0*/  F2FP.F16.E4M3.UNPACK_B R27, R9.H1 ;  /* 0x00000009ff1b723e */ /* 0x000fe200030006ff */
[C---:B------:R-:W-:Y:S01]  /*41e0*/  FMUL.FTZ R77, R26.reuse, R77 ;  /* 0x0000004d1a4d7220 */ /* 0x040fe20000410000 */
[----:B------:R-:W-:Y:S02]  /*41f0*/  HADD2.F32 R70, -RZ, R13.H0_H0 ;  /* 0x2000000dff467230 */ /* 0x000fe40000004100 */
[----:B------:R-:W-:Y:S01]  /*4200*/  FFMA.FTZ R9, R26, R73, -R75 ;  /* 0x000000491a097223 */ /* 0x000fe2000001084b */
[----:B------:R-:W-:Y:S01]  /*4210*/  F2FP.F16.E4M3.UNPACK_B R75, R7.H1 ;  /* 0x00000007ff4b723e */ /* 0x000fe200030006ff */
[----:B------:R-:W-:Y:S01]  /*4220*/  FFMA.FTZ R26, R72, R73, R77 ;  /* 0x00000049481a7223 */ /* 0x000fe2000001004d */
[----:B------:R-:W-:Y:S01]  /*4230*/  HADD2.F32 R7, -RZ, R27.H0_H0 ;  /* 0x2000001bff077230 */ /* 0x000fe20000004100 */
[----:B------:R-:W-:Y:S01]  /*4240*/  F2FP.F16.E4M3.UNPACK_B R6, R6.H1 ;  /* 0x00000006ff06723e */ /* 0x000fe200030006ff */
[----:B------:R-:W-:Y:S01]  /*4250*/  HADD2.F32 R72, -RZ, R13.H1_H1 ;  /* 0x3000000dff487230 */ /* 0x000fe20000004100 */
[----:B------:R-:W-:Y:S01]  /*4260*/  F2FP.SATFINITE.E4M3.F32.PACK_AB_MERGE_C R82, R91, R82, RZ ;  /* 0x000000525b52723e */ /* 0x000fe200048070ff */
[--C-:B------:R-:W-:Y:S01]  /*4270*/  HADD2.F32 R73, -RZ, R75.reuse.H0_H0 ;  /* 0x2000004bff497230 */ /* 0x100fe20000004100 */
[----:B------:R-:W-:Y:S01]  /*4280*/  F2FP.F16.E4M3.UNPACK_B R79, R5.H1 ;  /* 0x00000005ff4f723e */ /* 0x000fe200030006ff */
[----:B------:R-:W-:Y:S01]  /*4290*/  HADD2.F32 R75, -RZ, R75.H1_H1 ;  /* 0x3000004bff4b7230 */ /* 0x000fe20000004100 */
[----:B------:R-:W-:Y:S01]  /*42a0*/  F2FP.SATFINITE.E4M3.F32.PACK_AB_MERGE_C R14, R83, R14, R82 ;  /* 0x0000000e530e723e */ /* 0x000fe20004807052 */
[----:B------:R-:W-:-:S02]  /*42b0*/  HADD2.F32 R13, -RZ, R6.H0_H0 ;  /* 0x20000006ff0d7230 */ /* 0x000fc40000004100 */
[-C--:B------:R-:W-:Y:S01]  /*42c0*/  FMUL.FTZ R76, R70, R73.reuse ;  /* 0x00000049464c7220 */ /* 0x080fe20000410000 */
[C---:B------:R-:W-:Y:S01]  /*42d0*/  FMUL.FTZ R77, R7.reuse, R73 ;  /* 0x00000049074d7220 */ /* 0x040fe20000410000 */
[----:B------:R-:W-:Y:S02]  /*42e0*/  HADD2.F32 R27, -RZ, R27.H1_H1 ;  /* 0x3000001bff1b7230 */ /* 0x000fe40000004100 */
[----:B------:R-:W-:Y:S01]  /*42f0*/  FMUL.FTZ R78, R72, R75 ;  /* 0x0000004b484e7220 */ /* 0x000fe20000410000 */
[----:B------:R-:W-:Y:S02]  /*4300*/  HADD2.F32 R73, -RZ, R6.H1_H1 ;  /* 0x30000006ff497230 */ /* 0x000fe40000004100 */
[-C--:B------:R-:W-:Y:S01]  /*4310*/  FFMA.FTZ R6, R7, R13.reuse, -R76 ;  /* 0x0000000d07067223 */ /* 0x080fe2000001084c */
[----:B------:R-:W-:Y:S01]  /*4320*/  FFMA.FTZ R7, R70, R13, R77 ;  /* 0x0000000d46077223 */ /* 0x000fe2000001004d */
[C---:B------:R-:W-:Y:S01]  /*4330*/  FMUL.FTZ R75, R27.reuse, R75 ;  /* 0x0000004b1b4b7220 */ /* 0x040fe20000410000 */
[----:B------:R-:W-:Y:S01]  /*4340*/  F2FP.F16.E4M3.UNPACK_B R70, R15 ;  /* 0x0000000fff46723e */ /* 0x000fe200020006ff */
[----:B------:R-:W-:Y:S01]  /*4350*/  FFMA.FTZ R83, R27, R73, -R78 ;  /* 0x000000491b537223 */ /* 0x000fe2000001084e */
[----:B------:R-:W-:Y:S01]  /*4360*/  F2FP.F16.E4M3.UNPACK_B R78, R5 ;  /* 0x00000005ff4e723e */ /* 0x000fe200020006ff */
[----:B------:R-:W-:Y:S01]  /*4370*/  FFMA.FTZ R82, R72, R73, R75 ;  /* 0x0000004948527223 */ /* 0x000fe2000001004b */
[----:B------:R-:W-:Y:S01]  /*4380*/  F2FP.F16.E4M3.UNPACK_B R13, R11 ;  /* 0x0000000bff0d723e */ /* 0x000fe200020006ff */
[----:B------:R-:W-:Y:S01]  /*4390*/  HADD2.F32 R73, -RZ, R70.H0_H0 ;  /* 0x20000046ff497230 */ /* 0x000fe20000004100 */
[----:B------:R-:W-:Y:S01]  /*43a0*/  F2FP.F16.E4M3.UNPACK_B R72, R15.H1 ;  /* 0x0000000fff48723e */ /* 0x000fe200030006ff */
[----:B------:R-:W-:Y:S01]  /*43b0*/  HADD2.F32 R80, -RZ, R78.H0_H0 ;  /* 0x2000004eff507230 */ /* 0x000fe20000004100 */
[----:B------:R-:W-:Y:S01]  /*43c0*/  F2FP.SATFINITE.E4M3.F32.PACK_AB_MERGE_C R84, R89, R84, RZ ;  /* 0x000000545954723e */ /* 0x000fe200048070ff */
[----:B------:R-:W-:Y:S01]  /*43d0*/  HADD2.F32 R15, -RZ, R13.H0_H0 ;  /* 0x2000000dff0f7230 */ /* 0x000fe20000004100 */
[----:B------:R-:W-:Y:S01]  /*43e0*/  F2FP.F16.E4M3.UNPACK_B R11, R11.H1 ;  /* 0x0000000bff0b723e */ /* 0x000fe200030006ff */
[--C-:B------:R-:W-:Y:S01]  /*43f0*/  HADD2.F32 R81, -RZ, R79.reuse.H0_H0 ;  /* 0x2000004fff517230 */ /* 0x100fe20000004100 */
[-C--:B------:R-:W-:Y:S01]  /*4400*/  F2FP.F16.E4M3.UNPACK_B R5, R4.reuse ;  /* 0x00000004ff05723e */ /* 0x080fe200020006ff */
[----:B------:R-:W-:Y:S01]  /*4410*/  HADD2.F32 R79, -RZ, R79.H1_H1 ;  /* 0x3000004fff4f7230 */ /* 0x000fe20000004100 */
[----:B------:R-:W-:Y:S01]  /*4420*/  F2FP.F16.E4M3.UNPACK_B R75, R4.H1 ;  /* 0x00000004ff4b723e */ /* 0x000fe200030006ff */
[----:B------:R-:W-:Y:S01]  /*4430*/  HADD2.F32 R4, -RZ, R72.H0_H0 ;  /* 0x20000048ff047230 */ /* 0x000fe20000004100 */
[----:B------:R-:W-:Y:S01]  /*4440*/  F2FP.SATFINITE.E4M3.F32.PACK_AB_MERGE_C R10, R10, R85, R84 ;  /* 0x000000550a0a723e */ /* 0x000fe20004807054 */
[----:B------:R-:W-:-:S02]  /*4450*/  HADD2.F32 R27, -RZ, R11.H0_H0 ;  /* 0x2000000bff1b7230 */ /* 0x000fc40000004100 */
[-C--:B------:R-:W-:Y:S01]  /*4460*/  FMUL.FTZ R84, R73, R80.reuse ;  /* 0x0000005049547220 */ /* 0x080fe20000410000 */
[----:B------:R-:W-:Y:S02]  /*4470*/  HADD2.F32 R76, -RZ, R5.H0_H0 ;  /* 0x20000005ff4c7230 */ /* 0x000fe40000004100 */
[----:B------:R-:W-:Y:S01]  /*4480*/  FMUL.FTZ R80, R15, R80 ;  /* 0x000000500f507220 */ /* 0x000fe20000410000 */
[----:B------:R-:W-:Y:S02]  /*4490*/  HADD2.F32 R72, -RZ, R72.H1_H1 ;  /* 0x30000048ff487230 */ /* 0x000fe40000004100 */
[-C--:B------:R-:W-:Y:S01]  /*44a0*/  FMUL.FTZ R86, R4, R81.reuse ;  /* 0x0000005104567220 */ /* 0x080fe20000410000 */
[----:B------:R-:W-:Y:S02]  /*44b0*/  HADD2.F32 R11, -RZ, R11.H1_H1 ;  /* 0x3000000bff0b7230 */ /* 0x000fe40000004100 */
[----:B------:R-:W-:Y:S01]  /*44c0*/  FMUL.FTZ R81, R27, R81 ;  /* 0x000000511b517220 */ /* 0x000fe20000410000 */
[----:B------:R-:W-:-:S02]  /*44d0*/  HADD2.F32 R77, -RZ, R75.H0_H0 ;  /* 0x2000004bff4d7230 */ /* 0x000fc40000004100 */
[-C--:B------:R-:W-:Y:S01]  /*44e0*/  FFMA.FTZ R84, R15, R76.reuse, -R84 ;  /* 0x0000004c0f547223 */ /* 0x080fe20000010854 */
[----:B------:R-:W-:Y:S01]  /*44f0*/  FFMA.FTZ R80, R73, R76, R80 ;  /* 0x0000004c49507223 */ /* 0x000fe20000010050 */
[----:B------:R-:W-:Y:S02]  /*4500*/  HADD2.F32 R70, -RZ, R70.H1_H1 ;  /* 0x30000046ff467230 */ /* 0x000fe40000004100 */
[-C--:B------:R-:W-:Y:S01]  /*4510*/  FMUL.FTZ R76, R72, R79.reuse ;  /* 0x0000004f484c7220 */ /* 0x080fe20000410000 */
[----:B------:R-:W-:Y:S02]  /*4520*/  HADD2.F32 R78, -RZ, R78.H1_H1 ;  /* 0x3000004eff4e7230 */ /* 0x000fe40000004100 */
[----:B------:R-:W-:Y:S01]  /*4530*/  FMUL.FTZ R79, R11, R79 ;  /* 0x0000004f0b4f7220 */ /* 0x000fe20000410000 */
[----:B------:R-:W-:Y:S02]  /*4540*/  HADD2.F32 R75, -RZ, R75.H1_H1 ;  /* 0x3000004bff4b7230 */ /* 0x000fe40000004100 */
[----:B------:R-:W-:Y:S01]  /*4550*/  FFMA.FTZ R81, R4, R77, R81 ;  /* 0x0000004d04517223 */ /* 0x000fe20000010051 */
[----:B------:R-:W-:-:S02]  /*4560*/  HADD2.F32 R13, -RZ, R13.H1_H1 ;  /* 0x3000000dff0d7230 */ /* 0x000fc40000004100 */
[----:B------:R-:W-:Y:S01]  /*4570*/  FFMA.FTZ R86, R27, R77, -R86 ;  /* 0x0000004d1b567223 */ /* 0x000fe20000010856 */
[----:B------:R-:W-:Y:S02]  /*4580*/  HADD2.F32 R5, -RZ, R5.H1_H1 ;  /* 0x30000005ff057230 */ /* 0x000fe40000004100 */
[-C--:B------:R-:W-:Y:S01]  /*4590*/  FMUL.FTZ R4, R70, R78.reuse ;  /* 0x0000004e46047220 */ /* 0x080fe20000410000 */
[-C--:B------:R-:W-:Y:S01]  /*45a0*/  FFMA.FTZ R11, R11, R75.reuse, -R76 ;  /* 0x0000004b0b0b7223 */ /* 0x080fe2000001084c */
[C---:B------:R-:W-:Y:S01]  /*45b0*/  FMUL.FTZ R15, R13.reuse, R78 ;  /* 0x0000004e0d0f7220 */ /* 0x040fe20000410000 */
[----:B------:R-:W-:Y:S01]  /*45c0*/  FFMA.FTZ R72, R72, R75, R79 ;  /* 0x0000004b48487223 */ /* 0x000fe2000001004f */
[-C--:B------:R-:W-:Y:S01]  /*45d0*/  FFMA.FTZ R13, R13, R5.reuse, -R4 ;  /* 0x000000050d0d7223 */ /* 0x080fe20000010804 */
[----:B------:R-:W-:Y:S01]  /*45e0*/  F2FP.SATFINITE.E4M3.F32.PACK_AB_MERGE_C R6, R83, R6, RZ ;  /* 0x000000065306723e */ /* 0x000fe200048070ff */
[----:B------:R-:W-:Y:S01]  /*45f0*/  FFMA.FTZ R15, R70, R5, R15 ;  /* 0x00000005460f7223 */ /* 0x000fe2000001000f */
[----:B------:R-:W-:-:S02]  /*4600*/  F2FP.SATFINITE.E4M3.F32.PACK_AB_MERGE_C R11, R11, R86, RZ ;  /* 0x000000560b0b723e */ /* 0x000fc400048070ff */
[----:B------:R-:W-:Y:S02]  /*4610*/  F2FP.SATFINITE.E4M3.F32.PACK_AB_MERGE_C R7, R82, R7, RZ ;  /* 0x000000075207723e */ /* 0x000fe400048070ff */
[----:B------:R-:W-:Y:S02]  /*4620*/  F2FP.SATFINITE.E4M3.F32.PACK_AB_MERGE_C R72, R72, R81, RZ ;  /* 0x000000514848723e */ /* 0x000fe400048070ff */
[----:B------:R-:W-:Y:S02]  /*4630*/  F2FP.SATFINITE.E4M3.F32.PACK_AB_MERGE_C R11, R13, R84, R11 ;  /* 0x000000540d0b723e */ /* 0x000fe4000480700b */
[----:B------:R-:W-:Y:S02]  /*4640*/  F2FP.SATFINITE.E4M3.F32.PACK_AB_MERGE_C R9, R9, R24, R6 ;  /* 0x000000180909723e */ /* 0x000fe40004807006 */
[----:B------:R-:W-:Y:S02]  /*4650*/  F2FP.SATFINITE.E4M3.F32.PACK_AB_MERGE_C R13, R26, R25, R7 ;  /* 0x000000191a0d723e */ /* 0x000fe40004807007 */
[----:B------:R-:W-:-:S07]  /*4660*/  F2FP.SATFINITE.E4M3.F32.PACK_AB_MERGE_C R15, R15, R80, R72 ;  /* 0x000000500f0f723e */ /* 0x000fce0004807048 */
.L_x_447:
[----:B------:R-:W-:Y:S05]  /*4670*/  BSYNC B1 ;  /* 0x0000000000017941 */ /* 0x000fea0003800000 */
.L_x_446:
[----:B--2---:R2:W-:Y:S01]  /*4680*/  ST.E.128 desc[UR40][R56.64], R8 ;  /* 0x0000000838007985 */ /* 0x0045e2000c101d28 */
[----:B------:R-:W-:-:S13]  /*4690*/  ISETP.GE.AND P3, PT, R74, R68, PT ;  /* 0x000000444a00720c */ /* 0x000fda0003f66270 */
[----:B------:R-:W-:Y:S05]  /*46a0*/  @P3 BRA `(.L_x_435) ;  /* 0x0000000000e83947 */ /* 0x000fea0003800000 */
[----:B------:R-:W-:-:S04]  /*46b0*/  IADD3 R4, P3, R71, R74, RZ ;  /* 0x0000004a47047210 */ /* 0x000fc80007f7e0ff */
[----:B------:R-:W-:-:S05]  /*46c0*/  LEA.HI.X.SX32 R5, R74, R69, 0x1, P3 ;  /* 0x000000454a057211 */ /* 0x000fca00018f0eff */
[----:B-1----:R1:W-:Y:S01]  /*46d0*/  ST.E.128 desc[UR40][R4.64], R12 ;  /* 0x0000000c04007985 */ /* 0x0023e2000c101d28 */
[----:B------:R-:W-:Y:S05]  /*46e0*/  BRA `(.L_x_435) ;  /* 0x0000000000d87947 */ /* 0x000fea0003800000 */
.L_x_427:
[----:B------:R-:W2:Y:S02]  /*46f0*/  LDL R4, [R1+0x18] ;  /* 0x0000180001047983 */ /* 0x000ea40000100800 */
[----:B--2---:R-:W-:-:S13]  /*4700*/  ISETP.NE.AND P4, PT, R4, 0x3, PT ;  /* 0x000000030400780c */ /* 0x004fda0003f85270 */
[----:B------:R-:W-:Y:S05]  /*4710*/  @!P4 BRA `(.L_x_448) ;  /* 0x000000000004c947 */ /* 0x000fea0003800000 */
[----:B------:R-:W-:Y:S01]  /*4720*/  BPT.TRAP 0x1 ;  /* 0x000000040000795c */ /* 0x000fe20000300000 */
.L_x_448:
[----:B------:R-:W-:Y:S01]  /*4730*/  IMAD R66, R19, 0x8, R18 ;  /* 0x0000000813427824 */ /* 0x000fe200078e0212 */
[----:B------:R-:W-:Y:S01]  /*4740*/  SHF.L.U32 R67, R157, 0x1f, RZ ;  /* 0x0000001f9d437819 */ /* 0x000fe200000006ff */
[----:B------:R-:W-:Y:S01]  /*4750*/  BSSY B1, `(.L_x_449) ;  /* 0x0000004000017945 */ /* 0x000fe20003800000 */
[----:B------:R-:W-:Y:S02]  /*4760*/  SHF.R.S32.HI R63, RZ, 0x1f, R61 ;  /* 0x0000001fff3f7819 */ /* 0x000fe4000001143d */
[----:B------:R-:W0:Y:S02]  /*4770*/  SYNCS.PHASECHK.TRANS64.TRYWAIT P3, [R66+URZ+0x13290], R67 ;  /* 0x01329043420075a7 */ /* 0x000e24000806017f */
[----:B0-----:R-:W-:Y:S05]  /*4780*/  @!P3 BRA `(.L_x_450) ;  /* 0x0000012000a0b947 */ /* 0x001fea0003800000 */
.L_x_664:
[----:B------:R-:W-:Y:S05]  /*4790*/  BSYNC B1 ;  /* 0x0000000000017941 */ /* 0x000fea0003800000 */
.L_x_449:
[----:B------:R-:W2:Y:S01]  /*47a0*/  LDL R10, [R1+0x8] ;  /* 0x00000800010a7983 */ /* 0x000ea20000100800 */
[----:B------:R-:W-:Y:S01]  /*47b0*/  ULDC.64 UR4, c[0x0][0x300] ;  /* 0x0000c00000047ab9 */ /* 0x000fe20000000a00 */
[----:B-----5:R-:W-:Y:S01]  /*47c0*/  SHF.R.S32.HI R64, RZ, 0x1f, R60 ;  /* 0x0000001fff407819 */ /* 0x020fe2000001143c */
[----:B------:R-:W-:Y:S01]  /*47d0*/  IMAD R6, R63, UR4, RZ ;  /* 0x000000043f067c24 */ /* 0x000fe2000f8e02ff */
[----:B------:R-:W1:Y:S01]  /*47e0*/  S2R R8, SR_TID.X ;  /* 0x0000000000087919 */ /* 0x000e620000002100 */
[----:B------:R-:W-:Y:S01]  /*47f0*/  IMAD.WIDE.U32 R4, R61, UR4, RZ ;  /* 0x000000043d047c25 */ /* 0x000fe2000f8e00ff */
[----:B------:R-:W-:-:S03]  /*4800*/  ULDC.64 UR6, c[0x0][0x2e8] ;  /* 0x0000ba0000067ab9 */ /* 0x000fc60000000a00 */
[----:B------:R-:W-:Y:S01]  /*4810*/  IMAD R7, R61, UR5, R6 ;  /* 0x000000053d077c24 */ /* 0x000fe2000f8e0206 */
[----:B------:R-:W-:Y:S01]  /*4820*/  ULDC.64 UR4, c[0x0][0x310] ;  /* 0x0000c40000047ab9 */ /* 0x000fe20000000a00 */
[----:B------:R-:W-:Y:S02]  /*4830*/  IMAD R65, R2, -0xa0, R31 ;  /* 0xffffff6002417824 */ /* 0x000fe400078e021f */
[----:B------:R-:W-:Y:S01]  /*4840*/  IMAD R9, R64, UR4, RZ ;  /* 0x0000000440097c24 */ /* 0x000fe2000f8e02ff */
[----:B------:R-:W-:Y:S02]  /*4850*/  IADD3 R5, R5, R7, RZ ;  /* 0x0000000705057210 */ /* 0x000fe40007ffe0ff */
[----:B------:R-:W-:Y:S01]  /*4860*/  VIMNMX R65, R65, 0xa0, PT ;  /* 0x000000a041417848 */ /* 0x000fe20003fe0100 */
[C---:B------:R-:W-:Y:S02]  /*4870*/  IMAD R9, R60.reuse, UR5, R9 ;  /* 0x000000053c097c24 */ /* 0x040fe4000f8e0209 */
[----:B------:R-:W-:Y:S01]  /*4880*/  IMAD.WIDE.U32 R4, R60, UR4, R4 ;  /* 0x000000043c047c25 */ /* 0x000fe2000f8e0004 */
[----:B------:R-:W-:-:S03]  /*4890*/  ULDC.64 UR4, c[0x0][0x308] ;  /* 0x0000c20000047ab9 */ /* 0x000fc60000000a00 */
[----:B------:R-:W-:Y:S02]  /*48a0*/  IMAD.IADD R5, R5, 0x1, R9 ;  /* 0x0000000105057824 */ /* 0x000fe400078e0209 */
[----:B------:R-:W-:Y:S02]  /*48b0*/  IMAD R6, R44, UR4, RZ ;  /* 0x000000042c067c24 */ /* 0x000fe4000f8e02ff */
[----:B-1----:R-:W-:-:S05]  /*48c0*/  VIADD R8, R8, 0xffffff80 ;  /* 0xffffff8008087836 */ /* 0x002fca0000000000 */
[----:B------:R-:W-:-:S04]  /*48d0*/  LEA.HI R8, R8, R8, RZ, 0x1 ;  /* 0x0000000808087211 */ /* 0x000fc800078f08ff */
[----:B------:R-:W-:Y:S01]  /*48e0*/  SHF.R.S32.HI R8, RZ, 0x1, R8 ;  /* 0x00000001ff087819 */ /* 0x000fe20000011408 */
[----:B--2---:R-:W-:Y:S01]  /*48f0*/  IMAD.WIDE.U32 R4, R10, UR4, R4 ;  /* 0x000000040a047c25 */ /* 0x004fe2000f8e0004 */
[----:B------:R-:W-:-:S03]  /*4900*/  UMOV UR4, 0xffffffff ;  /* 0xffffffff00047882 */ /* 0x000fc60000000000 */
[----:B------:R-:W-:Y:S01]  /*4910*/  IMAD R13, R10, UR5, R6 ;  /* 0x000000050a0d7c24 */ /* 0x000fe2000f8e0206 */
[----:B------:R-:W-:-:S04]  /*4920*/  IADD3 R4, P3, R4, UR6, RZ ;  /* 0x0000000604047c10 */ /* 0x000fc8000ff7e0ff */
[----:B------:R-:W-:Y:S02]  /*4930*/  IADD3.X R13, R5, UR7, R13, P3, !PT ;  /* 0x00000007050d7c10 */ /* 0x000fe40009ffe40d */
[----:B------:R-:W-:Y:S01]  /*4940*/  ISETP.GT.AND P3, PT, R65, R8, PT ;  /* 0x000000084100720c */ /* 0x000fe20003f64270 */
[----:B------:R-:W-:-:S12]  /*4950*/  BRA.DIV UR4, `(.L_x_451) ;  /* 0x0000012204407947 */ /* 0x000fd8000b800000 */
[----:B------:R1:W2:Y:S04]  /*4960*/  SHFL.IDX PT, R5, R13, RZ, 0x1e1f ;  /* 0x001e1fff0d057589 */ /* 0x0002a800000e0000 */
[----:B------:R1:W3:Y:S02]  /*4970*/  SHFL.IDX PT, R14, R4, RZ, 0x1e1f ;  /* 0x001e1fff040e7589 */ /* 0x0002e400000e0000 */
.L_x_668:
[----:B------:R-:W-:Y:S05]  /*4980*/  @!P3 BRA `(.L_x_435) ;  /* 0x000000000030b947 */ /* 0x000fea0003800000 */
[----:B-1----:R-:W4:Y:S01]  /*4990*/  LDL R4, [R1+0x20] ;  /* 0x0000200001047983 */ /* 0x002f220000100800 */
[----:B------:R-:W-:Y:S02]  /*49a0*/  ULDC UR4, c[0x0][0x2f4] ;  /* 0x0000bd0000047ab9 */ /* 0x000fe40000000800 */
[----:B------:R-:W-:-:S13]  /*49b0*/  ISETP.GE.AND P3, PT, R16, UR4, PT ;  /* 0x0000000410007c0c */ /* 0x000fda000bf66270 */
[----:B---3--:R-:W-:-:S05]  /*49c0*/  @!P3 IADD3 R10, P5, R16, R14, RZ ;  /* 0x0000000e100ab210 */ /* 0x008fca0007fbe0ff */
[----:B--2---:R-:W-:Y:S01]  /*49d0*/  @!P3 IMAD.X R11, R5, 0x1, R17, P5 ;  /* 0x00000001050bb824 */ /* 0x004fe200028e0611 */
[----:B------:R-:W-:-:S13]  /*49e0*/  ISETP.GE.AND P5, PT, R156, UR4, PT ;  /* 0x000000049c007c0c */ /* 0x000fda000bfa6270 */
[----:B------:R-:W-:-:S05]  /*49f0*/  @!P5 IADD3 R8, P6, R156, R14, RZ ;  /* 0x0000000e9c08d210 */ /* 0x000fca0007fde0ff */
[----:B----4-:R-:W-:Y:S02]  /*4a00*/  @!P5 IMAD.X R9, R5, 0x1, R4, P6 ;  /* 0x000000010509d824 */ /* 0x010fe400030e0604 */
[----:B------:R-:W1:Y:S04]  /*4a10*/  @!P3 LDS.128 R4, [R62+0xe000] ;  /* 0x00e000003e04b984 */ /* 0x000e680000000c00 */
[----:B-1----:R-:W-:Y:S04]  /*4a20*/  @!P3 ST.E.128 desc[UR40][R10.64], R4 ;  /* 0x000000040a00b985 */ /* 0x002fe8000c101d28 */
[----:B------:R-:W1:Y:S04]  /*4a30*/  @!P5 LDS.128 R4, [R59+0xe000] ;  /* 0x00e000003b04d984 */ /* 0x000e680000000c00 */
[----:B-1----:R4:W-:Y:S02]  /*4a40*/  @!P5 ST.E.128 desc[UR40][R8.64], R4 ;  /* 0x000000040800d985 */ /* 0x0029e4000c101d28 */
.L_x_435:
[----:B------:R-:W-:Y:S05]  /*4a50*/  BSYNC B0 ;  /* 0x0000000000007941 */ /* 0x000fea0003800000 */
.L_x_426:
[----:B-12-4-:R-:W1:Y:S01]  /*4a60*/  S2R R4, SR_TID.X ;  /* 0x0000000000047919 */ /* 0x016e620000002100 */
[----:B------:R-:W-:Y:S01]  /*4a70*/  @!PT LDS RZ, [RZ] ;  /* 0x00000000fffff984 */ /* 0x000fe20000000800 */
[----:B------:R-:W-:Y:S01]  /*4a80*/  @!PT LDS RZ, [RZ] ;  /* 0x00000000fffff984 */ /* 0x000fe20000000800 */
[----:B------:R-:W-:Y:S01]  /*4a90*/  @!PT LDS RZ, [RZ] ;  /* 0x00000000fffff984 */ /* 0x000fe20000000800 */
[----:B------:R-:W-:Y:S01]  /*4aa0*/  @!PT LDS RZ, [RZ] ;  /* 0x00000000fffff984 */ /* 0x000fe20000000800 */
[----:B------:R2:W-:Y:S06]  /*4ab0*/  MEMBAR.ALL.CTA ;  /* 0x0000000000007992 */ /* 0x0005ec0000008000 */
[----:B--2---:R-:W2:Y:S01]  /*4ac0*/  FENCE.VIEW.ASYNC.S ;  /* 0x00000000000073c6 */ /* 0x004ea20000000000 */
[----:B------:R-:W-:Y:S05]  /*4ad0*/  WARPSYNC.ALL ;  /* 0x0000000000007948 */ /* 0x000fea0003800000 */
[----:B------:R-:W-:Y:S01]  /*4ae0*/  BSSY B0, `(.L_x_452) ;  /* 0x0000008000007945 */ /* 0x000fe20003800000 */
[----:B--2---:R2:W-:Y:S01]  /*4af0*/  BAR.SYNC.DEFER_BLOCKING R45, 0x80 ;  /* 0x0002002d0000751d */ /* 0x0045e20000010000 */
[----:B-1----:R-:W-:-:S13]  /*4b00*/  LOP3.LUT P3, RZ, R4, 0x7f, RZ, 0xc0, !PT ;  /* 0x0000007f04ff7812 */ /* 0x002fda000786c0ff */
[----:B------:R-:W-:-:S05]  /*4b10*/  @!P3 VIADD R4, R66, 0x132a0 ;  /* 0x000132a04204b836 */ /* 0x000fca0000000000 */
[----:B------:R-:W-:-:S04]  /*4b20*/  @!P3 PRMT R4, RZ, 0x654, R4 ;  /* 0x00000654ff04b816 */ /* 0x000fc80000000004 */
[----:B------:R2:W-:Y:S01]  /*4b30*/  @!P3 SYNCS.ARRIVE.TRANS64.RED.A1T0 RZ, [R4+URZ], RZ ;  /* 0x000000ff04ffb9a7 */ /* 0x0005e2000810043f */
[----:B------:R-:W-:Y:S05]  /*4b40*/  @!P4 BRA `(.L_x_453) ;  /* 0x000000000004c947 */ /* 0x000fea0003800000 */
[----:B------:R-:W-:Y:S01]  /*4b50*/  BPT.TRAP 0x1 ;  /* 0x000000040000795c */ /* 0x000fe20000300000 */
.L_x_453:
[----:B------:R-:W-:Y:S05]  /*4b60*/  BSYNC B0 ;  /* 0x0000000000007941 */ /* 0x000fea0003800000 */
.L_x_452:
[----:B------:R-:W1:Y:S01]  /*4b70*/  SYNCS.PHASECHK.TRANS64.TRYWAIT P4, [R66+URZ+0x132b0], R67 ;  /* 0x0132b043420075a7 */ /* 0x000e62000808017f */
[----:B------:R-:W-:Y:S04]  /*4b80*/  BSSY B0, `(.L_x_454) ;  /* 0x0000002000007945 */ /* 0x000fe80003800000 */
[----:B-1----:R-:W-:Y:S05]  /*4b90*/  @!P4 BRA `(.L_x_455) ;  /* 0x0000011c00f4c947 */ /* 0x002fea0003800000 */
.L_x_669:
[----:B------:R-:W-:Y:S05]  /*4ba0*/  BSYNC B0 ;  /* 0x0000000000007941 */ /* 0x000fea0003800000 */
.L_x_454:
[----:B------:R-:W4:Y:S01]  /*4bb0*/  LDL R9, [R1+0x8] ;  /* 0x0000080001097983 */ /* 0x000f220000100800 */
[----:B------:R-:W-:Y:S01]  /*4bc0*/  ULDC.64 UR4, c[0x0][0x328] ;  /* 0x0000ca0000047ab9 */ /* 0x000fe20000000a00 */
[----:B------:R-:W-:Y:S01]  /*4bd0*/  ULDC.64 UR6, c[0x0][0x318] ;  /* 0x0000c60000067ab9 */ /* 0x000fe20000000a00 */
[----:B------:R-:W-:Y:S01]  /*4be0*/  IMAD R6, R63, UR4, RZ ;  /* 0x000000043f067c24 */ /* 0x000fe2000f8e02ff */
[----:B------:R-:W5:Y:S01]  /*4bf0*/  S2R R8, SR_TID.X ;  /* 0x0000000000087919 */ /* 0x000f620000002100 */
[C---:B--2---:R-:W-:Y:S01]  /*4c00*/  IMAD.WIDE.U32 R4, R61.reuse, UR4, RZ ;  /* 0x000000043d047c25 */ /* 0x044fe2000f8e00ff */
[----:B------:R-:W-:Y:S03]  /*4c10*/  BSSY B0, `(.L_x_456) ;  /* 0x0000021000007945 */ /* 0x000fe60003800000 */
[----:B------:R-:W-:Y:S01]  /*4c20*/  IMAD R61, R61, UR5, R6 ;  /* 0x000000053d3d7c24 */ /* 0x000fe2000f8e0206 */
[----:B------:R-:W-:-:S02]  /*4c30*/  ULDC.64 UR4, c[0x0][0x338] ;  /* 0x0000ce0000047ab9 */ /* 0x000fc40000000a00 */
[----:B------:R-:W-:Y:S02]  /*4c40*/  IMAD R7, R64, UR4, RZ ;  /* 0x0000000440077c24 */ /* 0x000fe4000f8e02ff */
[----:B------:R-:W-:Y:S02]  /*4c50*/  IMAD.IADD R5, R5, 0x1, R61 ;  /* 0x0000000105057824 */ /* 0x000fe400078e023d */
[C---:B------:R-:W-:Y:S02]  /*4c60*/  IMAD R7, R60.reuse, UR5, R7 ;  /* 0x000000053c077c24 */ /* 0x040fe4000f8e0207 */
[----:B------:R-:W-:Y:S01]  /*4c70*/  IMAD.WIDE.U32 R4, R60, UR4, R4 ;  /* 0x000000043c047c25 */ /* 0x000fe2000f8e0004 */
[----:B------:R-:W-:-:S03]  /*4c80*/  ULDC.64 UR4, c[0x0][0x330] ;  /* 0x0000cc0000047ab9 */ /* 0x000fc60000000a00 */
[----:B------:R-:W-:Y:S02]  /*4c90*/  IMAD.IADD R5, R5, 0x1, R7 ;  /* 0x0000000105057824 */ /* 0x000fe400078e0207 */
[----:B------:R-:W-:Y:S02]  /*4ca0*/  IMAD R6, R44, UR4, RZ ;  /* 0x000000042c067c24 */ /* 0x000fe4000f8e02ff */
[----:B-----5:R-:W-:-:S05]  /*4cb0*/  VIADD R8, R8, 0xffffff80 ;  /* 0xffffff8008087836 */ /* 0x020fca0000000000 */
[----:B------:R-:W-:-:S04]  /*4cc0*/  LEA.HI R8, R8, R8, RZ, 0x1 ;  /* 0x0000000808087211 */ /* 0x000fc800078f08ff */
[----:B------:R-:W-:Y:S01]  /*4cd0*/  SHF.R.S32.HI R8, RZ, 0x1, R8 ;  /* 0x00000001ff087819 */ /* 0x000fe20000011408 */
[----:B----4-:R-:W-:-:S04]  /*4ce0*/  IMAD.WIDE.U32 R4, R9, UR4, R4 ;  /* 0x0000000409047c25 */ /* 0x010fc8000f8e0004 */
[----:B------:R-:W-:Y:S01]  /*4cf0*/  IMAD R7, R9, UR5, R6 ;  /* 0x0000000509077c24 */ /* 0x000fe2000f8e0206 */
[----:B------:R-:W-:-:S04]  /*4d00*/  IADD3 R4, P4, R4, UR6, RZ ;  /* 0x0000000604047c10 */ /* 0x000fc8000ff9e0ff */
[----:B------:R-:W-:Y:S01]  /*4d10*/  IADD3.X R5, R5, UR7, R7, P4, !PT ;  /* 0x0000000705057c10 */ /* 0x000fe2000a7fe407 */
[----:B------:R2:W4:Y:S01]  /*4d20*/  SHFL.IDX PT, R9, R4, RZ, 0x1e1f ;  /* 0x001e1fff04097589 */ /* 0x00052200000e0000 */
[----:B------:R-:W-:-:S04]  /*4d30*/  ISETP.GT.AND P4, PT, R65, R8, PT ;  /* 0x000000084100720c */ /* 0x000fc80003f84270 */
[----:B------:R-:W0:Y:S09]  /*4d40*/  SHFL.IDX PT, R5, R5, RZ, 0x1e1f ;  /* 0x001e1fff05057589 */ /* 0x000e3200000e0000 */
[----:B--2---:R-:W-:Y:S05]  /*4d50*/  @!P4 BRA `(.L_x_457) ;  /* 0x000000000030c947 */ /* 0x004fea0003800000 */
[----:B------:R-:W2:Y:S01]  /*4d60*/  LDL R12, [R1+0x20] ;  /* 0x00002000010c7983 */ /* 0x000ea20000100800 */
[----:B------:R-:W-:Y:S02]  /*4d70*/  ULDC UR4, c[0x0][0x2f4] ;  /* 0x0000bd0000047ab9 */ /* 0x000fe40000000800 */
[----:B------:R-:W-:-:S13]  /*4d80*/  ISETP.GE.AND P4, PT, R16, UR4, PT ;  /* 0x0000000410007c0c */ /* 0x000fda000bf86270 */
[----:B----4-:R-:W-:-:S04]  /*4d90*/  @!P4 IADD3 R10, P5, R16, R9, RZ ;  /* 0x00000009100ac210 */ /* 0x010fc80007fbe0ff */
[----:B0-----:R-:W-:Y:S02]  /*4da0*/  @!P4 IADD3.X R11, R5, R17, RZ, P5, !PT ;  /* 0x00000011050bc210 */ /* 0x001fe40002ffe4ff */
[----:B------:R-:W-:-:S13]  /*4db0*/  ISETP.GE.AND P5, PT, R156, UR4, PT ;  /* 0x000000049c007c0c */ /* 0x000fda000bfa6270 */
[----:B------:R-:W-:-:S05]  /*4dc0*/  @!P5 IADD3 R8, P6, R156, R9, RZ ;  /* 0x000000099c08d210 */ /* 0x000fca0007fde0ff */
[----:B--2---:R-:W-:Y:S02]  /*4dd0*/  @!P5 IMAD.X R9, R5, 0x1, R12, P6 ;  /* 0x000000010509d824 */ /* 0x004fe400030e060c */
[----:B------:R-:W0:Y:S04]  /*4de0*/  @!P4 LDS.128 R4, [R62+0x6000] ;  /* 0x006000003e04c984 */ /* 0x000e280000000c00 */
[----:B0-----:R-:W-:Y:S04]  /*4df0*/  @!P4 ST.E.128 desc[UR40][R10.64], R4 ;  /* 0x000000040a00c985 */ /* 0x001fe8000c101d28 */
[----:B------:R-:W0:Y:S04]  /*4e00*/  @!P5 LDS.128 R4, [R59+0x6000] ;  /* 0x006000003b04d984 */ /* 0x000e280000000c00 */
[----:B0-----:R2:W-:Y:S02]  /*4e10*/  @!P5 ST.E.128 desc[UR40][R8.64], R4 ;  /* 0x000000040800d985 */ /* 0x0015e4000c101d28 */
.L_x_457:
[----:B------:R-:W-:Y:S05]  /*4e20*/  BSYNC B0 ;  /* 0x0000000000007941 */ /* 0x000fea0003800000 */
.L_x_456:
[----:B------:R-:W-:Y:S01]  /*4e30*/  @!PT LDS RZ, [RZ] ;  /* 0x00000000fffff984 */ /* 0x000fe20000000800 */
[----:B------:R-:W-:Y:S01]  /*4e40*/  @!PT LDS RZ, [RZ] ;  /* 0x00000000fffff984 */ /* 0x000fe20000000800 */
[----:B------:R-:W-:Y:S01]  /*4e50*/  @!PT LDS RZ, [RZ] ;  /* 0x00000000fffff984 */ /* 0x000fe20000000800 */
[----:B------:R-:W-:Y:S01]  /*4e60*/  @!PT LDS RZ, [RZ] ;  /* 0x00000000fffff984 */ /* 0x000fe20000000800 */
[----:B------:R5:W-:Y:S06]  /*4e70*/  MEMBAR.ALL.CTA ;  /* 0x0000000000007992 */ /* 0x000bec0000008000 */
[----:B-----5:R-:W5:Y:S01]  /*4e80*/  FENCE.VIEW.ASYNC.S ;  /* 0x00000000000073c6 */ /* 0x020f620000000000 */
[----:B------:R-:W-:Y:S02]  /*4e90*/  VIADD R19, R19, 0x1 ;  /* 0x0000000113137836 */ /* 0x000fe40000000000 */
[----:B01----:R-:W-:Y:S01]  /*4ea0*/  @!P3 VIADD R66, R66, 0x132c0 ;  /* 0x000132c04242b836 */ /* 0x003fe20000000000 */
[----:B-----5:R0:W-:Y:S02]  /*4eb0*/  BAR.SYNC.DEFER_BLOCKING R45, 0x80 ;  /* 0x0002002d0000751d */ /* 0x0201e40000010000 */
[----:B------:R-:W-:-:S02]  /*4ec0*/  ISETP.NE.AND P4, PT, R19, 0x2, PT ;  /* 0x000000021300780c */ /* 0x000fc40003f85270 */
[----:B------:R-:W-:Y:S02]  /*4ed0*/  @!P3 PRMT R66, RZ, 0x654, R66 ;  /* 0x00000654ff42b816 */ /* 0x000fe40000000042 */
[----:B--2---:R-:W-:Y:S02]  /*4ee0*/  SEL R4, RZ, 0x1, P4 ;  /* 0x00000001ff047807 */ /* 0x004fe40002000000 */
[----:B------:R-:W-:Y:S02]  /*4ef0*/  SEL R19, R19, RZ, P4 ;  /* 0x000000ff13137207 */ /* 0x000fe40002000000 */
[----:B------:R-:W-:Y:S01]  /*4f00*/  LOP3.LUT R157, R157, R4, RZ, 0x3c, !PT ;  /* 0x000000049d9d7212 */ /* 0x000fe200078e3cff */
[----:B------:R0:W-:Y:S01]  /*4f10*/  @!P3 SYNCS.ARRIVE.TRANS64.RED.A1T0 RZ, [R66+URZ], RZ ;  /* 0x000000ff42ffb9a7 */ /* 0x0001e2000810043f */
[----:B------:R-:W-:Y:S01]  /*4f20*/  PLOP3.LUT P3, PT, PT, PT, PT, 0x8, 0x0 ;  /* 0x000000000000781c */ /* 0x000fe20003f6e170 */
[----:B------:R-:W-:-:S12]  /*4f30*/  @P2 BRA `(.L_x_458) ;  /* 0xffffffd000042947 */ /* 0x000fd8000383ffff */
.L_x_421:
[----:B------:R-:W-:Y:S04]  /*4f40*/  BSSY B0, `(.L_x_459) ;  /* 0x0000004000007945 */ /* 0x000fe80003800000 */
[----:B------:R-:W-:Y:S05]  /*4f50*/  @P3 BRA `(.L_x_460) ;  /* 0x0000000000083947 */ /* 0x000fea0003800000 */
[----:B------:R-:W1:Y:S02]  /*4f60*/  FENCE.VIEW.ASYNC.G ;  /* 0x00000000000073c6 */ /* 0x000e640000000100 */
[----:B-1----:R-:W-:Y:S06]  /*4f70*/  BAR.ARV 0xc, 0x200 ;  /* 0x0308000000007b1d */ /* 0x002fec0000002000 */
.L_x_460:
[----:B------:R-:W-:Y:S05]  /*4f80*/  BSYNC B0 ;  /* 0x0000000000007941 */ /* 0x000fea0003800000 */
.L_x_459:
[----:B------:R-:W3:Y:S01]  /*4f90*/  LDL R0, [R1+0x8] ;  /* 0x0000080001007983 */ /* 0x000ee20000100800 */
[----:B------:R-:W-:Y:S01]  /*4fa0*/  ULDC.64 UR4, c[0x0][0x990] ;  /* 0x0002640000047ab9 */ /* 0x000fe20000000a00 */
[----:B------:R-:W-:Y:S02]  /*4fb0*/  ULDC.64 UR6, c[0x0][0x998] ;  /* 0x0002660000067ab9 */ /* 0x000fe40000000a00 */
[----:B------:R-:W2:Y:S04]  /*4fc0*/  LDL R2, [R1+0x5c] ;  /* 0x00005c0001027983 */ /* 0x000ea80000100800 */
[----:B------:R-:W2:Y:S01]  /*4fd0*/  LDL R5, [R1+0x40] ;  /* 0x0000400001057983 */ /* 0x000ea20000100800 */
[----:B------:R-:W-:Y:S02]  /*4fe0*/  ISETP.NE.U32.AND P0, PT, RZ, UR4, PT ;  /* 0x00000004ff007c0c */ /* 0x000fe4000bf05070 */
[----:B------:R-:W-:-:S02]  /*4ff0*/  ISETP.NE.U32.AND P1, PT, RZ, UR6, PT ;  /* 0x00000006ff007c0c */ /* 0x000fc4000bf25070 */
[----:B------:R-:W-:Y:S02]  /*5000*/  ISETP.NE.AND.EX P0, PT, RZ, UR5, PT, P0 ;  /* 0x00000005ff007c0c */ /* 0x000fe4000bf05300 */
[----:B------:R-:W-:-:S11]  /*5010*/  ISETP.NE.AND.EX P1, PT, RZ, UR7, PT, P1 ;  /* 0x00000007ff007c0c */ /* 0x000fd6000bf25310 */
[----:B------:R-:W2:Y:S08]  /*5020*/  @P0 LDC.64 R6, c[0x0][0x9a8] ;  /* 0x00026a00ff060b82 */ /* 0x000eb00000000a00 */
[----:B----4-:R-:W1:Y:S08]  /*5030*/  @P1 LDC.64 R8, c[0x0][0x9b8] ;  /* 0x00026e00ff081b82 */ /* 0x010e700000000a00 */
[----:B------:R-:W4:Y:S08]  /*5040*/  @P0 LDC.64 R10, c[0x0][0x9b0] ;  /* 0x00026c00ff0a0b82 */ /* 0x000f300000000a00 */
[----:B------:R-:W0:Y:S01]  /*5050*/  @P1 LDC.64 R12, c[0x0][0x9c0] ;  /* 0x00027000ff0c1b82 */ /* 0x000e220000000a00 */
[----:B---3--:R-:W-:-:S02]  /*5060*/  IMAD.MOV.U32 R14, RZ, RZ, R0 ;  /* 0x000000ffff0e7224 */ /* 0x008fc400078e0000 */
[----:B--2---:R-:W-:-:S03]  /*5070*/  @P0 IMAD R0, R2, R6, RZ ;  /* 0x0000000602000224 */ /* 0x004fc600078e02ff */
[----:B------:R-:W-:Y:S01]  /*5080*/  @P0 SHF.R.S32.HI R15, RZ, 0x1f, R14 ;  /* 0x0000001fff0f0819 */ /* 0x000fe2000001140e */
[----:B-1----:R-:W-:Y:S02]  /*5090*/  @P1 IMAD R4, R2, R8, RZ ;  /* 0x0000000802041224 */ /* 0x002fe400078e02ff */
[C---:B------:R-:W-:Y:S02]  /*50a0*/  @P0 IMAD R7, R5.reuse, R7, R0 ;  /* 0x0000000705070224 */ /* 0x040fe400078e0200 */
[----:B------:R-:W-:-:S04]  /*50b0*/  @P0 IMAD.WIDE.U32 R2, R5, R6, RZ ;  /* 0x0000000605020225 */ /* 0x000fc800078e00ff */
[----:B------:R-:W-:Y:S01]  /*50c0*/  @P0 IMAD.IADD R3, R3, 0x1, R7 ;  /* 0x0000000103030824 */ /* 0x000fe200078e0207 */
[----:B------:R-:W-:Y:S01]  /*50d0*/  @P1 SHF.R.S32.HI R7, RZ, 0x1f, R14 ;  /* 0x0000001fff071819 */ /* 0x000fe2000001140e */
[C---:B------:R-:W-:Y:S02]  /*50e0*/  @P1 IMAD R9, R5.reuse, R9, R4 ;  /* 0x0000000905091224 */ /* 0x040fe400078e0204 */
[----:B------:R-:W-:-:S04]  /*50f0*/  @P1 IMAD.WIDE.U32 R4, R5, R8, RZ ;  /* 0x0000000805041225 */ /* 0x000fc800078e00ff */
[----:B----4-:R-:W-:Y:S02]  /*5100*/  @P0 IMAD R0, R15, R10, RZ ;  /* 0x0000000a0f000224 */ /* 0x010fe400078e02ff */
[----:B0-----:R-:W-:Y:S02]  /*5110*/  @P1 IMAD R6, R7, R12, RZ ;  /* 0x0000000c07061224 */ /* 0x001fe400078e02ff */
[----:B------:R-:W-:Y:S02]  /*5120*/  @P1 IMAD.IADD R5, R5, 0x1, R9 ;  /* 0x0000000105051824 */ /* 0x000fe400078e0209 */
[C---:B------:R-:W-:Y:S02]  /*5130*/  @P0 IMAD R9, R14.reuse, R11, R0 ;  /* 0x0000000b0e090224 */ /* 0x040fe400078e0200 */
[----:B------:R-:W-:-:S04]  /*5140*/  @P0 IMAD.WIDE.U32 R2, R14, R10, R2 ;  /* 0x0000000a0e020225 */ /* 0x000fc800078e0002 */
[C---:B------:R-:W-:Y:S02]  /*5150*/  @P1 IMAD R11, R14.reuse, R13, R6 ;  /* 0x0000000d0e0b1224 */ /* 0x040fe400078e0206 */
[----:B------:R-:W-:Y:S01]  /*5160*/  @P1 IMAD.WIDE.U32 R6, R14, R12, R4 ;  /* 0x0000000c0e061225 */ /* 0x000fe200078e0004 */
[----:B------:R-:W-:Y:S01]  /*5170*/  @P0 LEA R4, P2, R2, UR4, 0x2 ;  /* 0x0000000402040c11 */ /* 0x000fe2000f8410ff */
[----:B------:R-:W-:Y:S02]  /*5180*/  ULDC UR4, c[0x0][0x988] ;  /* 0x0002620000047ab9 */ /* 0x000fe40000000800 */
[----:B------:R-:W-:Y:S01]  /*5190*/  @P0 IMAD.IADD R5, R3, 0x1, R9 ;  /* 0x0000000103050824 */ /* 0x000fe200078e0209 */
[----:B------:R-:W-:Y:S01]  /*51a0*/  @P1 LEA R8, P3, R6, UR6, 0x2 ;  /* 0x0000000606081c11 */ /* 0x000fe2000f8610ff */
[----:B------:R-:W-:Y:S02]  /*51b0*/  @P1 IMAD.IADD R3, R7, 0x1, R11 ;  /* 0x0000000107031824 */ /* 0x000fe400078e020b */
[----:B------:R-:W-:Y:S01]  /*51c0*/  IMAD.MOV.U32 R0, RZ, RZ, 0x3f800000 ;  /* 0x3f800000ff007424 */ /* 0x000fe200078e00ff */
[----:B------:R-:W-:-:S02]  /*51d0*/  @P0 LEA.HI.X R5, R2, UR5, R5, 0x2, P2 ;  /* 0x0000000502050c11 */ /* 0x000fc400090f1405 */
[----:B------:R-:W-:Y:S02]  /*51e0*/  @P1 LEA.HI.X R9, R6, UR7, R3, 0x2, P3 ;  /* 0x0000000706091c11 */ /* 0x000fe400098f1403 */
[----:B------:R-:W-:-:S03]  /*51f0*/  MOV R3, 0x3f800000 ;  /* 0x3f80000000037802 */ /* 0x000fc60000000f00 */
[----:B------:R0:W2:Y:S04]  /*5200*/  @P1 LDG.E R0, desc[UR40][R8.64] ;  /* 0x0000002808001981 */ /* 0x0000a8000c1e1900 */
[----:B------:R-:W2:Y:S01]  /*5210*/  @P0 LDG.E R3, desc[UR40][R4.64] ;  /* 0x0000002804030981 */ /* 0x000ea2000c1e1900 */
[----:B------:R-:W-:Y:S02]  /*5220*/  ISETP.GE.AND P1, PT, R40, 0x1, PT ;  /* 0x000000012800780c */ /* 0x000fe40003f26270 */
[----:B------:R-:W-:Y:S02]  /*5230*/  CS2R R20, SRZ ;  /* 0x0000000000147805 */ /* 0x000fe4000001ff00 */
[----:B------:R-:W-:Y:S01]  /*5240*/  PLOP3.LUT P0, PT, PT, PT, PT, 0x80, 0x0 ;  /* 0x000000000000781c */ /* 0x000fe20003f0f070 */
[----:B------:R-:W-:Y:S01]  /*5250*/  IMAD.MOV.U32 R55, RZ, RZ, RZ ;  /* 0x000000ffff377224 */ /* 0x000fe200078e00ff */
[----:B------:R-:W-:-:S02]  /*5260*/  CS2R R6, SRZ ;  /* 0x0000000000067805 */ /* 0x000fc4000001ff00 */
[----:B------:R-:W-:Y:S02]  /*5270*/  CS2R R10, SRZ ;  /* 0x00000000000a7805 */ /* 0x000fe4000001ff00 */
[----:B0-----:R-:W-:Y:S02]  /*5280*/  CS2R R8, SRZ ;  /* 0x0000000000087805 */ /* 0x001fe4000001ff00 */
        /* <DEDUP_REMOVED lines=8> */
[----:B------:R-:W-:Y:S01]  /*5310*/  CS2R R36, SRZ ;  /* 0x0000000000247805 */ /* 0x000fe2000001ff00 */
[----:B------:R-:W-:Y:S01]  /*5320*/  IMAD.MOV.U32 R44, RZ, RZ, RZ ;  /* 0x000000ffff2c7224 */ /* 0x000fe200078e00ff */
[----:B------:R-:W-:Y:S01]  /*5330*/  CS2R R58, SRZ ;  /* 0x00000000003a7805 */ /* 0x000fe2000001ff00 */
[----:B------:R-:W-:Y:S01]  /*5340*/  IMAD.MOV.U32 R41, RZ, RZ, RZ ;  /* 0x000000ffff297224 */ /* 0x000fe200078e00ff */
[----:B------:R-:W-:Y:S01]  /*5350*/  CS2R R60, SRZ ;  /* 0x00000000003c7805 */ /* 0x000fe2000001ff00 */
[----:B------:R-:W-:-:S02]  /*5360*/  IMAD.MOV.U32 R48, RZ, RZ, RZ ;  /* 0x000000ffff307224 */ /* 0x000fc400078e00ff */
[----:B--2---:R-:W-:Y:S01]  /*5370*/  FMUL.FTZ R0, R3, R0 ;  /* 0x0000000003007220 */ /* 0x004fe20000410000 */
[----:B------:R-:W-:-:S03]  /*5380*/  IMAD.MOV.U32 R3, RZ, RZ, RZ ;  /* 0x000000ffff037224 */ /* 0x000fc600078e00ff */
[----:B------:R-:W-:Y:S01]  /*5390*/  FMUL.FTZ R2, R0, UR4 ;  /* 0x0000000400027c20 */ /* 0x000fe20008410000 */
[----:B------:R-:W-:Y:S06]  /*53a0*/  @!P1 BRA `(.L_x_461) ;  /* 0x0000008400449947 */ /* 0x000fec0003800000 */
[----:B------:R-:W0:Y:S01]  /*53b0*/  S2R R35, SR_TID.X ;  /* 0x0000000000237919 */ /* 0x000e220000002100 */
[----:B------:R-:W-:Y:S01]  /*53c0*/  IADD3 R30, R18, 0xb000, RZ ;  /* 0x0000b000121e7810 */ /* 0x000fe20007ffe0ff */
[----:B------:R-:W-:Y:S03]  /*53d0*/  BSSY B6, `(.L_x_462) ;  /* 0x000001e000067945 */ /* 0x000fe60003800000 */
[----:B------:R-:W-:Y:S01]  /*53e0*/  LOP3.LUT P0, RZ, R30, 0x9f, RZ, 0xc0, !PT ;  /* 0x0000009f1eff7812 */ /* 0x000fe2000780c0ff */
[----:B0-----:R-:W-:-:S05]  /*53f0*/  VIADD R38, R35, 0xffffff80 ;  /* 0xffffff8023267836 */ /* 0x001fca0000000000 */
[----:B------:R-:W-:-:S04]  /*5400*/  SHF.R.S32.HI R35, RZ, 0x1f, R38 ;  /* 0x0000001fff237819 */ /* 0x000fc80000011426 */
[----:B------:R-:W-:-:S04]  /*5410*/  LEA.HI R35, R35, R38, RZ, 0x7 ;  /* 0x0000002623237211 */ /* 0x000fc800078f38ff */
[----:B------:R-:W-:-:S05]  /*5420*/  SHF.R.S32.HI R35, RZ, 0x7, R35 ;  /* 0x00000007ff237819 */ /* 0x000fca0000011423 */
[----:B------:R-:W0:Y:S02]  /*5430*/  SHFL.IDX PT, R0, R35, RZ, 0x1f ;  /* 0x00001fff23007589 */ /* 0x000e2400000e0000 */
[----:B0-----:R-:W-:-:S05]  /*5440*/  IMAD.HI R3, R0, 0x55555556, RZ ;  /* 0x5555555600037827 */ /* 0x001fca00078e02ff */
[----:B------:R-:W-:-:S05]  /*5450*/  LEA.HI R3, R3, R3, RZ, 0x1 ;  /* 0x0000000303037211 */ /* 0x000fca00078f08ff */
[----:B------:R-:W-:-:S04]  /*5460*/  IMAD R3, R3, -0x3, R0 ;  /* 0xfffffffd03037824 */ /* 0x000fc800078e0200 */
[----:B------:R-:W-:-:S05]  /*5470*/  IMAD R3, R3, 0x1000, R30 ;  /* 0x0000100003037824 */ /* 0x000fca00078e021e */
[----:B------:R-:W-:-:S04]  /*5480*/  SHF.R.U32.HI R3, RZ, 0x4, R3 ;  /* 0x00000004ff037819 */ /* 0x000fc80000011603 */
[----:B------:R-:W-:Y:S01]  /*5490*/  LOP3.LUT R31, R3, 0x3fff, RZ, 0xc0, !PT ;  /* 0x00003fff031f7812 */ /* 0x000fe200078ec0ff */
[----:B------:R-:W-:Y:S06]  /*54a0*/  @!P0 BRA `(.L_x_463) ;  /* 0x0000000000408947 */ /* 0x000fec0003800000 */
        /* <DEDUP_REMOVED lines=8> */
[----:B------:R-:W-:Y:S01]  /*5530*/  MOV R12, 0x1 ;  /* 0x00000001000c7802 */ /* 0x000fe20000000f00 */
[----:B------:R-:W-:Y:S02]  /*5540*/  IMAD.U32 R7, RZ, RZ, UR7 ;  /* 0x00000007ff077e24 */ /* 0x000fe4000f8e00ff */
[----:B------:R-:W-:-:S02]  /*5550*/  IMAD.U32 R10, RZ, RZ, UR4 ;  /* 0x00000004ff0a7e24 */ /* 0x000fc4000f8e00ff */
[----:B------:R-:W-:Y:S02]  /*5560*/  IMAD.U32 R11, RZ, RZ, UR5 ;  /* 0x00000005ff0b7e24 */ /* 0x000fe4000f8e00ff */
[----:B------:R-:W-:Y:S02]  /*5570*/  IMAD.MOV.U32 R8, RZ, RZ, 0x70 ;  /* 0x00000070ff087424 */ /* 0x000fe400078e00ff */
[----:B0-----:R-:W-:-:S07]  /*5580*/  IMAD.MOV.U32 R13, RZ, RZ, RZ ;  /* 0x000000ffff0d7224 */ /* 0x001fce00078e00ff */
[----:B------:R-:W-:-:S07]  /*5590*/  LEPC R20, `(.L_x_463) ;  /* 0x000000001014794e */ /* 0x000fce0000000000 */
[----:B-1---5:R-:W-:Y:S05]  /*55a0*/  CALL.ABS.NOINC R14 ;  /* 0x000000000e007343 */ /* 0x022fea0003c00000 */
.L_x_463:
[----:B------:R-:W-:Y:S05]  /*55b0*/  BSYNC B6 ;  /* 0x0000000000067941 */ /* 0x000fea0003800000 */
.L_x_462:
[----:B------:R-:W-:Y:S02]  /*55c0*/  ULDC UR4, c[0x0][0x3f4] ;  /* 0x0000fd0000047ab9 */ /* 0x000fe40000000800 */
[----:B------:R-:W-:-:S13]  /*55d0*/  ISETP.LT.AND P0, PT, RZ, UR4, PT ;  /* 0x00000004ff007c0c */ /* 0x000fda000bf01270 */
[----:B------:R-:W-:Y:S05]  /*55e0*/  @P0 BRA `(.L_x_464) ;  /* 0x0000000000400947 */ /* 0x000fea0003800000 */
[----:B------:R-:W2:Y:S02]  /*55f0*/  LDL R20, [R1+0x54] ;  /* 0x0000540001147983 */ /* 0x000ea40000100800 */
[----:B--2---:R-:W-:-:S04]  /*5600*/  LEA.HI R0, R20, R20, RZ, 0x1 ;  /* 0x0000001414007211 */ /* 0x004fc800078f08ff */
[----:B------:R-:W-:-:S05]  /*5610*/  LOP3.LUT R0, R0, 0xfffffffe, RZ, 0xc0, !PT ;  /* 0xfffffffe00007812 */ /* 0x000fca00078ec0ff */
[----:B------:R-:W-:-:S05]  /*5620*/  IMAD.IADD R0, R20, 0x1, -R0 ;  /* 0x0000000114007824 */ /* 0x000fca00078e0a00 */
[----:B------:R-:W-:-:S04]  /*5630*/  SHF.L.U32 R3, R0, 0x1f, RZ ;  /* 0x0000001f00037819 */ /* 0x000fc800000006ff */
[----:B------:R0:W1:Y:S03]  /*5640*/  SYNCS.PHASECHK.TRANS64.TRYWAIT P0, [R18+URZ+0x13200], R3 ;  /* 0x01320003120075a7 */ /* 0x000066000800017f */
[----:B-1----:R-:W-:Y:S05]  /*5650*/  @!P0 NANOSLEEP.SYNCS 0x989680 ;  /* 0x009896800000895d */ /* 0x002fea0003900000 */
[----:B------:R-:W1:Y:S01]  /*5660*/  @!P0 SYNCS.PHASECHK.TRANS64 P0, [R18+URZ+0x13200], R3 ;  /* 0x01320003120085a7 */ /* 0x000e62000800007f */
[----:B------:R-:W-:Y:S04]  /*5670*/  BSSY B0, `(.L_x_465) ;  /* 0x0000006000007945 */ /* 0x000fe80003800000 */
[----:B-1----:R-:W-:Y:S05]  /*5680*/  @P0 BRA `(.L_x_466) ;  /* 0x0000000000100947 */ /* 0x002fea0003800000 */
.L_x_467:
[----:B-1----:R1:W2:Y:S02]  /*5690*/  SYNCS.PHASECHK.TRANS64.TRYWAIT P0, [R18+URZ+0x13200], R3 ;  /* 0x01320003120075a7 */ /* 0x0022a4000800017f */
[----:B--2---:R-:W-:Y:S05]  /*56a0*/  @!P0 NANOSLEEP.SYNCS 0x989680 ;  /* 0x009896800000895d */ /* 0x004fea0003900000 */
[----:B------:R-:W2:Y:S02]  /*56b0*/  @!P0 SYNCS.PHASECHK.TRANS64 P0, [R18+URZ+0x13200], R3 ;  /* 0x01320003120085a7 */ /* 0x000ea4000800007f */
[----:B--2---:R-:W-:Y:S05]  /*56c0*/  @!P0 BRA `(.L_x_467) ;  /* 0xfffffffc00f08947 */ /* 0x004fea000383ffff */
.L_x_466:
[----:B------:R-:W-:Y:S05]  /*56d0*/  BSYNC B0 ;  /* 0x0000000000007941 */ /* 0x000fea0003800000 */
.L_x_465:
[----:B------:R-:W-:Y:S05]  /*56e0*/  BRA `(.L_x_468) ;  /* 0x00000028003c7947 */ /* 0x000fea0003800000 */
.L_x_464:
[----:B------:R-:W0:Y:S01]  /*56f0*/  LDC.64 R26, c[0x0][0x3e8] ;  /* 0x0000fa00ff1a7b82 */ /* 0x000e220000000a00 */
[----:B------:R-:W-:Y:S01]  /*5700*/  LOP3.LUT P0, RZ, R30, 0x1bf, RZ, 0xc0, !PT ;  /* 0x000001bf1eff7812 */ /* 0x000fe2000780c0ff */
[----:B------:R-:W-:Y:S01]  /*5710*/  ULDC.64 UR4, c[0x0][0x3f8] ;  /* 0x0000fe0000047ab9 */ /* 0x000fe20000000a00 */
[----:B-----5:R-:W-:Y:S01]  /*5720*/  SHF.R.S32.HI R0, RZ, 0x1f, R28 ;  /* 0x0000001fff007819 */ /* 0x020fe2000001141c */
[----:B------:R-:W-:Y:S01]  /*5730*/  ULDC.64 UR6, c[0x0][0x408] ;  /* 0x0001020000067ab9 */ /* 0x000fe20000000a00 */
[----:B------:R-:W-:Y:S03]  /*5740*/  BSSY B6, `(.L_x_469) ;  /* 0x000001b000067945 */ /* 0x000fe60003800000 */
[----:B------:R-:W1:Y:S01]  /*5750*/  LDC.64 R24, c[0x0][0x400] ;  /* 0x00010000ff187b82 */ /* 0x000e620000000a00 */
[C---:B------:R-:W-:Y:S02]  /*5760*/  IMAD R3, R0.reuse, UR4, RZ ;  /* 0x0000000400037c24 */ /* 0x040fe4000f8e02ff */
[----:B------:R-:W-:-:S02]  /*5770*/  IMAD R5, R0, UR6, RZ ;  /* 0x0000000600057c24 */ /* 0x000fc4000f8e02ff */
[C---:B------:R-:W-:Y:S02]  /*5780*/  IMAD R3, R28.reuse, UR5, R3 ;  /* 0x000000051c037c24 */ /* 0x040fe4000f8e0203 */
[C---:B------:R-:W-:Y:S02]  /*5790*/  IMAD R5, R28.reuse, UR7, R5 ;  /* 0x000000071c057c24 */ /* 0x040fe4000f8e0205 */
[----:B0-----:R-:W-:-:S04]  /*57a0*/  IMAD.WIDE.U32 R26, R28, UR4, R26 ;  /* 0x000000041c1a7c25 */ /* 0x001fc8000f8e001a */
[----:B-1----:R-:W-:-:S04]  /*57b0*/  IMAD.WIDE.U32 R24, R28, UR6, R24 ;  /* 0x000000061c187c25 */ /* 0x002fc8000f8e0018 */
[----:B------:R-:W-:Y:S02]  /*57c0*/  IMAD.IADD R28, R3, 0x1, R27 ;  /* 0x00000001031c7824 */ /* 0x000fe400078e021b */
[----:B------:R-:W-:Y:S01]  /*57d0*/  IMAD.IADD R30, R5, 0x1, R25 ;  /* 0x00000001051e7824 */ /* 0x000fe200078e0219 */
        /* <DEDUP_REMOVED lines=17> */
.L_x_470:
[----:B------:R-:W-:Y:S05]  /*58f0*/  BSYNC B6 ;  /* 0x0000000000067941 */ /* 0x000fea0003800000 */
.L_x_469:
[----:B------:R-:W2:Y:S01]  /*5900*/  LDL R34, [R1+0x4] ;  /* 0x0000040001227983 */ /* 0x000ea20000100800 */
[----:B------:R-:W-:Y:S01]  /*5910*/  ULDC.U8 UR4, c[0x0][0x410] ;  /* 0x0001040000047ab9 */ /* 0x000fe20000000000 */
[----:B------:R-:W0:Y:S01]  /*5920*/  S2R R20, SR_TID.X ;  /* 0x0000000000147919 */ /* 0x000e220000002100 */
[----:B------:R-:W-:Y:S01]  /*5930*/  ISETP.NE.AND P0, PT, RZ, UR4, PT ;  /* 0x00000004ff007c0c */ /* 0x000fe2000bf05270 */
[----:B------:R-:W-:Y:S01]  /*5940*/  BSSY B0, `(.L_x_471) ;  /* 0x0000261000007945 */ /* 0x000fe20003800000 */
[----:B0-----:R-:W-:-:S05]  /*5950*/  VIADD R20, R20, 0xffffff80 ;  /* 0xffffff8014147836 */ /* 0x001fca0000000000 */
[----:B------:R-:W-:-:S04]  /*5960*/  LEA.HI R32, R20, R20, RZ, 0x1 ;  /* 0x0000001414207211 */ /* 0x000fc800078f08ff */
[----:B------:R-:W-:-:S05]  /*5970*/  SHF.R.S32.HI R32, RZ, 0x1, R32 ;  /* 0x00000001ff207819 */ /* 0x000fca0000011420 */
[----:B--2---:R-:W-:Y:S01]  /*5980*/  IMAD R4, R34, 0xc0, R32 ;  /* 0x000000c022047824 */ /* 0x004fe200078e0220 */
[----:B------:R-:W-:Y:S06]  /*5990*/  @!P0 BRA `(.L_x_472) ;  /* 0x0000001000c48947 */ /* 0x000fec0003800000 */
[----:B------:R-:W-:-:S03]  /*59a0*/  UMOV UR4, 0xffffffff ;  /* 0xffffffff00047882 */ /* 0x000fc60000000000 */
[----:B------:R-:W-:Y:S05]  /*59b0*/  BRA.DIV UR4, `(.L_x_473) ;  /* 0x0000011204807947 */ /* 0x000fea000b800000 */
[----:B------:R0:W1:Y:S04]  /*59c0*/  SHFL.IDX PT, R27, R26, RZ, 0x1e1f ;  /* 0x001e1fff1a1b7589 */ /* 0x00006800000e0000 */
[----:B------:R0:W2:Y:S04]  /*59d0*/  SHFL.IDX PT, R14, R24, RZ, 0x1e1f ;  /* 0x001e1fff180e7589 */ /* 0x0000a800000e0000 */
[----:B------:R0:W3:Y:S04]  /*59e0*/  SHFL.IDX PT, R0, R28, RZ, 0x1e1f ;  /* 0x001e1fff1c007589 */ /* 0x0000e800000e0000 */
[----:B------:R0:W4:Y:S02]  /*59f0*/  SHFL.IDX PT, R3, R30, RZ, 0x1e1f ;  /* 0x001e1fff1e037589 */ /* 0x00012400000e0000 */
.L_x_675:
[----:B------:R-:W5:Y:S01]  /*5a00*/  LDL R6, [R1+0x54] ;  /* 0x0000540001067983 */ /* 0x000f620000100800 */
[----:B------:R-:W-:Y:S01]  /*5a10*/  ULDC UR4, c[0x0][0x448] ;  /* 0x0001120000047ab9 */ /* 0x000fe20000000800 */
[----:B------:R-:W-:Y:S01]  /*5a20*/  BSSY B1, `(.L_x_474) ;  /* 0x0000020000017945 */ /* 0x000fe20003800000 */
[----:B------:R-:W-:Y:S01]  /*5a30*/  IMAD R33, R29, UR4, RZ ;  /* 0x000000041d217c24 */ /* 0x000fe2000f8e02ff */
[----:B------:R-:W-:Y:S02]  /*5a40*/  CS2R R8, SRZ ;  /* 0x0000000000087805 */ /* 0x000fe4000001ff00 */
[----:B------:R-:W-:Y:S02]  /*5a50*/  CS2R R20, SRZ ;  /* 0x0000000000147805 */ /* 0x000fe4000001ff00 */
[----:B------:R-:W-:Y:S02]  /*5a60*/  CS2R R10, SRZ ;  /* 0x00000000000a7805 */ /* 0x000fe4000001ff00 */
[----:B------:R-:W-:-:S02]  /*5a70*/  CS2R R12, SRZ ;  /* 0x00000000000c7805 */ /* 0x000fc4000001ff00 */
[----:B------:R-:W-:Y:S02]  /*5a80*/  ISETP.GE.AND P0, PT, R4, R33, PT ;  /* 0x000000210400720c */ /* 0x000fe40003f06270 */
[----:B-----5:R-:W-:-:S04]  /*5a90*/  LEA.HI R5, R6, R6, RZ, 0x1 ;  /* 0x0000000606057211 */ /* 0x020fc800078f08ff */
[----:B------:R-:W-:-:S05]  /*5aa0*/  LOP3.LUT R5, R5, 0xfffffffe, RZ, 0xc0, !PT ;  /* 0xfffffffe05057812 */ /* 0x000fca00078ec0ff */
[----:B------:R-:W-:-:S05]  /*5ab0*/  IMAD.IADD R5, R6, 0x1, -R5 ;  /* 0x0000000106057824 */ /* 0x000fca00078e0a05 */
[----:B------:R-:W-:Y:S01]  /*5ac0*/  SHF.L.U32 R29, R5, 0x1f, RZ ;  /* 0x0000001f051d7819 */ /* 0x000fe200000006ff */
[----:B------:R-:W-:Y:S06]  /*5ad0*/  @P0 BRA `(.L_x_475) ;  /* 0x0000000000500947 */ /* 0x000fec0003800000 */
[----:B------:R-:W4:Y:S01]  /*5ae0*/  LDL R15, [R1+0x24] ;  /* 0x00002400010f7983 */ /* 0x000f220000100800 */
[----:B------:R-:W-:-:S03]  /*5af0*/  ULDC UR4, c[0x0][0x3f4] ;  /* 0x0000fd0000047ab9 */ /* 0x000fc60000000800 */
[----:B0-----:R-:W4:Y:S01]  /*5b00*/  LDL R26, [R1+0x6c] ;  /* 0x00006c00011a7983 */ /* 0x001f220000100800 */
[----:B------:R-:W-:Y:S02]  /*5b10*/  ISETP.GE.AND P3, PT, R22, UR4, PT ;  /* 0x0000000416007c0c */ /* 0x000fe4000bf66270 */
[----:B------:R-:W-:Y:S02]  /*5b20*/  CS2R R8, SRZ ;  /* 0x0000000000087805 */ /* 0x000fe4000001ff00 */
[----:B------:R-:W-:-:S09]  /*5b30*/  CS2R R10, SRZ ;  /* 0x00000000000a7805 */ /* 0x000fd2000001ff00 */
[----:B------:R-:W-:Y:S02]  /*5b40*/  @!P3 SHF.R.S32.HI R7, RZ, 0x1f, R22 ;  /* 0x0000001fff07b819 */ /* 0x000fe40000011416 */
[----:B-1----:R-:W-:-:S05]  /*5b50*/  @!P3 IADD3 R4, P0, R22, R27, RZ ;  /* 0x0000001b1604b210 */ /* 0x002fca0007f1e0ff */
[----:B---3--:R-:W-:Y:S01]  /*5b60*/  @!P3 IMAD.X R5, R0, 0x1, R7, P0 ;  /* 0x000000010005b824 */ /* 0x008fe200000e0607 */
[----:B--2---:R-:W-:-:S04]  /*5b70*/  @!P3 IADD3 R6, P0, R22, R14, RZ ;  /* 0x0000000e1606b210 */ /* 0x004fc80007f1e0ff */
[----:B------:R0:W5:Y:S01]  /*5b80*/  @!P3 LD.E.64 R20, desc[UR40][R4.64] ;  /* 0x000000280414b980 */ /* 0x000162000c101b00 */
[----:B----4-:R-:W-:-:S05]  /*5b90*/  @!P3 IMAD.X R7, R3, 0x1, R7, P0 ;  /* 0x000000010307b824 */ /* 0x010fca00000e0607 */
[----:B------:R0:W5:Y:S01]  /*5ba0*/  @!P3 LD.E.64 R12, desc[UR40][R6.64] ;  /* 0x00000028060cb980 */ /* 0x000162000c101b00 */
[----:B------:R-:W-:-:S13]  /*5bb0*/  ISETP.GE.AND P4, PT, R15, UR4, PT ;  /* 0x000000040f007c0c */ /* 0x000fda000bf86270 */
[C---:B------:R-:W-:Y:S02]  /*5bc0*/  @!P4 IADD3 R14, P2, R15.reuse, R14, RZ ;  /* 0x0000000e0f0ec210 */ /* 0x040fe40007f5e0ff */
[----:B------:R-:W-:-:S03]  /*5bd0*/  @!P4 IADD3 R24, P1, R15, R27, RZ ;  /* 0x0000001b0f18c210 */ /* 0x000fc60007f3e0ff */
[----:B------:R-:W-:Y:S01]  /*5be0*/  @!P4 IMAD.X R15, R3, 0x1, R26, P2 ;  /* 0x00000001030fc824 */ /* 0x000fe200010e061a */
[----:B------:R-:W-:-:S04]  /*5bf0*/  @!P4 IADD3.X R25, R0, R26, RZ, P1, !PT ;  /* 0x0000001a0019c210 */ /* 0x000fc80000ffe4ff */
[----:B------:R0:W5:Y:S04]  /*5c00*/  @!P4 LD.E.64 R10, desc[UR40][R14.64] ;  /* 0x000000280e0ac980 */ /* 0x000168000c101b00 */
[----:B------:R0:W5:Y:S02]  /*5c10*/  @!P4 LD.E.64 R8, desc[UR40][R24.64] ;  /* 0x000000281808c980 */ /* 0x000164000c101b00 */
.L_x_475:
[----:B------:R-:W-:Y:S05]  /*5c20*/  BSYNC B1 ;  /* 0x0000000000017941 */ /* 0x000fea0003800000 */
.L_x_474:
[----:B------:R-:W1:Y:S01]  /*5c30*/  SYNCS.PHASECHK.TRANS64.TRYWAIT P0, [R18+URZ+0x13200], R29 ;  /* 0x0132001d120075a7 */ /* 0x000e62000800017f */
[----:B---3--:R-:W-:Y:S01]  /*5c40*/  IMAD R0, R34, -0xc0, R33 ;  /* 0xffffff4022007824 */ /* 0x008fe200078e0221 */
[----:B------:R-:W-:Y:S04]  /*5c50*/  BSSY B1, `(.L_x_476) ;  /* 0x0000004000017945 */ /* 0x000fe80003800000 */
[----:B------:R-:W-:-:S04]  /*5c60*/  VIMNMX R0, R0, 0xc0, PT ;  /* 0x000000c000007848 */ /* 0x000fc80003fe0100 */
[----:B------:R-:W-:Y:S01]  /*5c70*/  ISETP.GE.AND P1, PT, R32, R0, PT ;  /* 0x000000002000720c */ /* 0x000fe20003f26270 */
[----:B-1----:R-:W-:-:S12]  /*5c80*/  @!P0 BRA `(.L_x_477) ;  /* 0x00000110003c8947 */ /* 0x002fd80003800000 */
.L_x_676:
[----:B------:R-:W-:Y:S05]  /*5c90*/  BSYNC B1 ;  /* 0x0000000000017941 */ /* 0x000fea0003800000 */
.L_x_476:
[----:B------:R-:W-:Y:S05]  /*5ca0*/  @P1 BRA `(.L_x_478) ;  /* 0x0000002000a81947 */ /* 0x000fea0003800000 */
[----:B------:R-:W3:Y:S01]  /*5cb0*/  LDL R0, [R1+0x24] ;  /* 0x0000240001007983 */ /* 0x000ee20000100800 */
[----:B----4-:R-:W4:Y:S03]  /*5cc0*/  LDC R3, c[0x0][0x3f4] ;  /* 0x0000fd00ff037b82 */ /* 0x010f260000000800 */
[----:B------:R0:W5:Y:S01]  /*5cd0*/  LDL R36, [R1+0x28] ;  /* 0x0000280001247983 */ /* 0x0001620000100800 */
[----:B------:R-:W-:Y:S01]  /*5ce0*/  BSSY B1, `(.L_x_479) ;  /* 0x000007b000017945 */ /* 0x000fe20003800000 */
[-C--:B----4-:R-:W-:Y:S02]  /*5cf0*/  ISETP.GE.AND P0, PT, R22, R3.reuse, PT ;  /* 0x000000031600720c */ /* 0x090fe40003f06270 */
[----:B---3--:R-:W-:-:S11]  /*5d00*/  ISETP.GE.AND P1, PT, R0, R3, PT ;  /* 0x000000030000720c */ /* 0x008fd60003f26270 */
[----:B0-----:R-:W-:Y:S05]  /*5d10*/  @P0 BRA `(.L_x_480) ;  /* 0x0000000400dc0947 */ /* 0x001fea0003800000 */
[----:B-----5:R-:W-:Y:S01]  /*5d20*/  IMAD.IADD R0, R18, 0x1, R36 ;  /* 0x0000000112007824 */ /* 0x020fe200078e0224 */
[----:B--2---:R-:W-:Y:S02]  /*5d30*/  SHF.R.U32.HI R14, RZ, 0x8, R20 ;  /* 0x00000008ff0e7819 */ /* 0x004fe40000011614 */
[----:B------:R-:W-:Y:S02]  /*5d40*/  LOP3.LUT R3, R20, 0xff, RZ, 0xc0, !PT ;  /* 0x000000ff14037812 */ /* 0x000fe400078ec0ff */
[----:B------:R-:W0:Y:S01]  /*5d50*/  LDS.128 R4, [R0+0xb000] ;  /* 0x00b0000000047984 */ /* 0x000e220000000c00 */
[----:B------:R-:W-:Y:S02]  /*5d60*/  LOP3.LUT R14, R14, 0xff, RZ, 0xc0, !PT ;  /* 0x000000ff0e0e7812 */ /* 0x000fe400078ec0ff */
[----:B------:R-:W-:Y:S02]  /*5d70*/  SHF.R.U32.HI R24, RZ, 0x8, R21 ;  /* 0x00000008ff187819 */ /* 0x000fe40000011615 */
[----:B------:R-:W-:-:S02]  /*5d80*/  SHF.R.U32.HI R27, RZ, 0x8, R13 ;  /* 0x00000008ff1b7819 */ /* 0x000fc4000001160d */
[----:B------:R-:W-:Y:S02]  /*5d90*/  PRMT R3, R14, 0x7604, R3 ;  /* 0x000076040e037816 */ /* 0x000fe40000000003 */
[----:B------:R-:W-:Y:S02]  /*5da0*/  LOP3.LUT R15, R21, 0xff, RZ, 0xc0, !PT ;  /* 0x000000ff150f7812 */ /* 0x000fe400078ec0ff */
[----:B------:R-:W-:Y:S02]  /*5db0*/  LOP3.LUT R24, R24, 0xff, RZ, 0xc0, !PT ;  /* 0x000000ff18187812 */ /* 0x000fe400078ec0ff */
[----:B------:R-:W-:Y:S02]  /*5dc0*/  SHF.R.U32.HI R28, RZ, 0x10, R21 ;  /* 0x00000010ff1c7819 */ /* 0x000fe40000011615 */
[----:B------:R-:W-:Y:S02]  /*5dd0*/  SHF.R.U32.HI R14, RZ, 0x8, R12 ;  /* 0x00000008ff0e7819 */ /* 0x000fe4000001160c */
[----:B-1----:R-:W-:-:S02]  /*5de0*/  SHF.R.U32.HI R29, RZ, 0x10, R13 ;  /* 0x00000010ff1d7819 */ /* 0x002fc4000001160d */
[----:B------:R-:W-:Y:S02]  /*5df0*/  LOP3.LUT R26, R13, 0xff, RZ, 0xc0, !PT ;  /* 0x000000ff0d1a7812 */ /* 0x000fe400078ec0ff */
[----:B------:R-:W-:Y:S01]  /*5e00*/  LOP3.LUT R27, R27, 0xff, RZ, 0xc0, !PT ;  /* 0x000000ff1b1b7812 */ /* 0x000fe200078ec0ff */
[----:B------:R-:W-:Y:S01]  /*5e10*/  IMAD.U32 R29, R29, 0x10000, RZ ;  /* 0x000100001d1d7824 */ /* 0x000fe200078e00ff */
[----:B------:R-:W-:Y:S02]  /*5e20*/  PRMT R15, R24, 0x7604, R15 ;  /* 0x00007604180f7816 */ /* 0x000fe4000000000f */
[----:B------:R-:W-:Y:S01]  /*5e30*/  LOP3.LUT R25, R14, 0xff, RZ, 0xc0, !PT ;  /* 0x000000ff0e197812 */ /* 0x000fe200078ec0ff */
[----:B------:R-:W-:Y:S01]  /*5e40*/  IMAD.U32 R14, R28, 0x10000, RZ ;  /* 0x000100001c0e7824 */ /* 0x000fe200078e00ff */
[----:B------:R-:W-:Y:S02]  /*5e50*/  LOP3.LUT R24, R12, 0xff, RZ, 0xc0, !PT ;  /* 0x000000ff0c187812 */ /* 0x000fe400078ec0ff */
[----:B------:R-:W-:-:S02]  /*5e60*/  PRMT R26, R27, 0x7604, R26 ;  /* 0x000076041b1a7816 */ /* 0x000fc4000000001a */
[----:B------:R-:W-:Y:S02]  /*5e70*/  PRMT R27, R25, 0x7604, R24 ;  /* 0x00007604191b7816 */ /* 0x000fe40000000018 */
[----:B------:R-:W-:Y:S02]  /*5e80*/  LOP3.LUT R25, R15, 0xff0000, R14, 0xf8, !PT ;  /* 0x00ff00000f197812 */ /* 0x000fe400078ef80e */
[----:B------:R-:W-:Y:S02]  /*5e90*/  LOP3.LUT R29, R26, 0xff0000, R29, 0xf8, !PT ;  /* 0x00ff00001a1d7812 */ /* 0x000fe400078ef81d */
[----:B------:R-:W-:Y:S02]  /*5ea0*/  LOP3.LUT R25, R25, 0xff000000, R21, 0xf8, !PT ;  /* 0xff00000019197812 */ /* 0x000fe400078ef815 */
[----:B------:R-:W-:Y:S02]  /*5eb0*/  LOP3.LUT R29, R29, 0xff000000, R13, 0xf8, !PT ;  /* 0xff0000001d1d7812 */ /* 0x000fe400078ef80d */
[----:B------:R-:W-:-:S02]  /*5ec0*/  LOP3.LUT R15, R3, 0xff0000, R20, 0xf8, !PT ;  /* 0x00ff0000030f7812 */ /* 0x000fc400078ef814 */
[-C--:B0-----:R-:W-:Y:S02]  /*5ed0*/  F2FP.F16.E4M3.UNPACK_B R3, R6.reuse.H1 ;  /* 0x00000006ff03723e */ /* 0x081fe400030006ff */
[--C-:B------:R-:W-:Y:S02]  /*5ee0*/  LOP3.LUT R27, R27, 0xff0000, R12.reuse, 0xf8, !PT ;  /* 0x00ff00001b1b7812 */ /* 0x100fe400078ef80c */
[----:B------:R-:W-:Y:S01]  /*5ef0*/  F2FP.F16.E4M3.UNPACK_B R26, R29 ;  /* 0x0000001dff1a723e */ /* 0x000fe200020006ff */
[--C-:B------:R-:W-:Y:S01]  /*5f00*/  HADD2.F32 R13, -RZ, R3.reuse.H0_H0 ;  /* 0x20000003ff0d7230 */ /* 0x100fe20000004100 */
[----:B------:R-:W-:Y:S02]  /*5f10*/  F2FP.F16.E4M3.UNPACK_B R21, R25 ;  /* 0x00000019ff15723e */ /* 0x000fe400020006ff */
[----:B------:R-:W-:Y:S01]  /*5f20*/  LOP3.LUT R27, R27, 0xff000000, R12, 0xf8, !PT ;  /* 0xff0000001b1b7812 */ /* 0x000fe200078ef80c */
[----:B------:R-:W-:Y:S01]  /*5f30*/  HADD2.F32 R12, -RZ, R3.H1_H1 ;  /* 0x30000003ff0c7230 */ /* 0x000fe20000004100 */
[----:B------:R-:W-:Y:S01]  /*5f40*/  F2FP.F16.E4M3.UNPACK_B R6, R6 ;  /* 0x00000006ff06723e */ /* 0x000fe200020006ff */
[--C-:B------:R-:W-:Y:S01]  /*5f50*/  HADD2.F32 R28, -RZ, R26.reuse.H1_H1 ;  /* 0x3000001aff1c7230 */ /* 0x100fe20000004100 */
[----:B------:R-:W-:Y:S01]  /*5f60*/  LOP3.LUT R20, R15, 0xff000000, R20, 0xf8, !PT ;  /* 0xff0000000f147812 */ /* 0x000fe200078ef814 */
[--C-:B------:R-:W-:Y:S01]  /*5f70*/  HADD2.F32 R24, -RZ, R21.reuse.H1_H1 ;  /* 0x30000015ff187230 */ /* 0x100fe20000004100 */
[-C--:B------:R-:W-:Y:S01]  /*5f80*/  F2FP.F16.E4M3.UNPACK_B R14, R7.reuse ;  /* 0x00000007ff0e723e */ /* 0x080fe200020006ff */
[----:B------:R-:W-:Y:S01]  /*5f90*/  HADD2.F32 R26, -RZ, R26.H0_H0 ;  /* 0x2000001aff1a7230 */ /* 0x000fe20000004100 */
[----:B------:R-:W-:Y:S01]  /*5fa0*/  F2FP.F16.E4M3.UNPACK_B R15, R7.H1 ;  /* 0x00000007ff0f723e */ /* 0x000fe200030006ff */
[C---:B------:R-:W-:Y:S01]  /*5fb0*/  FMUL.FTZ R30, R12.reuse, R28 ;  /* 0x0000001c0c1e7220 */ /* 0x040fe20000410000 */
[----:B------:R-:W-:Y:S01]  /*5fc0*/  FMUL.FTZ R33, R12, R24 ;  /* 0x000000180c217220 */ /* 0x000fe20000410000 */
[-C--:B------:R-:W-:Y:S01]  /*5fd0*/  F2FP.F16.E4M3.UNPACK_B R7, R5.reuse ;  /* 0x00000005ff07723e */ /* 0x080fe200020006ff */
[----:B------:R-:W-:Y:S01]  /*5fe0*/  HADD2.F32 R21, -RZ, R21.H0_H0 ;  /* 0x20000015ff157230 */ /* 0x000fe20000004100 */
[----:B------:R-:W-:Y:S01]  /*5ff0*/  F2FP.F16.E4M3.UNPACK_B R12, R5.H1 ;  /* 0x00000005ff0c723e */ /* 0x000fe200030006ff */
[----:B------:R-:W-:-:S02]  /*6000*/  HADD2.F32 R5, -RZ, R6.H1_H1 ;  /* 0x30000006ff057230 */ /* 0x000fc40000004100 */
[C---:B------:R-:W-:Y:S01]  /*6010*/  FFMA.FTZ R30, R13.reuse, R24, -R30 ;  /* 0x000000180d1e7223 */ /* 0x040fe2000001081e */
[----:B------:R-:W-:Y:S01]  /*6020*/  FFMA.FTZ R35, R13, R28, R33 ;  /* 0x0000001c0d237223 */ /* 0x000fe20000010021 */
[----:B------:R-:W-:Y:S01]  /*6030*/  HADD2.F32 R6, -RZ, R6.H0_H0 ;  /* 0x20000006ff067230 */ /* 0x000fe20000004100 */
[----:B------:R-:W-:Y:S01]  /*6040*/  F2FP.F16.E4M3.UNPACK_B R29, R29.H1 ;  /* 0x0000001dff1d723e */ /* 0x000fe200030006ff */
[C---:B------:R-:W-:Y:S01]  /*6050*/  FMUL.FTZ R13, R5.reuse, R26 ;  /* 0x0000001a050d7220 */ /* 0x040fe20000410000 */
[----:B------:R-:W-:Y:S01]  /*6060*/  F2FP.F16.E4M3.UNPACK_B R25, R25.H1 ;  /* 0x00000019ff19723e */ /* 0x000fe200030006ff */
[-C--:B------:R-:W-:Y:S01]  /*6070*/  FMUL.FTZ R33, R5, R21.reuse ;  /* 0x0000001505217220 */ /* 0x080fe20000410000 */
[----:B------:R-:W-:Y:S02]  /*6080*/  HADD2.F32 R5, -RZ, R14.H1_H1 ;  /* 0x3000000eff057230 */ /* 0x000fe40000004100 */
[----:B------:R-:W-:Y:S01]  /*6090*/  FFMA.FTZ R28, R6, R21, -R13 ;  /* 0x00000015061c7223 */ /* 0x000fe2000001080d */
[----:B------:R-:W-:-:S02]  /*60a0*/  HADD2.F32 R24, -RZ, R29.H0_H0 ;  /* 0x2000001dff187230 */ /* 0x000fc40000004100 */
[----:B------:R-:W-:Y:S01]  /*60b0*/  FFMA.FTZ R33, R6, R26, R33 ;  /* 0x0000001a06217223 */ /* 0x000fe20000010021 */
[----:B------:R-:W-:Y:S01]  /*60c0*/  HADD2.F32 R13, -RZ, R25.H0_H0 ;  /* 0x20000019ff0d7230 */ /* 0x000fe20000004100 */
[----:B------:R-:W-:Y:S01]  /*60d0*/  F2FP.F16.E4M3.UNPACK_B R3, R4 ;  /* 0x00000004ff03723e */ /* 0x000fe200020006ff */
[----:B------:R-:W-:Y:S02]  /*60e0*/  HADD2.F32 R14, -RZ, R14.H0_H0 ;  /* 0x2000000eff0e7230 */ /* 0x000fe40000004100 */
[C---:B------:R-:W-:Y:S01]  /*60f0*/  FMUL.FTZ R21, R5.reuse, R24 ;  /* 0x0000001805157220 */ /* 0x040fe20000410000 */
[----:B------:R-:W-:Y:S02]  /*6100*/  HADD2.F32 R29, -RZ, R29.H1_H1 ;  /* 0x3000001dff1d7230 */ /* 0x000fe40000004100 */
[-C--:B------:R-:W-:Y:S01]  /*6110*/  FMUL.FTZ R5, R5, R13.reuse ;  /* 0x0000000d05057220 */ /* 0x080fe20000410000 */
[----:B------:R-:W-:Y:S02]  /*6120*/  HADD2.F32 R6, -RZ, R15.H1_H1 ;  /* 0x3000000fff067230 */ /* 0x000fe40000004100 */
[----:B------:R-:W-:Y:S01]  /*6130*/  FFMA.FTZ R32, R14, R13, -R21 ;  /* 0x0000000d0e207223 */ /* 0x000fe20000010815 */
[----:B------:R-:W-:-:S02]  /*6140*/  HADD2.F32 R25, -RZ, R25.H1_H1 ;  /* 0x30000019ff197230 */ /* 0x000fc40000004100 */
[----:B------:R-:W-:Y:S01]  /*6150*/  FFMA.FTZ R37, R14, R24, R5 ;  /* 0x000000180e257223 */ /* 0x000fe20000010005 */
[----:B------:R-:W-:Y:S02]  /*6160*/  HADD2.F32 R15, -RZ, R15.H0_H0 ;  /* 0x2000000fff0f7230 */ /* 0x000fe40000004100 */
[C---:B------:R-:W-:Y:S01]  /*6170*/  FMUL.FTZ R26, R6.reuse, R29 ;  /* 0x0000001d061a7220 */ /* 0x040fe20000410000 */
[----:B------:R-:W-:Y:S01]  /*6180*/  F2FP.F16.E4M3.UNPACK_B R5, R27 ;  /* 0x0000001bff05723e */ /* 0x000fe200020006ff */
[-C--:B------:R-:W-:Y:S01]  /*6190*/  FMUL.FTZ R14, R6, R25.reuse ;  /* 0x00000019060e7220 */ /* 0x080fe20000410000 */
[----:B------:R-:W-:Y:S01]  /*61a0*/  F2FP.F16.E4M3.UNPACK_B R4, R4.H1 ;  /* 0x00000004ff04723e */ /* 0x000fe200030006ff */
[C---:B------:R-:W-:Y:S01]  /*61b0*/  FFMA.FTZ R34, R15.reuse, R25, -R26 ;  /* 0x000000190f227223 */ /* 0x040fe2000001081a */
[-C--:B------:R-:W-:Y:S01]  /*61c0*/  F2FP.F16.E4M3.UNPACK_B R13, R20.reuse ;  /* 0x00000014ff0d723e */ /* 0x080fe200020006ff */
[----:B------:R-:W-:Y:S01]  /*61d0*/  FFMA.FTZ R29, R15, R29, R14 ;  /* 0x0000001d0f1d7223 */ /* 0x000fe2000001000e */
[--C-:B------:R-:W-:Y:S01]  /*61e0*/  HADD2.F32 R21, -RZ, R5.reuse.H1_H1 ;  /* 0x30000005ff157230 */ /* 0x100fe20000004100 */
[----:B------:R-:W-:Y:S01]  /*61f0*/  F2FP.F16.E4M3.UNPACK_B R20, R20.H1 ;  /* 0x00000014ff14723e */ /* 0x000fe200030006ff */
[----:B------:R-:W-:Y:S01]  /*6200*/  HADD2.F32 R15, -RZ, R5.H0_H0 ;  /* 0x20000005ff0f7230 */ /* 0x000fe20000004100 */
[----:B------:R-:W-:Y:S01]  /*6210*/  F2FP.F16.E4M3.UNPACK_B R27, R27.H1 ;  /* 0x0000001bff1b723e */ /* 0x000fe200030006ff */
[----:B------:R-:W-:-:S02]  /*6220*/  HADD2.F32 R6, -RZ, R4.H1_H1 ;  /* 0x30000004ff067230 */ /* 0x000fc40000004100 */
[----:B------:R-:W-:Y:S02]  /*6230*/  HADD2.F32 R14, -RZ, R13.H1_H1 ;  /* 0x3000000dff0e7230 */ /* 0x000fe40000004100 */
[----:B------:R-:W-:Y:S02]  /*6240*/  HADD2.F32 R5, -RZ, R4.H0_H0 ;  /* 0x20000004ff057230 */ /* 0x000fe40000004100 */
[C---:B------:R-:W-:Y:S01]  /*6250*/  FMUL.FTZ R24, R6.reuse, R21 ;  /* 0x0000001506187220 */ /* 0x040fe20000410000 */
[----:B------:R-:W-:Y:S02]  /*6260*/  HADD2.F32 R4, -RZ, R3.H1_H1 ;  /* 0x30000003ff047230 */ /* 0x000fe40000004100 */
[-C--:B------:R-:W-:Y:S01]  /*6270*/  FMUL.FTZ R26, R6, R14.reuse ;  /* 0x0000000e061a7220 */ /* 0x080fe20000410000 */
[----:B------:R-:W-:Y:S02]  /*6280*/  HADD2.F32 R13, -RZ, R13.H0_H0 ;  /* 0x2000000dff0d7230 */ /* 0x000fe40000004100 */
[----:B------:R-:W-:Y:S01]  /*6290*/  FFMA.FTZ R24, R5, R14, -R24 ;  /* 0x0000000e05187223 */ /* 0x000fe20000010818 */
[----:B------:R-:W-:-:S02]  /*62a0*/  HADD2.F32 R3, -RZ, R3.H0_H0 ;  /* 0x20000003ff037230 */ /* 0x000fc40000004100 */
[C---:B------:R-:W-:Y:S01]  /*62b0*/  FMUL.FTZ R6, R4.reuse, R15 ;  /* 0x0000000f04067220 */ /* 0x040fe20000410000 */
[----:B------:R-:W-:Y:S01]  /*62c0*/  FFMA.FTZ R21, R5, R21, R26 ;  /* 0x0000001505157223 */ /* 0x000fe2000001001a */
[-C--:B------:R-:W-:Y:S01]  /*62d0*/  FMUL.FTZ R4, R4, R13.reuse ;  /* 0x0000000d04047220 */ /* 0x080fe20000410000 */
[----:B------:R-:W-:Y:S02]  /*62e0*/  HADD2.F32 R5, -RZ, R20.H1_H1 ;  /* 0x30000014ff057230 */ /* 0x000fe40000004100 */
[C---:B------:R-:W-:Y:S01]  /*62f0*/  FFMA.FTZ R14, R3.reuse, R13, -R6 ;  /* 0x0000000d030e7223 */ /* 0x040fe20000010806 */
[--C-:B------:R-:W-:Y:S02]  /*6300*/  HADD2.F32 R13, -RZ, R27.reuse.H1_H1 ;  /* 0x3000001bff0d7230 */ /* 0x100fe40000004100 */
[----:B------:R-:W-:Y:S01]  /*6310*/  FFMA.FTZ R15, R3, R15, R4 ;  /* 0x0000000f030f7223 */ /* 0x000fe20000010004 */
[----:B------:R-:W-:Y:S02]  /*6320*/  HADD2.F32 R4, -RZ, R12.H1_H1 ;  /* 0x3000000cff047230 */ /* 0x000fe40000004100 */
[----:B------:R-:W-:-:S02]  /*6330*/  HADD2.F32 R6, -RZ, R27.H0_H0 ;  /* 0x2000001bff067230 */ /* 0x000fc40000004100 */
[--C-:B------:R-:W-:Y:S02]  /*6340*/  HADD2.F32 R3, -RZ, R7.reuse.H1_H1 ;  /* 0x30000007ff037230 */ /* 0x100fe40000004100 */
[C---:B------:R-:W-:Y:S01]  /*6350*/  FMUL.FTZ R25, R4.reuse, R13 ;  /* 0x0000000d04197220 */ /* 0x040fe20000410000 */
[----:B------:R-:W-:Y:S02]  /*6360*/  HADD2.F32 R20, -RZ, R20.H0_H0 ;  /* 0x20000014ff147230 */ /* 0x000fe40000004100 */
[-C--:B------:R-:W-:Y:S01]  /*6370*/  FMUL.FTZ R26, R4, R5.reuse ;  /* 0x00000005041a7220 */ /* 0x080fe20000410000 */
[----:B------:R-:W-:Y:S02]  /*6380*/  HADD2.F32 R12, -RZ, R12.H0_H0 ;  /* 0x2000000cff0c7230 */ /* 0x000fe40000004100 */
[C---:B------:R-:W-:Y:S01]  /*6390*/  FMUL.FTZ R4, R3.reuse, R6 ;  /* 0x0000000603047220 */ /* 0x040fe20000410000 */
[----:B------:R-:W-:Y:S02]  /*63a0*/  HADD2.F32 R7, -RZ, R7.H0_H0 ;  /* 0x20000007ff077230 */ /* 0x000fe40000004100 */
[-C--:B------:R-:W-:Y:S01]  /*63b0*/  FMUL.FTZ R3, R3, R20.reuse ;  /* 0x0000001403037220 */ /* 0x080fe20000410000 */
[C---:B------:R-:W-:Y:S01]  /*63c0*/  FFMA.FTZ R25, R12.reuse, R5, -R25 ;  /* 0x000000050c197223 */ /* 0x040fe20000010819 */
[----:B------:R-:W-:Y:S01]  /*63d0*/  FFMA.FTZ R26, R12, R13, R26 ;  /* 0x0000000d0c1a7223 */ /* 0x000fe2000001001a */
[C---:B------:R-:W-:Y:S01]  /*63e0*/  FFMA.FTZ R5, R7.reuse, R20, -R4 ;  /* 0x0000001407057223 */ /* 0x040fe20000010804 */
[----:B------:R-:W-:Y:S01]  /*63f0*/  FFMA.FTZ R12, R7, R6, R3 ;  /* 0x00000006070c7223 */ /* 0x000fe20000010003 */
[----:B------:R-:W-:-:S02]  /*6400*/  F2FP.SATFINITE.E4M3.F32.PACK_AB_MERGE_C R6, R35, R30, RZ ;  /* 0x0000001e2306723e */ /* 0x000fc400048070ff */
[----:B------:R-:W-:Y:S02]  /*6410*/  F2FP.SATFINITE.E4M3.F32.PACK_AB_MERGE_C R7, R29, R34, RZ ;  /* 0x000000221d07723e */ /* 0x000fe400048070ff */
[----:B------:R-:W-:Y:S02]  /*6420*/  F2FP.SATFINITE.E4M3.F32.PACK_AB_MERGE_C R4, R21, R24, RZ ;  /* 0x000000181504723e */ /* 0x000fe400048070ff */
[----:B------:R-:W-:Y:S02]  /*6430*/  F2FP.SATFINITE.E4M3.F32.PACK_AB_MERGE_C R25, R26, R25, RZ ;  /* 0x000000191a19723e */ /* 0x000fe400048070ff */
[----:B------:R-:W-:Y:S02]  /*6440*/  F2FP.SATFINITE.E4M3.F32.PACK_AB_MERGE_C R6, R33, R28, R6 ;  /* 0x0000001c2106723e */ /* 0x000fe40004807006 */
[----:B------:R-:W-:Y:S02]  /*6450*/  F2FP.SATFINITE.E4M3.F32.PACK_AB_MERGE_C R7, R37, R32, R7 ;  /* 0x000000202507723e */ /* 0x000fe40004807007 */
[----:B------:R-:W-:-:S02]  /*6460*/  F2FP.SATFINITE.E4M3.F32.PACK_AB_MERGE_C R4, R15, R14, R4 ;  /* 0x0000000e0f04723e */ /* 0x000fc40004807004 */
[----:B------:R-:W-:-:S05]  /*6470*/  F2FP.SATFINITE.E4M3.F32.PACK_AB_MERGE_C R5, R12, R5, R25 ;  /* 0x000000050c05723e */ /* 0x000fca0004807019 */
[----:B------:R0:W-:Y:S02]  /*6480*/  STS.128 [R0+0xb000], R4 ;  /* 0x00b0000400007388 */ /* 0x0001e40000000c00 */
.L_x_480:
[----:B------:R-:W-:Y:S05]  /*6490*/  BSYNC B1 ;  /* 0x0000000000017941 */ /* 0x000fea0003800000 */
.L_x_479:
[----:B------:R-:W-:Y:S05]  /*64a0*/  @P1 BRA `(.L_x_478) ;  /* 0x0000001800a81947 */ /* 0x000fea0003800000 */
[----:B0-----:R-:W3:Y:S01]  /*64b0*/  LDL R0, [R1+0x68] ;  /* 0x0000680001007983 */ /* 0x001ee20000100800 */
[----:B-----5:R-:W-:Y:S01]  /*64c0*/  IMAD.IADD R3, R18, 0x1, R36 ;  /* 0x0000000112037824 */ /* 0x020fe200078e0224 */
[----:B------:R-:W-:Y:S02]  /*64d0*/  SHF.R.U32.HI R13, RZ, 0x8, R9 ;  /* 0x00000008ff0d7819 */ /* 0x000fe40000011609 */
[----:B------:R-:W-:Y:S02]  /*64e0*/  SHF.R.U32.HI R24, RZ, 0x8, R11 ;  /* 0x00000008ff187819 */ /* 0x000fe4000001160b */
[----:B------:R-:W-:Y:S02]  /*64f0*/  SHF.R.U32.HI R15, RZ, 0x8, R10 ;  /* 0x00000008ff0f7819 */ /* 0x000fe4000001160a */
[----:B--2---:R-:W-:Y:S02]  /*6500*/  LOP3.LUT R14, R9, 0xff, RZ, 0xc0, !PT ;  /* 0x000000ff090e7812 */ /* 0x004fe400078ec0ff */
[----:B------:R-:W-:-:S02]  /*6510*/  LOP3.LUT R25, R11, 0xff, RZ, 0xc0, !PT ;  /* 0x000000ff0b197812 */ /* 0x000fc400078ec0ff */
[----:B------:R-:W-:Y:S02]  /*6520*/  LOP3.LUT R13, R13, 0xff, RZ, 0xc0, !PT ;  /* 0x000000ff0d0d7812 */ /* 0x000fe400078ec0ff */
[----:B------:R-:W-:Y:S02]  /*6530*/  LOP3.LUT R24, R24, 0xff, RZ, 0xc0, !PT ;  /* 0x000000ff18187812 */ /* 0x000fe400078ec0ff */
[----:B------:R-:W-:Y:S02]  /*6540*/  LOP3.LUT R20, R15, 0xff, RZ, 0xc0, !PT ;  /* 0x000000ff0f147812 */ /* 0x000fe400078ec0ff */
[----:B------:R-:W-:Y:S02]  /*6550*/  PRMT R15, R13, 0x7604, R14 ;  /* 0x000076040d0f7816 */ /* 0x000fe4000000000e */
[----:B------:R-:W-:Y:S02]  /*6560*/  PRMT R25, R24, 0x7604, R25 ;  /* 0x0000760418197816 */ /* 0x000fe40000000019 */
[----:B------:R-:W-:-:S02]  /*6570*/  SHF.R.U32.HI R14, RZ, 0x10, R9 ;  /* 0x00000010ff0e7819 */ /* 0x000fc40000011609 */
[----:B------:R-:W-:Y:S02]  /*6580*/  SHF.R.U32.HI R24, RZ, 0x10, R11 ;  /* 0x00000010ff187819 */ /* 0x000fe4000001160b */
[----:B------:R-:W-:Y:S02]  /*6590*/  LOP3.LUT R12, R8, 0xff, RZ, 0xc0, !PT ;  /* 0x000000ff080c7812 */ /* 0x000fe400078ec0ff */
[----:B------:R-:W-:Y:S02]  /*65a0*/  LOP3.LUT R14, R14, 0xff, RZ, 0xc0, !PT ;  /* 0x000000ff0e0e7812 */ /* 0x000fe400078ec0ff */
[----:B------:R-:W-:Y:S02]  /*65b0*/  LOP3.LUT R24, R24, 0xff, RZ, 0xc0, !PT ;  /* 0x000000ff18187812 */ /* 0x000fe400078ec0ff */
[----:B------:R-:W-:Y:S02]  /*65c0*/  LOP3.LUT R21, R10, 0xff, RZ, 0xc0, !PT ;  /* 0x000000ff0a157812 */ /* 0x000fe400078ec0ff */
[----:B------:R-:W-:-:S02]  /*65d0*/  SHF.R.U32.HI R13, RZ, 0x10, R10 ;  /* 0x00000010ff0d7819 */ /* 0x000fc4000001160a */
[----:B------:R-:W-:Y:S02]  /*65e0*/  PRMT R15, R14, 0x7054, R15 ;  /* 0x000070540e0f7816 */ /* 0x000fe4000000000f */
[----:B------:R-:W-:Y:S02]  /*65f0*/  PRMT R25, R24, 0x7054, R25 ;  /* 0x0000705418197816 */ /* 0x000fe40000000019 */
[----:B------:R-:W-:Y:S02]  /*6600*/  PRMT R21, R20, 0x7604, R21 ;  /* 0x0000760414157816 */ /* 0x000fe40000000015 */
[----:B------:R-:W-:Y:S02]  /*6610*/  LOP3.LUT R20, R13, 0xff, RZ, 0xc0, !PT ;  /* 0x000000ff0d147812 */ /* 0x000fe400078ec0ff */
[----:B------:R-:W-:Y:S02]  /*6620*/  LOP3.LUT R25, R25, 0xff000000, R11, 0xf8, !PT ;  /* 0xff00000019197812 */ /* 0x000fe400078ef80b */
[----:B------:R-:W-:-:S02]  /*6630*/  LOP3.LUT R15, R15, 0xff000000, R9, 0xf8, !PT ;  /* 0xff0000000f0f7812 */ /* 0x000fc400078ef809 */
[----:B------:R-:W-:Y:S02]  /*6640*/  PRMT R21, R20, 0x7054, R21 ;  /* 0x0000705414157816 */ /* 0x000fe40000000015 */
[-C--:B------:R-:W-:Y:S02]  /*6650*/  F2FP.F16.E4M3.UNPACK_B R20, R25.reuse ;  /* 0x00000019ff14723e */ /* 0x080fe400020006ff */
[----:B------:R-:W-:Y:S02]  /*6660*/  LOP3.LUT R21, R21, 0xff000000, R10, 0xf8, !PT ;  /* 0xff00000015157812 */ /* 0x000fe400078ef80a */
[----:B------:R-:W-:Y:S01]  /*6670*/  F2FP.F16.E4M3.UNPACK_B R25, R25.H1 ;  /* 0x00000019ff19723e */ /* 0x000fe200030006ff */
[--C-:B------:R-:W-:Y:S02]  /*6680*/  HADD2.F32 R24, -RZ, R20.reuse.H1_H1 ;  /* 0x30000014ff187230 */ /* 0x100fe40000004100 */
[----:B------:R-:W-:Y:S01]  /*6690*/  HADD2.F32 R20, -RZ, R20.H0_H0 ;  /* 0x20000014ff147230 */ /* 0x000fe20000004100 */
[----:B---3--:R-:W-:Y:S01]  /*66a0*/  LOP3.LUT P0, RZ, R0, 0x2, RZ, 0xc0, !PT ;  /* 0x0000000200ff7812 */ /* 0x008fe2000780c0ff */
[----:B------:R-:W-:-:S12]  /*66b0*/  VIADD R0, R3, 0x20 ;  /* 0x0000002003007836 */ /* 0x000fd80000000000 */
[----:B------:R-:W-:Y:S01]  /*66c0*/  @P0 VIADD R0, R3, 0xffffffe0 ;  /* 0xffffffe003000836 */ /* 0x000fe20000000000 */
[----:B------:R-:W-:-:S04]  /*66d0*/  SHF.R.U32.HI R3, RZ, 0x8, R8 ;  /* 0x00000008ff037819 */ /* 0x000fc80000011608 */
[----:B------:R-:W0:Y:S01]  /*66e0*/  LDS.128 R4, [R0+0xb000] ;  /* 0x00b0000000047984 */ /* 0x000e220000000c00 */
[----:B------:R-:W-:-:S04]  /*66f0*/  LOP3.LUT R3, R3, 0xff, RZ, 0xc0, !PT ;  /* 0x000000ff03037812 */ /* 0x000fc800078ec0ff */
[----:B------:R-:W-:Y:S02]  /*6700*/  PRMT R12, R3, 0x7604, R12 ;  /* 0x00007604030c7816 */ /* 0x000fe4000000000c */
[----:B------:R-:W-:-:S04]  /*6710*/  SHF.R.U32.HI R3, RZ, 0x10, R8 ;  /* 0x00000010ff037819 */ /* 0x000fc80000011608 */
[----:B------:R-:W-:-:S04]  /*6720*/  LOP3.LUT R3, R3, 0xff, RZ, 0xc0, !PT ;  /* 0x000000ff03037812 */ /* 0x000fc800078ec0ff */
[----:B------:R-:W-:Y:S02]  /*6730*/  PRMT R13, R3, 0x7054, R12 ;  /* 0x00007054030d7816 */ /* 0x000fe4000000000c */
[-C--:B------:R-:W-:Y:S02]  /*6740*/  F2FP.F16.E4M3.UNPACK_B R12, R15.reuse ;  /* 0x0000000fff0c723e */ /* 0x080fe400020006ff */
[----:B------:R-:W-:Y:S02]  /*6750*/  LOP3.LUT R13, R13, 0xff000000, R8, 0xf8, !PT ;  /* 0xff0000000d0d7812 */ /* 0x000fe400078ef808 */
[----:B------:R-:W-:Y:S01]  /*6760*/  F2FP.F16.E4M3.UNPACK_B R15, R15.H1 ;  /* 0x0000000fff0f723e */ /* 0x000fe200030006ff */
[--C-:B------:R-:W-:Y:S02]  /*6770*/  HADD2.F32 R14, -RZ, R12.reuse.H1_H1 ;  /* 0x3000000cff0e7230 */ /* 0x100fe40000004100 */
[----:B------:R-:W-:Y:S01]  /*6780*/  HADD2.F32 R12, -RZ, R12.H0_H0 ;  /* 0x2000000cff0c7230 */ /* 0x000fe20000004100 */
[----:B0-----:R-:W-:-:S02]  /*6790*/  F2FP.F16.E4M3.UNPACK_B R3, R6.H1 ;  /* 0x00000006ff03723e */ /* 0x001fc400030006ff */
[----:B------:R-:W-:Y:S02]  /*67a0*/  F2FP.F16.E4M3.UNPACK_B R6, R6 ;  /* 0x00000006ff06723e */ /* 0x000fe400020006ff */
[-C--:B------:R-:W-:Y:S01]  /*67b0*/  F2FP.F16.E4M3.UNPACK_B R10, R7.reuse ;  /* 0x00000007ff0a723e */ /* 0x080fe200020006ff */
[--C-:B------:R-:W-:Y:S01]  /*67c0*/  HADD2.F32 R8, -RZ, R3.reuse.H1_H1 ;  /* 0x30000003ff087230 */ /* 0x100fe20000004100 */
[----:B------:R-:W-:Y:S01]  /*67d0*/  F2FP.F16.E4M3.UNPACK_B R11, R7.H1 ;  /* 0x00000007ff0b723e */ /* 0x000fe200030006ff */
[----:B------:R-:W-:Y:S01]  /*67e0*/  HADD2.F32 R9, -RZ, R3.H0_H0 ;  /* 0x20000003ff097230 */ /* 0x000fe20000004100 */
[-C--:B------:R-:W-:Y:S02]  /*67f0*/  F2FP.F16.E4M3.UNPACK_B R7, R5.reuse ;  /* 0x00000005ff07723e */ /* 0x080fe400020006ff */
[C---:B------:R-:W-:Y:S01]  /*6800*/  FMUL.FTZ R26, R8.reuse, R24 ;  /* 0x00000018081a7220 */ /* 0x040fe20000410000 */
[----:B------:R-:W-:Y:S01]  /*6810*/  FMUL.FTZ R27, R8, R14 ;  /* 0x0000000e081b7220 */ /* 0x000fe20000410000 */
[----:B------:R-:W-:Y:S01]  /*6820*/  F2FP.F16.E4M3.UNPACK_B R8, R5.H1 ;  /* 0x00000005ff08723e */ /* 0x000fe200030006ff */
[----:B------:R-:W-:-:S02]  /*6830*/  HADD2.F32 R5, -RZ, R6.H1_H1 ;  /* 0x30000006ff057230 */ /* 0x000fc40000004100 */
[C---:B------:R-:W-:Y:S01]  /*6840*/  FFMA.FTZ R26, R9.reuse, R14, -R26 ;  /* 0x0000000e091a7223 */ /* 0x040fe2000001081a */
[----:B-1----:R-:W-:Y:S01]  /*6850*/  FFMA.FTZ R29, R9, R24, R27 ;  /* 0x00000018091d7223 */ /* 0x002fe2000001001b */
[----:B------:R-:W-:Y:S01]  /*6860*/  HADD2.F32 R6, -RZ, R6.H0_H0 ;  /* 0x20000006ff067230 */ /* 0x000fe20000004100 */
[----:B------:R-:W-:Y:S01]  /*6870*/  F2FP.F16.E4M3.UNPACK_B R3, R4 ;  /* 0x00000004ff03723e */ /* 0x000fe200020006ff */
[C---:B------:R-:W-:Y:S01]  /*6880*/  FMUL.FTZ R9, R5.reuse, R20 ;  /* 0x0000001405097220 */ /* 0x040fe20000410000 */
[----:B------:R-:W-:Y:S01]  /*6890*/  FMUL.FTZ R27, R5, R12 ;  /* 0x0000000c051b7220 */ /* 0x000fe20000410000 */
[----:B------:R-:W-:Y:S01]  /*68a0*/  HADD2.F32 R5, -RZ, R10.H1_H1 ;  /* 0x3000000aff057230 */ /* 0x000fe20000004100 */
[----:B------:R-:W-:Y:S01]  /*68b0*/  F2FP.F16.E4M3.UNPACK_B R4, R4.H1 ;  /* 0x00000004ff04723e */ /* 0x000fe200030006ff */
[----:B------:R-:W-:Y:S02]  /*68c0*/  HADD2.F32 R14, -RZ, R25.H0_H0 ;  /* 0x20000019ff0e7230 */ /* 0x000fe40000004100 */
[----:B------:R-:W-:Y:S01]  /*68d0*/  FFMA.FTZ R24, R6, R12, -R9 ;  /* 0x0000000c06187223 */ /* 0x000fe20000010809 */
[----:B------:R-:W-:-:S02]  /*68e0*/  HADD2.F32 R9, -RZ, R15.H0_H0 ;  /* 0x2000000fff097230 */ /* 0x000fc40000004100 */
[----:B------:R-:W-:Y:S01]  /*68f0*/  FFMA.FTZ R27, R6, R20, R27 ;  /* 0x00000014061b7223 */ /* 0x000fe2000001001b */
        /* <DEDUP_REMOVED lines=11> */
[----:B------:R-:W-:Y:S01]  /*69b0*/  FMUL.FTZ R10, R6, R15 ;  /* 0x0000000f060a7220 */ /* 0x000fe20000410000 */
[----:B------:R-:W-:Y:S01]  /*69c0*/  F2FP.F16.E4M3.UNPACK_B R9, R13 ;  /* 0x0000000dff09723e */ /* 0x000fe200020006ff */
[C---:B------:R-:W-:Y:S01]  /*69d0*/  FFMA.FTZ R30, R11.reuse, R15, -R12 ;  /* 0x0000000f0b1e7223 */ /* 0x040fe2000001080c */
[----:B------:R-:W-:Y:S02]  /*69e0*/  HADD2.F32 R6, -RZ, R4.H1_H1 ;  /* 0x30000004ff067230 */ /* 0x000fe40000004100 */
[----:B------:R-:W-:Y:S01]  /*69f0*/  FFMA.FTZ R25, R11, R25, R10 ;  /* 0x000000190b197223 */ /* 0x000fe2000001000a */
[--C-:B------:R-:W-:Y:S01]  /*6a00*/  HADD2.F32 R12, -RZ, R5.reuse.H1_H1 ;  /* 0x30000005ff0c7230 */ /* 0x100fe20000004100 */
[----:B------:R-:W-:Y:S01]  /*6a10*/  F2FP.F16.E4M3.UNPACK_B R13, R13.H1 ;  /* 0x0000000dff0d723e */ /* 0x000fe200030006ff */
[----:B------:R-:W-:Y:S01]  /*6a20*/  HADD2.F32 R11, -RZ, R5.H0_H0 ;  /* 0x20000005ff0b7230 */ /* 0x000fe20000004100 */
[----:B------:R-:W-:Y:S01]  /*6a30*/  F2FP.F16.E4M3.UNPACK_B R21, R21.H1 ;  /* 0x00000015ff15723e */ /* 0x000fe200030006ff */
[----:B------:R-:W-:-:S02]  /*6a40*/  HADD2.F32 R10, -RZ, R9.H1_H1 ;  /* 0x30000009ff0a7230 */ /* 0x000fc40000004100 */
[C---:B------:R-:W-:Y:S01]  /*6a50*/  FMUL.FTZ R14, R6.reuse, R12 ;  /* 0x0000000c060e7220 */ /* 0x040fe20000410000 */
[----:B------:R-:W-:Y:S02]  /*6a60*/  HADD2.F32 R5, -RZ, R4.H0_H0 ;  /* 0x20000004ff057230 */ /* 0x000fe40000004100 */
[----:B------:R-:W-:Y:S02]  /*6a70*/  HADD2.F32 R4, -RZ, R3.H1_H1 ;  /* 0x30000003ff047230 */ /* 0x000fe40000004100 */
[-C--:B------:R-:W-:Y:S01]  /*6a80*/  FMUL.FTZ R20, R6, R10.reuse ;  /* 0x0000000a06147220 */ /* 0x080fe20000410000 */
[----:B------:R-:W-:Y:S02]  /*6a90*/  HADD2.F32 R9, -RZ, R9.H0_H0 ;  /* 0x20000009ff097230 */ /* 0x000fe40000004100 */
[C---:B------:R-:W-:Y:S01]  /*6aa0*/  FFMA.FTZ R14, R5.reuse, R10, -R14 ;  /* 0x0000000a050e7223 */ /* 0x040fe2000001080e */
[----:B------:R-:W-:Y:S02]  /*6ab0*/  HADD2.F32 R3, -RZ, R3.H0_H0 ;  /* 0x20000003ff037230 */ /* 0x000fe40000004100 */
[C---:B------:R-:W-:Y:S01]  /*6ac0*/  FMUL.FTZ R6, R4.reuse, R11 ;  /* 0x0000000b04067220 */ /* 0x040fe20000410000 */
[----:B------:R-:W-:Y:S01]  /*6ad0*/  FFMA.FTZ R15, R5, R12, R20 ;  /* 0x0000000c050f7223 */ /* 0x000fe20000010014 */
[----:B------:R-:W-:Y:S01]  /*6ae0*/  FMUL.FTZ R4, R4, R9 ;  /* 0x0000000904047220 */ /* 0x000fe20000410000 */
[----:B------:R-:W-:-:S02]  /*6af0*/  HADD2.F32 R5, -RZ, R13.H1_H1 ;  /* 0x3000000dff057230 */ /* 0x000fc40000004100 */
[C---:B------:R-:W-:Y:S01]  /*6b00*/  FFMA.FTZ R12, R3.reuse, R9, -R6 ;  /* 0x00000009030c7223 */ /* 0x040fe20000010806 */
[--C-:B------:R-:W-:Y:S02]  /*6b10*/  HADD2.F32 R9, -RZ, R21.reuse.H1_H1 ;  /* 0x30000015ff097230 */ /* 0x100fe40000004100 */
[----:B------:R-:W-:Y:S01]  /*6b20*/  FFMA.FTZ R11, R3, R11, R4 ;  /* 0x0000000b030b7223 */ /* 0x000fe20000010004 */
[----:B------:R-:W-:Y:S02]  /*6b30*/  HADD2.F32 R4, -RZ, R8.H1_H1 ;  /* 0x30000008ff047230 */ /* 0x000fe40000004100 */
[----:B------:R-:W-:Y:S02]  /*6b40*/  HADD2.F32 R10, -RZ, R21.H0_H0 ;  /* 0x20000015ff0a7230 */ /* 0x000fe40000004100 */
[----:B------:R-:W-:Y:S02]  /*6b50*/  HADD2.F32 R3, -RZ, R7.H1_H1 ;  /* 0x30000007ff037230 */ /* 0x000fe40000004100 */
[----:B------:R-:W-:Y:S01]  /*6b60*/  FMUL.FTZ R20, R4, R5 ;  /* 0x0000000504147220 */ /* 0x000fe20000410000 */
[----:B------:R-:W-:-:S02]  /*6b70*/  HADD2.F32 R6, -RZ, R13.H0_H0 ;  /* 0x2000000dff067230 */ /* 0x000fc40000004100 */
[----:B------:R-:W-:Y:S01]  /*6b80*/  FMUL.FTZ R13, R4, R9 ;  /* 0x00000009040d7220 */ /* 0x000fe20000410000 */
        /* <DEDUP_REMOVED lines=16> */
[----:B------:R3:W-:Y:S01]  /*6c90*/  STS.128 [R0+0xb000], R4 ;  /* 0x00b0000400007388 */ /* 0x0007e20000000c00 */
[----:B------:R-:W-:Y:S05]  /*6ca0*/  BRA `(.L_x_478) ;  /* 0x0000001000a87947 */ /* 0x000fea0003800000 */
.L_x_472:
[----:B------:R-:W-:-:S03]  /*6cb0*/  UMOV UR4, 0xffffffff ;  /* 0xffffffff00047882 */ /* 0x000fc60000000000 */
[----:B------:R-:W-:Y:S05]  /*6cc0*/  BRA.DIV UR4, `(.L_x_481) ;  /* 0x0000010204407947 */ /* 0x000fea000b800000 */
[----:B------:R0:W1:Y:S04]  /*6cd0*/  SHFL.IDX PT, R27, R26, RZ, 0x1e1f ;  /* 0x001e1fff1a1b7589 */ /* 0x00006800000e0000 */
[----:B------:R0:W2:Y:S04]  /*6ce0*/  SHFL.IDX PT, R14, R24, RZ, 0x1e1f ;  /* 0x001e1fff180e7589 */ /* 0x0000a800000e0000 */
[----:B------:R0:W3:Y:S04]  /*6cf0*/  SHFL.IDX PT, R3, R28, RZ, 0x1e1f ;  /* 0x001e1fff1c037589 */ /* 0x0000e800000e0000 */
[----:B------:R0:W4:Y:S02]  /*6d00*/  SHFL.IDX PT, R21, R30, RZ, 0x1e1f ;  /* 0x001e1fff1e157589 */ /* 0x00012400000e0000 */
.L_x_682:
[----:B------:R-:W5:Y:S01]  /*6d10*/  LDL R5, [R1+0x54] ;  /* 0x0000540001057983 */ /* 0x000f620000100800 */
[----:B------:R-:W-:Y:S01]  /*6d20*/  ULDC UR4, c[0x0][0x448] ;  /* 0x0001120000047ab9 */ /* 0x000fe20000000800 */
[----:B------:R-:W0:Y:S01]  /*6d30*/  LDC R37, c[0x0][0x3f4] ;  /* 0x0000fd00ff257b82 */ /* 0x000e220000000800 */
[----:B------:R-:W-:Y:S01]  /*6d40*/  IMAD R29, R29, UR4, RZ ;  /* 0x000000041d1d7c24 */ /* 0x000fe2000f8e02ff */
[----:B------:R-:W-:Y:S01]  /*6d50*/  BSSY B1, `(.L_x_482) ;  /* 0x0000015000017945 */ /* 0x000fe20003800000 */
[----:B------:R-:W-:Y:S02]  /*6d60*/  CS2R R6, SRZ ;  /* 0x0000000000067805 */ /* 0x000fe4000001ff00 */
[----:B------:R-:W-:Y:S02]  /*6d70*/  CS2R R8, SRZ ;  /* 0x0000000000087805 */ /* 0x000fe4000001ff00 */
[----:B------:R-:W-:Y:S02]  /*6d80*/  CS2R R10, SRZ ;  /* 0x00000000000a7805 */ /* 0x000fe4000001ff00 */
[----:B------:R-:W-:-:S02]  /*6d90*/  ISETP.GE.AND P0, PT, R4, R29, PT ;  /* 0x0000001d0400720c */ /* 0x000fc40003f06270 */
[----:B-----5:R-:W-:-:S04]  /*6da0*/  LEA.HI R0, R5, R5, RZ, 0x1 ;  /* 0x0000000505007211 */ /* 0x020fc800078f08ff */
[----:B------:R-:W-:-:S05]  /*6db0*/  LOP3.LUT R0, R0, 0xfffffffe, RZ, 0xc0, !PT ;  /* 0xfffffffe00007812 */ /* 0x000fca00078ec0ff */
[----:B------:R-:W-:Y:S01]  /*6dc0*/  IMAD.IADD R0, R5, 0x1, -R0 ;  /* 0x0000000105007824 */ /* 0x000fe200078e0a00 */
[----:B------:R-:W-:-:S04]  /*6dd0*/  CS2R R4, SRZ ;  /* 0x0000000000047805 */ /* 0x000fc8000001ff00 */
[----:B------:R-:W-:Y:S01]  /*6de0*/  SHF.L.U32 R25, R0, 0x1f, RZ ;  /* 0x0000001f00197819 */ /* 0x000fe200000006ff */
[----:B0-----:R-:W-:Y:S06]  /*6df0*/  @P0 BRA `(.L_x_483) ;  /* 0x0000000000280947 */ /* 0x001fec0003800000 */
[----:B------:R-:W-:Y:S01]  /*6e00*/  ULDC UR4, c[0x0][0x3f4] ;  /* 0x0000fd0000047ab9 */ /* 0x000fe20000000800 */
[C---:B--2---:R-:W-:Y:S02]  /*6e10*/  IADD3 R14, P1, R16.reuse, R14, RZ ;  /* 0x0000000e100e7210 */ /* 0x044fe40007f3e0ff */
[----:B------:R-:W-:Y:S02]  /*6e20*/  CS2R R4, SRZ ;  /* 0x0000000000047805 */ /* 0x000fe4000001ff00 */
[C---:B------:R-:W-:Y:S02]  /*6e30*/  ISETP.GE.AND P2, PT, R16.reuse, UR4, PT ;  /* 0x0000000410007c0c */ /* 0x040fe4000bf46270 */
[----:B-1----:R-:W-:Y:S01]  /*6e40*/  IADD3 R12, P0, R16, R27, RZ ;  /* 0x0000001b100c7210 */ /* 0x002fe20007f1e0ff */
[----:B----4-:R-:W-:-:S03]  /*6e50*/  IMAD.X R15, R21, 0x1, R17, P1 ;  /* 0x00000001150f7824 */ /* 0x010fc600008e0611 */
[----:B---3--:R-:W-:-:S07]  /*6e60*/  IADD3.X R13, R3, R17, RZ, P0, !PT ;  /* 0x00000011030d7210 */ /* 0x008fce00007fe4ff */
[----:B------:R-:W-:Y:S05]  /*6e70*/  @P2 BRA `(.L_x_483) ;  /* 0x0000000000082947 */ /* 0x000fea0003800000 */
[----:B------:R0:W5:Y:S04]  /*6e80*/  LD.E.128 R4, desc[UR40][R12.64] ;  /* 0x000000280c047980 */ /* 0x000168000c101d00 */
[----:B------:R0:W5:Y:S02]  /*6e90*/  LD.E.128 R8, desc[UR40][R14.64] ;  /* 0x000000280e087980 */ /* 0x000164000c101d00 */
.L_x_483:
[----:B------:R-:W-:Y:S05]  /*6ea0*/  BSYNC B1 ;  /* 0x0000000000017941 */ /* 0x000fea0003800000 */
.L_x_482:
[----:B------:R-:W3:Y:S01]  /*6eb0*/  S2R R0, SR_TID.X ;  /* 0x0000000000007919 */ /* 0x000ee20000002100 */
[----:B------:R-:W1:Y:S01]  /*6ec0*/  SYNCS.PHASECHK.TRANS64.TRYWAIT P1, [R18+URZ+0x13200], R25 ;  /* 0x01320019120075a7 */ /* 0x000e62000802017f */
[----:B---3--:R-:W-:Y:S02]  /*6ed0*/  VIADD R3, R0, 0xffffff80 ;  /* 0xffffff8000037836 */ /* 0x008fe40000000000 */
[----:B------:R-:W3:Y:S01]  /*6ee0*/  LDL.LU R0, [R1+0x4] ;  /* 0x0000040001007983 */ /* 0x000ee20000300800 */
[----:B------:R-:W-:Y:S01]  /*6ef0*/  ISETP.GE.AND P0, PT, R16, R37, PT ;  /* 0x000000251000720c */ /* 0x000fe20003f06270 */
[----:B------:R-:W-:Y:S01]  /*6f00*/  BSSY B1, `(.L_x_484) ;  /* 0x0000007000017945 */ /* 0x000fe20003800000 */
[----:B------:R-:W-:-:S04]  /*6f10*/  LEA.HI R3, R3, R3, RZ, 0x1 ;  /* 0x0000000303037211 */ /* 0x000fc800078f08ff */
[----:B------:R-:W-:Y:S01]  /*6f20*/  SHF.R.S32.HI R3, RZ, 0x1, R3 ;  /* 0x00000001ff037819 */ /* 0x000fe20000011403 */
[----:B---3--:R-:W-:-:S05]  /*6f30*/  IMAD R0, R0, -0xc0, R29 ;  /* 0xffffff4000007824 */ /* 0x008fca00078e021d */
[----:B------:R-:W-:-:S04]  /*6f40*/  VIMNMX R0, R0, 0xc0, PT ;  /* 0x000000c000007848 */ /* 0x000fc80003fe0100 */
[----:B------:R-:W-:Y:S01]  /*6f50*/  ISETP.GE.OR P0, PT, R3, R0, P0 ;  /* 0x000000000300720c */ /* 0x000fe20000706670 */
[----:B-1----:R-:W-:-:S12]  /*6f60*/  @!P1 BRA `(.L_x_485) ;  /* 0x0000010000089947 */ /* 0x002fd80003800000 */
.L_x_683:
[----:B------:R-:W-:Y:S05]  /*6f70*/  BSYNC B1 ;  /* 0x0000000000017941 */ /* 0x000fea0003800000 */
.L_x_484:
[----:B------:R-:W-:Y:S05]  /*6f80*/  @P0 BRA `(.L_x_478) ;  /* 0x0000000c00f00947 */ /* 0x000fea0003800000 */
[----:B------:R-:W3:Y:S04]  /*6f90*/  LDL R39, [R1+0x34] ;  /* 0x0000340001277983 */ /* 0x000ee80000100800 */
[----:B------:R-:W3:Y:S04]  /*6fa0*/  LDL R34, [R1+0x38] ;  /* 0x0000380001227983 */ /* 0x000ee80000100800 */
[----:B------:R-:W3:Y:S04]  /*6fb0*/  LDL R29, [R1+0x3c] ;  /* 0x00003c00011d7983 */ /* 0x000ee80000100800 */
[----:B------:R-:W3:Y:S01]  /*6fc0*/  LDL R50, [R1+0x70] ;  /* 0x0000700001327983 */ /* 0x000ee20000100800 */
[----:B-----5:R-:W-:-:S02]  /*6fd0*/  SHF.R.U32.HI R0, RZ, 0x8, R4 ;  /* 0x00000008ff007819 */ /* 0x020fc40000011604 */
[----:B------:R-:W-:Y:S02]  /*6fe0*/  LOP3.LUT R3, R4, 0xff, RZ, 0xc0, !PT ;  /* 0x000000ff04037812 */ /* 0x000fe400078ec0ff */
[----:B------:R-:W-:Y:S02]  /*6ff0*/  LOP3.LUT R0, R0, 0xff, RZ, 0xc0, !PT ;  /* 0x000000ff00007812 */ /* 0x000fe400078ec0ff */
[----:B-1----:R-:W-:Y:S02]  /*7000*/  SHF.R.U32.HI R25, RZ, 0x8, R5 ;  /* 0x00000008ff197819 */ /* 0x002fe40000011605 */
[----:B------:R-:W-:Y:S02]  /*7010*/  PRMT R20, R0, 0x7604, R3 ;  /* 0x0000760400147816 */ /* 0x000fe40000000003 */
[----:B0-----:R-:W-:Y:S02]  /*7020*/  LOP3.LUT R13, R5, 0xff, RZ, 0xc0, !PT ;  /* 0x000000ff050d7812 */ /* 0x001fe400078ec0ff */
[----:B------:R-:W-:-:S02]  /*7030*/  SHF.R.U32.HI R3, RZ, 0x8, R6 ;  /* 0x00000008ff037819 */ /* 0x000fc40000011606 */
[----:B------:R-:W-:Y:S02]  /*7040*/  LOP3.LUT R0, R25, 0xff, RZ, 0xc0, !PT ;  /* 0x000000ff19007812 */ /* 0x000fe400078ec0ff */
[----:B------:R-:W-:Y:S02]  /*7050*/  LOP3.LUT R12, R6, 0xff, RZ, 0xc0, !PT ;  /* 0x000000ff060c7812 */ /* 0x000fe400078ec0ff */
[----:B------:R-:W-:Y:S02]  /*7060*/  LOP3.LUT R3, R3, 0xff, RZ, 0xc0, !PT ;  /* 0x000000ff03037812 */ /* 0x000fe400078ec0ff */
[----:B------:R-:W-:Y:S01]  /*7070*/  PRMT R28, R0, 0x7604, R13 ;  /* 0x00007604001c7816 */ /* 0x000fe2000000000d */
[----:B------:R-:W-:Y:S01]  /*7080*/  IMAD.IADD R0, R16, 0x1, R37 ;  /* 0x0000000110007824 */ /* 0x000fe200078e0225 */
[----:B----4-:R-:W-:Y:S02]  /*7090*/  SHF.R.U32.HI R21, RZ, 0x8, R8 ;  /* 0x00000008ff157819 */ /* 0x010fe40000011608 */
[----:B------:R-:W-:-:S02]  /*70a0*/  PRMT R30, R3, 0x7604, R12 ;  /* 0x00007604031e7816 */ /* 0x000fc4000000000c */
[----:B------:R-:W-:Y:S02]  /*70b0*/  LOP3.LUT R24, R8, 0xff, RZ, 0xc0, !PT ;  /* 0x000000ff08187812 */ /* 0x000fe400078ec0ff */
[----:B------:R-:W-:Y:S02]  /*70c0*/  LOP3.LUT R21, R21, 0xff, RZ, 0xc0, !PT ;  /* 0x000000ff15157812 */ /* 0x000fe400078ec0ff */
[----:B------:R-:W-:Y:S02]  /*70d0*/  SHF.R.U32.HI R3, RZ, 0x8, R10 ;  /* 0x00000008ff037819 */ /* 0x000fe4000001160a */
[----:B------:R-:W-:Y:S02]  /*70e0*/  PRMT R35, R21, 0x7604, R24 ;  /* 0x0000760415237816 */ /* 0x000fe40000000018 */
[----:B------:R-:W-:Y:S02]  /*70f0*/  SHF.R.U32.HI R27, RZ, 0x8, R11 ;  /* 0x00000008ff1b7819 */ /* 0x000fe4000001160b */
[----:B------:R-:W-:-:S02]  /*7100*/  LOP3.LUT R25, R3, 0xff, RZ, 0xc0, !PT ;  /* 0x000000ff03197812 */ /* 0x000fc400078ec0ff */
[----:B------:R-:W-:Y:S02]  /*7110*/  SHF.R.U32.HI R21, RZ, 0x8, R9 ;  /* 0x00000008ff157819 */ /* 0x000fe40000011609 */
[----:B--2---:R-:W-:Y:S02]  /*7120*/  SHF.R.U32.HI R14, RZ, 0x8, R7 ;  /* 0x00000008ff0e7819 */ /* 0x004fe40000011607 */
[----:B------:R-:W-:Y:S02]  /*7130*/  LOP3.LUT R24, R9, 0xff, RZ, 0xc0, !PT ;  /* 0x000000ff09187812 */ /* 0x000fe400078ec0ff */
[----:B------:R-:W-:Y:S02]  /*7140*/  LOP3.LUT R26, R10, 0xff, RZ, 0xc0, !PT ;  /* 0x000000ff0a1a7812 */ /* 0x000fe400078ec0ff */
[----:B------:R-:W-:Y:S02]  /*7150*/  LOP3.LUT R27, R27, 0xff, RZ, 0xc0, !PT ;  /* 0x000000ff1b1b7812 */ /* 0x000fe400078ec0ff */
[----:B------:R-:W-:-:S02]  /*7160*/  LOP3.LUT R32, R11, 0xff, RZ, 0xc0, !PT ;  /* 0x000000ff0b207812 */ /* 0x000fc400078ec0ff */
[----:B------:R-:W-:Y:S02]  /*7170*/  LOP3.LUT R21, R21, 0xff, RZ, 0xc0, !PT ;  /* 0x000000ff15157812 */ /* 0x000fe400078ec0ff */
[----:B------:R-:W-:Y:S02]  /*7180*/  LOP3.LUT R15, R7, 0xff, RZ, 0xc0, !PT ;  /* 0x000000ff070f7812 */ /* 0x000fe400078ec0ff */
[----:B------:R-:W-:Y:S02]  /*7190*/  LOP3.LUT R14, R14, 0xff, RZ, 0xc0, !PT ;  /* 0x000000ff0e0e7812 */ /* 0x000fe400078ec0ff */
[----:B------:R-:W-:Y:S02]  /*71a0*/  PRMT R37, R21, 0x7604, R24 ;  /* 0x0000760415257816 */ /* 0x000fe40000000018 */
[----:B------:R-:W-:Y:S02]  /*71b0*/  PRMT R41, R25, 0x7604, R26 ;  /* 0x0000760419297816 */ /* 0x000fe4000000001a */
[----:B------:R-:W-:-:S02]  /*71c0*/  PRMT R43, R27, 0x7604, R32 ;  /* 0x000076041b2b7816 */ /* 0x000fc40000000020 */
[----:B------:R-:W-:Y:S02]  /*71d0*/  PRMT R33, R14, 0x7604, R15 ;  /* 0x000076040e217816 */ /* 0x000fe4000000000f */
[----:B------:R-:W-:Y:S02]  /*71e0*/  SHF.R.U32.HI R21, RZ, 0x10, R5 ;  /* 0x00000010ff157819 */ /* 0x000fe40000011605 */
[----:B------:R-:W-:Y:S02]  /*71f0*/  SHF.R.U32.HI R32, RZ, 0x10, R7 ;  /* 0x00000010ff207819 */ /* 0x000fe40000011607 */
[----:B------:R-:W-:Y:S02]  /*7200*/  LOP3.LUT R21, R21, 0xff, RZ, 0xc0, !PT ;  /* 0x000000ff15157812 */ /* 0x000fe400078ec0ff */
[----:B------:R-:W-:Y:S02]  /*7210*/  LOP3.LUT R32, R32, 0xff, RZ, 0xc0, !PT ;  /* 0x000000ff20207812 */ /* 0x000fe400078ec0ff */
[----:B------:R-:W-:-:S02]  /*7220*/  PRMT R21, R21, 0x7054, R28 ;  /* 0x0000705415157816 */ /* 0x000fc4000000001c */
[----:B------:R-:W-:Y:S02]  /*7230*/  SHF.R.U32.HI R28, RZ, 0x10, R9 ;  /* 0x00000010ff1c7819 */ /* 0x000fe40000011609 */
[----:B------:R-:W-:Y:S02]  /*7240*/  PRMT R33, R32, 0x7054, R33 ;  /* 0x0000705420217816 */ /* 0x000fe40000000021 */
[----:B------:R-:W-:Y:S02]  /*7250*/  SHF.R.U32.HI R32, RZ, 0x10, R11 ;  /* 0x00000010ff207819 */ /* 0x000fe4000001160b */
[----:B------:R-:W-:Y:S02]  /*7260*/  LOP3.LUT R28, R28, 0xff, RZ, 0xc0, !PT ;  /* 0x000000ff1c1c7812 */ /* 0x000fe400078ec0ff */
[----:B------:R-:W-:-:S04]  /*7270*/  LOP3.LUT R32, R32, 0xff, RZ, 0xc0, !PT ;  /* 0x000000ff20207812 */ /* 0x000fc800078ec0ff */
[----:B------:R-:W-:-:S04]  /*7280*/  PRMT R43, R32, 0x7054, R43 ;  /* 0x00007054202b7816 */ /* 0x000fc8000000002b */
[----:B------:R-:W-:-:S04]  /*7290*/  LOP3.LUT R43, R43, 0xff000000, R11, 0xf8, !PT ;  /* 0xff0000002b2b7812 */ /* 0x000fc800078ef80b */
[-C--:B------:R-:W-:Y:S02]  /*72a0*/  F2FP.F16.E4M3.UNPACK_B R44, R43.reuse ;  /* 0x0000002bff2c723e */ /* 0x080fe400020006ff */
[----:B------:R-:W-:Y:S02]  /*72b0*/  F2FP.F16.E4M3.UNPACK_B R43, R43.H1 ;  /* 0x0000002bff2b723e */ /* 0x000fe400030006ff */
[----:B---3--:R-:W-:Y:S02]  /*72c0*/  LOP3.LUT R0, R39, 0x30, R0, 0xf8, !PT ;  /* 0x0000003027007812 */ /* 0x008fe400078ef800 */
[----:B------:R-:W-:Y:S02]  /*72d0*/  PRMT R39, R28, 0x7054, R37 ;  /* 0x000070541c277816 */ /* 0x000fe40000000025 */
[----:B------:R-:W-:Y:S02]  /*72e0*/  LOP3.LUT R3, R0, R34, RZ, 0x3c, !PT ;  /* 0x0000002200037212 */ /* 0x000fe400078e3cff */
[----:B------:R-:W-:-:S02]  /*72f0*/  LOP3.LUT R39, R39, 0xff000000, R9, 0xf8, !PT ;  /* 0xff00000027277812 */ /* 0x000fc400078ef809 */
[----:B------:R-:W-:Y:S02]  /*7300*/  IADD3 R0, R18, R29, R3 ;  /* 0x0000001d12007210 */ /* 0x000fe40007ffe003 */
[----:B------:R-:W-:Y:S01]  /*7310*/  SHF.R.U32.HI R29, RZ, 0x10, R6 ;  /* 0x00000010ff1d7819 */ /* 0x000fe20000011606 */
[----:B------:R-:W0:Y:S01]  /*7320*/  LDS.128 R12, [R50+0xb000] ;  /* 0x00b00000320c7984 */ /* 0x000e220000000c00 */
[----:B------:R-:W-:Y:S02]  /*7330*/  SHF.R.U32.HI R3, RZ, 0x10, R4 ;  /* 0x00000010ff037819 */ /* 0x000fe40000011604 */
[----:B------:R-:W-:Y:S01]  /*7340*/  LOP3.LUT R29, R29, 0xff, RZ, 0xc0, !PT ;  /* 0x000000ff1d1d7812 */ /* 0x000fe200078ec0ff */
[----:B------:R-:W1:Y:S01]  /*7350*/  LDS.128 R24, [R0+0xb000] ;  /* 0x00b0000000187984 */ /* 0x000e620000000c00 */
[----:B------:R-:W-:Y:S02]  /*7360*/  LOP3.LUT R3, R3, 0xff, RZ, 0xc0, !PT ;  /* 0x000000ff03037812 */ /* 0x000fe400078ec0ff */
[----:B------:R-:W-:-:S02]  /*7370*/  PRMT R29, R29, 0x7054, R30 ;  /* 0x000070541d1d7816 */ /* 0x000fc4000000001e */
[----:B------:R-:W-:Y:S02]  /*7380*/  SHF.R.U32.HI R30, RZ, 0x10, R10 ;  /* 0x00000010ff1e7819 */ /* 0x000fe4000001160a */
[----:B------:R-:W-:Y:S02]  /*7390*/  PRMT R3, R3, 0x7054, R20 ;  /* 0x0000705403037816 */ /* 0x000fe40000000014 */
[----:B------:R-:W-:Y:S02]  /*73a0*/  SHF.R.U32.HI R20, RZ, 0x10, R8 ;  /* 0x00000010ff147819 */ /* 0x000fe40000011608 */
[----:B------:R-:W-:Y:S02]  /*73b0*/  LOP3.LUT R30, R30, 0xff, RZ, 0xc0, !PT ;  /* 0x000000ff1e1e7812 */ /* 0x000fe400078ec0ff */
[----:B------:R-:W-:Y:S02]  /*73c0*/  LOP3.LUT R20, R20, 0xff, RZ, 0xc0, !PT ;  /* 0x000000ff14147812 */ /* 0x000fe400078ec0ff */
[----:B------:R-:W-:-:S02]  /*73d0*/  PRMT R41, R30, 0x7054, R41 ;  /* 0x000070541e297816 */ /* 0x000fc40000000029 */
[----:B------:R-:W-:Y:S02]  /*73e0*/  PRMT R35, R20, 0x7054, R35 ;  /* 0x0000705414237816 */ /* 0x000fe40000000023 */
[----:B------:R-:W-:Y:S02]  /*73f0*/  LOP3.LUT R34, R21, 0xff000000, R5, 0xf8, !PT ;  /* 0xff00000015227812 */ /* 0x000fe400078ef805 */
[----:B------:R-:W-:Y:S02]  /*7400*/  LOP3.LUT R20, R3, 0xff000000, R4, 0xf8, !PT ;  /* 0xff00000003147812 */ /* 0x000fe400078ef804 */
[----:B------:R-:W-:Y:S02]  /*7410*/  LOP3.LUT R4, R41, 0xff000000, R10, 0xf8, !PT ;  /* 0xff00000029047812 */ /* 0x000fe400078ef80a */
[----:B------:R-:W-:Y:S02]  /*7420*/  F2FP.F16.E4M3.UNPACK_B R41, R39 ;  /* 0x00000027ff29723e */ /* 0x000fe400020006ff */
[----:B------:R-:W-:-:S02]  /*7430*/  F2FP.F16.E4M3.UNPACK_B R11, R34 ;  /* 0x00000022ff0b723e */ /* 0x000fc400020006ff */
[----:B------:R-:W-:Y:S02]  /*7440*/  LOP3.LUT R3, R29, 0xff000000, R6, 0xf8, !PT ;  /* 0xff0000001d037812 */ /* 0x000fe400078ef806 */
[----:B------:R-:W-:Y:S02]  /*7450*/  LOP3.LUT R28, R35, 0xff000000, R8, 0xf8, !PT ;  /* 0xff000000231c7812 */ /* 0x000fe400078ef808 */
[----:B------:R-:W-:Y:S02]  /*7460*/  LOP3.LUT R37, R33, 0xff000000, R7, 0xf8, !PT ;  /* 0xff00000021257812 */ /* 0x000fe400078ef807 */
[----:B------:R-:W-:Y:S02]  /*7470*/  F2FP.F16.E4M3.UNPACK_B R39, R39.H1 ;  /* 0x00000027ff27723e */ /* 0x000fe400030006ff */
[-C--:B0-----:R-:W-:Y:S02]  /*7480*/  F2FP.F16.E4M3.UNPACK_B R8, R13.reuse ;  /* 0x0000000dff08723e */ /* 0x081fe400020006ff */
[----:B------:R-:W-:-:S02]  /*7490*/  F2FP.F16.E4M3.UNPACK_B R29, R13.H1 ;  /* 0x0000000dff1d723e */ /* 0x000fc400030006ff */
[----:B-1----:R-:W-:Y:S01]  /*74a0*/  F2FP.F16.E4M3.UNPACK_B R10, R25 ;  /* 0x00000019ff0a723e */ /* 0x002fe200020006ff */
[--C-:B------:R-:W-:Y:S01]  /*74b0*/  HADD2.F32 R9, -RZ, R8.reuse.H0_H0 ;  /* 0x20000008ff097230 */ /* 0x100fe20000004100 */
[-C--:B------:R-:W-:Y:S01]  /*74c0*/  F2FP.F16.E4M3.UNPACK_B R30, R15.reuse ;  /* 0x0000000fff1e723e */ /* 0x080fe200020006ff */
[----:B------:R-:W-:Y:S01]  /*74d0*/  HADD2.F32 R8, -RZ, R8.H1_H1 ;  /* 0x30000008ff087230 */ /* 0x000fe20000004100 */
[----:B------:R-:W-:Y:S01]  /*74e0*/  F2FP.F16.E4M3.UNPACK_B R36, R15.H1 ;  /* 0x0000000fff24723e */ /* 0x000fe200030006ff */
[----:B------:R-:W-:Y:S01]  /*74f0*/  HADD2.F32 R15, -RZ, R41.H0_H0 ;  /* 0x20000029ff0f7230 */ /* 0x000fe20000004100 */
[-C--:B------:R-:W-:Y:S01]  /*7500*/  F2FP.F16.E4M3.UNPACK_B R13, R12.reuse ;  /* 0x0000000cff0d723e */ /* 0x080fe200020006ff */
[--C-:B------:R-:W-:Y:S01]  /*7510*/  HADD2.F32 R6, -RZ, R10.reuse.H0_H0 ;  /* 0x2000000aff067230 */ /* 0x100fe20000004100 */
[----:B------:R-:W-:Y:S01]  /*7520*/  F2FP.F16.E4M3.UNPACK_B R33, R12.H1 ;  /* 0x0000000cff21723e */ /* 0x000fe200030006ff */
[----:B------:R-:W-:Y:S01]  /*7530*/  HADD2.F32 R12, -RZ, R11.H0_H0 ;  /* 0x2000000bff0c7230 */ /* 0x000fe20000004100 */
[-C--:B------:R-:W-:Y:S01]  /*7540*/  F2FP.F16.E4M3.UNPACK_B R21, R24.reuse ;  /* 0x00000018ff15723e */ /* 0x080fe200020006ff */
[----:B------:R-:W-:Y:S01]  /*7550*/  HADD2.F32 R41, -RZ, R41.H1_H1 ;  /* 0x30000029ff297230 */ /* 0x000fe20000004100 */
[----:B------:R-:W-:Y:S01]  /*7560*/  F2FP.F16.E4M3.UNPACK_B R35, R24.H1 ;  /* 0x00000018ff23723e */ /* 0x000fe200030006ff */
[C---:B------:R-:W-:Y:S01]  /*7570*/  FMUL.FTZ R24, R6.reuse, R15 ;  /* 0x0000000f06187220 */ /* 0x040fe20000410000 */
[----:B------:R-:W-:Y:S01]  /*7580*/  FMUL.FTZ R42, R6, R12 ;  /* 0x0000000c062a7220 */ /* 0x000fe20000410000 */
[----:B------:R-:W-:Y:S01]  /*7590*/  F2FP.F16.E4M3.UNPACK_B R25, R25.H1 ;  /* 0x00000019ff19723e */ /* 0x000fe200030006ff */
[----:B------:R-:W-:Y:S01]  /*75a0*/  HADD2.F32 R10, -RZ, R10.H1_H1 ;  /* 0x3000000aff0a7230 */ /* 0x000fe20000004100 */
[----:B------:R-:W-:Y:S01]  /*75b0*/  F2FP.F16.E4M3.UNPACK_B R34, R34.H1 ;  /* 0x00000022ff22723e */ /* 0x000fe200030006ff */
[C---:B------:R-:W-:Y:S01]  /*75c0*/  FFMA.FTZ R6, R9.reuse, R12, -R24 ;  /* 0x0000000c09067223 */ /* 0x040fe20000010818 */
[----:B------:R-:W-:Y:S01]  /*75d0*/  FFMA.FTZ R9, R9, R15, R42 ;  /* 0x0000000f09097223 */ /* 0x000fe2000001002a */
[-C--:B------:R-:W-:Y:S01]  /*75e0*/  F2FP.F16.E4M3.UNPACK_B R32, R27.reuse ;  /* 0x0000001bff20723e */ /* 0x080fe200020006ff */
[----:B------:R-:W-:Y:S01]  /*75f0*/  HADD2.F32 R15, -RZ, R11.H1_H1 ;  /* 0x3000000bff0f7230 */ /* 0x000fe20000004100 */
[----:B------:R-:W-:Y:S01]  /*7600*/  F2FP.F16.E4M3.UNPACK_B R38, R27.H1 ;  /* 0x0000001bff26723e */ /* 0x000fe200030006ff */
[----:B------:R-:W-:-:S02]  /*7610*/  HADD2.F32 R27, -RZ, R39.H0_H0 ;  /* 0x20000027ff1b7230 */ /* 0x000fc40000004100 */
[C---:B------:R-:W-:Y:S01]  /*7620*/  FMUL.FTZ R45, R10.reuse, R41 ;  /* 0x000000290a2d7220 */ /* 0x040fe20000410000 */
[----:B------:R-:W-:Y:S02]  /*7630*/  HADD2.F32 R11, -RZ, R25.H0_H0 ;  /* 0x20000019ff0b7230 */ /* 0x000fe40000004100 */
[----:B------:R-:W-:Y:S01]  /*7640*/  FMUL.FTZ R10, R10, R15 ;  /* 0x0000000f0a0a7220 */ /* 0x000fe20000410000 */
[--C-:B------:R-:W-:Y:S01]  /*7650*/  HADD2.F32 R24, -RZ, R34.reuse.H0_H0 ;  /* 0x20000022ff187230 */ /* 0x100fe20000004100 */
[----:B------:R-:W-:Y:S01]  /*7660*/  F2FP.F16.E4M3.UNPACK_B R7, R26 ;  /* 0x0000001aff07723e */ /* 0x000fe200020006ff */
[----:B------:R-:W-:Y:S02]  /*7670*/  HADD2.F32 R12, -RZ, R29.H0_H0 ;  /* 0x2000001dff0c7230 */ /* 0x000fe40000004100 */
[C---:B------:R-:W-:Y:S01]  /*7680*/  FMUL.FTZ R47, R11.reuse, R27 ;  /* 0x0000001b0b2f7220 */ /* 0x040fe20000410000 */
[----:B------:R-:W-:Y:S02]  /*7690*/  HADD2.F32 R34, -RZ, R34.H1_H1 ;  /* 0x30000022ff227230 */ /* 0x000fe40000004100 */
[-C--:B------:R-:W-:Y:S01]  /*76a0*/  FMUL.FTZ R42, R11, R24.reuse ;  /* 0x000000180b2a7220 */ /* 0x080fe20000410000 */
[C---:B------:R-:W-:Y:S01]  /*76b0*/  FFMA.FTZ R11, R8.reuse, R15, -R45 ;  /* 0x0000000f080b7223 */ /* 0x040fe2000001082d */
[----:B------:R-:W-:Y:S01]  /*76c0*/  FFMA.FTZ R8, R8, R41, R10 ;  /* 0x0000002908087223 */ /* 0x000fe2000001000a */
[C---:B------:R-:W-:Y:S01]  /*76d0*/  FFMA.FTZ R10, R12.reuse, R24, -R47 ;  /* 0x000000180c0a7223 */ /* 0x040fe2000001082f */
[----:B------:R-:W-:Y:S01]  /*76e0*/  FFMA.FTZ R12, R12, R27, R42 ;  /* 0x0000001b0c0c7223 */ /* 0x000fe2000001002a */
[----:B------:R-:W-:Y:S01]  /*76f0*/  HADD2.F32 R42, -RZ, R39.H1_H1 ;  /* 0x30000027ff2a7230 */ /* 0x000fe20000004100 */
[-C--:B------:R-:W-:Y:S01]  /*7700*/  F2FP.F16.E4M3.UNPACK_B R39, R37.reuse ;  /* 0x00000025ff27723e */ /* 0x080fe200020006ff */
[----:B------:R-:W-:Y:S01]  /*7710*/  HADD2.F32 R25, -RZ, R25.H1_H1 ;  /* 0x30000019ff197230 */ /* 0x000fe20000004100 */
[----:B------:R-:W-:Y:S01]  /*7720*/  F2FP.F16.E4M3.UNPACK_B R37, R37.H1 ;  /* 0x00000025ff25723e */ /* 0x000fe200030006ff */
[----:B------:R-:W-:Y:S01]  /*7730*/  HADD2.F32 R45, -RZ, R44.H0_H0 ;  /* 0x2000002cff2d7230 */ /* 0x000fe20000004100 */
[----:B------:R-:W-:Y:S01]  /*7740*/  F2FP.F16.E4M3.UNPACK_B R26, R26.H1 ;  /* 0x0000001aff1a723e */ /* 0x000fe200030006ff */
[----:B------:R-:W-:-:S02]  /*7750*/  HADD2.F32 R15, -RZ, R32.H0_H0 ;  /* 0x20000020ff0f7230 */ /* 0x000fc40000004100 */
[C---:B------:R-:W-:Y:S01]  /*7760*/  FMUL.FTZ R46, R25.reuse, R42 ;  /* 0x0000002a192e7220 */ /* 0x040fe20000410000 */
[----:B------:R-:W-:Y:S02]  /*7770*/  HADD2.F32 R41, -RZ, R39.H0_H0 ;  /* 0x20000027ff297230 */ /* 0x000fe40000004100 */
[----:B------:R-:W-:Y:S01]  /*7780*/  FMUL.FTZ R27, R25, R34 ;  /* 0x00000022191b7220 */ /* 0x000fe20000410000 */
[----:B------:R-:W-:Y:S02]  /*7790*/  HADD2.F32 R29, -RZ, R29.H1_H1 ;  /* 0x3000001dff1d7230 */ /* 0x000fe40000004100 */
[C---:B------:R-:W-:Y:S01]  /*77a0*/  FMUL.FTZ R25, R15.reuse, R45 ;  /* 0x0000002d0f197220 */ /* 0x040fe20000410000 */
[----:B------:R-:W-:Y:S02]  /*77b0*/  HADD2.F32 R24, -RZ, R30.H0_H0 ;  /* 0x2000001eff187230 */ /* 0x000fe40000004100 */
[----:B------:R-:W-:Y:S01]  /*77c0*/  FMUL.FTZ R48, R15, R41 ;  /* 0x000000290f307220 */ /* 0x000fe20000410000 */
[----:B------:R-:W-:-:S02]  /*77d0*/  HADD2.F32 R44, -RZ, R44.H1_H1 ;  /* 0x3000002cff2c7230 */ /* 0x000fc40000004100 */
[C---:B------:R-:W-:Y:S01]  /*77e0*/  FFMA.FTZ R15, R29.reuse, R34, -R46 ;  /* 0x000000221d0f7223 */ /* 0x040fe2000001082e */
[----:B------:R-:W-:Y:S01]  /*77f0*/  FFMA.FTZ R27, R29, R42, R27 ;  /* 0x0000002a1d1b7223 */ /* 0x000fe2000001001b */
[C---:B------:R-:W-:Y:S01]  /*7800*/  FFMA.FTZ R25, R24.reuse, R41, -R25 ;  /* 0x0000002918197223 */ /* 0x040fe20000010819 */
[----:B------:R-:W-:Y:S02]  /*7810*/  HADD2.F32 R32, -RZ, R32.H1_H1 ;  /* 0x30000020ff207230 */ /* 0x000fe40000004100 */
[----:B------:R-:W-:Y:S01]  /*7820*/  FFMA.FTZ R24, R24, R45, R48 ;  /* 0x0000002d18187223 */ /* 0x000fe20000010030 */
[----:B------:R-:W-:Y:S01]  /*7830*/  HADD2.F32 R39, -RZ, R39.H1_H1 ;  /* 0x30000027ff277230 */ /* 0x000fe20000004100 */
[----:B------:R-:W-:Y:S01]  /*7840*/  F2FP.F16.E4M3.UNPACK_B R5, R14 ;  /* 0x0000000eff05723e */ /* 0x000fe200020006ff */
[----:B------:R-:W-:Y:S02]  /*7850*/  HADD2.F32 R29, -RZ, R30.H1_H1 ;  /* 0x3000001eff1d7230 */ /* 0x000fe40000004100 */
[----:B------:R-:W-:Y:S01]  /*7860*/  FMUL.FTZ R42, R32, R44 ;  /* 0x0000002c202a7220 */ /* 0x000fe20000410000 */
[----:B------:R-:W-:-:S02]  /*7870*/  HADD2.F32 R45, -RZ, R43.H0_H0 ;  /* 0x2000002bff2d7230 */ /* 0x000fc40000004100 */
[----:B------:R-:W-:Y:S01]  /*7880*/  FMUL.FTZ R47, R32, R39 ;  /* 0x00000027202f7220 */ /* 0x000fe20000410000 */
[----:B------:R-:W-:Y:S01]  /*7890*/  HADD2.F32 R30, -RZ, R38.H0_H0 ;  /* 0x20000026ff1e7230 */ /* 0x000fe20000004100 */
[----:B------:R-:W-:Y:S01]  /*78a0*/  F2FP.F16.E4M3.UNPACK_B R14, R14.H1 ;  /* 0x0000000eff0e723e */ /* 0x000fe200030006ff */
[--C-:B------:R-:W-:Y:S01]  /*78b0*/  HADD2.F32 R41, -RZ, R37.reuse.H0_H0 ;  /* 0x20000025ff297230 */ /* 0x100fe20000004100 */
[----:B------:R-:W-:Y:S01]  /*78c0*/  F2FP.SATFINITE.E4M3.F32.PACK_AB_MERGE_C R12, R27, R12, RZ ;  /* 0x0000000c1b0c723e */ /* 0x000fe200048070ff */
[----:B------:R-:W-:Y:S02]  /*78d0*/  HADD2.F32 R34, -RZ, R36.H0_H0 ;  /* 0x20000024ff227230 */ /* 0x000fe40000004100 */
[C---:B------:R-:W-:Y:S01]  /*78e0*/  FMUL.FTZ R49, R30.reuse, R45 ;  /* 0x0000002d1e317220 */ /* 0x040fe20000410000 */
[----:B------:R-:W-:Y:S01]  /*78f0*/  FMUL.FTZ R46, R30, R41 ;  /* 0x000000291e2e7220 */ /* 0x000fe20000410000 */
[C---:B------:R-:W-:Y:S01]  /*7900*/  FFMA.FTZ R30, R29.reuse, R39, -R42 ;  /* 0x000000271d1e7223 */ /* 0x040fe2000001082a */
[----:B------:R-:W-:Y:S01]  /*7910*/  FFMA.FTZ R29, R29, R44, R47 ;  /* 0x0000002c1d1d7223 */ /* 0x000fe2000001002f */
[C---:B------:R-:W-:Y:S01]  /*7920*/  FFMA.FTZ R32, R34.reuse, R41, -R49 ;  /* 0x0000002922207223 */ /* 0x040fe20000010831 */
[----:B------:R-:W-:Y:S01]  /*7930*/  F2FP.F16.E4M3.UNPACK_B R44, R28.H1 ;  /* 0x0000001cff2c723e */ /* 0x000fe200030006ff */
[----:B------:R-:W-:Y:S01]  /*7940*/  FFMA.FTZ R34, R34, R45, R46 ;  /* 0x0000002d22227223 */ /* 0x000fe2000001002e */
[----:B------:R-:W-:Y:S01]  /*7950*/  F2FP.F16.E4M3.UNPACK_B R41, R20.H1 ;  /* 0x00000014ff29723e */ /* 0x000fe200030006ff */
[----:B------:R-:W-:Y:S01]  /*7960*/  HADD2.F32 R42, -RZ, R37.H1_H1 ;  /* 0x30000025ff2a7230 */ /* 0x000fe20000004100 */
[----:B------:R-:W-:Y:S01]  /*7970*/  F2FP.SATFINITE.E4M3.F32.PACK_AB_MERGE_C R9, R8, R9, R12 ;  /* 0x000000090809723e */ /* 0x000fe2000480700c */
[----:B------:R-:W-:-:S02]  /*7980*/  HADD2.F32 R46, -RZ, R43.H1_H1 ;  /* 0x3000002bff2e7230 */ /* 0x000fc40000004100 */
[----:B------:R-:W-:Y:S02]  /*7990*/  HADD2.F32 R39, -RZ, R38.H1_H1 ;  /* 0x30000026ff277230 */ /* 0x000fe40000004100 */
[----:B------:R-:W-:Y:S02]  /*79a0*/  HADD2.F32 R45, -RZ, R44.H0_H0 ;  /* 0x2000002cff2d7230 */ /* 0x000fe40000004100 */
[----:B------:R-:W-:Y:S02]  /*79b0*/  HADD2.F32 R38, -RZ, R35.H0_H0 ;  /* 0x20000023ff267230 */ /* 0x000fe40000004100 */
[C---:B------:R-:W-:Y:S01]  /*79c0*/  FMUL.FTZ R48, R39.reuse, R46 ;  /* 0x0000002e27307220 */ /* 0x040fe20000410000 */
[----:B------:R-:W-:Y:S02]  /*79d0*/  HADD2.F32 R43, -RZ, R41.H0_H0 ;  /* 0x20000029ff2b7230 */ /* 0x000fe40000004100 */
[----:B------:R-:W-:Y:S01]  /*79e0*/  FMUL.FTZ R49, R39, R42 ;  /* 0x0000002a27317220 */ /* 0x000fe20000410000 */
[----:B------:R-:W-:-:S02]  /*79f0*/  HADD2.F32 R37, -RZ, R36.H1_H1 ;  /* 0x30000024ff257230 */ /* 0x000fc40000004100 */
[C---:B------:R-:W-:Y:S01]  /*7a00*/  FMUL.FTZ R39, R38.reuse, R45 ;  /* 0x0000002d26277220 */ /* 0x040fe20000410000 */
[----:B------:R-:W-:Y:S02]  /*7a10*/  HADD2.F32 R36, -RZ, R33.H0_H0 ;  /* 0x20000021ff247230 */ /* 0x000fe40000004100 */
[----:B------:R-:W-:Y:S01]  /*7a20*/  FMUL.FTZ R38, R38, R43 ;  /* 0x0000002b26267220 */ /* 0x000fe20000410000 */
[----:B------:R-:W-:Y:S02]  /*7a30*/  HADD2.F32 R44, -RZ, R44.H1_H1 ;  /* 0x3000002cff2c7230 */ /* 0x000fe40000004100 */
[----:B------:R-:W-:Y:S01]  /*7a40*/  FFMA.FTZ R47, R37, R42, -R48 ;  /* 0x0000002a252f7223 */ /* 0x000fe20000010830 */
[----:B------:R-:W-:Y:S02]  /*7a50*/  HADD2.F32 R35, -RZ, R35.H1_H1 ;  /* 0x30000023ff237230 */ /* 0x000fe40000004100 */
[----:B------:R-:W-:Y:S01]  /*7a60*/  FFMA.FTZ R45, R36, R45, R38 ;  /* 0x0000002d242d7223 */ /* 0x000fe20000010026 */
[----:B------:R-:W-:-:S02]  /*7a70*/  HADD2.F32 R38, -RZ, R41.H1_H1 ;  /* 0x30000029ff267230 */ /* 0x000fc40000004100 */
[----:B------:R-:W-:Y:S01]  /*7a80*/  FFMA.FTZ R43, R36, R43, -R39 ;  /* 0x0000002b242b7223 */ /* 0x000fe20000010827 */
[----:B------:R-:W-:Y:S01]  /*7a90*/  FFMA.FTZ R49, R37, R46, R49 ;  /* 0x0000002e25317223 */ /* 0x000fe20000010031 */
[----:B------:R-:W-:Y:S01]  /*7aa0*/  HADD2.F32 R33, -RZ, R33.H1_H1 ;  /* 0x30000021ff217230 */ /* 0x000fe20000004100 */
[----:B------:R-:W-:Y:S01]  /*7ab0*/  F2FP.F16.E4M3.UNPACK_B R36, R20 ;  /* 0x00000014ff24723e */ /* 0x000fe200020006ff */
[C---:B------:R-:W-:Y:S01]  /*7ac0*/  FMUL.FTZ R20, R35.reuse, R44 ;  /* 0x0000002c23147220 */ /* 0x040fe20000410000 */
[----:B------:R-:W-:Y:S01]  /*7ad0*/  F2FP.F16.E4M3.UNPACK_B R37, R28 ;  /* 0x0000001cff25723e */ /* 0x000fe200020006ff */
[-C--:B------:R-:W-:Y:S01]  /*7ae0*/  FMUL.FTZ R39, R35, R38.reuse ;  /* 0x0000002623277220 */ /* 0x080fe20000410000 */
[--C-:B------:R-:W-:Y:S02]  /*7af0*/  HADD2.F32 R28, -RZ, R21.reuse.H0_H0 ;  /* 0x20000015ff1c7230 */ /* 0x100fe40000004100 */
[----:B------:R-:W-:Y:S01]  /*7b00*/  FFMA.FTZ R46, R33, R38, -R20 ;  /* 0x00000026212e7223 */ /* 0x000fe20000010814 */
[----:B------:R-:W-:-:S02]  /*7b10*/  HADD2.F32 R21, -RZ, R21.H1_H1 ;  /* 0x30000015ff157230 */ /* 0x000fc40000004100 */
[----:B------:R-:W-:Y:S01]  /*7b20*/  FFMA.FTZ R44, R33, R44, R39 ;  /* 0x0000002c212c7223 */ /* 0x000fe20000010027 */
[--C-:B------:R-:W-:Y:S01]  /*7b30*/  HADD2.F32 R35, -RZ, R37.reuse.H0_H0 ;  /* 0x20000025ff237230 */ /* 0x100fe20000004100 */
[----:B------:R-:W-:Y:S01]  /*7b40*/  F2FP.SATFINITE.E4M3.F32.PACK_AB_MERGE_C R34, R49, R34, RZ ;  /* 0x000000223122723e */ /* 0x000fe200048070ff */
[--C-:B------:R-:W-:Y:S02]  /*7b50*/  HADD2.F32 R33, -RZ, R36.reuse.H0_H0 ;  /* 0x20000024ff217230 */ /* 0x100fe40000004100 */
[----:B------:R-:W-:Y:S02]  /*7b60*/  HADD2.F32 R38, -RZ, R37.H1_H1 ;  /* 0x30000025ff267230 */ /* 0x000fe40000004100 */
[C---:B------:R-:W-:Y:S01]  /*7b70*/  FMUL.FTZ R39, R28.reuse, R35 ;  /* 0x000000231c277220 */ /* 0x040fe20000410000 */
[----:B------:R-:W-:Y:S02]  /*7b80*/  HADD2.F32 R36, -RZ, R36.H1_H1 ;  /* 0x30000024ff247230 */ /* 0x000fe40000004100 */
[----:B------:R-:W-:Y:S01]  /*7b90*/  FMUL.FTZ R41, R28, R33 ;  /* 0x000000211c297220 */ /* 0x000fe20000410000 */
[--C-:B------:R-:W-:Y:S01]  /*7ba0*/  HADD2.F32 R20, -RZ, R13.reuse.H0_H0 ;  /* 0x2000000dff147230 */ /* 0x100fe20000004100 */
[----:B------:R-:W-:Y:S01]  /*7bb0*/  F2FP.F16.E4M3.UNPACK_B R37, R4.H1 ;  /* 0x00000004ff25723e */ /* 0x000fe200030006ff */
[----:B------:R-:W-:-:S02]  /*7bc0*/  HADD2.F32 R13, -RZ, R13.H1_H1 ;  /* 0x3000000dff0d7230 */ /* 0x000fc40000004100 */
[C---:B------:R-:W-:Y:S01]  /*7bd0*/  FMUL.FTZ R42, R21.reuse, R38 ;  /* 0x00000026152a7220 */ /* 0x040fe20000410000 */
[----:B------:R-:W-:Y:S01]  /*7be0*/  F2FP.F16.E4M3.UNPACK_B R28, R3.H1 ;  /* 0x00000003ff1c723e */ /* 0x000fe200030006ff */
[----:B------:R-:W-:Y:S01]  /*7bf0*/  FMUL.FTZ R21, R21, R36 ;  /* 0x0000002415157220 */ /* 0x000fe20000410000 */
[C---:B------:R-:W-:Y:S01]  /*7c00*/  FFMA.FTZ R39, R20.reuse, R33, -R39 ;  /* 0x0000002114277223 */ /* 0x040fe20000010827 */
[----:B------:R-:W-:Y:S01]  /*7c10*/  FFMA.FTZ R41, R20, R35, R41 ;  /* 0x0000002314297223 */ /* 0x000fe20000010029 */
[----:B------:R-:W-:Y:S02]  /*7c20*/  HADD2.F32 R35, -RZ, R37.H0_H0 ;  /* 0x20000025ff237230 */ /* 0x000fe40000004100 */
[C---:B------:R-:W-:Y:S01]  /*7c30*/  FFMA.FTZ R38, R13.reuse, R38, R21 ;  /* 0x000000260d267223 */ /* 0x040fe20000010015 */
[----:B------:R-:W-:Y:S02]  /*7c40*/  HADD2.F32 R20, -RZ, R26.H0_H0 ;  /* 0x2000001aff147230 */ /* 0x000fe40000004100 */
[----:B------:R-:W-:Y:S01]  /*7c50*/  FFMA.FTZ R42, R13, R36, -R42 ;  /* 0x000000240d2a7223 */ /* 0x000fe2000001082a */
[--C-:B------:R-:W-:Y:S01]  /*7c60*/  HADD2.F32 R21, -RZ, R28.reuse.H0_H0 ;  /* 0x2000001cff157230 */ /* 0x100fe20000004100 */
[----:B------:R-:W-:Y:S01]  /*7c70*/  F2FP.F16.E4M3.UNPACK_B R3, R3 ;  /* 0x00000003ff03723e */ /* 0x000fe200020006ff */
[----:B------:R-:W-:-:S02]  /*7c80*/  HADD2.F32 R33, -RZ, R28.H1_H1 ;  /* 0x3000001cff217230 */ /* 0x000fc40000004100 */
[C---:B------:R-:W-:Y:S01]  /*7c90*/  FMUL.FTZ R28, R20.reuse, R35 ;  /* 0x00000023141c7220 */ /* 0x040fe20000410000 */
[----:B------:R-:W-:Y:S02]  /*7ca0*/  HADD2.F32 R13, -RZ, R14.H0_H0 ;  /* 0x2000000eff0d7230 */ /* 0x000fe40000004100 */
[----:B------:R-:W-:Y:S01]  /*7cb0*/  FMUL.FTZ R20, R20, R21 ;  /* 0x0000001514147220 */ /* 0x000fe20000410000 */
[----:B------:R-:W-:Y:S01]  /*7cc0*/  HADD2.F32 R37, -RZ, R37.H1_H1 ;  /* 0x30000025ff257230 */ /* 0x000fe20000004100 */
[----:B------:R-:W-:Y:S01]  /*7cd0*/  F2FP.SATFINITE.E4M3.F32.PACK_AB_MERGE_C R44, R44, R45, RZ ;  /* 0x0000002d2c2c723e */ /* 0x000fe200048070ff */
[----:B------:R-:W-:Y:S02]  /*7ce0*/  HADD2.F32 R26, -RZ, R26.H1_H1 ;  /* 0x3000001aff1a7230 */ /* 0x000fe40000004100 */
[C---:B------:R-:W-:Y:S01]  /*7cf0*/  FFMA.FTZ R36, R13.reuse, R21, -R28 ;  /* 0x000000150d247223 */ /* 0x040fe2000001081c */
[----:B------:R-:W-:Y:S02]  /*7d00*/  HADD2.F32 R14, -RZ, R14.H1_H1 ;  /* 0x3000000eff0e7230 */ /* 0x000fe40000004100 */
[----:B------:R-:W-:Y:S01]  /*7d10*/  FFMA.FTZ R35, R13, R35, R20 ;  /* 0x000000230d237223 */ /* 0x000fe20000010014 */
[----:B------:R-:W-:Y:S01]  /*7d20*/  F2FP.F16.E4M3.UNPACK_B R20, R4 ;  /* 0x00000004ff14723e */ /* 0x000fe200020006ff */
[C---:B------:R-:W-:Y:S01]  /*7d30*/  FMUL.FTZ R21, R26.reuse, R37 ;  /* 0x000000251a157220 */ /* 0x040fe20000410000 */
[----:B------:R-:W-:Y:S01]  /*7d40*/  FMUL.FTZ R26, R26, R33 ;  /* 0x000000211a1a7220 */ /* 0x000fe20000410000 */
[----:B------:R-:W-:Y:S01]  /*7d50*/  HADD2.F32 R4, -RZ, R7.H0_H0 ;  /* 0x20000007ff047230 */ /* 0x000fe20000004100 */
[----:B------:R-:W-:Y:S01]  /*7d60*/  F2FP.SATFINITE.E4M3.F32.PACK_AB_MERGE_C R8, R38, R41, R44 ;  /* 0x000000292608723e */ /* 0x000fe2000480702c */
[----:B------:R-:W-:Y:S01]  /*7d70*/  FFMA.FTZ R33, R14, R33, -R21 ;  /* 0x000000210e217223 */ /* 0x000fe20000010815 */
[----:B------:R-:W-:-:S02]  /*7d80*/  HADD2.F32 R21, -RZ, R20.H0_H0 ;  /* 0x20000014ff157230 */ /* 0x000fc40000004100 */
[----:B------:R-:W-:Y:S01]  /*7d90*/  FFMA.FTZ R48, R14, R37, R26 ;  /* 0x000000250e307223 */ /* 0x000fe2000001001a */
[----:B------:R-:W-:Y:S02]  /*7da0*/  HADD2.F32 R20, -RZ, R20.H1_H1 ;  /* 0x30000014ff147230 */ /* 0x000fe40000004100 */
[----:B------:R-:W-:Y:S02]  /*7db0*/  HADD2.F32 R7, -RZ, R7.H1_H1 ;  /* 0x30000007ff077230 */ /* 0x000fe40000004100 */
[----:B------:R-:W-:Y:S01]  /*7dc0*/  FMUL.FTZ R26, R4, R21 ;  /* 0x00000015041a7220 */ /* 0x000fe20000410000 */
[--C-:B------:R-:W-:Y:S01]  /*7dd0*/  HADD2.F32 R14, -RZ, R3.reuse.H1_H1 ;  /* 0x30000003ff0e7230 */ /* 0x100fe20000004100 */
[----:B------:R-:W-:Y:S01]  /*7de0*/  F2FP.SATFINITE.E4M3.F32.PACK_AB_MERGE_C R33, R33, R36, RZ ;  /* 0x000000242121723e */ /* 0x000fe200048070ff */
[----:B------:R-:W-:Y:S02]  /*7df0*/  HADD2.F32 R13, -RZ, R3.H0_H0 ;  /* 0x20000003ff0d7230 */ /* 0x000fe40000004100 */
[----:B------:R-:W-:Y:S01]  /*7e00*/  FMUL.FTZ R28, R7, R20 ;  /* 0x00000014071c7220 */ /* 0x000fe20000410000 */
[----:B------:R-:W-:-:S02]  /*7e10*/  HADD2.F32 R3, -RZ, R5.H0_H0 ;  /* 0x20000005ff037230 */ /* 0x000fc40000004100 */
[-C--:B------:R-:W-:Y:S01]  /*7e20*/  FMUL.FTZ R7, R7, R14.reuse ;  /* 0x0000000e07077220 */ /* 0x080fe20000410000 */
[----:B------:R-:W-:Y:S02]  /*7e30*/  HADD2.F32 R5, -RZ, R5.H1_H1 ;  /* 0x30000005ff057230 */ /* 0x000fe40000004100 */
[-C--:B------:R-:W-:Y:S01]  /*7e40*/  FMUL.FTZ R4, R4, R13.reuse ;  /* 0x0000000d04047220 */ /* 0x080fe20000410000 */
[----:B------:R-:W-:Y:S02]  /*7e50*/  FFMA.FTZ R26, R3, R13, -R26 ;  /* 0x0000000d031a7223 */ /* 0x000fe4000001081a */
[C---:B------:R-:W-:Y:S01]  /*7e60*/  FFMA.FTZ R13, R5.reuse, R14, -R28 ;  /* 0x0000000e050d7223 */ /* 0x040fe2000001081c */
[----:B------:R-:W-:Y:S01]  /*7e70*/  FFMA.FTZ R20, R5, R20, R7 ;  /* 0x0000001405147223 */ /* 0x000fe20000010007 */
[----:B------:R-:W-:Y:S01]  /*7e80*/  FFMA.FTZ R3, R3, R21, R4 ;  /* 0x0000001503037223 */ /* 0x000fe20000010004 */
[----:B------:R-:W-:Y:S02]  /*7e90*/  F2FP.SATFINITE.E4M3.F32.PACK_AB_MERGE_C R5, R15, R10, RZ ;  /* 0x0000000a0f05723e */ /* 0x000fe400048070ff */
[----:B------:R-:W-:-:S02]  /*7ea0*/  F2FP.SATFINITE.E4M3.F32.PACK_AB_MERGE_C R7, R47, R32, RZ ;  /* 0x000000202f07723e */ /* 0x000fc400048070ff */
[----:B------:R-:W-:Y:S02]  /*7eb0*/  F2FP.SATFINITE.E4M3.F32.PACK_AB_MERGE_C R4, R46, R43, RZ ;  /* 0x0000002b2e04723e */ /* 0x000fe400048070ff */
[----:B------:R-:W-:Y:S02]  /*7ec0*/  F2FP.SATFINITE.E4M3.F32.PACK_AB_MERGE_C R10, R48, R35, RZ ;  /* 0x00000023300a723e */ /* 0x000fe400048070ff */
[----:B------:R-:W-:Y:S02]  /*7ed0*/  F2FP.SATFINITE.E4M3.F32.PACK_AB_MERGE_C R5, R11, R6, R5 ;  /* 0x000000060b05723e */ /* 0x000fe40004807005 */
[----:B------:R-:W-:Y:S02]  /*7ee0*/  F2FP.SATFINITE.E4M3.F32.PACK_AB_MERGE_C R7, R30, R25, R7 ;  /* 0x000000191e07723e */ /* 0x000fe40004807007 */
[----:B------:R-:W-:Y:S02]  /*7ef0*/  F2FP.SATFINITE.E4M3.F32.PACK_AB_MERGE_C R4, R42, R39, R4 ;  /* 0x000000272a04723e */ /* 0x000fe40004807004 */
[----:B------:R-:W-:-:S02]  /*7f00*/  F2FP.SATFINITE.E4M3.F32.PACK_AB_MERGE_C R6, R13, R26, R33 ;  /* 0x0000001a0d06723e */ /* 0x000fc40004807021 */
[----:B------:R-:W-:Y:S02]  /*7f10*/  F2FP.SATFINITE.E4M3.F32.PACK_AB_MERGE_C R11, R29, R24, R34 ;  /* 0x000000181d0b723e */ /* 0x000fe40004807022 */
[----:B------:R-:W-:Y:S01]  /*7f20*/  F2FP.SATFINITE.E4M3.F32.PACK_AB_MERGE_C R10, R20, R3, R10 ;  /* 0x00000003140a723e */ /* 0x000fe2000480700a */
[----:B------:R0:W-:Y:S04]  /*7f30*/  STS.128 [R50+0xb000], R4 ;  /* 0x00b0000432007388 */ /* 0x0001e80000000c00 */
[----:B------:R0:W-:Y:S02]  /*7f40*/  STS.128 [R0+0xb000], R8 ;  /* 0x00b0000800007388 */ /* 0x0001e40000000c00 */
.L_x_478:
[----:B------:R-:W-:Y:S05]  /*7f50*/  BSYNC B0 ;  /* 0x0000000000007941 */ /* 0x000fea0003800000 */
.L_x_471:
[----:B------:R-:W-:Y:S01]  /*7f60*/  @!PT LDS RZ, [RZ] ;  /* 0x00000000fffff984 */ /* 0x000fe20000000800 */
[----:B------:R-:W-:Y:S01]  /*7f70*/  @!PT LDS RZ, [RZ] ;  /* 0x00000000fffff984 */ /* 0x000fe20000000800 */
[----:B------:R-:W-:Y:S01]  /*7f80*/  @!PT LDS RZ, [RZ] ;  /* 0x00000000fffff984 */ /* 0x000fe20000000800 */
[----:B------:R-:W-:Y:S01]  /*7f90*/  @!PT LDS RZ, [RZ] ;  /* 0x00000000fffff984 */ /* 0x000fe20000000800 */
[----:B------:R1:W-:Y:S06]  /*7fa0*/  MEMBAR.ALL.CTA ;  /* 0x0000000000007992 */ /* 0x0003ec0000008000 */
[----:B-1----:R-:W1:Y:S01]  /*7fb0*/  FENCE.VIEW.ASYNC.S ;  /* 0x00000000000073c6 */ /* 0x002e620000000000 */
[----:B------:R-:W-:Y:S05]  /*7fc0*/  WARPSYNC.ALL ;  /* 0x0000000000007948 */ /* 0x000fea0003800000 */
[----:B-1----:R-:W-:Y:S06]  /*7fd0*/  BAR.SYNC.DEFER_BLOCKING 0xd, 0x180 ;  /* 0x0346000000007b1d */ /* 0x002fec0000010000 */
.L_x_468:
[----:B0--3--:R-:W3:Y:S02]  /*7fe0*/  LDL R0, [R1+0x18] ;  /* 0x0000180001007983 */ /* 0x009ee40000100800 */
[----:B---3--:R-:W-:-:S13]  /*7ff0*/  ISETP.NE.AND P0, PT, R0, 0x3, PT ;  /* 0x000000030000780c */ /* 0x008fda0003f05270 */
[----:B------:R-:W-:Y:S05]  /*8000*/  @!P0 BRA `(.L_x_486) ;  /* 0x0000000000048947 */ /* 0x000fea0003800000 */
[----:B------:R-:W-:Y:S01]  /*8010*/  BPT.TRAP 0x1 ;  /* 0x000000040000795c */ /* 0x000fe20000300000 */
.L_x_486:
[----:B------:R-:W3:Y:S04]  /*8020*/  LDL R0, [R1+0x1c] ;  /* 0x00001c0001007983 */ /* 0x000ee80000100800 */
[----:B-----5:R-:W1:Y:S01]  /*8030*/  LDL R5, [R1+0x14] ;  /* 0x0000140001057983 */ /* 0x020e620000100800 */
[----:B---3--:R-:W-:Y:S01]  /*8040*/  SHF.L.U32 R4, R0, 0x1f, RZ ;  /* 0x0000001f00047819 */ /* 0x008fe200000006ff */
[----:B-1--4-:R-:W-:-:S04]  /*8050*/  IMAD R3, R5, 0x8, R18 ;  /* 0x0000000805037824 */ /* 0x012fc800078e0212 */
[----:B------:R0:W1:Y:S01]  /*8060*/  SYNCS.PHASECHK.TRANS64.TRYWAIT P1, [R3+URZ+0x13230], R4 ;  /* 0x01323004030075a7 */ /* 0x000062000802017f */
[----:B------:R-:W-:Y:S05]  /*8070*/  @!P0 BRA `(.L_x_487) ;  /* 0x0000000000048947 */ /* 0x000fea0003800000 */
[----:B------:R-:W-:Y:S01]  /*8080*/  BPT.TRAP 0x1 ;  /* 0x000000040000795c */ /* 0x000fe20000300000 */
.L_x_487:
[----:B------:R-:W-:-:S05]  /*8090*/  VIADD R0, R18, 0xe000 ;  /* 0x0000e00012007836 */ /* 0x000fca0000000000 */
[----:B------:R-:W-:-:S04]  /*80a0*/  SHF.R.U32.HI R0, RZ, 0x4, R0 ;  /* 0x00000004ff007819 */ /* 0x000fc80000011600 */
[----:B------:R-:W-:-:S04]  /*80b0*/  LOP3.LUT R0, R0, 0x3fff, RZ, 0xc0, !PT ;  /* 0x00003fff00007812 */ /* 0x000fc800078ec0ff */
[----:B------:R-:W-:-:S05]  /*80c0*/  LOP3.LUT R21, R0, 0x10000, RZ, 0xfc, !PT ;  /* 0x0001000000157812 */ /* 0x000fca00078efcff */
[----:B------:R-:W-:Y:S01]  /*80d0*/  IMAD R10, R5, 0x280, R21 ;  /* 0x00000280050a7824 */ /* 0x000fe200078e0215 */
[----:B-1----:R-:W-:Y:S06]  /*80e0*/  @P1 BRA `(.L_x_488) ;  /* 0x0000000000081947 */ /* 0x002fec0003800000 */
[----:B------:R-:W1:Y:S02]  /*80f0*/  SYNCS.PHASECHK.TRANS64.TRYWAIT P1, [R3+URZ+0x13230], R4 ;  /* 0x01323004030075a7 */ /* 0x000e64000802017f */
[----:B-1----:R-:W-:Y:S05]  /*8100*/  @!P1 BRA `(.L_x_489) ;  /* 0x000000ec00b49947 */ /* 0x002fea0003800000 */
.L_x_488:
[----:B01----:R-:W-:Y:S01]  /*8110*/  IMAD.MOV.U32 R4, RZ, RZ, R10 ;  /* 0x000000ffff047224 */ /* 0x003fe200078e000a */
[----:B------:R-:W-:Y:S05]  /*8120*/  WARPSYNC.ALL ;  /* 0x0000000000007948 */ /* 0x000fea0003800000 */
[----:B------:R-:W-:Y:S01]  /*8130*/  R2UR UR6, R4 ;  /* 0x00000000040672ca */ /* 0x000fe200000e0000 */
[----:B------:R-:W-:Y:S01]  /*8140*/  WARPGROUP.ARRIVE ;  /* 0x00000000000079c5 */ /* 0x000fe20000000000 */
[----:B------:R-:W-:Y:S01]  /*8150*/  MOV R5, 0x80000020 ;  /* 0x8000002000057802 */ /* 0x000fe20000000f00 */
[C---:B------:R-:W-:Y:S01]  /*8160*/  VIADD R6, R10.reuse, 0x80 ;  /* 0x000000800a067836 */ /* 0x040fe20000000000 */
[----:B------:R-:W-:Y:S01]  /*8170*/  LOP3.LUT R4, R31, 0x10000, RZ, 0xfc, !PT ;  /* 0x000100001f047812 */ /* 0x000fe200078efcff */
[----:B------:R-:W-:Y:S01]  /*8180*/  IMAD.MOV.U32 R7, RZ, RZ, -0x7fffffe0 ;  /* 0x80000020ff077424 */ /* 0x000fe200078e00ff */
[C---:B------:R-:W-:Y:S01]  /*8190*/  R2UR UR7, R5.reuse ;  /* 0x00000000050772ca */ /* 0x040fe200000e0000 */
[----:B------:R-:W-:Y:S01]  /*81a0*/  VIADD R8, R10, 0x100 ;  /* 0x000001000a087836 */ /* 0x000fe20000000000 */
[----:B------:R-:W-:Y:S01]  /*81b0*/  R2UR UR4, R4 ;  /* 0x00000000040472ca */ /* 0x000fe200000e0000 */
[----:B------:R-:W-:Y:S01]  /*81c0*/  IMAD.MOV.U32 R9, RZ, RZ, -0x7fffffe0 ;  /* 0x80000020ff097424 */ /* 0x000fe200078e00ff */
[----:B------:R-:W-:Y:S01]  /*81d0*/  R2UR UR5, R5 ;  /* 0x00000000050572ca */ /* 0x000fe200000e0000 */
[----:B------:R-:W-:Y:S01]  /*81e0*/  VIADD R12, R10, 0x200 ;  /* 0x000002000a0c7836 */ /* 0x000fe20000000000 */
[----:B------:R-:W-:Y:S01]  /*81f0*/  R2UR UR10, R6 ;  /* 0x00000000060a72ca */ /* 0x000fe200000e0000 */
[----:B------:R-:W-:Y:S01]  /*8200*/  VIADD R6, R10, 0x180 ;  /* 0x000001800a067836 */ /* 0x000fe20000000000 */
[----:B------:R-:W-:Y:S01]  /*8210*/  R2UR UR11, R7 ;  /* 0x00000000070b72ca */ /* 0x000fe200000e0000 */
[----:B------:R-:W-:Y:S01]  /*8220*/  IMAD.MOV.U32 R13, RZ, RZ, -0x7fffffe0 ;  /* 0x80000020ff0d7424 */ /* 0x000fe200078e00ff */
[----:B------:R-:W-:Y:S01]  /*8230*/  R2UR UR8, R4 ;  /* 0x00000000040872ca */ /* 0x000fe200000e0000 */
[----:B------:R-:W-:Y:S01]  /*8240*/  IMAD.MOV.U32 R55, RZ, RZ, RZ ;  /* 0x000000ffff377224 */ /* 0x000fe200078e00ff */
[----:B------:R-:W-:-:S02]  /*8250*/  R2UR UR9, R5 ;  /* 0x00000000050972ca */ /* 0x000fc400000e0000 */
[----:B------:R-:W-:Y:S01]  /*8260*/  R2UR UR14, R8 ;  /* 0x00000000080e72ca */ /* 0x000fe200000e0000 */
[----:B------:R-:W-:Y:S01]  /*8270*/  VIADD R8, R10, 0x82 ;  /* 0x000000820a087836 */ /* 0x000fe20000000000 */
[----:B------:R-:W-:Y:S01]  /*8280*/  R2UR UR15, R9 ;  /* 0x00000000090f72ca */ /* 0x000fe200000e0000 */
[----:B------:R-:W-:Y:S01]  /*8290*/  QGMMA.64x32x32.F32.E4M3.E4M3 R104, gdesc[UR4], RZ, !UPT, gsb0 ;  /* 0x00600000046879f3 */ /* 0x000fe2000c0008ff */
[----:B------:R-:W-:Y:S01]  /*82a0*/  R2UR UR12, R4 ;  /* 0x00000000040c72ca */ /* 0x000fe200000e0000 */
[----:B------:R-:W-:Y:S01]  /*82b0*/  IMAD.MOV.U32 R9, RZ, RZ, -0x7fffffe0 ;  /* 0x80000020ff097424 */ /* 0x000fe200078e00ff */
[----:B------:R-:W-:Y:S02]  /*82c0*/  R2UR UR13, R5 ;  /* 0x00000000050d72ca */ /* 0x000fe400000e0000 */
[----:B------:R-:W-:Y:S01]  /*82d0*/  R2UR UR18, R6 ;  /* 0x00000000061272ca */ /* 0x000fe200000e0000 */
[----:B------:R-:W-:Y:S01]  /*82e0*/  VIADD R6, R10, 0x2 ;  /* 0x000000020a067836 */ /* 0x000fe20000000000 */
[----:B------:R-:W-:-:S02]  /*82f0*/  R2UR UR19, R7 ;  /* 0x00000000071372ca */ /* 0x000fc400000e0000 */
[----:B------:R-:W-:Y:S02]  /*8300*/  R2UR UR16, R4 ;  /* 0x00000000041072ca */ /* 0x000fe400000e0000 */
[----:B------:R-:W-:Y:S02]  /*8310*/  R2UR UR17, R5 ;  /* 0x00000000051172ca */ /* 0x000fe400000e0000 */
[----:B------:R-:W-:Y:S02]  /*8320*/  R2UR UR22, R12 ;  /* 0x000000000c1672ca */ /* 0x000fe400000e0000 */
[----:B------:R-:W-:Y:S02]  /*8330*/  R2UR UR23, R13 ;  /* 0x000000000d1772ca */ /* 0x000fe400000e0000 */
[----:B------:R-:W-:Y:S02]  /*8340*/  R2UR UR20, R4 ;  /* 0x00000000041472ca */ /* 0x000fe400000e0000 */
[----:B------:R-:W-:-:S02]  /*8350*/  R2UR UR21, R5 ;  /* 0x00000000051572ca */ /* 0x000fc400000e0000 */
[----:B------:R-:W-:Y:S02]  /*8360*/  MOV R7, 0x80000020 ;  /* 0x8000002000077802 */ /* 0x000fe40000000f00 */
[----:B------:R-:W-:Y:S01]  /*8370*/  R2UR UR6, R6 ;  /* 0x00000000060672ca */ /* 0x000fe200000e0000 */
[----:B------:R-:W-:Y:S01]  /*8380*/  VIADD R6, R10, 0x102 ;  /* 0x000001020a067836 */ /* 0x000fe20000000000 */
[----:B------:R-:W-:Y:S01]  /*8390*/  R2UR UR7, R7 ;  /* 0x00000000070772ca */ /* 0x000fe200000e0000 */
[----:B------:R-:W-:Y:S01]  /*83a0*/  IMAD.MOV.U32 R7, RZ, RZ, -0x7fffffe0 ;  /* 0x80000020ff077424 */ /* 0x000fe200078e00ff */
[----:B------:R-:W-:Y:S01]  /*83b0*/  MOV R11, 0x80000020 ;  /* 0x80000020000b7802 */ /* 0x000fe20000000f00 */
[----:B------:R-:W-:Y:S02]  /*83c0*/  WARPGROUP.DEPBAR.LE gsb0, 0x0 ;  /* 0x00008000000079c5 */ /* 0x000fe40000010000 */
[----:B------:R-:W-:-:S06]  /*83d0*/  WARPGROUP.ARRIVE ;  /* 0x00000000000079c5 */ /* 0x000fcc0000000000 */
[----:B------:R-:W-:Y:S01]  /*83e0*/  QGMMA.64x32x32.F32.E4M3.E4M3 R88, gdesc[UR8], RZ, !UPT, gsb0 ;  /* 0x00600000085879f3 */ /* 0x000fe2000c0008ff */
[----:B------:R-:W-:Y:S01]  /*83f0*/  R2UR UR10, R8 ;  /* 0x00000000080a72ca */ /* 0x000fe200000e0000 */
[C---:B------:R-:W-:Y:S01]  /*8400*/  VIADD R8, R10.reuse, 0x182 ;  /* 0x000001820a087836 */ /* 0x040fe20000000000 */
[----:B------:R-:W-:Y:S01]  /*8410*/  R2UR UR11, R9 ;  /* 0x00000000090b72ca */ /* 0x000fe200000e0000 */
[----:B------:R-:W-:Y:S02]  /*8420*/  IMAD.MOV.U32 R9, RZ, RZ, -0x7fffffe0 ;  /* 0x80000020ff097424 */ /* 0x000fe400078e00ff */
[----:B------:R-:W-:Y:S01]  /*8430*/  VIADD R10, R10, 0x202 ;  /* 0x000002020a0a7836 */ /* 0x000fe20000000000 */
[----:B------:R-:W-:Y:S02]  /*8440*/  WARPGROUP.DEPBAR.LE gsb0, 0x0 ;  /* 0x00008000000079c5 */ /* 0x000fe40000010000 */
[----:B------:R-:W-:-:S06]  /*8450*/  WARPGROUP.ARRIVE ;  /* 0x00000000000079c5 */ /* 0x000fcc0000000000 */
[----:B------:R-:W-:Y:S01]  /*8460*/  QGMMA.64x32x32.F32.E4M3.E4M3 R72, gdesc[UR12], RZ, !UPT, gsb0 ;  /* 0x006000000c4879f3 */ /* 0x000fe2000c0008ff */
[----:B------:R-:W-:Y:S01]  /*8470*/  R2UR UR14, R6 ;  /* 0x00000000060e72ca */ /* 0x000fe200000e0000 */
[----:B------:R-:W-:Y:S01]  /*8480*/  VIADD R6, R4, 0x2 ;  /* 0x0000000204067836 */ /* 0x000fe20000000000 */
[----:B------:R-:W-:Y:S01]  /*8490*/  R2UR UR15, R7 ;  /* 0x00000000070f72ca */ /* 0x000fe200000e0000 */
[----:B------:R-:W-:-:S03]  /*84a0*/  IMAD.MOV.U32 R7, RZ, RZ, -0x7fffffe0 ;  /* 0x80000020ff077424 */ /* 0x000fc600078e00ff */
[C---:B------:R-:W-:Y:S02]  /*84b0*/  R2UR UR4, R6.reuse ;  /* 0x00000000060472ca */ /* 0x040fe400000e0000 */
[C---:B------:R-:W-:Y:S02]  /*84c0*/  R2UR UR5, R7.reuse ;  /* 0x00000000070572ca */ /* 0x040fe400000e0000 */
[C---:B------:R-:W-:Y:S02]  /*84d0*/  R2UR UR8, R6.reuse ;  /* 0x00000000060872ca */ /* 0x040fe400000e0000 */
[C---:B------:R-:W-:Y:S02]  /*84e0*/  R2UR UR9, R7.reuse ;  /* 0x00000000070972ca */ /* 0x040fe400000e0000 */
[----:B------:R-:W-:Y:S02]  /*84f0*/  R2UR UR12, R6 ;  /* 0x00000000060c72ca */ /* 0x000fe400000e0000 */
[----:B------:R-:W-:Y:S01]  /*8500*/  R2UR UR13, R7 ;  /* 0x00000000070d72ca */ /* 0x000fe200000e0000 */
[----:B------:R-:W-:-:S02]  /*8510*/  WARPGROUP.DEPBAR.LE gsb0, 0x0 ;  /* 0x00008000000079c5 */ /* 0x000fc40000010000 */
[----:B------:R-:W-:-:S06]  /*8520*/  WARPGROUP.ARRIVE ;  /* 0x00000000000079c5 */ /* 0x000fcc0000000000 */
[----:B------:R-:W-:Y:S01]  /*8530*/  QGMMA.64x32x32.F32.E4M3.E4M3 R56, gdesc[UR16], RZ, !UPT, gsb0 ;  /* 0x00600000103879f3 */ /* 0x000fe2000c0008ff */
[----:B------:R-:W-:Y:S02]  /*8540*/  R2UR UR18, R8 ;  /* 0x00000000081272ca */ /* 0x000fe400000e0000 */
[----:B------:R-:W-:Y:S02]  /*8550*/  R2UR UR19, R9 ;  /* 0x00000000091372ca */ /* 0x000fe400000e0000 */
[----:B------:R-:W-:Y:S02]  /*8560*/  R2UR UR16, R6 ;  /* 0x00000000061072ca */ /* 0x000fe400000e0000 */
[----:B------:R-:W-:Y:S01]  /*8570*/  R2UR UR17, R7 ;  /* 0x00000000071172ca */ /* 0x000fe200000e0000 */
[----:B------:R-:W-:Y:S02]  /*8580*/  WARPGROUP.DEPBAR.LE gsb0, 0x0 ;  /* 0x00008000000079c5 */ /* 0x000fe40000010000 */
        /* <DEDUP_REMOVED lines=22> */
[----:B------:R-:W-:Y:S05]  /*86f0*/  @!P0 BRA `(.L_x_490) ;  /* 0x0000000000048947 */ /* 0x000fea0003800000 */
[----:B------:R-:W-:Y:S01]  /*8700*/  BPT.TRAP 0x1 ;  /* 0x000000040000795c */ /* 0x000fe20000300000 */
.L_x_490:
[----:B------:R-:W3:Y:S01]  /*8710*/  LDL R0, [R1+0x80] ;  /* 0x0000800001007983 */ /* 0x000ee20000100800 */
[----:B------:R-:W-:-:S03]  /*8720*/  P2R R10, PR, RZ, 0x1 ;  /* 0x00000001ff0a7803 */ /* 0x000fc60000000000 */
[----:B------:R-:W4:Y:S01]  /*8730*/  LDL R122, [R1+0x2c] ;  /* 0x00002c00017a7983 */ /* 0x000f220000100800 */
[----:B---3--:R-:W-:-:S04]  /*8740*/  IMAD.IADD R9, R0, 0x1, R40 ;  /* 0x0000000100097824 */ /* 0x008fc800078e0228 */
        /* <DEDUP_REMOVED lines=9> */
[C---:B------:R-:W-:Y:S02]  /*87e0*/  ISETP.GT.AND P1, PT, R8.reuse, 0x10, PT ;  /* 0x000000100800780c */ /* 0x040fe40003f24270 */
        /* <DEDUP_REMOVED lines=22> */
[C---:B------:R-:W-:Y:S02]  /*8950*/  ISETP.GT.AND P1, PT, R8.reuse, 0x28, PT ;  /* 0x000000280800780c */ /* 0x040fe40003f24270 */
        /* <DEDUP_REMOVED lines=82> */
[----:B------:R-:W-:Y:S02]  /*8e80*/  ISETP.GT.AND P0, PT, R8, 0x79, PT ;  /* 0x000000790800780c */ /* 0x000fe40003f04270 */
[----:B------:R-:W-:Y:S02]  /*8e90*/  FSEL R68, R68, -INF , P6 ;  /* 0xff80000044447808 */ /* 0x000fe40003000000 */
[----:B------:R-:W-:Y:S02]  /*8ea0*/  FMNMX.FTZ R0, R65, R0, !PT ;  /* 0x0000000041007209 */ /* 0x000fe40007810000 */
[----:B------:R-:W-:Y:S02]  /*8eb0*/  FSEL R59, R59, -INF , P5 ;  /* 0xff8000003b3b7808 */ /* 0x000fe40002800000 */
[----:B------:R-:W-:Y:S02]  /*8ec0*/  ISETP.GT.AND P5, PT, R8, 0x80, PT ;  /* 0x000000800800780c */ /* 0x000fe40003fa4270 */
[----:B------:R-:W-:-:S02]  /*8ed0*/  FSEL R69, R69, -INF , P0 ;  /* 0xff80000045457808 */ /* 0x000fc40000000000 */
[----:B------:R-:W-:Y:S02]  /*8ee0*/  FMNMX.FTZ R0, R68, R0, !PT ;  /* 0x0000000044007209 */ /* 0x000fe40007810000 */
        /* <DEDUP_REMOVED lines=13> */
[----:B------:R-:W-:Y:S02]  /*8fc0*/  FMNMX.FTZ R0, R28, R0, !PT ;  /* 0x000000001c007209 */ /* 0x000fe40007810000 */
[----:B------:R-:W-:Y:S02]  /*8fd0*/  ISETP.GT.AND P3, PT, R8, 0x90, PT ;  /* 0x000000900800780c */ /* 0x000fe40003f64270 */
[----:B------:R-:W-:Y:S02]  /*8fe0*/  FSEL R155, R62, -INF , P4 ;  /* 0xff8000003e9b7808 */ /* 0x000fe40002000000 */
[----:B------:R-:W-:-:S02]  /*8ff0*/  FSEL R32, R32, -INF , P3 ;  /* 0xff80000020207808 */ /* 0x000fc40001800000 */
[----:B------:R-:W-:Y:S02]  /*9000*/  FMNMX.FTZ R0, R29, R0, !PT ;  /* 0x000000001d007209 */ /* 0x000fe40007810000 */
[----:B------:R-:W-:Y:S02]  /*9010*/  ISETP.GT.AND P4, PT, R8, 0x91, PT ;  /* 0x000000910800780c */ /* 0x000fe40003f84270 */
[----:B------:R-:W-:Y:S02]  /*9020*/  FMNMX.FTZ R0, R32, R0, !PT ;  /* 0x0000000020007209 */ /* 0x000fe40007810000 */
[----:B------:R-:W-:Y:S02]  /*9030*/  FSEL R12, R33, -INF , P4 ;  /* 0xff800000210c7808 */ /* 0x000fe40002000000 */
[----:B------:R-:W-:Y:S02]  /*9040*/  ISETP.GT.AND P5, PT, R8, 0x98, PT ;  /* 0x000000980800780c */ /* 0x000fe40003fa4270 */
[----:B------:R-:W-:-:S02]  /*9050*/  FMNMX.FTZ R0, R12, R0, !PT ;  /* 0x000000000c007209 */ /* 0x000fc40007810000 */
[----:B------:R-:W-:Y:S02]  /*9060*/  FSEL R33, R36, -INF , P5 ;  /* 0xff80000024217808 */ /* 0x000fe40002800000 */
[----:B------:R-:W-:Y:S02]  /*9070*/  ISETP.GT.AND P6, PT, R8, 0x99, PT ;  /* 0x000000990800780c */ /* 0x000fe40003fc4270 */
[----:B------:R-:W-:Y:S02]  /*9080*/  FMNMX.FTZ R0, R33, R0, !PT ;  /* 0x0000000021007209 */ /* 0x000fe40007810000 */
[----:B------:R-:W-:-:S04]  /*9090*/  FSEL R37, R37, -INF , P6 ;  /* 0xff80000025257808 */ /* 0x000fc80003000000 */
[----:B------:R-:W-:-:S05]  /*90a0*/  FMNMX.FTZ R20, R37, R0, !PT ;  /* 0x0000000025147209 */ /* 0x000fca0007810000 */
[----:B------:R-:W0:Y:S01]  /*90b0*/  SHFL.BFLY PT, R0, R20, 0x2, 0x1f ;  /* 0x0c401f0014007f89 */ /* 0x000e2200000e0000 */
[----:B------:R-:W-:Y:S02]  /*90c0*/  P2R R42, PR, RZ, 0x2 ;  /* 0x00000002ff2a7803 */ /* 0x000fe40000000000 */
[----:B------:R-:W-:-:S04]  /*90d0*/  ISETP.GT.AND P1, PT, R8, 0x79, PT ;  /* 0x000000790800780c */ /* 0x000fc80003f24270 */
[----:B------:R-:W-:Y:S02]  /*90e0*/  FSEL R71, R71, -INF , P1 ;  /* 0xff80000047477808 */ /* 0x000fe40000800000 */
[----:B------:R-:W-:Y:S02]  /*90f0*/  ISETP.NE.AND P1, PT, R42, RZ, PT ;  /* 0x000000ff2a00720c */ /* 0x000fe40003f25270 */
[----:B0-----:R-:W-:-:S05]  /*9100*/  FMNMX.FTZ R36, R20, R0, !PT ;  /* 0x0000000014247209 */ /* 0x001fca0007810000 */
[----:B------:R-:W0:Y:S01]  /*9110*/  SHFL.BFLY PT, R0, R36, 0x1, 0x1f ;  /* 0x0c201f0024007f89 */ /* 0x000e2200000e0000 */
[----:B------:R-:W-:Y:S02]  /*9120*/  FMNMX.FTZ R42, R13, R107, !PT ;  /* 0x0000006b0d2a7209 */ /* 0x000fe40007810000 */
[----:B------:R-:W-:Y:S02]  /*9130*/  P2R R44, PR, RZ, 0x4 ;  /* 0x00000004ff2c7803 */ /* 0x000fe40000000000 */
[----:B------:R-:W-:Y:S02]  /*9140*/  ISETP.GT.AND P2, PT, R8, 0x78, PT ;  /* 0x000000780800780c */ /* 0x000fe40003f44270 */
[----:B------:R-:W-:Y:S02]  /*9150*/  FMNMX.FTZ R42, R41, R42, !PT ;  /* 0x0000002a292a7209 */ /* 0x000fe40007810000 */
[----:B------:R-:W-:Y:S02]  /*9160*/  FSEL R70, R70, -INF , P2 ;  /* 0xff80000046467808 */ /* 0x000fe40001000000 */
[----:B------:R-:W-:-:S02]  /*9170*/  ISETP.NE.AND P2, PT, R44, RZ, PT ;  /* 0x000000ff2c00720c */ /* 0x000fc40003f45270 */
[----:B------:R-:W-:-:S04]  /*9180*/  FMNMX.FTZ R44, R111, R42, !PT ;  /* 0x0000002a6f2c7209 */ /* 0x000fc80007810000 */
[----:B------:R-:W-:Y:S02]  /*9190*/  FMNMX.FTZ R44, R47, R44, !PT ;  /* 0x0000002c2f2c7209 */ /* 0x000fe40007810000 */
[----:B------:R-:W-:Y:S02]  /*91a0*/  P2R R48, PR, RZ, 0x8 ;  /* 0x00000008ff307803 */ /* 0x000fe40000000000 */
[----:B------:R-:W-:Y:S02]  /*91b0*/  FMNMX.FTZ R44, R115, R44, !PT ;  /* 0x0000002c732c7209 */ /* 0x000fe40007810000 */
[----:B0-----:R-:W-:Y:S02]  /*91c0*/  FMNMX.FTZ R0, R36, R0, !PT ;  /* 0x0000000024007209 */ /* 0x001fe40007810000 */
[----:B------:R-:W-:Y:S02]  /*91d0*/  FMNMX.FTZ R44, R51, R44, !PT ;  /* 0x0000002c332c7209 */ /* 0x000fe40007810000 */
[----:B------:R-:W-:Y:S01]  /*91e0*/  FSETP.NEU.FTZ.AND P3, PT, R0, -INF , PT ;  /* 0xff8000000000780b */ /* 0x000fe20003f7d000 */
[----:B------:R-:W-:-:S01]  /*91f0*/  FFMA.FTZ R46, R2, R0, -8 ;  /* 0xc1000000022e7423 */ /* 0x000fc20000010000 */
[----:B--2---:R-:W-:-:S02]  /*9200*/  P2R R14, PR, RZ, 0x1 ;  /* 0x00000001ff0e7803 */ /* 0x004fc40000000000 */
[----:B------:R-:W-:Y:S02]  /*9210*/  ISETP.GT.AND P0, PT, R8, 0x80, PT ;  /* 0x000000800800780c */ /* 0x000fe40003f04270 */
[----:B------:R-:W-:Y:S02]  /*9220*/  FSEL R8, R46, RZ, P3 ;  /* 0x000000ff2e087208 */ /* 0x000fe40001800000 */
[----:B------:R-:W-:-:S04]  /*9230*/  FMNMX.FTZ R46, R119, R44, !PT ;  /* 0x0000002c772e7209 */ /* 0x000fc80007810000 */
[----:B------:R-:W-:Y:S02]  /*9240*/  FMNMX.FTZ R46, R121, R46, !PT ;  /* 0x0000002e792e7209 */ /* 0x000fe40007810000 */
[----:B------:R-:W-:Y:S02]  /*9250*/  ISETP.NE.AND P3, PT, R48, RZ, PT ;  /* 0x000000ff3000720c */ /* 0x000fe40003f65270 */
[----:B------:R-:W-:Y:S01]  /*9260*/  FMNMX.FTZ R46, R91, R46, !PT ;  /* 0x0000002e5b2e7209 */ /* 0x000fe20007810000 */
[----:B------:R-:W-:-:S03]  /*9270*/  FFMA.FTZ R48, R2, R45, -R8 ;  /* 0x0000002d02307223 */ /* 0x000fc60000010808 */
[----:B------:R-:W-:Y:S01]  /*9280*/  FMNMX.FTZ R46, R123, R46, !PT ;  /* 0x0000002e7b2e7209 */ /* 0x000fe20007810000 */
[----:B------:R0:W-:Y:S03]  /*9290*/  MUFU.EX2 R42, R48 ;  /* 0x00000030002a7308 */ /* 0x0001e60000000800 */
[----:B0-----:R-:W-:-:S04]  /*92a0*/  FMNMX.FTZ R48, R95, R46, !PT ;  /* 0x0000002e5f307209 */ /* 0x001fc80007810000 */
[----:B------:R-:W-:Y:S01]  /*92b0*/  FMNMX.FTZ R48, R129, R48, !PT ;  /* 0x0000003081307209 */ /* 0x000fe20007810000 */
[----:B------:R-:W-:-:S03]  /*92c0*/  FFMA.FTZ R50, R2, R49, -R8 ;  /* 0x0000003102327223 */ /* 0x000fc60000010808 */
[----:B------:R-:W-:Y:S01]  /*92d0*/  FMNMX.FTZ R48, R99, R48, !PT ;  /* 0x0000003063307209 */ /* 0x000fe20007810000 */
[----:B------:R0:W-:Y:S03]  /*92e0*/  MUFU.EX2 R44, R50 ;  /* 0x00000032002c7308 */ /* 0x0001e60000000800 */
[----:B------:R-:W-:-:S04]  /*92f0*/  FMNMX.FTZ R48, R133, R48, !PT ;  /* 0x0000003085307209 */ /* 0x000fc80007810000 */
[----:B0-----:R-:W-:-:S04]  /*9300*/  FMNMX.FTZ R50, R103, R48, !PT ;  /* 0x0000003067327209 */ /* 0x001fc80007810000 */
[----:B------:R-:W-:Y:S01]  /*9310*/  FMNMX.FTZ R50, R137, R50, !PT ;  /* 0x0000003289327209 */ /* 0x000fe20007810000 */
[----:B------:R-:W-:-:S03]  /*9320*/  FFMA.FTZ R52, R2, R53, -R8 ;  /* 0x0000003502347223 */ /* 0x000fc60000010808 */
[----:B------:R-:W-:Y:S01]  /*9330*/  FMNMX.FTZ R50, R75, R50, !PT ;  /* 0x000000324b327209 */ /* 0x000fe20007810000 */
[----:B------:R0:W-:Y:S03]  /*9340*/  MUFU.EX2 R46, R52 ;  /* 0x00000034002e7308 */ /* 0x0001e60000000800 */
[----:B------:R-:W-:-:S04]  /*9350*/  FMNMX.FTZ R50, R141, R50, !PT ;  /* 0x000000328d327209 */ /* 0x000fc80007810000 */
[----:B0-----:R-:W-:-:S04]  /*9360*/  FMNMX.FTZ R52, R79, R50, !PT ;  /* 0x000000324f347209 */ /* 0x001fc80007810000 */
[----:B------:R-:W-:-:S04]  /*9370*/  FMNMX.FTZ R52, R145, R52, !PT ;  /* 0x0000003491347209 */ /* 0x000fc80007810000 */
[----:B------:R-:W-:-:S04]  /*9380*/  FMNMX.FTZ R52, R83, R52, !PT ;  /* 0x0000003453347209 */ /* 0x000fc80007810000 */
[----:B------:R-:W-:-:S04]  /*9390*/  FMNMX.FTZ R52, R147, R52, !PT ;  /* 0x0000003493347209 */ /* 0x000fc80007810000 */
[----:B------:R-:W-:-:S04]  /*93a0*/  FMNMX.FTZ R54, R87, R52, !PT ;  /* 0x0000003457367209 */ /* 0x000fc80007810000 */
[----:B------:R-:W-:-:S04]  /*93b0*/  FMNMX.FTZ R54, R151, R54, !PT ;  /* 0x0000003697367209 */ /* 0x000fc80007810000 */
[----:B------:R-:W-:Y:S01]  /*93c0*/  FMNMX.FTZ R54, R59, R54, !PT ;  /* 0x000000363b367209 */ /* 0x000fe20007810000 */
[----:B------:R-:W-:-:S03]  /*93d0*/  FFMA.FTZ R49, R2, R93, -R8 ;  /* 0x0000005d02317223 */ /* 0x000fc60000010808 */
[----:B------:R-:W-:-:S04]  /*93e0*/  FMNMX.FTZ R54, R155, R54, !PT ;  /* 0x000000369b367209 */ /* 0x000fc80007810000 */
[----:B------:R-:W-:-:S04]  /*93f0*/  FMNMX.FTZ R93, R63, R54, !PT ;  /* 0x000000363f5d7209 */ /* 0x000fc80007810000 */
[----:B------:R-:W-:-:S04]  /*9400*/  FMNMX.FTZ R56, R66, R93, !PT ;  /* 0x0000005d42387209 */ /* 0x000fc80007810000 */
[----:B------:R-:W-:-:S04]  /*9410*/  FMNMX.FTZ R93, R67, R56, !PT ;  /* 0x00000038435d7209 */ /* 0x000fc80007810000 */
[----:B------:R-:W-:Y:S02]  /*9420*/  FMNMX.FTZ R56, R70, R93, !PT ;  /* 0x0000005d46387209 */ /* 0x000fe40007810000 */
[----:B------:R-:W-:Y:S02]  /*9430*/  FSEL R26, R26, -INF , P0 ;  /* 0xff8000001a1a7808 */ /* 0x000fe40000000000 */
[----:B------:R-:W-:Y:S02]  /*9440*/  ISETP.NE.AND P0, PT, R14, RZ, PT ;  /* 0x000000ff0e00720c */ /* 0x000fe40003f05270 */
[----:B------:R-:W-:Y:S02]  /*9450*/  FMNMX.FTZ R93, R71, R56, !PT ;  /* 0x00000038475d7209 */ /* 0x000fe40007810000 */
[----:B------:R-:W-:Y:S02]  /*9460*/  FSEL R27, R27, -INF , P0 ;  /* 0xff8000001b1b7808 */ /* 0x000fe40000000000 */
[----:B------:R-:W-:-:S02]  /*9470*/  FMNMX.FTZ R58, R26, R93, !PT ;  /* 0x0000005d1a3a7209 */ /* 0x000fc40007810000 */
[----:B------:R-:W-:Y:S02]  /*9480*/  FSEL R93, R30, -INF , P1 ;  /* 0xff8000001e5d7808 */ /* 0x000fe40000800000 */
[----:B------:R-:W-:Y:S02]  /*9490*/  FMNMX.FTZ R58, R27, R58, !PT ;  /* 0x0000003a1b3a7209 */ /* 0x000fe40007810000 */
[----:B------:R-:W-:Y:S02]  /*94a0*/  FSEL R31, R31, -INF , P2 ;  /* 0xff8000001f1f7808 */ /* 0x000fe40001000000 */
[----:B------:R-:W-:Y:S01]  /*94b0*/  FMNMX.FTZ R58, R93, R58, !PT ;  /* 0x0000003a5d3a7209 */ /* 0x000fe20007810000 */
[----:B------:R-:W-:Y:S01]  /*94c0*/  FFMA.FTZ R53, R2, R97, -R8 ;  /* 0x0000006102357223 */ /* 0x000fe20000010808 */
[----:B------:R-:W-:Y:S02]  /*94d0*/  FSEL R97, R34, -INF , P3 ;  /* 0xff80000022617808 */ /* 0x000fe40001800000 */
[----:B------:R-:W-:-:S02]  /*94e0*/  FMNMX.FTZ R58, R31, R58, !PT ;  /* 0x0000003a1f3a7209 */ /* 0x000fc40007810000 */
[----:B------:R-:W-:Y:S02]  /*94f0*/  FSEL R35, R35, -INF , P4 ;  /* 0xff80000023237808 */ /* 0x000fe40002000000 */
[----:B------:R-:W-:Y:S01]  /*9500*/  FMNMX.FTZ R58, R97, R58, !PT ;  /* 0x0000003a613a7209 */ /* 0x000fe20007810000 */
[----:B------:R-:W-:-:S01]  /*9510*/  FFMA.FTZ R45, R2, R89, -R8 ;  /* 0x00000059022d7223 */ /* 0x000fc20000010808 */
[--C-:B------:R-:W-:Y:S01]  /*9520*/  FFMA.FTZ R89, R2, R101, -R8.reuse ;  /* 0x0000006502597223 */ /* 0x100fe20000010808 */
[----:B------:R-:W-:Y:S02]  /*9530*/  FSEL R101, R38, -INF , P5 ;  /* 0xff80000026657808 */ /* 0x000fe40002800000 */
[----:B------:R-:W-:Y:S01]  /*9540*/  FMNMX.FTZ R58, R35, R58, !PT ;  /* 0x0000003a233a7209 */ /* 0x000fe20007810000 */
[----:B------:R-:W-:-:S01]  /*9550*/  FFMA.FTZ R62, R2, R57, -R8 ;  /* 0x00000039023e7223 */ /* 0x000fc20000010808 */
[----:B------:R-:W-:Y:S02]  /*9560*/  FSEL R57, R39, -INF , P6 ;  /* 0xff80000027397808 */ /* 0x000fe40003000000 */
[----:B------:R-:W-:-:S04]  /*9570*/  FMNMX.FTZ R58, R101, R58, !PT ;  /* 0x0000003a653a7209 */ /* 0x000fc80007810000 */
[----:B------:R-:W-:Y:S02]  /*9580*/  FMNMX.FTZ R60, R57, R58, !PT ;  /* 0x0000003a393c7209 */ /* 0x000fe40007810000 */
[----:B------:R-:W-:Y:S01]  /*9590*/  ISETP.NE.AND P0, PT, R10, RZ, PT ;  /* 0x000000ff0a00720c */ /* 0x000fe20003f05270 */
[----:B------:R-:W-:Y:S02]  /*95a0*/  FFMA.FTZ R10, R2, R105, -R8 ;  /* 0x00000069020a7223 */ /* 0x000fe40000010808 */
[----:B------:R-:W0:Y:S02]  /*95b0*/  SHFL.BFLY PT, R105, R60, 0x2, 0x1f ;  /* 0x0c401f003c697f89 */ /* 0x000e2400000e0000 */
[----:B0-----:R-:W-:-:S05]  /*95c0*/  FMNMX.FTZ R105, R60, R105, !PT ;  /* 0x000000693c697209 */ /* 0x001fca0007810000 */
[----:B------:R-:W0:Y:S01]  /*95d0*/  SHFL.BFLY PT, R60, R105, 0x1, 0x1f ;  /* 0x0c201f00693c7f89 */ /* 0x000e2200000e0000 */
[----:B------:R1:W-:Y:S02]  /*95e0*/  MUFU.EX2 R39, R62 ;  /* 0x0000003e00277308 */ /* 0x0003e40000000800 */
[----:B-1----:R-:W-:-:S01]  /*95f0*/  FFMA.FTZ R62, R2, R12, -R8 ;  /* 0x0000000c023e7223 */ /* 0x002fc20000010808 */
[C-C-:B------:R-:W-:Y:S01]  /*9600*/  FFMA.FTZ R36, R2.reuse, R43, -R8.reuse ;  /* 0x0000002b02247223 */ /* 0x140fe20000010808 */
[----:B------:R-:W-:-:S01]  /*9610*/  FFMA.FTZ R9, R2, R9, -R8 ;  /* 0x0000000902097223 */ /* 0x000fc20000010808 */
[C-C-:B------:R-:W-:Y:S01]  /*9620*/  FFMA.FTZ R11, R2.reuse, R11, -R8.reuse ;  /* 0x0000000b020b7223 */ /* 0x140fe20000010808 */
[----:B------:R-:W-:-:S01]  /*9630*/  FFMA.FTZ R14, R2, R109, -R8 ;  /* 0x0000006d020e7223 */ /* 0x000fc20000010808 */
[C-C-:B------:R-:W-:Y:S01]  /*9640*/  FFMA.FTZ R15, R2.reuse, R15, -R8.reuse ;  /* 0x0000000f020f7223 */ /* 0x140fe20000010808 */
[----:B0-----:R-:W-:Y:S01]  /*9650*/  FMNMX.FTZ R12, R105, R60, !PT ;  /* 0x0000003c690c7209 */ /* 0x001fe20007810000 */
[----:B------:R-:W-:-:S03]  /*9660*/  FFMA.FTZ R20, R2, R113, -R8 ;  /* 0x0000007102147223 */ /* 0x000fc60000010808 */
[----:B------:R-:W-:Y:S01]  /*9670*/  FSETP.NEU.FTZ.AND P1, PT, R12, -INF , PT ;  /* 0xff8000000c00780b */ /* 0x000fe20003f3d000 */
[----:B------:R-:W-:-:S01]  /*9680*/  FFMA.FTZ R64, R2, R12, -8 ;  /* 0xc100000002407423 */ /* 0x000fc2000001000c */
[C-C-:B------:R-:W-:Y:S01]  /*9690*/  FFMA.FTZ R43, R2.reuse, R117, -R8.reuse ;  /* 0x00000075022b7223 */ /* 0x140fe20000010808 */
[----:B------:R-:W-:-:S01]  /*96a0*/  FFMA.FTZ R125, R2, R125, -R8 ;  /* 0x0000007d027d7223 */ /* 0x000fc20000010808 */
        /* <DEDUP_REMOVED lines=22> */
[----:B------:R-:W-:Y:S01]  /*9810*/  FSEL R8, R64, RZ, P1 ;  /* 0x000000ff40087208 */ /* 0x000fe20000800000 */
[----:B------:R-:W-:Y:S04]  /*9820*/  MUFU.EX2 R9, R9 ;  /* 0x0000000900097308 */ /* 0x000fe80000000800 */
[----:B------:R-:W-:-:S01]  /*9830*/  FFMA.FTZ R13, R2, R13, -R8 ;  /* 0x0000000d020d7223 */ /* 0x000fc20000010808 */
[C-C-:B------:R-:W-:Y:S01]  /*9840*/  FFMA.FTZ R107, R2.reuse, R107, -R8.reuse ;  /* 0x0000006b026b7223 */ /* 0x140fe20000010808 */
[----:B------:R-:W-:-:S02]  /*9850*/  FFMA.FTZ R37, R2, R41, -R8 ;  /* 0x0000002902257223 */ /* 0x000fc40000010808 */
[----:B------:R-:W0:Y:S01]  /*9860*/  MUFU.EX2 R10, R10 ;  /* 0x0000000a000a7308 */ /* 0x000e220000000800 */
[----:B------:R-:W-:-:S07]  /*9870*/  FFMA.FTZ R64, R2, R111, -R8 ;  /* 0x0000006f02407223 */ /* 0x000fce0000010808 */
[----:B------:R-:W-:Y:S01]  /*9880*/  MUFU.EX2 R105, R62 ;  /* 0x0000003e00697308 */ /* 0x000fe20000000800 */
[----:B------:R-:W-:-:S07]  /*9890*/  FFMA.FTZ R41, R2, R47, -R8 ;  /* 0x0000002f02297223 */ /* 0x000fce0000010808 */
[----:B------:R-:W-:Y:S08]  /*98a0*/  MUFU.EX2 R13, R13 ;  /* 0x0000000d000d7308 */ /* 0x000ff00000000800 */
[----:B------:R-:W1:Y:S08]  /*98b0*/  MUFU.EX2 R62, R107 ;  /* 0x0000006b003e7308 */ /* 0x000e700000000800 */
[----:B------:R-:W2:Y:S01]  /*98c0*/  MUFU.EX2 R11, R11 ;  /* 0x0000000b000b7308 */ /* 0x000ea20000000800 */
[----:B------:R-:W-:-:S07]  /*98d0*/  FFMA.FTZ R68, R2, R115, -R8 ;  /* 0x0000007302447223 */ /* 0x000fce0000010808 */
[----:B------:R-:W3:Y:S08]  /*98e0*/  MUFU.EX2 R37, R37 ;  /* 0x0000002500257308 */ /* 0x000ef00000000800 */
[----:B------:R-:W5:Y:S01]  /*98f0*/  MUFU.EX2 R14, R14 ;  /* 0x0000000e000e7308 */ /* 0x000f620000000800 */
[----:B------:R-:W-:-:S07]  /*9900*/  FFMA.FTZ R47, R2, R51, -R8 ;  /* 0x00000033022f7223 */ /* 0x000fce0000010808 */
[----:B------:R-:W4:Y:S01]  /*9910*/  MUFU.EX2 R64, R64 ;  /* 0x0000004000407308 */ /* 0x000f220000000800 */
[----:B0-----:R-:W-:-:S07]  /*9920*/  FADD.FTZ R90, R9, R10 ;  /* 0x0000000a095a7221 */ /* 0x001fce0000010000 */
[----:B------:R-:W0:Y:S01]  /*9930*/  MUFU.EX2 R15, R15 ;  /* 0x0000000f000f7308 */ /* 0x000e220000000800 */
[----:B-1----:R-:W-:-:S01]  /*9940*/  FADD.FTZ R92, R13, R62 ;  /* 0x0000003e0d5c7221 */ /* 0x002fc20000010000 */
[----:B------:R-:W-:-:S06]  /*9950*/  FFMA.FTZ R72, R2, R119, -R8 ;  /* 0x0000007702487223 */ /* 0x000fcc0000010808 */
[----:B------:R-:W1:Y:S01]  /*9960*/  MUFU.EX2 R41, R41 ;  /* 0x0000002900297308 */ /* 0x000e620000000800 */
[----:B------:R-:W-:-:S01]  /*9970*/  FFMA.FTZ R88, R2, R87, -R8 ;  /* 0x0000005702587223 */ /* 0x000fc20000010808 */
[----:B--2---:R-:W-:-:S06]  /*9980*/  FADD.FTZ R87, R11, R90 ;  /* 0x0000005a0b577221 */ /* 0x004fcc0000010000 */
[----:B------:R-:W2:Y:S01]  /*9990*/  MUFU.EX2 R20, R20 ;  /* 0x0000001400147308 */ /* 0x000ea20000000800 */
[----:B---3--:R-:W-:-:S01]  /*99a0*/  FADD.FTZ R107, R37, R92 ;  /* 0x0000005c256b7221 */ /* 0x008fc20000010000 */
[----:B------:R-:W-:-:S06]  /*99b0*/  FFMA.FTZ R51, R2, R121, -R8 ;  /* 0x0000007902337223 */ /* 0x000fcc0000010808 */
[----:B------:R-:W3:Y:S01]  /*99c0*/  MUFU.EX2 R68, R68 ;  /* 0x0000004400447308 */ /* 0x000ee20000000800 */
[----:B-----5:R-:W-:-:S07]  /*99d0*/  FADD.FTZ R90, R14, R87 ;  /* 0x000000570e5a7221 */ /* 0x020fce0000010000 */
[----:B------:R-:W5:Y:S01]  /*99e0*/  MUFU.EX2 R36, R36 ;  /* 0x0000002400247308 */ /* 0x000f620000000800 */
[----:B----4-:R-:W-:-:S01]  /*99f0*/  FADD.FTZ R92, R64, R107 ;  /* 0x0000006b405c7221 */ /* 0x010fc20000010000 */
[----:B------:R-:W-:-:S06]  /*9a00*/  FFMA.FTZ R74, R2, R91, -R8 ;  /* 0x0000005b024a7223 */ /* 0x000fcc0000010808 */
[----:B------:R-:W4:Y:S01]  /*9a10*/  MUFU.EX2 R47, R47 ;  /* 0x0000002f002f7308 */ /* 0x000f220000000800 */
[----:B0-----:R-:W-:-:S07]  /*9a20*/  FADD.FTZ R87, R15, R90 ;  /* 0x0000005a0f577221 */ /* 0x001fce0000010000 */
[----:B------:R-:W0:Y:S01]  /*9a30*/  MUFU.EX2 R43, R43 ;  /* 0x0000002b002b7308 */ /* 0x000e220000000800 */
[----:B-1----:R-:W-:-:S01]  /*9a40*/  FADD.FTZ R107, R41, R92 ;  /* 0x0000005c296b7221 */ /* 0x002fc20000010000 */
[----:B------:R-:W-:-:S06]  /*9a50*/  FFMA.FTZ R76, R2, R123, -R8 ;  /* 0x0000007b024c7223 */ /* 0x000fcc0000010808 */
[----:B------:R-:W1:Y:S01]  /*9a60*/  MUFU.EX2 R72, R72 ;  /* 0x0000004800487308 */ /* 0x000e620000000800 */
[----:B--2---:R-:W-:-:S01]  /*9a70*/  FADD.FTZ R87, R20, R87 ;  /* 0x0000005714577221 */ /* 0x004fc20000010000 */
[----:B---3--:R-:W-:-:S06]  /*9a80*/  FADD.FTZ R92, R68, R107 ;  /* 0x0000006b445c7221 */ /* 0x008fcc0000010000 */
[----:B------:R-:W2:Y:S01]  /*9a90*/  MUFU.EX2 R51, R51 ;  /* 0x0000003300337308 */ /* 0x000ea20000000800 */
[----:B------:R-:W-:-:S01]  /*9aa0*/  FFMA.FTZ R91, R2, R95, -R8 ;  /* 0x0000005f025b7223 */ /* 0x000fc20000010808 */
[----:B-----5:R-:W-:-:S06]  /*9ab0*/  FADD.FTZ R94, R36, R87 ;  /* 0x00000057245e7221 */ /* 0x020fcc0000010000 */
[----:B------:R-:W3:Y:S01]  /*9ac0*/  MUFU.EX2 R45, R45 ;  /* 0x0000002d002d7308 */ /* 0x000ee20000000800 */
[----:B----4-:R-:W-:-:S01]  /*9ad0*/  FADD.FTZ R87, R47, R92 ;  /* 0x0000005c2f577221 */ /* 0x010fc20000010000 */
[----:B------:R-:W-:-:S06]  /*9ae0*/  FFMA.FTZ R78, R2, R129, -R8 ;  /* 0x00000081024e7223 */ /* 0x000fcc0000010808 */
[----:B------:R-:W4:Y:S01]  /*9af0*/  MUFU.EX2 R74, R74 ;  /* 0x0000004a004a7308 */ /* 0x000f220000000800 */
[----:B------:R-:W-:Y:S01]  /*9b00*/  ISETP.GE.AND P1, PT, R40, 0xa1, PT ;  /* 0x000000a12800780c */ /* 0x000fe20003f26270 */
[----:B------:R-:W-:Y:S01]  /*9b10*/  FFMA.FTZ R92, R2, R63, -R8 ;  /* 0x0000003f025c7223 */ /* 0x000fe20000010808 */
[----:B------:R-:W-:Y:S02]  /*9b20*/  VIADD R40, R3, 0x13240 ;  /* 0x0001324003287836 */ /* 0x000fe40000000000 */
[----:B0-----:R-:W-:-:S03]  /*9b30*/  FADD.FTZ R63, R43, R94 ;  /* 0x0000005e2b3f7221 */ /* 0x001fc60000010000 */
[----:B------:R-:W0:Y:S01]  /*9b40*/  MUFU.EX2 R76, R76 ;  /* 0x0000004c004c7308 */ /* 0x000e220000000800 */
[----:B------:R-:W-:-:S01]  /*9b50*/  FFMA.FTZ R94, R2, R66, -R8 ;  /* 0x00000042025e7223 */ /* 0x000fc20000010808 */
[----:B-1----:R-:W-:Y:S01]  /*9b60*/  FADD.FTZ R66, R72, R87 ;  /* 0x0000005748427221 */ /* 0x002fe20000010000 */
[----:B------:R-:W-:-:S01]  /*9b70*/  FFMA.FTZ R95, R2, R99, -R8 ;  /* 0x00000063025f7223 */ /* 0x000fc20000010808 */
[----:B------:R-:W-:-:S04]  /*9b80*/  FADD.FTZ R96, R42, R63 ;  /* 0x0000003f2a607221 */ /* 0x000fc80000010000 */
[----:B------:R-:W1:Y:S01]  /*9b90*/  MUFU.EX2 R49, R49 ;  /* 0x0000003100317308 */ /* 0x000e620000000800 */
[----:B------:R-:W-:Y:S01]  /*9ba0*/  PRMT R40, R122, 0x654, R40 ;  /* 0x000006547a287816 */ /* 0x000fe20000000028 */
[----:B--2---:R-:W-:-:S06]  /*9bb0*/  FADD.FTZ R63, R51, R66 ;  /* 0x00000042333f7221 */ /* 0x004fcc0000010000 */
[----:B------:R-:W2:Y:S01]  /*9bc0*/  MUFU.EX2 R91, R91 ;  /* 0x0000005b005b7308 */ /* 0x000ea20000000800 */
[----:B------:R-:W-:-:S01]  /*9bd0*/  FFMA.FTZ R80, R2, R133, -R8 ;  /* 0x0000008502507223 */ /* 0x000fc20000010808 */
[C-C-:B------:R-:W-:Y:S01]  /*9be0*/  FFMA.FTZ R90, R2.reuse, R59, -R8.reuse ;  /* 0x0000003b025a7223 */ /* 0x140fe20000010808 */
[----:B------:R-:W-:-:S01]  /*9bf0*/  FFMA.FTZ R87, R2, R67, -R8 ;  /* 0x0000004302577223 */ /* 0x000fc20000010808 */
[----:B---3--:R-:W-:Y:S01]  /*9c00*/  FADD.FTZ R67, R45, R96 ;  /* 0x000000602d437221 */ /* 0x008fe20000010000 */
[----:B------:R3:W-:Y:S03]  /*9c10*/  SYNCS.ARRIVE.TRANS64.RED.A1T0 RZ, [R40+URZ], RZ ;  /* 0x000000ff28ff79a7 */ /* 0x0007e6000810043f */
[----:B------:R-:W5:Y:S01]  /*9c20*/  MUFU.EX2 R78, R78 ;  /* 0x0000004e004e7308 */ /* 0x000f620000000800 */
[----:B----4-:R-:W-:-:S01]  /*9c30*/  FADD.FTZ R63, R74, R63 ;  /* 0x0000003f4a3f7221 */ /* 0x010fc20000010000 */
[----:B------:R-:W-:-:S06]  /*9c40*/  FFMA.FTZ R99, R2, R103, -R8 ;  /* 0x0000006702637223 */ /* 0x000fcc0000010808 */
[----:B------:R-:W4:Y:S01]  /*9c50*/  MUFU.EX2 R53, R53 ;  /* 0x0000003500357308 */ /* 0x000f220000000800 */
[----:B------:R-:W-:-:S07]  /*9c60*/  FFMA.FTZ R82, R2, R137, -R8 ;  /* 0x0000008902527223 */ /* 0x000fce0000010808 */
[----:B------:R-:W4:Y:S08]  /*9c70*/  MUFU.EX2 R95, R95 ;  /* 0x0000005f005f7308 */ /* 0x000f300000000800 */
[----:B---3--:R3:W-:Y:S01]  /*9c80*/  MUFU.EX2 R40, R90 ;  /* 0x0000005a00287308 */ /* 0x0087e20000000800 */
[----:B------:R-:W-:-:S07]  /*9c90*/  FFMA.FTZ R75, R2, R75, -R8 ;  /* 0x0000004b024b7223 */ /* 0x000fce0000010808 */
[----:B------:R-:W4:Y:S01]  /*9ca0*/  MUFU.EX2 R48, R125 ;  /* 0x0000007d00307308 */ /* 0x000f220000000800 */
[----:B---3--:R-:W-:-:S01]  /*9cb0*/  FADD.FTZ R90, R44, R67 ;  /* 0x000000432c5a7221 */ /* 0x008fc20000010000 */
[----:B------:R-:W-:Y:S01]  /*9cc0*/  FFMA.FTZ R67, R2, R26, -R8 ;  /* 0x0000001a02437223 */ /* 0x000fe20000010808 */
[----:B0-----:R-:W-:-:S01]  /*9cd0*/  FADD.FTZ R26, R76, R63 ;  /* 0x0000003f4c1a7221 */ /* 0x001fc20000010000 */
[----:B------:R-:W-:-:S04]  /*9ce0*/  FFMA.FTZ R63, R2, R27, -R8 ;  /* 0x0000001b023f7223 */ /* 0x000fc80000010808 */
[----:B------:R-:W0:Y:S01]  /*9cf0*/  MUFU.EX2 R80, R80 ;  /* 0x0000005000507308 */ /* 0x000e220000000800 */
[----:B-1----:R-:W-:-:S01]  /*9d00*/  FADD.FTZ R27, R49, R90 ;  /* 0x0000005a311b7221 */ /* 0x002fc20000010000 */
[----:B--2---:R-:W-:-:S06]  /*9d10*/  FADD.FTZ R107, R91, R26 ;  /* 0x0000001a5b6b7221 */ /* 0x004fcc0000010000 */
[----:B------:R-:W1:Y:S01]  /*9d20*/  MUFU.EX2 R89, R89 ;  /* 0x0000005900597308 */ /* 0x000e620000000800 */
[----:B------:R-:W-:-:S01]  /*9d30*/  FADD.FTZ R90, R46, R27 ;  /* 0x0000001b2e5a7221 */ /* 0x000fc20000010000 */
[----:B------:R-:W-:-:S06]  /*9d40*/  FFMA.FTZ R86, R2, R141, -R8 ;  /* 0x0000008d02567223 */ /* 0x000fcc0000010808 */
[----:B------:R-:W2:Y:S01]  /*9d50*/  MUFU.EX2 R99, R99 ;  /* 0x0000006300637308 */ /* 0x000ea20000000800 */
[----:B------:R-:W-:-:S07]  /*9d60*/  FFMA.FTZ R103, R2, R79, -R8 ;  /* 0x0000004f02677223 */ /* 0x000fce0000010808 */
[----:B------:R-:W3:Y:S08]  /*9d70*/  MUFU.EX2 R50, R127 ;  /* 0x0000007f00327308 */ /* 0x000ef00000000800 */
[----:B------:R-:W3:Y:S08]  /*9d80*/  MUFU.EX2 R82, R82 ;  /* 0x0000005200527308 */ /* 0x000ef00000000800 */
[----:B------:R5:W-:Y:S01]  /*9d90*/  MUFU.EX2 R66, R92 ;  /* 0x0000005c00427308 */ /* 0x000be20000000800 */
[----:B------:R-:W-:-:S01]  /*9da0*/  FFMA.FTZ R84, R2, R83, -R8 ;  /* 0x0000005302547223 */ /* 0x000fc20000010808 */
[----:B-----5:R-:W-:-:S06]  /*9db0*/  FADD.FTZ R92, R78, R107 ;  /* 0x0000006b4e5c7221 */ /* 0x020fcc0000010000 */
[----:B------:R-:W5:Y:S01]  /*9dc0*/  MUFU.EX2 R73, R73 ;  /* 0x0000004900497308 */ /* 0x000f620000000800 */
[----:B----4-:R-:W-:-:S01]  /*9dd0*/  FADD.FTZ R107, R53, R90 ;  /* 0x0000005a356b7221 */ /* 0x010fc20000010000 */
[----:B------:R-:W-:-:S06]  /*9de0*/  FADD.FTZ R109, R95, R92 ;  /* 0x0000005c5f6d7221 */ /* 0x000fcc0000010000 */
[----:B------:R-:W4:Y:S01]  /*9df0*/  MUFU.EX2 R75, R75 ;  /* 0x0000004b004b7308 */ /* 0x000f220000000800 */
[----:B------:R-:W-:-:S01]  /*9e00*/  FADD.FTZ R90, R48, R107 ;  /* 0x0000006b305a7221 */ /* 0x000fc20000010000 */
[----:B0-----:R-:W-:Y:S01]  /*9e10*/  FADD.FTZ R92, R80, R109 ;  /* 0x0000006d505c7221 */ /* 0x001fe20000010000 */
[----:B------:R-:W-:-:S01]  /*9e20*/  FFMA.FTZ R79, R2, R145, -R8 ;  /* 0x00000091024f7223 */ /* 0x000fc20000010808 */
[C-C-:B------:R-:W-:Y:S01]  /*9e30*/  FFMA.FTZ R83, R2.reuse, R147, -R8.reuse ;  /* 0x0000009302537223 */ /* 0x140fe20000010808 */
[----:B------:R-:W-:-:S03]  /*9e40*/  FFMA.FTZ R151, R2, R151, -R8 ;  /* 0x0000009702977223 */ /* 0x000fc60000010808 */
[----:B------:R-:W0:Y:S01]  /*9e50*/  MUFU.EX2 R52, R131 ;  /* 0x0000008300347308 */ /* 0x000e220000000800 */
[----:B------:R-:W-:-:S01]  /*9e60*/  FFMA.FTZ R59, R2, R155, -R8 ;  /* 0x0000009b023b7223 */ /* 0x000fc20000010808 */
[C-C-:B------:R-:W-:Y:S01]  /*9e70*/  FFMA.FTZ R70, R2.reuse, R70, -R8.reuse ;  /* 0x0000004602467223 */ /* 0x140fe20000010808 */
[----:B------:R-:W-:-:S01]  /*9e80*/  FFMA.FTZ R71, R2, R71, -R8 ;  /* 0x0000004702477223 */ /* 0x000fc20000010808 */
[C-C-:B------:R-:W-:Y:S01]  /*9e90*/  FFMA.FTZ R93, R2.reuse, R93, -R8.reuse ;  /* 0x0000005d025d7223 */ /* 0x140fe20000010808 */
[----:B------:R-:W-:-:S01]  /*9ea0*/  FFMA.FTZ R31, R2, R31, -R8 ;  /* 0x0000001f021f7223 */ /* 0x000fc20000010808 */
[C-C-:B------:R-:W-:Y:S02]  /*9eb0*/  FFMA.FTZ R97, R2.reuse, R97, -R8.reuse ;  /* 0x0000006102617223 */ /* 0x140fe40000010808 */
[----:B------:R-:W0:Y:S01]  /*9ec0*/  MUFU.EX2 R86, R86 ;  /* 0x0000005600567308 */ /* 0x000e220000000800 */
[----:B------:R-:W-:-:S01]  /*9ed0*/  FFMA.FTZ R35, R2, R35, -R8 ;  /* 0x0000002302237223 */ /* 0x000fc20000010808 */
[C-C-:B------:R-:W-:Y:S01]  /*9ee0*/  FFMA.FTZ R101, R2.reuse, R101, -R8.reuse ;  /* 0x0000006502657223 */ /* 0x140fe20000010808 */
[----:B------:R-:W-:-:S01]  /*9ef0*/  FFMA.FTZ R8, R2, R57, -R8 ;  /* 0x0000003902087223 */ /* 0x000fc20000010808 */
[----:B-1----:R-:W-:Y:S01]  /*9f00*/  FADD.FTZ R57, R89, R90 ;  /* 0x0000005a59397221 */ /* 0x002fe20000010000 */
[----:B--2---:R-:W-:-:S03]  /*9f10*/  FADD.FTZ R107, R99, R92 ;  /* 0x0000005c636b7221 */ /* 0x004fc60000010000 */
[----:B------:R-:W1:Y:S01]  /*9f20*/  MUFU.EX2 R77, R77 ;  /* 0x0000004d004d7308 */ /* 0x000e620000000800 */
[----:B------:R-:W-:Y:S01]  /*9f30*/  F2FP.SATFINITE.E4M3.F32.PACK_AB_MERGE_C R152, R14, R11, RZ ;  /* 0x0000000b0e98723e */ /* 0x000fe200048070ff */
[----:B---3--:R-:W-:Y:S01]  /*9f40*/  FADD.FTZ R14, R50, R57 ;  /* 0x00000039320e7221 */ /* 0x008fe20000010000 */
[----:B------:R-:W-:-:S05]  /*9f50*/  F2FP.SATFINITE.E4M3.F32.PACK_AB_MERGE_C R154, R43, R36, RZ ;  /* 0x000000242b9a723e */ /* 0x000fca00048070ff */
[----:B------:R-:W2:Y:S01]  /*9f60*/  MUFU.EX2 R103, R103 ;  /* 0x0000006700677308 */ /* 0x000ea20000000800 */
[----:B------:R-:W-:-:S01]  /*9f70*/  FADD.FTZ R36, R82, R107 ;  /* 0x0000006b52247221 */ /* 0x000fc20000010000 */
[----:B------:R-:W-:Y:S01]  /*9f80*/  F2FP.SATFINITE.E4M3.F32.PACK_AB_MERGE_C R148, R49, R44, RZ ;  /* 0x0000002c3194723e */ /* 0x000fe200048070ff */
[----:B-----5:R-:W-:-:S05]  /*9f90*/  FADD.FTZ R43, R73, R14 ;  /* 0x0000000e492b7221 */ /* 0x020fca0000010000 */
[----:B------:R-:W3:Y:S01]  /*9fa0*/  MUFU.EX2 R54, R135 ;  /* 0x0000008700367308 */ /* 0x000ee20000000800 */
[----:B----4-:R-:W-:-:S07]  /*9fb0*/  FADD.FTZ R49, R75, R36 ;  /* 0x000000244b317221 */ /* 0x010fce0000010000 */
[----:B------:R-:W4:Y:S01]  /*9fc0*/  MUFU.EX2 R79, R79 ;  /* 0x0000004f004f7308 */ /* 0x000f220000000800 */
[----:B0-----:R-:W-:-:S01]  /*9fd0*/  FADD.FTZ R36, R52, R43 ;  /* 0x0000002b34247221 */ /* 0x001fc20000010000 */
[----:B------:R-:W-:-:S06]  /*9fe0*/  FADD.FTZ R44, R86, R49 ;  /* 0x00000031562c7221 */ /* 0x000fcc0000010000 */
[----:B------:R-:W0:Y:S01]  /*9ff0*/  MUFU.EX2 R81, R81 ;  /* 0x0000005100517308 */ /* 0x000e220000000800 */
[----:B-1----:R-:W-:-:S07]  /*a000*/  F2FP.SATFINITE.E4M3.F32.PACK_AB_MERGE_C R136, R77, R52, RZ ;  /* 0x000000344d88723e */ /* 0x002fce00048070ff */
[----:B------:R-:W1:Y:S01]  /*a010*/  MUFU.EX2 R84, R84 ;  /* 0x0000005400547308 */ /* 0x000e620000000800 */
[----:B------:R-:W-:-:S01]  /*a020*/  FADD.FTZ R77, R77, R36 ;  /* 0x000000244d4d7221 */ /* 0x000fc20000010000 */
[----:B--2---:R-:W-:-:S06]  /*a030*/  FADD.FTZ R44, R103, R44 ;  /* 0x0000002c672c7221 */ /* 0x004fcc0000010000 */
[----:B------:R-:W2:Y:S08]  /*a040*/  MUFU.EX2 R56, R139 ;  /* 0x0000008b00387308 */ /* 0x000eb00000000800 */
[----:B------:R-:W5:Y:S01]  /*a050*/  MUFU.EX2 R83, R83 ;  /* 0x0000005300537308 */ /* 0x000f620000000800 */
[----:B---3--:R-:W-:-:S07]  /*a060*/  FADD.FTZ R36, R54, R77 ;  /* 0x0000004d36247221 */ /* 0x008fce0000010000 */
[----:B------:R-:W3:Y:S01]  /*a070*/  MUFU.EX2 R85, R85 ;  /* 0x0000005500557308 */ /* 0x000ee20000000800 */
[----:B----4-:R-:W-:-:S07]  /*a080*/  FADD.FTZ R43, R79, R44 ;  /* 0x0000002c4f2b7221 */ /* 0x010fce0000010000 */
[----:B------:R-:W4:Y:S01]  /*a090*/  MUFU.EX2 R88, R88 ;  /* 0x0000005800587308 */ /* 0x000f220000000800 */
[----:B0-----:R-:W-:-:S01]  /*a0a0*/  FADD.FTZ R49, R81, R36 ;  /* 0x0000002451317221 */ /* 0x001fc20000010000 */
[----:B-1----:R-:W-:-:S06]  /*a0b0*/  FADD.FTZ R44, R84, R43 ;  /* 0x0000002b542c7221 */ /* 0x002fcc0000010000 */
[----:B------:R-:W0:Y:S01]  /*a0c0*/  MUFU.EX2 R30, R30 ;  /* 0x0000001e001e7308 */ /* 0x000e220000000800 */
[----:B------:R-:W-:-:S07]  /*a0d0*/  F2FP.SATFINITE.E4M3.F32.PACK_AB_MERGE_C R150, R89, R48, RZ ;  /* 0x000000305996723e */ /* 0x000fce00048070ff */
[----:B------:R-:W1:Y:S01]  /*a0e0*/  MUFU.EX2 R3, R151 ;  /* 0x0000009700037308 */ /* 0x000e620000000800 */
[----:B--2---:R-:W-:-:S01]  /*a0f0*/  FADD.FTZ R48, R56, R49 ;  /* 0x0000003138307221 */ /* 0x004fc20000010000 */
[----:B------:R-:W-:Y:S01]  /*a100*/  F2FP.SATFINITE.E4M3.F32.PACK_AB_MERGE_C R152, R10, R9, R152 ;  /* 0x000000090a98723e */ /* 0x000fe20004807098 */
[----:B-----5:R-:W-:-:S01]  /*a110*/  FADD.FTZ R9, R83, R44 ;  /* 0x0000002c53097221 */ /* 0x020fc20000010000 */
[----:B---3--:R-:W-:-:S04]  /*a120*/  F2FP.SATFINITE.E4M3.F32.PACK_AB_MERGE_C R138, R85, R56, RZ ;  /* 0x00000038558a723e */ /* 0x008fc800048070ff */
[----:B------:R-:W2:Y:S01]  /*a130*/  MUFU.EX2 R34, R34 ;  /* 0x0000002200227308 */ /* 0x000ea20000000800 */
[----:B------:R-:W-:-:S01]  /*a140*/  FADD.FTZ R85, R85, R48 ;  /* 0x0000003055557221 */ /* 0x000fc20000010000 */
[C---:B----4-:R-:W-:Y:S01]  /*a150*/  F2FP.SATFINITE.E4M3.F32.PACK_AB_MERGE_C R83, R88.reuse, R83, RZ ;  /* 0x000000535853723e */ /* 0x050fe200048070ff */
[----:B------:R-:W-:-:S05]  /*a160*/  FADD.FTZ R88, R88, R9 ;  /* 0x0000000958587221 */ /* 0x000fca0000010000 */
[----:B------:R-:W3:Y:S01]  /*a170*/  MUFU.EX2 R59, R59 ;  /* 0x0000003b003b7308 */ /* 0x000ee20000000800 */
[----:B0-----:R-:W-:-:S07]  /*a180*/  FADD.FTZ R10, R30, R85 ;  /* 0x000000551e0a7221 */ /* 0x001fce0000010000 */
[----:B------:R-:W0:Y:S01]  /*a190*/  MUFU.EX2 R61, R61 ;  /* 0x0000003d003d7308 */ /* 0x000e220000000800 */
[----:B-1----:R-:W-:-:S01]  /*a1a0*/  FADD.FTZ R9, R3, R88 ;  /* 0x0000005803097221 */ /* 0x002fc20000010000 */
[----:B------:R-:W-:Y:S01]  /*a1b0*/  F2FP.SATFINITE.E4M3.F32.PACK_AB_MERGE_C R154, R20, R15, R154 ;  /* 0x0000000f149a723e */ /* 0x000fe2000480709a */
[----:B------:R-:W-:-:S05]  /*a1c0*/  FADD.FTZ R15, R39, R10 ;  /* 0x0000000a270f7221 */ /* 0x000fca0000010000 */
[----:B------:R-:W1:Y:S01]  /*a1d0*/  MUFU.EX2 R38, R38 ;  /* 0x0000002600267308 */ /* 0x000e620000000800 */
[----:B------:R-:W-:-:S07]  /*a1e0*/  FADD.FTZ R20, R40, R9 ;  /* 0x0000000928147221 */ /* 0x000fce0000010000 */
[----:B------:R-:W4:Y:S01]  /*a1f0*/  MUFU.EX2 R26, R94 ;  /* 0x0000005e001a7308 */ /* 0x000f220000000800 */
[----:B------:R-:W-:Y:S01]  /*a200*/  F2FP.SATFINITE.E4M3.F32.PACK_AB_MERGE_C R148, R45, R42, R148 ;  /* 0x0000002a2d94723e */ /* 0x000fe20004807094 */
[----:B--2---:R-:W-:-:S06]  /*a210*/  FADD.FTZ R42, R34, R15 ;  /* 0x0000000f222a7221 */ /* 0x004fcc0000010000 */
[----:B------:R-:W2:Y:S01]  /*a220*/  MUFU.EX2 R65, R65 ;  /* 0x0000004100417308 */ /* 0x000ea20000000800 */
[----:B---3--:R-:W-:-:S07]  /*a230*/  FADD.FTZ R9, R59, R20 ;  /* 0x000000143b097221 */ /* 0x008fce0000010000 */
[----:B------:R-:W3:Y:S01]  /*a240*/  MUFU.EX2 R27, R87 ;  /* 0x00000057001b7308 */ /* 0x000ee20000000800 */
[C---:B0-----:R-:W-:Y:S01]  /*a250*/  F2FP.SATFINITE.E4M3.F32.PACK_AB_MERGE_C R140, R61.reuse, R34, RZ ;  /* 0x000000223d8c723e */ /* 0x041fe200048070ff */
[----:B------:R-:W-:-:S06]  /*a260*/  FADD.FTZ R61, R61, R42 ;  /* 0x0000002a3d3d7221 */ /* 0x000fcc0000010000 */
[----:B------:R-:W-:Y:S01]  /*a270*/  MUFU.EX2 R58, R58 ;  /* 0x0000003a003a7308 */ /* 0x000fe20000000800 */
[----:B------:R-:W-:-:S07]  /*a280*/  FADD.FTZ R9, R66, R9 ;  /* 0x0000000942097221 */ /* 0x000fce0000010000 */
[----:B------:R-:W0:Y:S08]  /*a290*/  MUFU.EX2 R69, R69 ;  /* 0x0000004500457308 */ /* 0x000e300000000800 */
[----:B------:R-:W5:Y:S01]  /*a2a0*/  MUFU.EX2 R11, R70 ;  /* 0x00000046000b7308 */ /* 0x000f620000000800 */
[----:B-1----:R-:W-:-:S01]  /*a2b0*/  FADD.FTZ R20, R38, R61 ;  /* 0x0000003d26147221 */ /* 0x002fc20000010000 */
[----:B----4-:R-:W-:-:S06]  /*a2c0*/  FADD.FTZ R34, R26, R9 ;  /* 0x000000091a227221 */ /* 0x010fcc0000010000 */
[----:B------:R-:W1:Y:S01]  /*a2d0*/  MUFU.EX2 R14, R71 ;  /* 0x00000047000e7308 */ /* 0x000e620000000800 */
[----:B--2---:R-:W-:-:S07]  /*a2e0*/  FADD.FTZ R9, R65, R20 ;  /* 0x0000001441097221 */ /* 0x004fce0000010000 */
[----:B------:R-:W-:Y:S01]  /*a2f0*/  MUFU.EX2 R28, R28 ;  /* 0x0000001c001c7308 */ /* 0x000fe20000000800 */
[----:B---3--:R-:W-:-:S07]  /*a300*/  FADD.FTZ R34, R27, R34 ;  /* 0x000000221b227221 */ /* 0x008fce0000010000 */
[----:B------:R-:W-:Y:S08]  /*a310*/  MUFU.EX2 R29, R29 ;  /* 0x0000001d001d7308 */ /* 0x000ff00000000800 */
[----:B------:R-:W2:Y:S01]  /*a320*/  MUFU.EX2 R24, R24 ;  /* 0x0000001800187308 */ /* 0x000ea20000000800 */
[----:B0-----:R-:W-:-:S07]  /*a330*/  F2FP.SATFINITE.E4M3.F32.PACK_AB_MERGE_C R142, R69, R58, RZ ;  /* 0x0000003a458e723e */ /* 0x001fce00048070ff */
[----:B------:R-:W0:Y:S01]  /*a340*/  MUFU.EX2 R67, R67 ;  /* 0x0000004300437308 */ /* 0x000e220000000800 */
[----:B------:R-:W-:-:S07]  /*a350*/  FADD.FTZ R58, R58, R9 ;  /* 0x000000093a3a7221 */ /* 0x000fce0000010000 */
[----:B------:R-:W3:Y:S01]  /*a360*/  MUFU.EX2 R25, R25 ;  /* 0x0000001900197308 */ /* 0x000ee20000000800 */
[----:B-----5:R-:W-:-:S07]  /*a370*/  FADD.FTZ R9, R11, R34 ;  /* 0x000000220b097221 */ /* 0x020fce0000010000 */
[----:B------:R-:W4:Y:S01]  /*a380*/  MUFU.EX2 R36, R63 ;  /* 0x0000003f00247308 */ /* 0x000f220000000800 */
[----:B------:R-:W-:-:S01]  /*a390*/  FADD.FTZ R69, R69, R58 ;  /* 0x0000003a45457221 */ /* 0x000fc20000010000 */
[C---:B-1----:R-:W-:Y:S01]  /*a3a0*/  F2FP.SATFINITE.E4M3.F32.PACK_AB_MERGE_C R11, R14.reuse, R11, RZ ;  /* 0x0000000b0e0b723e */ /* 0x042fe200048070ff */
[----:B------:R-:W-:-:S05]  /*a3b0*/  FADD.FTZ R14, R14, R9 ;  /* 0x000000090e0e7221 */ /* 0x000fca0000010000 */
[----:B------:R-:W1:Y:S01]  /*a3c0*/  MUFU.EX2 R93, R93 ;  /* 0x0000005d005d7308 */ /* 0x000e620000000800 */
[----:B------:R-:W-:Y:S01]  /*a3d0*/  F2FP.SATFINITE.E4M3.F32.PACK_AB_MERGE_C R140, R39, R30, R140 ;  /* 0x0000001e278c723e */ /* 0x000fe2000480708c */
[----:B--2---:R-:W-:Y:S01]  /*a3e0*/  FADD.FTZ R30, R24, R69 ;  /* 0x00000045181e7221 */ /* 0x004fe20000010000 */
[----:B------:R-:W-:-:S05]  /*a3f0*/  F2FP.SATFINITE.E4M3.F32.PACK_AB_MERGE_C R144, R29, R28, RZ ;  /* 0x0000001c1d90723e */ /* 0x000fca00048070ff */
[----:B------:R-:W2:Y:S01]  /*a400*/  MUFU.EX2 R10, R31 ;  /* 0x0000001f000a7308 */ /* 0x000ea20000000800 */
[----:B0-----:R-:W-:-:S01]  /*a410*/  FADD.FTZ R9, R67, R14 ;  /* 0x0000000e43097221 */ /* 0x001fc20000010000 */
[C---:B---3--:R-:W-:Y:S01]  /*a420*/  F2FP.SATFINITE.E4M3.F32.PACK_AB_MERGE_C R144, R25.reuse, R24, R144 ;  /* 0x000000181990723e */ /* 0x048fe20004807090 */
[----:B------:R-:W-:-:S05]  /*a430*/  FADD.FTZ R25, R25, R30 ;  /* 0x0000001e19197221 */ /* 0x000fca0000010000 */
[----:B------:R-:W0:Y:S01]  /*a440*/  MUFU.EX2 R32, R32 ;  /* 0x0000002000207308 */ /* 0x000e220000000800 */
[----:B----4-:R-:W-:-:S07]  /*a450*/  FADD.FTZ R14, R36, R9 ;  /* 0x00000009240e7221 */ /* 0x010fce0000010000 */
[----:B------:R-:W3:Y:S01]  /*a460*/  MUFU.EX2 R97, R97 ;  /* 0x0000006100617308 */ /* 0x000ee20000000800 */
[----:B------:R-:W-:-:S01]  /*a470*/  FADD.FTZ R28, R28, R25 ;  /* 0x000000191c1c7221 */ /* 0x000fc20000010000 */
[----:B-1----:R-:W-:-:S06]  /*a480*/  FADD.FTZ R9, R93, R14 ;  /* 0x0000000e5d097221 */ /* 0x002fcc0000010000 */
[----:B------:R-:W1:Y:S01]  /*a490*/  MUFU.EX2 R20, R35 ;  /* 0x0000002300147308 */ /* 0x000e620000000800 */
[----:B------:R-:W-:-:S01]  /*a4a0*/  FADD.FTZ R29, R29, R28 ;  /* 0x0000001c1d1d7221 */ /* 0x000fc20000010000 */
[----:B--2---:R-:W-:-:S06]  /*a4b0*/  F2FP.SATFINITE.E4M3.F32.PACK_AB_MERGE_C R93, R10, R93, RZ ;  /* 0x0000005d0a5d723e */ /* 0x004fcc00048070ff */
[----:B------:R-:W-:Y:S01]  /*a4c0*/  MUFU.EX2 R33, R33 ;  /* 0x0000002100217308 */ /* 0x000fe20000000800 */
[----:B------:R-:W-:-:S07]  /*a4d0*/  FADD.FTZ R10, R10, R9 ;  /* 0x000000090a0a7221 */ /* 0x000fce0000010000 */
[----:B------:R-:W2:Y:S08]  /*a4e0*/  MUFU.EX2 R60, R60 ;  /* 0x0000003c003c7308 */ /* 0x000eb00000000800 */
[----:B------:R-:W4:Y:S08]  /*a4f0*/  MUFU.EX2 R101, R101 ;  /* 0x0000006500657308 */ /* 0x000f300000000800 */
[----:B------:R-:W5:Y:S01]  /*a500*/  MUFU.EX2 R8, R8 ;  /* 0x0000000800087308 */ /* 0x000f620000000800 */
[----:B0-----:R-:W-:-:S01]  /*a510*/  FADD.FTZ R14, R32, R29 ;  /* 0x0000001d200e7221 */ /* 0x001fc20000010000 */
[----:B---3--:R-:W-:Y:S01]  /*a520*/  FADD.FTZ R9, R97, R10 ;  /* 0x0000000a61097221 */ /* 0x008fe20000010000 */
[----:B------:R-:W-:-:S02]  /*a530*/  F2FP.SATFINITE.E4M3.F32.PACK_AB_MERGE_C R37, R64, R37, RZ ;  /* 0x000000254025723e */ /* 0x000fc400048070ff */
[----:B------:R-:W-:Y:S01]  /*a540*/  F2FP.SATFINITE.E4M3.F32.PACK_AB_MERGE_C R59, R66, R59, RZ ;  /* 0x0000003b423b723e */ /* 0x000fe200048070ff */
[----:B------:R-:W-:-:S01]  /*a550*/  FADD.FTZ R14, R105, R14 ;  /* 0x0000000e690e7221 */ /* 0x000fc20000010000 */
[----:B-1----:R-:W-:Y:S01]  /*a560*/  FADD.FTZ R10, R20, R9 ;  /* 0x00000009140a7221 */ /* 0x002fe20000010000 */
[----:B------:R-:W-:Y:S02]  /*a570*/  F2FP.SATFINITE.E4M3.F32.PACK_AB_MERGE_C R153, R62, R13, R37 ;  /* 0x0000000d3e99723e */ /* 0x000fe40004807025 */
[----:B------:R-:W-:Y:S02]  /*a580*/  F2FP.SATFINITE.E4M3.F32.PACK_AB_MERGE_C R141, R40, R3, R59 ;  /* 0x00000003288d723e */ /* 0x000fe4000480703b */
[----:B--2---:R-:W-:Y:S01]  /*a590*/  F2FP.SATFINITE.E4M3.F32.PACK_AB_MERGE_C R13, R60, R33, RZ ;  /* 0x000000213c0d723e */ /* 0x004fe200048070ff */
[----:B------:R-:W-:Y:S01]  /*a5a0*/  FADD.FTZ R33, R33, R14 ;  /* 0x0000000e21217221 */ /* 0x000fe20000010000 */
[----:B------:R-:W-:Y:S01]  /*a5b0*/  F2FP.SATFINITE.E4M3.F32.PACK_AB_MERGE_C R47, R72, R47, RZ ;  /* 0x0000002f482f723e */ /* 0x000fe200048070ff */
[----:B----4-:R-:W-:Y:S01]  /*a5c0*/  FADD.FTZ R15, R101, R10 ;  /* 0x0000000a650f7221 */ /* 0x010fe20000010000 */
[----:B------:R-:W-:-:S02]  /*a5d0*/  F2FP.SATFINITE.E4M3.F32.PACK_AB_MERGE_C R76, R91, R76, RZ ;  /* 0x0000004c5b4c723e */ /* 0x000fc400048070ff */
[----:B-----5:R-:W-:Y:S01]  /*a5e0*/  F2FP.SATFINITE.E4M3.F32.PACK_AB_MERGE_C R3, R8, R101, RZ ;  /* 0x000000650803723e */ /* 0x020fe200048070ff */
[----:B------:R-:W-:Y:S01]  /*a5f0*/  BSSY B0, `(.L_x_491) ;  /* 0x0000290000007945 */ /* 0x000fe20003800000 */
[----:B------:R-:W-:Y:S02]  /*a600*/  F2FP.SATFINITE.E4M3.F32.PACK_AB_MERGE_C R80, R99, R80, RZ ;  /* 0x000000506350723e */ /* 0x000fe400048070ff */
[----:B------:R-:W-:Y:S02]  /*a610*/  F2FP.SATFINITE.E4M3.F32.PACK_AB_MERGE_C R86, R103, R86, RZ ;  /* 0x000000566756723e */ /* 0x000fe400048070ff */
[----:B------:R-:W-:Y:S01]  /*a620*/  F2FP.SATFINITE.E4M3.F32.PACK_AB_MERGE_C R147, R20, R97, R3 ;  /* 0x000000611493723e */ /* 0x000fe20004807003 */
[----:B------:R-:W-:Y:S01]  /*a630*/  FADD.FTZ R20, R60, R33 ;  /* 0x000000213c147221 */ /* 0x000fe20000010000 */
[----:B------:R-:W-:Y:S01]  /*a640*/  F2FP.SATFINITE.E4M3.F32.PACK_AB_MERGE_C R150, R53, R46, R150 ;  /* 0x0000002e3596723e */ /* 0x000fe20004807096 */
[----:B------:R-:W-:Y:S01]  /*a650*/  FADD.FTZ R15, R8, R15 ;  /* 0x0000000f080f7221 */ /* 0x000fe20000010000 */
[----:B------:R-:W-:Y:S01]  /*a660*/  F2FP.SATFINITE.E4M3.F32.PACK_AB_MERGE_C R136, R73, R50, R136 ;  /* 0x000000324988723e */ /* 0x000fe20004807088 */
[--C-:B------:R-:W-:Y:S01]  /*a670*/  IMAD.MOV.U32 R53, RZ, RZ, R55.reuse ;  /* 0x000000ffff357224 */ /* 0x100fe200078e0037 */
[----:B------:R-:W-:Y:S01]  /*a680*/  F2FP.SATFINITE.E4M3.F32.PACK_AB_MERGE_C R138, R81, R54, R138 ;  /* 0x00000036518a723e */ /* 0x000fe2000480708a */
[--C-:B------:R-:W-:Y:S01]  /*a690*/  IMAD.MOV.U32 R54, RZ, RZ, R55.reuse ;  /* 0x000000ffff367224 */ /* 0x100fe200078e0037 */
[----:B------:R-:W-:Y:S01]  /*a6a0*/  F2FP.SATFINITE.E4M3.F32.PACK_AB_MERGE_C R142, R65, R38, R142 ;  /* 0x00000026418e723e */ /* 0x000fe2000480708e */
[----:B------:R-:W-:Y:S01]  /*a6b0*/  IMAD.MOV.U32 R52, RZ, RZ, R55 ;  /* 0x000000ffff347224 */ /* 0x000fe200078e0037 */
[----:B------:R-:W-:Y:S01]  /*a6c0*/  F2FP.SATFINITE.E4M3.F32.PACK_AB_MERGE_C R155, R68, R41, R47 ;  /* 0x00000029449b723e */ /* 0x000fe2000480702f */
[--C-:B------:R-:W-:Y:S01]  /*a6d0*/  IMAD.MOV.U32 R50, RZ, RZ, R55.reuse ;  /* 0x000000ffff327224 */ /* 0x100fe200078e0037 */
[----:B------:R-:W-:Y:S01]  /*a6e0*/  F2FP.SATFINITE.E4M3.F32.PACK_AB_MERGE_C R149, R74, R51, R76 ;  /* 0x000000334a95723e */ /* 0x000fe2000480704c */
[----:B------:R-:W-:Y:S01]  /*a6f0*/  IMAD.MOV.U32 R49, RZ, RZ, R55 ;  /* 0x000000ffff317224 */ /* 0x000fe200078e0037 */
[----:B------:R-:W-:Y:S01]  /*a700*/  F2FP.SATFINITE.E4M3.F32.PACK_AB_MERGE_C R146, R105, R32, R13 ;  /* 0x000000206992723e */ /* 0x000fe2000480700d */
[----:B------:R-:W-:Y:S01]  /*a710*/  IMAD.MOV.U32 R48, RZ, RZ, R55 ;  /* 0x000000ffff307224 */ /* 0x000fe200078e0037 */
[----:B------:R-:W-:Y:S01]  /*a720*/  F2FP.SATFINITE.E4M3.F32.PACK_AB_MERGE_C R143, R27, R26, R11 ;  /* 0x0000001a1b8f723e */ /* 0x000fe2000480700b */
[----:B------:R-:W-:Y:S01]  /*a730*/  IMAD.MOV.U32 R47, RZ, RZ, R55 ;  /* 0x000000ffff2f7224 */ /* 0x000fe200078e0037 */
        /* <DEDUP_REMOVED lines=8> */
[-C--:B------:R-:W-:Y:S01]  /*a7c0*/  MOV R51, R55.reuse ;  /* 0x0000003700337202 */ /* 0x080fe20000000f00 */
[--C-:B------:R-:W-:Y:S01]  /*a7d0*/  IMAD.MOV.U32 R41, RZ, RZ, R55.reuse ;  /* 0x000000ffff297224 */ /* 0x100fe200078e0037 */
[-C--:B------:R-:W-:Y:S01]  /*a7e0*/  MOV R43, R55.reuse ;  /* 0x00000037002b7202 */ /* 0x080fe20000000f00 */
[--C-:B------:R-:W-:Y:S01]  /*a7f0*/  IMAD.MOV.U32 R40, RZ, RZ, R55.reuse ;  /* 0x000000ffff287224 */ /* 0x100fe200078e0037 */
[-C--:B------:R-:W-:Y:S01]  /*a800*/  MOV R35, R55.reuse ;  /* 0x0000003700237202 */ /* 0x080fe20000000f00 */
[--C-:B------:R-:W-:Y:S01]  /*a810*/  IMAD.MOV.U32 R39, RZ, RZ, R55.reuse ;  /* 0x000000ffff277224 */ /* 0x100fe200078e0037 */
[----:B------:R-:W-:Y:S01]  /*a820*/  MOV R27, R55 ;  /* 0x00000037001b7202 */ /* 0x000fe20000000f00 */
[----:B------:R-:W-:-:S02]  /*a830*/  IMAD.MOV.U32 R38, RZ, RZ, R55 ;  /* 0x000000ffff267224 */ /* 0x000fc400078e0037 */
[--C-:B------:R-:W-:Y:S02]  /*a840*/  IMAD.MOV.U32 R37, RZ, RZ, R55.reuse ;  /* 0x000000ffff257224 */ /* 0x100fe400078e0037 */
[--C-:B------:R-:W-:Y:S02]  /*a850*/  IMAD.MOV.U32 R36, RZ, RZ, R55.reuse ;  /* 0x000000ffff247224 */ /* 0x100fe400078e0037 */
[--C-:B------:R-:W-:Y:S02]  /*a860*/  IMAD.MOV.U32 R34, RZ, RZ, R55.reuse ;  /* 0x000000ffff227224 */ /* 0x100fe400078e0037 */
[--C-:B------:R-:W-:Y:S02]  /*a870*/  IMAD.MOV.U32 R33, RZ, RZ, R55.reuse ;  /* 0x000000ffff217224 */ /* 0x100fe400078e0037 */
[--C-:B------:R-:W-:Y:S02]  /*a880*/  IMAD.MOV.U32 R32, RZ, RZ, R55.reuse ;  /* 0x000000ffff207224 */ /* 0x100fe400078e0037 */
[----:B------:R-:W-:-:S02]  /*a890*/  IMAD.MOV.U32 R31, RZ, RZ, R55 ;  /* 0x000000ffff1f7224 */ /* 0x000fc400078e0037 */
[--C-:B------:R-:W-:Y:S02]  /*a8a0*/  IMAD.MOV.U32 R30, RZ, RZ, R55.reuse ;  /* 0x000000ffff1e7224 */ /* 0x100fe400078e0037 */
[--C-:B------:R-:W-:Y:S02]  /*a8b0*/  IMAD.MOV.U32 R29, RZ, RZ, R55.reuse ;  /* 0x000000ffff1d7224 */ /* 0x100fe400078e0037 */
[--C-:B------:R-:W-:Y:S02]  /*a8c0*/  IMAD.MOV.U32 R28, RZ, RZ, R55.reuse ;  /* 0x000000ffff1c7224 */ /* 0x100fe400078e0037 */
[--C-:B------:R-:W-:Y:S02]  /*a8d0*/  IMAD.MOV.U32 R26, RZ, RZ, R55.reuse ;  /* 0x000000ffff1a7224 */ /* 0x100fe400078e0037 */
[--C-:B------:R-:W-:Y:S02]  /*a8e0*/  IMAD.MOV.U32 R25, RZ, RZ, R55.reuse ;  /* 0x000000ffff197224 */ /* 0x100fe400078e0037 */
[----:B------:R-:W-:Y:S01]  /*a8f0*/  IMAD.MOV.U32 R24, RZ, RZ, R55 ;  /* 0x000000ffff187224 */ /* 0x000fe200078e0037 */
[----:B------:R-:W-:Y:S06]  /*a900*/  @!P1 BRA `(.L_x_492) ;  /* 0x0000002400789947 */ /* 0x000fec0003800000 */
[----:B------:R0:W5:Y:S01]  /*a910*/  LDL.LU R9, [R1+0x1c] ;  /* 0x00001c0001097983 */ /* 0x0001620000300800 */
[----:B------:R-:W-:Y:S02]  /*a920*/  VIADD R11, R120, 0xfffffffe ;  /* 0xfffffffe780b7836 */ /* 0x000fe40000000000 */
[----:B------:R-:W-:Y:S01]  /*a930*/  IMAD.MOV.U32 R10, RZ, RZ, R12 ;  /* 0x000000ffff0a7224 */ /* 0x000fe200078e000c */
[----:B------:R0:W5:Y:S01]  /*a940*/  LDL.LU R8, [R1+0x14] ;  /* 0x0000140001087983 */ /* 0x0001620000300800 */
[----:B------:R-:W-:Y:S01]  /*a950*/  IMAD.MOV.U32 R3, RZ, RZ, R0 ;  /* 0x000000ffff037224 */ /* 0x000fe200078e0000 */
        /* <DEDUP_REMOVED lines=15> */
[----:B0-----:R-:W-:-:S07]  /*aa50*/  CS2R R24, SRZ ;  /* 0x0000000000187805 */ /* 0x001fce000001ff00 */
.L_x_505:
[----:B-----5:R-:W-:-:S04]  /*aa60*/  ISETP.NE.AND P1, PT, R8, 0x1, PT ;  /* 0x000000010800780c */ /* 0x020fc80003f25270 */
[----:B------:R-:W-:-:S04]  /*aa70*/  SEL R0, RZ, 0x1, P1 ;  /* 0x00000001ff007807 */ /* 0x000fc80000800000 */
[----:B------:R-:W-:-:S05]  /*aa80*/  LOP3.LUT R13, R9, R0, RZ, 0x3c, !PT ;  /* 0x00000000090d7212 */ /* 0x000fca00078e3cff */
[----:B------:R0:W-:Y:S01]  /*aa90*/  STL [R1+0x1c], R13 ;  /* 0x00001c0d01007387 */ /* 0x0001e20000100800 */
[----:B------:R-:W-:Y:S05]  /*aaa0*/  @!P0 BRA `(.L_x_493) ;  /* 0x0000000000048947 */ /* 0x000fea0003800000 */
[----:B------:R-:W-:Y:S01]  /*aab0*/  BPT.TRAP 0x1 ;  /* 0x000000040000795c */ /* 0x000fe20000300000 */
.L_x_493:
[----:B------:R-:W-:Y:S01]  /*aac0*/  VIADD R0, R8, 0x1 ;  /* 0x0000000108007836 */ /* 0x000fe20000000000 */
[----:B0-----:R-:W-:-:S04]  /*aad0*/  SHF.L.U32 R13, R13, 0x1f, RZ ;  /* 0x0000001f0d0d7819 */ /* 0x001fc800000006ff */
[----:B------:R-:W-:-:S04]  /*aae0*/  ISETP.NE.AND P1, PT, R0, 0x2, PT ;  /* 0x000000020000780c */ /* 0x000fc80003f25270 */
[----:B------:R-:W-:-:S04]  /*aaf0*/  SEL R12, R0, RZ, P1 ;  /* 0x000000ff000c7207 */ /* 0x000fc80000800000 */
[----:B------:R-:W-:Y:S01]  /*ab00*/  LEA R0, R12, R18, 0x3 ;  /* 0x000000120c007211 */ /* 0x000fe200078e18ff */
[----:B------:R0:W-:Y:S03]  /*ab10*/  STL [R1+0x14], R12 ;  /* 0x0000140c01007387 */ /* 0x0001e60000100800 */
[----:B------:R0:W1:Y:S01]  /*ab20*/  SYNCS.PHASECHK.TRANS64.TRYWAIT P1, [R0+URZ+0x13230], R13 ;  /* 0x0132300d000075a7 */ /* 0x000062000802017f */
[----:B------:R-:W-:Y:S05]  /*ab30*/  @!P0 BRA `(.L_x_494) ;  /* 0x0000000000048947 */ /* 0x000fea0003800000 */
[----:B------:R-:W-:Y:S01]  /*ab40*/  BPT.TRAP 0x1 ;  /* 0x000000040000795c */ /* 0x000fe20000300000 */
.L_x_494:
[----:B------:R-:W-:Y:S01]  /*ab50*/  IMAD R14, R12, 0x280, R21 ;  /* 0x000002800c0e7824 */ /* 0x000fe200078e0215 */
[----:B------:R-:W-:Y:S03]  /*ab60*/  BSSY B1, `(.L_x_495) ;  /* 0x0000006000017945 */ /* 0x000fe60003800000 */
[C---:B------:R-:W-:Y:S02]  /*ab70*/  VIADD R56, R14.reuse, 0x80 ;  /* 0x000000800e387836 */ /* 0x040fe40000000000 */
[----:B------:R-:W-:Y:S01]  /*ab80*/  VIADD R58, R14, 0x100 ;  /* 0x000001000e3a7836 */ /* 0x000fe20000000000 */
[----:B-1----:R-:W-:Y:S06]  /*ab90*/  @P1 BRA `(.L_x_496) ;  /* 0x0000000000081947 */ /* 0x002fec0003800000 */
[----:B------:R-:W1:Y:S02]  /*aba0*/  SYNCS.PHASECHK.TRANS64.TRYWAIT P1, [R0+URZ+0x13230], R13 ;  /* 0x0132300d000075a7 */ /* 0x000e64000802017f */
[----:B-1----:R-:W-:Y:S05]  /*abb0*/  @!P1 BRA `(.L_x_497) ;  /* 0x000000c4001c9947 */ /* 0x002fea0003800000 */
.L_x_496:
[----:B------:R-:W-:Y:S05]  /*abc0*/  BSYNC B1 ;  /* 0x0000000000017941 */ /* 0x000fea0003800000 */
.L_x_495:
[----:B0-----:R-:W-:Y:S01]  /*abd0*/  IMAD.MOV.U32 R12, RZ, RZ, R14 ;  /* 0x000000ffff0c7224 */ /* 0x001fe200078e000e */
[----:B------:R-:W-:Y:S01]  /*abe0*/  R2UR UR4, R4 ;  /* 0x00000000040472ca */ /* 0x000fe200000e0000 */
[----:B-1----:R-:W-:Y:S01]  /*abf0*/  IMAD.MOV.U32 R13, RZ, RZ, -0x7fffffe0 ;  /* 0x80000020ff0d7424 */ /* 0x002fe200078e00ff */
[----:B------:R-:W-:Y:S01]  /*ac00*/  R2UR UR5, R5 ;  /* 0x00000000050572ca */ /* 0x000fe200000e0000 */
[----:B------:R-:W-:Y:S01]  /*ac10*/  WARPGROUP.ARRIVE ;  /* 0x00000000000079c5 */ /* 0x000fe20000000000 */
[----:B------:R-:W-:Y:S01]  /*ac20*/  R2UR UR6, R12 ;  /* 0x000000000c0672ca */ /* 0x000fe200000e0000 */
[----:B------:R-:W-:Y:S01]  /*ac30*/  IMAD.MOV.U32 R57, RZ, RZ, -0x7fffffe0 ;  /* 0x80000020ff397424 */ /* 0x000fe200078e00ff */
[----:B------:R-:W-:Y:S01]  /*ac40*/  R2UR UR7, R13 ;  /* 0x000000000d0772ca */ /* 0x000fe200000e0000 */
[----:B------:R-:W-:Y:S01]  /*ac50*/  IMAD.MOV.U32 R12, RZ, RZ, R58 ;  /* 0x000000ffff0c7224 */ /* 0x000fe200078e003a */
[----:B------:R-:W-:Y:S01]  /*ac60*/  R2UR UR10, R56 ;  /* 0x00000000380a72ca */ /* 0x000fe200000e0000 */
[C---:B------:R-:W-:Y:S01]  /*ac70*/  VIADD R56, R14.reuse, 0x180 ;  /* 0x000001800e387836 */ /* 0x040fe20000000000 */
[----:B------:R-:W-:Y:S01]  /*ac80*/  R2UR UR11, R57 ;  /* 0x00000000390b72ca */ /* 0x000fe200000e0000 */
[----:B------:R-:W-:Y:S01]  /*ac90*/  VIADD R58, R14, 0x182 ;  /* 0x000001820e3a7836 */ /* 0x000fe20000000000 */
[----:B------:R-:W-:-:S02]  /*aca0*/  R2UR UR8, R4 ;  /* 0x00000000040872ca */ /* 0x000fc400000e0000 */
[----:B------:R-:W-:Y:S02]  /*acb0*/  R2UR UR9, R5 ;  /* 0x00000000050972ca */ /* 0x000fe400000e0000 */
[----:B------:R-:W-:Y:S02]  /*acc0*/  R2UR UR14, R12 ;  /* 0x000000000c0e72ca */ /* 0x000fe400000e0000 */
[----:B------:R-:W-:Y:S01]  /*acd0*/  R2UR UR15, R13 ;  /* 0x000000000d0f72ca */ /* 0x000fe200000e0000 */
[----:B------:R-:W-:Y:S01]  /*ace0*/  QGMMA.64x32x32.F32.E4M3.E4M3 R120, gdesc[UR4], RZ, !UPT, gsb0 ;  /* 0x00600000047879f3 */ /* 0x000fe2000c0008ff */
[----:B------:R-:W-:Y:S02]  /*acf0*/  R2UR UR12, R4 ;  /* 0x00000000040c72ca */ /* 0x000fe400000e0000 */
[----:B------:R-:W-:Y:S02]  /*ad00*/  R2UR UR13, R5 ;  /* 0x00000000050d72ca */ /* 0x000fe400000e0000 */
[----:B------:R-:W-:Y:S01]  /*ad10*/  R2UR UR18, R56 ;  /* 0x00000000381272ca */ /* 0x000fe200000e0000 */
[----:B------:R-:W-:Y:S01]  /*ad20*/  VIADD R56, R14, 0x2 ;  /* 0x000000020e387836 */ /* 0x000fe20000000000 */
[----:B------:R-:W-:-:S02]  /*ad30*/  R2UR UR19, R57 ;  /* 0x00000000391372ca */ /* 0x000fc400000e0000 */
[----:B------:R-:W-:Y:S02]  /*ad40*/  R2UR UR16, R4 ;  /* 0x00000000041072ca */ /* 0x000fe400000e0000 */
[----:B------:R-:W-:Y:S02]  /*ad50*/  R2UR UR17, R5 ;  /* 0x00000000051172ca */ /* 0x000fe400000e0000 */
[----:B------:R-:W-:Y:S02]  /*ad60*/  IADD3 R12, R14, 0x200, RZ ;  /* 0x000002000e0c7810 */ /* 0x000fe40007ffe0ff */
        /* <DEDUP_REMOVED lines=8> */
[----:B------:R-:W-:-:S02]  /*adf0*/  R2UR UR20, R4 ;  /* 0x00000000041472ca */ /* 0x000fc400000e0000 */
[----:B------:R-:W-:Y:S02]  /*ae00*/  R2UR UR21, R5 ;  /* 0x00000000051572ca */ /* 0x000fe400000e0000 */
[----:B------:R-:W-:Y:S02]  /*ae10*/  MOV R59, 0x80000020 ;  /* 0x80000020003b7802 */ /* 0x000fe40000000f00 */
[----:B------:R-:W-:Y:S02]  /*ae20*/  R2UR UR24, R6 ;  /* 0x00000000061872ca */ /* 0x000fe400000e0000 */
[----:B------:R-:W-:Y:S02]  /*ae30*/  R2UR UR25, R7 ;  /* 0x00000000071972ca */ /* 0x000fe400000e0000 */
[----:B------:R-:W-:Y:S01]  /*ae40*/  R2UR UR6, R12 ;  /* 0x000000000c0672ca */ /* 0x000fe200000e0000 */
[----:B------:R-:W-:Y:S01]  /*ae50*/  VIADD R12, R14, 0x202 ;  /* 0x000002020e0c7836 */ /* 0x000fe20000000000 */
[----:B------:R-:W-:Y:S01]  /*ae60*/  R2UR UR7, R13 ;  /* 0x000000000d0772ca */ /* 0x000fe200000e0000 */
[----:B------:R-:W-:Y:S01]  /*ae70*/  IMAD.MOV.U32 R13, RZ, RZ, -0x7fffffe0 ;  /* 0x80000020ff0d7424 */ /* 0x000fe200078e00ff */
[----:B------:R-:W-:-:S02]  /*ae80*/  R2UR UR4, R6 ;  /* 0x00000000060472ca */ /* 0x000fc400000e0000 */
        /* <DEDUP_REMOVED lines=24> */
[----:B------:R-:W-:Y:S03]  /*b010*/  QGMMA.64x32x32.F32.E4M3.E4M3 R56, gdesc[UR20], RZ, !UPT, gsb0 ;  /* 0x00600000143879f3 */ /* 0x000fe6000c0008ff */
        /* <DEDUP_REMOVED lines=18> */
.L_x_498:
[----:B------:R-:W-:Y:S01]  /*b140*/  SHF.L.U32 R9, R9, 0x1f, RZ ;  /* 0x0000001f09097819 */ /* 0x000fe200000006ff */
[----:B------:R-:W-:-:S04]  /*b150*/  IMAD R14, R8, 0x8, R18 ;  /* 0x00000008080e7824 */ /* 0x000fc800078e0212 */
[----:B------:R0:W1:Y:S01]  /*b160*/  SYNCS.PHASECHK.TRANS64.TRYWAIT P1, [R14+URZ+0x13250], R9 ;  /* 0x013250090e0075a7 */ /* 0x000062000802017f */
[----:B------:R-:W-:Y:S05]  /*b170*/  @!P0 BRA `(.L_x_499) ;  /* 0x0000000000048947 */ /* 0x000fea0003800000 */
[----:B------:R-:W-:Y:S01]  /*b180*/  BPT.TRAP 0x1 ;  /* 0x000000040000795c */ /* 0x000fe20000300000 */
.L_x_499:
[----:B------:R-:W-:Y:S04]  /*b190*/  BSSY B1, `(.L_x_500) ;  /* 0x0000004000017945 */ /* 0x000fe80003800000 */
[----:B-1----:R-:W-:Y:S05]  /*b1a0*/  @P1 BRA `(.L_x_501) ;  /* 0x0000000000081947 */ /* 0x002fea0003800000 */
[----:B------:R-:W1:Y:S02]  /*b1b0*/  SYNCS.PHASECHK.TRANS64.TRYWAIT P1, [R14+URZ+0x13250], R9 ;  /* 0x013250090e0075a7 */ /* 0x000e64000802017f */
[----:B-1----:R-:W-:Y:S05]  /*b1c0*/  @!P1 BRA `(.L_x_502) ;  /* 0x000000bc00ac9947 */ /* 0x002fea0003800000 */
.L_x_501:
[----:B------:R-:W-:Y:S05]  /*b1d0*/  BSYNC B1 ;  /* 0x0000000000017941 */ /* 0x000fea0003800000 */
.L_x_500:
[----:B01----:R-:W-:Y:S01]  /*b1e0*/  VIADD R9, R18, 0x1000 ;  /* 0x0000100012097836 */ /* 0x003fe20000000000 */
[----:B------:R-:W-:Y:S01]  /*b1f0*/  WARPGROUP.ARRIVE ;  /* 0x00000000000079c5 */ /* 0x000fe20000000000 */
[----:B------:R-:W-:-:S03]  /*b200*/  IMAD.MOV.U32 R13, RZ, RZ, -0x3ffffff0 ;  /* 0xc0000010ff0d7424 */ /* 0x000fc600078e00ff */
[----:B------:R-:W-:-:S04]  /*b210*/  SHF.R.U32.HI R9, RZ, 0x4, R9 ;  /* 0x00000004ff097819 */ /* 0x000fc80000011609 */
[----:B------:R-:W-:-:S04]  /*b220*/  LOP3.LUT R9, R9, 0x3fff, RZ, 0xc0, !PT ;  /* 0x00003fff09097812 */ /* 0x000fc800078ec0ff */
[----:B------:R-:W-:-:S05]  /*b230*/  LOP3.LUT R9, R9, 0x10000, RZ, 0xfc, !PT ;  /* 0x0001000009097812 */ /* 0x000fca00078efcff */
[----:B------:R-:W-:Y:S02]  /*b240*/  IMAD R8, R8, 0x280, R9 ;  /* 0x0000028008087824 */ /* 0x000fe400078e0209 */
[----:B------:R-:W-:Y:S02]  /*b250*/  IMAD.MOV.U32 R9, RZ, RZ, -0x3ffffff0 ;  /* 0xc0000010ff097424 */ /* 0x000fe400078e00ff */
[C---:B------:R-:W-:Y:S01]  /*b260*/  VIADD R12, R8.reuse, 0x80 ;  /* 0x00000080080c7836 */ /* 0x040fe20000000000 */
[----:B------:R-:W-:Y:S02]  /*b270*/  R2UR UR6, R8 ;  /* 0x00000000080672ca */ /* 0x000fe400000e0000 */
[----:B------:R-:W-:Y:S01]  /*b280*/  R2UR UR7, R9 ;  /* 0x00000000090772ca */ /* 0x000fe200000e0000 */
[----:B------:R-:W-:-:S12]  /*b290*/  IMAD.MOV.U32 R9, RZ, RZ, -0x3ffffff0 ;  /* 0xc0000010ff097424 */ /* 0x000fd800078e00ff */
[----:B------:R-:W-:Y:S01]  /*b2a0*/  QGMMA.64x64x32.F32.E4M3.E4M3 R24, R152, gdesc[UR4], R24, gsb0 ;  /* 0x00e0000498187df3 */ /* 0x000fe20008000818 */
[----:B------:R-:W-:Y:S01]  /*b2b0*/  R2UR UR6, R12 ;  /* 0x000000000c0672ca */ /* 0x000fe200000e0000 */
[----:B------:R-:W-:Y:S01]  /*b2c0*/  VIADD R12, R8, 0x100 ;  /* 0x00000100080c7836 */ /* 0x000fe20000000000 */
[----:B------:R-:W-:Y:S02]  /*b2d0*/  R2UR UR7, R13 ;  /* 0x000000000d0772ca */ /* 0x000fe400000e0000 */
[----:B------:R-:W-:Y:S01]  /*b2e0*/  MOV R13, 0xc0000010 ;  /* 0xc0000010000d7802 */ /* 0x000fe20000000f00 */
[----:B------:R-:W-:Y:S02]  /*b2f0*/  WARPGROUP.DEPBAR.LE gsb0, 0x0 ;  /* 0x00008000000079c5 */ /* 0x000fe40000010000 */
[----:B------:R-:W-:-:S08]  /*b300*/  WARPGROUP.ARRIVE ;  /* 0x00000000000079c5 */ /* 0x000fd00000000000 */
[----:B------:R-:W-:Y:S01]  /*b310*/  QGMMA.64x64x32.F32.E4M3.E4M3 R24, R148, gdesc[UR4], R24, gsb0 ;  /* 0x00e0000494187df3 */ /* 0x000fe20008000818 */
[----:B------:R-:W-:Y:S01]  /*b320*/  R2UR UR6, R12 ;  /* 0x000000000c0672ca */ /* 0x000fe200000e0000 */
[C---:B------:R-:W-:Y:S01]  /*b330*/  VIADD R12, R8.reuse, 0x180 ;  /* 0x00000180080c7836 */ /* 0x040fe20000000000 */
[----:B------:R-:W-:Y:S01]  /*b340*/  R2UR UR7, R13 ;  /* 0x000000000d0772ca */ /* 0x000fe200000e0000 */
[----:B------:R-:W-:Y:S02]  /*b350*/  IMAD.MOV.U32 R13, RZ, RZ, -0x3ffffff0 ;  /* 0xc0000010ff0d7424 */ /* 0x000fe400078e00ff */
[----:B------:R-:W-:Y:S01]  /*b360*/  VIADD R8, R8, 0x200 ;  /* 0x0000020008087836 */ /* 0x000fe20000000000 */
[----:B------:R-:W-:Y:S02]  /*b370*/  WARPGROUP.DEPBAR.LE gsb0, 0x0 ;  /* 0x00008000000079c5 */ /* 0x000fe40000010000 */
[----:B------:R-:W-:-:S07]  /*b380*/  WARPGROUP.ARRIVE ;  /* 0x00000000000079c5 */ /* 0x000fce0000000000 */
[----:B------:R-:W-:Y:S01]  /*b390*/  QGMMA.64x64x32.F32.E4M3.E4M3 R24, R136, gdesc[UR4], R24, gsb0 ;  /* 0x00e0000488187df3 */ /* 0x000fe20008000818 */
[----:B------:R-:W-:Y:S02]  /*b3a0*/  R2UR UR6, R12 ;  /* 0x000000000c0672ca */ /* 0x000fe400000e0000 */
[----:B------:R-:W-:Y:S01]  /*b3b0*/  R2UR UR7, R13 ;  /* 0x000000000d0772ca */ /* 0x000fe200000e0000 */
[----:B------:R-:W-:Y:S02]  /*b3c0*/  WARPGROUP.DEPBAR.LE gsb0, 0x0 ;  /* 0x00008000000079c5 */ /* 0x000fe40000010000 */
[----:B------:R-:W-:-:S10]  /*b3d0*/  WARPGROUP.ARRIVE ;  /* 0x00000000000079c5 */ /* 0x000fd40000000000 */
[----:B------:R-:W-:Y:S01]  /*b3e0*/  QGMMA.64x64x32.F32.E4M3.E4M3 R24, R140, gdesc[UR4], R24, gsb0 ;  /* 0x00e000048c187df3 */ /* 0x000fe20008000818 */
[----:B------:R-:W-:Y:S02]  /*b3f0*/  R2UR UR6, R8 ;  /* 0x00000000080672ca */ /* 0x000fe400000e0000 */
[----:B------:R-:W-:Y:S01]  /*b400*/  R2UR UR7, R9 ;  /* 0x00000000090772ca */ /* 0x000fe200000e0000 */
[----:B------:R-:W-:Y:S02]  /*b410*/  WARPGROUP.DEPBAR.LE gsb0, 0x0 ;  /* 0x00008000000079c5 */ /* 0x000fe40000010000 */
[----:B------:R-:W-:-:S10]  /*b420*/  WARPGROUP.ARRIVE ;  /* 0x00000000000079c5 */ /* 0x000fd40000000000 */
[----:B------:R-:W-:Y:S03]  /*b430*/  QGMMA.64x64x32.F32.E4M3.E4M3 R24, R144, gdesc[UR4], R24, gsb0 ;  /* 0x00e0000490187df3 */ /* 0x000fe60008000818 */
[----:B------:R-:W-:Y:S02]  /*b440*/  WARPGROUP.DEPBAR.LE gsb0, 0x0 ;  /* 0x00008000000079c5 */ /* 0x000fe40000010000 */
[----:B------:R-:W-:Y:S05]  /*b450*/  @!P0 BRA `(.L_x_503) ;  /* 0x0000000000048947 */ /* 0x000fea0003800000 */
[----:B------:R-:W-:Y:S01]  /*b460*/  BPT.TRAP 0x1 ;  /* 0x000000040000795c */ /* 0x000fe20000300000 */
.L_x_503:
[----:B------:R-:W2:Y:S01]  /*b470*/  LDL R136, [R1+0x2c] ;  /* 0x00002c0001887983 */ /* 0x000ea20000100800 */
[----:B------:R-:W-:-:S05]  /*b480*/  VIADD R0, R0, 0x13240 ;  /* 0x0001324000007836 */ /* 0x000fca0000000000 */
[----:B--2---:R-:W-:-:S04]  /*b490*/  PRMT R0, R136, 0x654, R0 ;  /* 0x0000065488007816 */ /* 0x004fc80000000000 */
[----:B------:R0:W-:Y:S02]  /*b4a0*/  SYNCS.ARRIVE.TRANS64.RED.A1T0 RZ, [R0+URZ], RZ ;  /* 0x000000ff00ff79a7 */ /* 0x0001e4000810043f */
[----:B0-----:R-:W-:-:S04]  /*b4b0*/  FMNMX.FTZ R0, R120, R3, !PT ;  /* 0x0000000378007209 */ /* 0x001fc80007810000 */
[----:B------:R-:W-:-:S04]  /*b4c0*/  FMNMX.FTZ R0, R121, R0, !PT ;  /* 0x0000000079007209 */ /* 0x000fc80007810000 */
        /* <DEDUP_REMOVED lines=37> */
[----:B------:R-:W-:-:S05]  /*b720*/  FMNMX.FTZ R0, R69, R0, !PT ;  /* 0x0000000045007209 */ /* 0x000fca0007810000 */
[----:B------:R-:W0:Y:S02]  /*b730*/  SHFL.BFLY PT, R8, R0, 0x2, 0x1f ;  /* 0x0c401f0000087f89 */ /* 0x000e2400000e0000 */
[----:B0-----:R-:W-:-:S05]  /*b740*/  FMNMX.FTZ R0, R0, R8, !PT ;  /* 0x0000000800007209 */ /* 0x001fca0007810000 */
[----:B------:R-:W0:Y:S02]  /*b750*/  SHFL.BFLY PT, R8, R0, 0x1, 0x1f ;  /* 0x0c201f0000087f89 */ /* 0x000e2400000e0000 */
[----:B0-----:R-:W-:Y:S02]  /*b760*/  FMNMX.FTZ R0, R0, R8, !PT ;  /* 0x0000000800007209 */ /* 0x001fe40007810000 */
[----:B------:R-:W-:-:S03]  /*b770*/  FMNMX.FTZ R8, R122, R10, !PT ;  /* 0x0000000a7a087209 */ /* 0x000fc60007810000 */
[----:B------:R-:W-:Y:S01]  /*b780*/  FADD.FTZ R3, -R0, R3 ;  /* 0x0000000300037221 */ /* 0x000fe20000010100 */
[----:B------:R-:W-:-:S03]  /*b790*/  FMNMX.FTZ R8, R123, R8, !PT ;  /* 0x000000087b087209 */ /* 0x000fc60007810000 */
[----:B------:R-:W-:Y:S01]  /*b7a0*/  FMUL.FTZ R3, R2, R3 ;  /* 0x0000000302037220 */ /* 0x000fe20000410000 */
[----:B------:R-:W-:-:S04]  /*b7b0*/  FMNMX.FTZ R8, R126, R8, !PT ;  /* 0x000000087e087209 */ /* 0x000fc80007810000 */
[----:B------:R-:W-:Y:S01]  /*b7c0*/  FMNMX.FTZ R8, R127, R8, !PT ;  /* 0x000000087f087209 */ /* 0x000fe20007810000 */
[----:B------:R-:W-:Y:S03]  /*b7d0*/  MUFU.EX2 R3, R3 ;  /* 0x0000000300037308 */ /* 0x000fe60000000800 */
        /* <DEDUP_REMOVED lines=39> */
[----:B0-----:R-:W-:Y:S01]  /*ba50*/  FMNMX.FTZ R12, R9, R12, !PT ;  /* 0x0000000c090c7209 */ /* 0x001fe20007810000 */
[----:B------:R-:W-:-:S04]  /*ba60*/  FFMA.FTZ R9, R2, R0, -8 ;  /* 0xc100000002097423 */ /* 0x000fc80000010000 */
[----:B------:R-:W-:Y:S01]  /*ba70*/  FADD.FTZ R8, -R12, R10 ;  /* 0x0000000a0c087221 */ /* 0x000fe20000010100 */
[----:B------:R-:W-:-:S01]  /*ba80*/  FFMA.FTZ R13, R2, R12, -8 ;  /* 0xc1000000020d7423 */ /* 0x000fc2000001000c */
[C-C-:B------:R-:W-:Y:S01]  /*ba90*/  FFMA.FTZ R120, R2.reuse, R120, -R9.reuse ;  /* 0x0000007802787223 */ /* 0x140fe20000010809 */
[----:B------:R-:W-:-:S01]  /*baa0*/  FFMA.FTZ R121, R2, R121, -R9 ;  /* 0x0000007902797223 */ /* 0x000fc20000010809 */
[C---:B------:R-:W-:Y:S01]  /*bab0*/  FMUL.FTZ R8, R2.reuse, R8 ;  /* 0x0000000802087220 */ /* 0x040fe20000410000 */
[----:B------:R-:W-:-:S01]  /*bac0*/  FFMA.FTZ R122, R2, R122, -R13 ;  /* 0x0000007a027a7223 */ /* 0x000fc2000001080d */
[C---:B------:R-:W-:Y:S01]  /*bad0*/  FFMA.FTZ R123, R2.reuse, R123, -R13 ;  /* 0x0000007b027b7223 */ /* 0x040fe2000001080d */
[----:B------:R-:W-:-:S01]  /*bae0*/  FFMA.FTZ R124, R2, R124, -R9 ;  /* 0x0000007c027c7223 */ /* 0x000fc20000010809 */
[----:B------:R-:W0:Y:S01]  /*baf0*/  MUFU.EX2 R120, R120 ;  /* 0x0000007800787308 */ /* 0x000e220000000800 */
[----:B------:R-:W-:-:S01]  /*bb00*/  FFMA.FTZ R126, R2, R126, -R13 ;  /* 0x0000007e027e7223 */ /* 0x000fc2000001080d */
[C---:B------:R-:W-:Y:S01]  /*bb10*/  FFMA.FTZ R125, R2.reuse, R125, -R9 ;  /* 0x0000007d027d7223 */ /* 0x040fe20000010809 */
[----:B------:R-:W-:-:S01]  /*bb20*/  FFMA.FTZ R127, R2, R127, -R13 ;  /* 0x0000007f027f7223 */ /* 0x000fc2000001080d */
[C---:B------:R-:W-:Y:S01]  /*bb30*/  FFMA.FTZ R128, R2.reuse, R128, -R9 ;  /* 0x0000008002807223 */ /* 0x040fe20000010809 */
[----:B------:R-:W-:-:S01]  /*bb40*/  FFMA.FTZ R130, R2, R130, -R13 ;  /* 0x0000008202827223 */ /* 0x000fc2000001080d */
[C---:B------:R-:W-:Y:S01]  /*bb50*/  FFMA.FTZ R129, R2.reuse, R129, -R9 ;  /* 0x0000008102817223 */ /* 0x040fe20000010809 */
[----:B------:R-:W-:-:S01]  /*bb60*/  FFMA.FTZ R131, R2, R131, -R13 ;  /* 0x0000008302837223 */ /* 0x000fc2000001080d */
[----:B------:R-:W-:Y:S01]  /*bb70*/  MUFU.EX2 R8, R8 ;  /* 0x0000000800087308 */ /* 0x000fe20000000800 */
[----:B------:R-:W-:-:S01]  /*bb80*/  FFMA.FTZ R132, R2, R132, -R9 ;  /* 0x0000008402847223 */ /* 0x000fc20000010809 */
[C---:B------:R-:W-:Y:S01]  /*bb90*/  FFMA.FTZ R134, R2.reuse, R134, -R13 ;  /* 0x0000008602867223 */ /* 0x040fe2000001080d */
[----:B------:R-:W-:-:S01]  /*bba0*/  FFMA.FTZ R133, R2, R133, -R9 ;  /* 0x0000008502857223 */ /* 0x000fc20000010809 */
[C---:B------:R-:W-:Y:S01]  /*bbb0*/  FFMA.FTZ R135, R2.reuse, R135, -R13 ;  /* 0x0000008702877223 */ /* 0x040fe2000001080d */
[----:B------:R-:W-:-:S01]  /*bbc0*/  FFMA.FTZ R104, R2, R104, -R9 ;  /* 0x0000006802687223 */ /* 0x000fc20000010809 */
[C---:B------:R-:W-:Y:S01]  /*bbd0*/  FFMA.FTZ R106, R2.reuse, R106, -R13 ;  /* 0x0000006a026a7223 */ /* 0x040fe2000001080d */
[----:B------:R-:W-:-:S01]  /*bbe0*/  FFMA.FTZ R105, R2, R105, -R9 ;  /* 0x0000006902697223 */ /* 0x000fc20000010809 */
[----:B------:R-:W1:Y:S01]  /*bbf0*/  MUFU.EX2 R122, R122 ;  /* 0x0000007a007a7308 */ /* 0x000e620000000800 */
[----:B0-----:R-:W-:-:S01]  /*bc00*/  FFMA.FTZ R20, R3, R20, R120 ;  /* 0x0000001403147223 */ /* 0x001fc20000010078 */
[C---:B------:R-:W-:Y:S01]  /*bc10*/  FFMA.FTZ R107, R2.reuse, R107, -R13 ;  /* 0x0000006b026b7223 */ /* 0x040fe2000001080d */
[----:B------:R-:W-:-:S01]  /*bc20*/  FFMA.FTZ R108, R2, R108, -R9 ;  /* 0x0000006c026c7223 */ /* 0x000fc20000010809 */
[C---:B------:R-:W-:Y:S01]  /*bc30*/  FFMA.FTZ R110, R2.reuse, R110, -R13 ;  /* 0x0000006e026e7223 */ /* 0x040fe2000001080d */
        /* <DEDUP_REMOVED lines=11> */
[----:B------:R-:W2:Y:S01]  /*bcf0*/  MUFU.EX2 R123, R123 ;  /* 0x0000007b007b7308 */ /* 0x000ea20000000800 */
[----:B-1----:R-:W-:-:S01]  /*bd00*/  FFMA.FTZ R15, R8, R15, R122 ;  /* 0x0000000f080f7223 */ /* 0x002fc2000001007a */
[C---:B------:R-:W-:Y:S01]  /*bd10*/  FFMA.FTZ R88, R2.reuse, R88, -R9 ;  /* 0x0000005802587223 */ /* 0x040fe20000010809 */
[----:B------:R-:W-:-:S01]  /*bd20*/  FFMA.FTZ R90, R2, R90, -R13 ;  /* 0x0000005a025a7223 */ /* 0x000fc2000001080d */
[C---:B------:R-:W-:Y:S01]  /*bd30*/  FFMA.FTZ R89, R2.reuse, R89, -R9 ;  /* 0x0000005902597223 */ /* 0x040fe20000010809 */
[----:B------:R-:W-:-:S01]  /*bd40*/  FFMA.FTZ R91, R2, R91, -R13 ;  /* 0x0000005b025b7223 */ /* 0x000fc2000001080d */
[C---:B------:R-:W-:Y:S01]  /*bd50*/  FFMA.FTZ R92, R2.reuse, R92, -R9 ;  /* 0x0000005c025c7223 */ /* 0x040fe20000010809 */
[----:B------:R-:W-:-:S01]  /*bd60*/  FFMA.FTZ R94, R2, R94, -R13 ;  /* 0x0000005e025e7223 */ /* 0x000fc2000001080d */
[----:B------:R-:W1:Y:S01]  /*bd70*/  MUFU.EX2 R124, R124 ;  /* 0x0000007c007c7308 */ /* 0x000e620000000800 */
[----:B0-----:R-:W-:-:S01]  /*bd80*/  FADD.FTZ R10, R121, R20 ;  /* 0x00000014790a7221 */ /* 0x001fc20000010000 */
[C---:B------:R-:W-:Y:S01]  /*bd90*/  FFMA.FTZ R93, R2.reuse, R93, -R9 ;  /* 0x0000005d025d7223 */ /* 0x040fe20000010809 */
[----:B------:R-:W-:-:S01]  /*bda0*/  FFMA.FTZ R95, R2, R95, -R13 ;  /* 0x0000005f025f7223 */ /* 0x000fc2000001080d */
[C---:B------:R-:W-:Y:S01]  /*bdb0*/  FFMA.FTZ R96, R2.reuse, R96, -R9 ;  /* 0x0000006002607223 */ /* 0x040fe20000010809 */
[----:B------:R-:W-:-:S01]  /*bdc0*/  FFMA.FTZ R98, R2, R98, -R13 ;  /* 0x0000006202627223 */ /* 0x000fc2000001080d */
[C---:B------:R-:W-:Y:S01]  /*bdd0*/  FFMA.FTZ R97, R2.reuse, R97, -R9 ;  /* 0x0000006102617223 */ /* 0x040fe20000010809 */
[----:B------:R-:W-:-:S01]  /*bde0*/  FFMA.FTZ R99, R2, R99, -R13 ;  /* 0x0000006302637223 */ /* 0x000fc2000001080d */
[----:B------:R-:W0:Y:S01]  /*bdf0*/  MUFU.EX2 R126, R126 ;  /* 0x0000007e007e7308 */ /* 0x000e220000000800 */
[----:B--2---:R-:W-:-:S01]  /*be00*/  FADD.FTZ R15, R123, R15 ;  /* 0x0000000f7b0f7221 */ /* 0x004fc20000010000 */
[C---:B------:R-:W-:Y:S01]  /*be10*/  FFMA.FTZ R100, R2.reuse, R100, -R9 ;  /* 0x0000006402647223 */ /* 0x040fe20000010809 */
[----:B------:R-:W-:-:S01]  /*be20*/  FFMA.FTZ R102, R2, R102, -R13 ;  /* 0x0000006602667223 */ /* 0x000fc2000001080d */
[C---:B------:R-:W-:Y:S01]  /*be30*/  FFMA.FTZ R101, R2.reuse, R101, -R9 ;  /* 0x0000006502657223 */ /* 0x040fe20000010809 */
[----:B------:R-:W-:-:S01]  /*be40*/  FFMA.FTZ R103, R2, R103, -R13 ;  /* 0x0000006702677223 */ /* 0x000fc2000001080d */
[C---:B------:R-:W-:Y:S01]  /*be50*/  FFMA.FTZ R72, R2.reuse, R72, -R9 ;  /* 0x0000004802487223 */ /* 0x040fe20000010809 */
[----:B------:R-:W-:-:S01]  /*be60*/  FFMA.FTZ R74, R2, R74, -R13 ;  /* 0x0000004a024a7223 */ /* 0x000fc2000001080d */
[----:B------:R-:W2:Y:S01]  /*be70*/  MUFU.EX2 R125, R125 ;  /* 0x0000007d007d7308 */ /* 0x000ea20000000800 */
[----:B-1----:R-:W-:-:S01]  /*be80*/  FADD.FTZ R10, R124, R10 ;  /* 0x0000000a7c0a7221 */ /* 0x002fc20000010000 */
        /* <DEDUP_REMOVED lines=180> */
.L_x_504:
[----:B------:R-:W-:Y:S01]  /*c9d0*/  F2FP.SATFINITE.E4M3.F32.PACK_AB_MERGE_C R9, R9, R68, RZ ;  /* 0x000000440909723e */ /* 0x000fe200048070ff */
[-C--:B------:R-:W-:Y:S01]  /*c9e0*/  FMUL.FTZ R26, R26, R8.reuse ;  /* 0x000000081a1a7220 */ /* 0x080fe20000410000 */
[-C--:B------:R-:W-:Y:S01]  /*c9f0*/  FMUL.FTZ R27, R27, R8.reuse ;  /* 0x000000081b1b7220 */ /* 0x080fe20000410000 */
[----:B------:R-:W-:Y:S01]  /*ca00*/  FMUL.FTZ R30, R30, R8 ;  /* 0x000000081e1e7220 */ /* 0x000fe20000410000 */
[----:B------:R-:W-:Y:S01]  /*ca10*/  F2FP.SATFINITE.E4M3.F32.PACK_AB_MERGE_C R146, R65, R64, R9 ;  /* 0x000000404192723e */ /* 0x000fe20004807009 */
[-C--:B------:R-:W-:Y:S01]  /*ca20*/  FMUL.FTZ R31, R31, R8.reuse ;  /* 0x000000081f1f7220 */ /* 0x080fe20000410000 */
        /* <DEDUP_REMOVED lines=12> */
[----:B------:R0:W5:Y:S01]  /*caf0*/  LDL R9, [R1+0x1c] ;  /* 0x00001c0001097983 */ /* 0x0001620000100800 */
[----:B------:R-:W-:Y:S01]  /*cb00*/  ISETP.GT.AND P1, PT, R11, RZ, PT ;  /* 0x000000ff0b00720c */ /* 0x000fe20003f24270 */
[----:B------:R-:W-:Y:S01]  /*cb10*/  VIADD R14, R14, 0x13260 ;  /* 0x000132600e0e7836 */ /* 0x000fe20000000000 */
[----:B------:R-:W-:Y:S01]  /*cb20*/  F2FP.SATFINITE.E4M3.F32.PACK_AB_MERGE_C R124, R125, R124, RZ ;  /* 0x0000007c7d7c723e */ /* 0x000fe200048070ff */
[----:B------:R0:W5:Y:S01]  /*cb30*/  LDL R8, [R1+0x14] ;  /* 0x0000140001087983 */ /* 0x0001620000100800 */
[----:B------:R-:W-:Y:S01]  /*cb40*/  F2FP.SATFINITE.E4M3.F32.PACK_AB_MERGE_C R126, R127, R126, RZ ;  /* 0x0000007e7f7e723e */ /* 0x000fe200048070ff */
[-C--:B------:R-:W-:Y:S01]  /*cb50*/  FMUL.FTZ R24, R24, R3.reuse ;  /* 0x0000000318187220 */ /* 0x080fe20000410000 */
[----:B------:R-:W-:Y:S01]  /*cb60*/  PRMT R14, R136, 0x654, R14 ;  /* 0x00000654880e7816 */ /* 0x000fe2000000000e */
[-C--:B------:R-:W-:Y:S01]  /*cb70*/  FMUL.FTZ R25, R25, R3.reuse ;  /* 0x0000000319197220 */ /* 0x080fe20000410000 */
[----:B------:R-:W-:Y:S01]  /*cb80*/  F2FP.SATFINITE.E4M3.F32.PACK_AB_MERGE_C R132, R133, R132, RZ ;  /* 0x000000848584723e */ /* 0x000fe200048070ff */
[-C--:B------:R-:W-:Y:S01]  /*cb90*/  FMUL.FTZ R28, R28, R3.reuse ;  /* 0x000000031c1c7220 */ /* 0x080fe20000410000 */
[----:B------:R-:W-:Y:S01]  /*cba0*/  F2FP.SATFINITE.E4M3.F32.PACK_AB_MERGE_C R134, R135, R134, RZ ;  /* 0x000000868786723e */ /* 0x000fe200048070ff */
[----:B------:R0:W-:Y:S01]  /*cbb0*/  SYNCS.ARRIVE.TRANS64.RED.A1T0 RZ, [R14+URZ], RZ ;  /* 0x000000ff0eff79a7 */ /* 0x0001e2000810043f */
        /* <DEDUP_REMOVED lines=27> */
[----:B------:R-:W-:Y:S01]  /*cd70*/  VIADD R11, R11, 0xffffffff ;  /* 0xffffffff0b0b7836 */ /* 0x000fe20000000000 */
[----:B------:R-:W-:Y:S01]  /*cd80*/  F2FP.SATFINITE.E4M3.F32.PACK_AB_MERGE_C R13, R13, R70, RZ ;  /* 0x000000460d0d723e */ /* 0x000fe200048070ff */
[----:B------:R-:W-:Y:S01]  /*cd90*/  IMAD.MOV.U32 R3, RZ, RZ, R0 ;  /* 0x000000ffff037224 */ /* 0x000fe200078e0000 */
[----:B------:R-:W-:-:S02]  /*cda0*/  F2FP.SATFINITE.E4M3.F32.PACK_AB_MERGE_C R152, R121, R120, R124 ;  /* 0x000000787998723e */ /* 0x000fc4000480707c */
[----:B------:R-:W-:Y:S02]  /*cdb0*/  F2FP.SATFINITE.E4M3.F32.PACK_AB_MERGE_C R153, R123, R122, R126 ;  /* 0x0000007a7b99723e */ /* 0x000fe4000480707e */
[----:B------:R-:W-:Y:S02]  /*cdc0*/  F2FP.SATFINITE.E4M3.F32.PACK_AB_MERGE_C R154, R129, R128, R132 ;  /* 0x00000080819a723e */ /* 0x000fe40004807084 */
[----:B------:R-:W-:Y:S02]  /*cdd0*/  F2FP.SATFINITE.E4M3.F32.PACK_AB_MERGE_C R155, R131, R130, R134 ;  /* 0x00000082839b723e */ /* 0x000fe40004807086 */
[----:B------:R-:W-:Y:S02]  /*cde0*/  F2FP.SATFINITE.E4M3.F32.PACK_AB_MERGE_C R148, R105, R104, R108 ;  /* 0x000000686994723e */ /* 0x000fe4000480706c */
[----:B------:R-:W-:Y:S02]  /*cdf0*/  F2FP.SATFINITE.E4M3.F32.PACK_AB_MERGE_C R149, R107, R106, R110 ;  /* 0x0000006a6b95723e */ /* 0x000fe4000480706e */
        /* <DEDUP_REMOVED lines=13> */
[----:B------:R-:W-:Y:S01]  /*ced0*/  MOV R10, R12 ;  /* 0x0000000c000a7202 */ /* 0x000fe20000000f00 */
[----:B0-----:R-:W-:Y:S06]  /*cee0*/  @P1 BRA `(.L_x_505) ;  /* 0xffffffd800dc1947 */ /* 0x001fec000383ffff */
.L_x_492:
[----:B------:R-:W-:Y:S05]  /*cef0*/  BSYNC B0 ;  /* 0x0000000000007941 */ /* 0x000fea0003800000 */
.L_x_491:
[----:B------:R-:W-:Y:S06]  /*cf00*/  BAR.ARV 0x8, 0x200 ;  /* 0x0208000000007b1d */ /* 0x000fec0000002000 */
[----:B------:R-:W-:Y:S05]  /*cf10*/  @!P0 BRA `(.L_x_506) ;  /* 0x0000000000048947 */ /* 0x000fea0003800000 */
[----:B------:R-:W-:Y:S01]  /*cf20*/  BPT.TRAP 0x1 ;  /* 0x000000040000795c */ /* 0x000fe20000300000 */
.L_x_506:
[----:B------:R-:W2:Y:S04]  /*cf30*/  LDL R3, [R1+0x1c] ;  /* 0x00001c0001037983 */ /* 0x000ea80000100800 */
[----:B------:R-:W3:Y:S01]  /*cf40*/  LDL R4, [R1+0x14] ;  /* 0x0000140001047983 */ /* 0x000ee20000100800 */
[----:B--2---:R-:W-:Y:S01]  /*cf50*/  SHF.L.U32 R3, R3, 0x1f, RZ ;  /* 0x0000001f03037819 */ /* 0x004fe200000006ff */
[----:B---3--:R-:W-:-:S04]  /*cf60*/  IMAD R10, R4, 0x8, R18 ;  /* 0x00000008040a7824 */ /* 0x008fc800078e0212 */
[----:B------:R0:W1:Y:S01]  /*cf70*/  SYNCS.PHASECHK.TRANS64.TRYWAIT P1, [R10+URZ+0x13250], R3 ;  /* 0x013250030a0075a7 */ /* 0x000062000802017f */
[----:B------:R-:W-:Y:S05]  /*cf80*/  @!P0 BRA `(.L_x_507) ;  /* 0x0000000000048947 */ /* 0x000fea0003800000 */
[----:B------:R-:W-:Y:S01]  /*cf90*/  BPT.TRAP 0x1 ;  /* 0x000000040000795c */ /* 0x000fe20000300000 */
.L_x_507:
[----:B------:R-:W-:Y:S04]  /*cfa0*/  BSSY B0, `(.L_x_508) ;  /* 0x0000004000007945 */ /* 0x000fe80003800000 */
[----:B-1----:R-:W-:Y:S05]  /*cfb0*/  @P1 BRA `(.L_x_509) ;  /* 0x0000000000081947 */ /* 0x002fea0003800000 */
[----:B------:R-:W1:Y:S02]  /*cfc0*/  SYNCS.PHASECHK.TRANS64.TRYWAIT P1, [R10+URZ+0x13250], R3 ;  /* 0x013250030a0075a7 */ /* 0x000e64000802017f */
[----:B-1----:R-:W-:Y:S05]  /*cfd0*/  @!P1 BRA `(.L_x_510) ;  /* 0x000000a0003c9947 */ /* 0x002fea0003800000 */
.L_x_509:
[----:B------:R-:W-:Y:S05]  /*cfe0*/  BSYNC B0 ;  /* 0x0000000000007941 */ /* 0x000fea0003800000 */
.L_x_508:
[----:B------:R-:W2:Y:S04]  /*cff0*/  LDL R14, [R1+0x5c] ;  /* 0x00005c00010e7983 */ /* 0x000ea80000100800 */
[----:B------:R-:W0:Y:S01]  /*d000*/  LDL R13, [R1+0x40] ;  /* 0x00004000010d7983 */ /* 0x000e220000100800 */
[----:B------:R-:W-:-:S03]  /*d010*/  ULDC.64 UR4, c[0x0][0x9a0] ;  /* 0x0002680000047ab9 */ /* 0x000fc60000000a00 */
[----:B------:R-:W3:Y:S04]  /*d020*/  LDL.LU R11, [R1+0x8] ;  /* 0x00000800010b7983 */ /* 0x000ee80000300800 */
[----:B------:R-:W4:Y:S01]  /*d030*/  LDL R21, [R1+0x14] ;  /* 0x0000140001157983 */ /* 0x000f220000100800 */
[----:B------:R-:W-:Y:S01]  /*d040*/  VIADD R18, R18, 0x1000 ;  /* 0x0000100012127836 */ /* 0x000fe20000000000 */
[----:B------:R-:W-:Y:S01]  /*d050*/  ISETP.NE.U32.AND P1, PT, RZ, UR4, PT ;  /* 0x00000004ff007c0c */ /* 0x000fe2000bf25070 */
[----:B------:R-:W-:Y:S01]  /*d060*/  IMAD.MOV.U32 R5, RZ, RZ, -0x3ffffff0 ;  /* 0xc0000010ff057424 */ /* 0x000fe200078e00ff */
[----:B------:R-:W-:Y:S02]  /*d070*/  WARPGROUP.ARRIVE ;  /* 0x00000000000079c5 */ /* 0x000fe40000000000 */
[----:B------:R-:W-:-:S02]  /*d080*/  SHF.R.U32.HI R18, RZ, 0x4, R18 ;  /* 0x00000004ff127819 */ /* 0x000fc40000011612 */
[----:B------:R-:W-:Y:S02]  /*d090*/  R2UR UR7, R5 ;  /* 0x00000000050772ca */ /* 0x000fe400000e0000 */
[----:B------:R-:W-:Y:S02]  /*d0a0*/  LOP3.LUT R18, R18, 0x3fff, RZ, 0xc0, !PT ;  /* 0x00003fff12127812 */ /* 0x000fe400078ec0ff */
[----:B------:R-:W-:Y:S02]  /*d0b0*/  ISETP.NE.AND.EX P1, PT, RZ, UR5, PT, P1 ;  /* 0x00000005ff007c0c */ /* 0x000fe4000bf25310 */
[----:B------:R-:W-:-:S11]  /*d0c0*/  LOP3.LUT R18, R18, 0x10000, RZ, 0xfc, !PT ;  /* 0x0001000012127812 */ /* 0x000fd600078efcff */
[----:B-----5:R-:W2:Y:S08]  /*d0d0*/  @P1 LDC.64 R8, c[0x0][0x9c8] ;  /* 0x00027200ff081b82 */ /* 0x020eb00000000a00 */
[----:B------:R-:W4:Y:S01]  /*d0e0*/  @P1 LDC.64 R6, c[0x0][0x9d0] ;  /* 0x00027400ff061b82 */ /* 0x000f220000000a00 */
[----:B--2---:R-:W-:-:S04]  /*d0f0*/  @P1 IMAD R14, R14, R8, RZ ;  /* 0x000000080e0e1224 */ /* 0x004fc800078e02ff */
[C---:B01----:R-:W-:Y:S02]  /*d100*/  @P1 IMAD R3, R13.reuse, R9, R14 ;  /* 0x000000090d031224 */ /* 0x043fe400078e020e */
[----:B------:R-:W-:Y:S01]  /*d110*/  @P1 IMAD.WIDE.U32 R8, R13, R8, RZ ;  /* 0x000000080d081225 */ /* 0x000fe200078e00ff */
[----:B---3--:R-:W-:-:S03]  /*d120*/  @P1 SHF.R.S32.HI R5, RZ, 0x1f, R11 ;  /* 0x0000001fff051819 */ /* 0x008fc6000001140b */
[----:B------:R-:W-:Y:S02]  /*d130*/  @P1 IMAD.IADD R9, R9, 0x1, R3 ;  /* 0x0000000109091824 */ /* 0x000fe400078e0203 */
[----:B----4-:R-:W-:Y:S02]  /*d140*/  IMAD R4, R21, 0x280, R18 ;  /* 0x0000028015047824 */ /* 0x010fe400078e0212 */
[----:B------:R-:W-:-:S03]  /*d150*/  @P1 IMAD R14, R5, R6, RZ ;  /* 0x00000006050e1224 */ /* 0x000fc600078e02ff */
[----:B------:R-:W-:Y:S01]  /*d160*/  R2UR UR6, R4 ;  /* 0x00000000040672ca */ /* 0x000fe200000e0000 */
[C---:B------:R-:W-:Y:S02]  /*d170*/  @P1 IMAD R3, R11.reuse, R7, R14 ;  /* 0x000000070b031224 */ /* 0x040fe400078e020e */
[----:B------:R-:W-:-:S04]  /*d180*/  @P1 IMAD.WIDE.U32 R6, R11, R6, R8 ;  /* 0x000000060b061225 */ /* 0x000fc800078e0008 */
[----:B------:R-:W-:Y:S01]  /*d190*/  @P1 IMAD.IADD R3, R7, 0x1, R3 ;  /* 0x0000000107031824 */ /* 0x000fe200078e0203 */
[----:B------:R-:W-:Y:S01]  /*d1a0*/  @P1 LEA R8, P2, R6, UR4, 0x2 ;  /* 0x0000000406081c11 */ /* 0x000fe2000f8410ff */
[----:B------:R-:W-:-:S04]  /*d1b0*/  IMAD.MOV.U32 R11, RZ, RZ, 0x3f800000 ;  /* 0x3f800000ff0b7424 */ /* 0x000fc800078e00ff */
[----:B------:R-:W-:Y:S01]  /*d1c0*/  QGMMA.64x64x32.F32.E4M3.E4M3 R24, R152, gdesc[UR4], R24, gsb0 ;  /* 0x00e0000498187df3 */ /* 0x000fe20008000818 */
[----:B------:R-:W-:Y:S01]  /*d1d0*/  @P1 LEA.HI.X R9, R6, UR5, R3, 0x2, P2 ;  /* 0x0000000506091c11 */ /* 0x000fe200090f1403 */
[----:B------:R-:W-:Y:S01]  /*d1e0*/  IMAD.MOV.U32 R7, RZ, RZ, -0x3ffffff0 ;  /* 0xc0000010ff077424 */ /* 0x000fe200078e00ff */
[----:B------:R-:W-:-:S03]  /*d1f0*/  IADD3 R6, R4, 0x80, RZ ;  /* 0x0000008004067810 */ /* 0x000fc60007ffe0ff */
[----:B------:R0:W2:Y:S01]  /*d200*/  @P1 LDG.E R11, desc[UR40][R8.64] ;  /* 0x00000028080b1981 */ /* 0x0000a2000c1e1900 */
[----:B------:R-:W-:Y:S02]  /*d210*/  R2UR UR6, R6 ;  /* 0x00000000060672ca */ /* 0x000fe400000e0000 */
[----:B------:R-:W-:Y:S01]  /*d220*/  R2UR UR7, R7 ;  /* 0x00000000070772ca */ /* 0x000fe200000e0000 */
[----:B------:R-:W-:Y:S02]  /*d230*/  VIADD R6, R4, 0x100 ;  /* 0x0000010004067836 */ /* 0x000fe40000000000 */
[----:B------:R-:W-:Y:S01]  /*d240*/  IMAD.MOV.U32 R7, RZ, RZ, -0x3ffffff0 ;  /* 0xc0000010ff077424 */ /* 0x000fe200078e00ff */
[----:B------:R-:W-:Y:S02]  /*d250*/  WARPGROUP.DEPBAR.LE gsb0, 0x0 ;  /* 0x00008000000079c5 */ /* 0x000fe40000010000 */
[----:B------:R-:W-:-:S07]  /*d260*/  WARPGROUP.ARRIVE ;  /* 0x00000000000079c5 */ /* 0x000fce0000000000 */
[----:B------:R-:W-:Y:S01]  /*d270*/  QGMMA.64x64x32.F32.E4M3.E4M3 R24, R148, gdesc[UR4], R24, gsb0 ;  /* 0x00e0000494187df3 */ /* 0x000fe20008000818 */
        /* <DEDUP_REMOVED lines=9> */
[----:B------:R-:W1:Y:S04]  /*d310*/  SHFL.BFLY PT, R3, R20, 0x2, 0x1f ;  /* 0x0c401f0014037f89 */ /* 0x000e6800000e0000 */
[----:B0-----:R-:W0:Y:S01]  /*d320*/  SHFL.BFLY PT, R8, R15, 0x2, 0x1f ;  /* 0x0c401f000f087f89 */ /* 0x001e2200000e0000 */
[----:B------:R-:W-:Y:S02]  /*d330*/  VIADD R4, R4, 0x200 ;  /* 0x0000020004047836 */ /* 0x000fe40000000000 */
[----:B------:R-:W-:Y:S01]  /*d340*/  IMAD.MOV.U32 R5, RZ, RZ, -0x3ffffff0 ;  /* 0xc0000010ff057424 */ /* 0x000fe200078e00ff */
[----:B------:R-:W-:-:S02]  /*d350*/  WARPGROUP.DEPBAR.LE gsb0, 0x0 ;  /* 0x00008000000079c5 */ /* 0x000fc40000010000 */
[----:B------:R-:W-:-:S06]  /*d360*/  WARPGROUP.ARRIVE ;  /* 0x00000000000079c5 */ /* 0x000fcc0000000000 */
[----:B------:R-:W-:Y:S01]  /*d370*/  QGMMA.64x64x32.F32.E4M3.E4M3 R24, R140, gdesc[UR4], R24, gsb0 ;  /* 0x00e000048c187df3 */ /* 0x000fe20008000818 */
[----:B------:R-:W-:Y:S02]  /*d380*/  R2UR UR6, R4 ;  /* 0x00000000040672ca */ /* 0x000fe400000e0000 */
[----:B------:R-:W-:Y:S01]  /*d390*/  R2UR UR7, R5 ;  /* 0x00000000050772ca */ /* 0x000fe200000e0000 */
[----:B-1----:R-:W-:-:S01]  /*d3a0*/  FADD.FTZ R3, R3, R20 ;  /* 0x0000001403037221 */ /* 0x002fc20000010000 */
[----:B0-----:R-:W-:-:S04]  /*d3b0*/  FADD.FTZ R8, R8, R15 ;  /* 0x0000000f08087221 */ /* 0x001fc80000010000 */
[----:B------:R-:W0:Y:S04]  /*d3c0*/  SHFL.BFLY PT, R6, R3, 0x1, 0x1f ;  /* 0x0c201f0003067f89 */ /* 0x000e2800000e0000 */
[----:B------:R-:W1:Y:S01]  /*d3d0*/  SHFL.BFLY PT, R5, R8, 0x1, 0x1f ;  /* 0x0c201f0008057f89 */ /* 0x000e6200000e0000 */
[----:B------:R-:W-:Y:S01]  /*d3e0*/  MOV R4, RZ ;  /* 0x000000ff00047202 */ /* 0x000fe20000000f00 */
        /* <DEDUP_REMOVED lines=16> */
[----:B------:R-:W-:Y:S01]  /*d4f0*/  @P2 FMUL.FTZ R5, R2, 0.69314718246459960938 ;  /* 0x3f31721802052820 */ /* 0x000fe20000410000 */
[----:B0-----:R-:W-:Y:S01]  /*d500*/  @P2 FMUL.FTZ R6, R6, 0.69314718246459960938 ;  /* 0x3f31721806062820 */ /* 0x001fe20000410000 */
[----:B------:R-:W-:Y:S01]  /*d510*/  @P3 FMUL.FTZ R2, R2, 0.69314718246459960938 ;  /* 0x3f31721802023820 */ /* 0x000fe20000410000 */
[----:B------:R-:W-:-:S02]  /*d520*/  IMAD.MOV.U32 R20, RZ, RZ, -0x800000 ;  /* 0xff800000ff147424 */ /* 0x000fc400078e00ff */
[----:B--2---:R-:W-:Y:S01]  /*d530*/  FMUL.FTZ R4, R4, R11 ;  /* 0x0000000b04047220 */ /* 0x004fe20000410000 */
[----:B------:R-:W-:Y:S02]  /*d540*/  IMAD.MOV.U32 R3, RZ, RZ, -0x800000 ;  /* 0xff800000ff037424 */ /* 0x000fe400078e00ff */
[----:B-1----:R-:W-:Y:S01]  /*d550*/  @P3 FMUL.FTZ R7, R7, 0.69314718246459960938 ;  /* 0x3f31721807073820 */ /* 0x002fe20000410000 */
[----:B------:R-:W-:-:S03]  /*d560*/  @P2 FFMA.FTZ R20, R5, R0, R6 ;  /* 0x0000000005142223 */ /* 0x000fc60000010006 */
[----:B------:R-:W-:Y:S01]  /*d570*/  @P3 FFMA.FTZ R3, R2, R12, R7 ;  /* 0x0000000c02033223 */ /* 0x000fe20000010007 */
[----:B---3--:R-:W-:Y:S01]  /*d580*/  FMUL.FTZ R5, R8, R11 ;  /* 0x0000000b08057220 */ /* 0x008fe20000410000 */
[----:B------:R-:W-:Y:S02]  /*d590*/  WARPGROUP.DEPBAR.LE gsb0, 0x0 ;  /* 0x00008000000079c5 */ /* 0x000fe40000010000 */
[----:B------:R-:W-:Y:S05]  /*d5a0*/  @!P0 BRA `(.L_x_511) ;  /* 0x0000000000048947 */ /* 0x000fea0003800000 */
[----:B------:R-:W-:Y:S01]  /*d5b0*/  BPT.TRAP 0x1 ;  /* 0x000000040000795c */ /* 0x000fe20000300000 */
.L_x_511:
[----:B------:R-:W2:Y:S01]  /*d5c0*/  LDL.LU R0, [R1+0x2c] ;  /* 0x00002c0001007983 */ /* 0x000ea20000300800 */
[----:B------:R-:W-:Y:S02]  /*d5d0*/  VIADD R10, R10, 0x13260 ;  /* 0x000132600a0a7836 */ /* 0x000fe40000000000 */
[-C--:B------:R-:W-:Y:S01]  /*d5e0*/  FMUL.FTZ R61, R24, R4.reuse ;  /* 0x00000004183d7220 */ /* 0x080fe20000410000 */
[-C--:B------:R-:W-:Y:S01]  /*d5f0*/  FMUL.FTZ R59, R25, R4.reuse ;  /* 0x00000004193b7220 */ /* 0x080fe20000410000 */
[----:B------:R-:W3:Y:S04]  /*d600*/  LDL.LU R62, [R1+0x1c] ;  /* 0x00001c00013e7983 */ /* 0x000ee80000300800 */
[----:B------:R-:W4:Y:S01]  /*d610*/  LDL.LU R18, [R1+0x54] ;  /* 0x0000540001127983 */ /* 0x000f220000300800 */
        /* <DEDUP_REMOVED lines=28> */
[----:B------:R-:W-:Y:S01]  /*d7e0*/  FMUL.FTZ R55, R55, R5 ;  /* 0x0000000537377220 */ /* 0x000fe20000410000 */
[----:B--2---:R-:W-:-:S04]  /*d7f0*/  PRMT R0, R0, 0x654, R10 ;  /* 0x0000065400007816 */ /* 0x004fc8000000000a */
[----:B------:R0:W-:Y:S02]  /*d800*/  SYNCS.ARRIVE.TRANS64.RED.A1T0 RZ, [R0+URZ], RZ ;  /* 0x000000ff00ff79a7 */ /* 0x0001e4000810043f */
[----:B0-----:R-:W-:-:S05]  /*d810*/  VIADD R0, R21, 0x1 ;  /* 0x0000000115007836 */ /* 0x001fca0000000000 */
[----:B------:R-:W-:-:S04]  /*d820*/  ISETP.NE.AND P1, PT, R0, 0x2, PT ;  /* 0x000000020000780c */ /* 0x000fc80003f25270 */
[----:B------:R-:W-:Y:S02]  /*d830*/  SEL R2, RZ, 0x1, P1 ;  /* 0x00000001ff027807 */ /* 0x000fe40000800000 */
[----:B------:R-:W-:Y:S01]  /*d840*/  SEL R0, R0, RZ, P1 ;  /* 0x000000ff00007207 */ /* 0x000fe20000800000 */
[----:B----4-:R-:W-:Y:S01]  /*d850*/  VIADD R18, R18, 0x1 ;  /* 0x0000000112127836 */ /* 0x010fe20000000000 */
[----:B---3--:R-:W-:-:S03]  /*d860*/  LOP3.LUT R62, R62, R2, RZ, 0x3c, !PT ;  /* 0x000000023e3e7212 */ /* 0x008fc600078e3cff */
[----:B------:R0:W-:Y:S04]  /*d870*/  STL [R1+0x14], R0 ;  /* 0x0000140001007387 */ /* 0x0001e80000100800 */
[----:B------:R0:W-:Y:S04]  /*d880*/  STL [R1+0x1c], R62 ;  /* 0x00001c3e01007387 */ /* 0x0001e80000100800 */
[----:B------:R0:W-:Y:S01]  /*d890*/  STL [R1+0x54], R18 ;  /* 0x0000541201007387 */ /* 0x0001e20000100800 */
[----:B------:R-:W-:Y:S01]  /*d8a0*/  FMUL.FTZ R10, R49, R4 ;  /* 0x00000004310a7220 */ /* 0x000fe20000410000 */
[----:B------:R-:W-:-:S07]  /*d8b0*/  FMUL.FTZ R21, R46, R5 ;  /* 0x000000052e157220 */ /* 0x000fce0000410000 */
.L_x_461:
[----:B------:R-:W1:Y:S08]  /*d8c0*/  S2UR UR4, SR_CgaCtaId ;  /* 0x00000000000479c3 */ /* 0x000e700000008800 */
[----:B------:R-:W-:Y:S01]  /*d8d0*/  BAR.SYNC.DEFER_BLOCKING 0x5, 0x200 ;  /* 0x0148000000007b1d */ /* 0x000fe20000010000 */
[----:B0-----:R-:W-:-:S05]  /*d8e0*/  MOV R18, 0x400 ;  /* 0x0000040000127802 */ /* 0x001fca0000000f00 */
[----:B------:R-:W-:Y:S01]  /*d8f0*/  BSSY B0, `(.L_x_512) ;  /* 0x00001d8000007945 */ /* 0x000fe20003800000 */
[----:B-1----:R-:W-:-:S05]  /*d900*/  IMAD.U32 R0, RZ, RZ, UR4 ;  /* 0x00000004ff007e24 */ /* 0x002fca000f8e00ff */
[----:B------:R-:W-:Y:S01]  /*d910*/  LEA R18, R0, R18, 0x18 ;  /* 0x0000001200127211 */ /* 0x000fe200078ec0ff */
[----:B------:R-:W-:Y:S04]  /*d920*/  STL [R1+0x2c], R0 ;  /* 0x00002c0001007387 */ /* 0x000fe80000100800 */
[----:B------:R-:W0:Y:S04]  /*d930*/  LDS.128 R64, [R18+0x132d0] ;  /* 0x0132d00012407984 */ /* 0x000e280000000c00 */
[----:B0-----:R0:W-:Y:S04]  /*d940*/  STL.64 [R1], R64 ;  /* 0x0000004001007387 */ /* 0x0011e80000100a00 */
[----:B------:R0:W-:Y:S01]  /*d950*/  STL.64 [R1+0x8], R66 ;  /* 0x0000084201007387 */ /* 0x0001e20000100a00 */
[----:B------:R-:W-:Y:S06]  /*d960*/  BAR.ARV 0x4, 0x200 ;  /* 0x0108000000007b1d */ /* 0x000fec0000002000 */
[----:B------:R-:W-:Y:S05]  /*d970*/  @P0 BRA `(.L_x_513) ;  /* 0x0000001000cc0947 */ /* 0x000fea0003800000 */
[----:B------:R-:W2:Y:S01]  /*d980*/  LDL.LU R4, [R1+0x5c] ;  /* 0x00005c0001047983 */ /* 0x000ea20000300800 */
[----:B------:R-:W-:Y:S01]  /*d990*/  ULDC.64 UR4, c[0x4][0x38] ;  /* 0x01000e0000047ab9 */ /* 0x000fe20000000a00 */
[----:B------:R-:W1:Y:S01]  /*d9a0*/  S2R R2, SR_TID.X ;  /* 0x0000000000027919 */ /* 0x000e620000002100 */
[----:B------:R-:W-:Y:S01]  /*d9b0*/  F2FP.BF16.F32.PACK_AB R41, R41, R48 ;  /* 0x000000302929723e */ /* 0x000fe200000010ff */
[----:B------:R-:W-:Y:S01]  /*d9c0*/  ULDC.64 UR6, c[0x0][0xb98] ;  /* 0x0002e60000067ab9 */ /* 0x000fe20000000a00 */
[----:B------:R-:W3:Y:S04]  /*d9d0*/  LDL.LU R0, [R1+0x40] ;  /* 0x0000400001007983 */ /* 0x000ee80000300800 */
[----:B------:R-:W4:Y:S04]  /*d9e0*/  LDL R40, [R1+0x84] ;  /* 0x0000840001287983 */ /* 0x000f280000100800 */
[----:B------:R-:W4:Y:S04]  /*d9f0*/  LDL R54, [R1+0x7c] ;  /* 0x00007c0001367983 */ /* 0x000f280000100800 */
[----:B------:R-:W4:Y:S04]  /*da00*/  LDL.LU R46, [R1+0x48] ;  /* 0x00004800012e7983 */ /* 0x000f280000300800 */
[----:B------:R-:W4:Y:S01]  /*da10*/  LDL.LU R48, [R1+0x4c] ;  /* 0x00004c0001307983 */ /* 0x000f220000300800 */
[----:B------:R-:W0:Y:S01]  /*da20*/  S2R R39, SR_SWINHI ;  /* 0x0000000000277919 */ /* 0x000e220000002f00 */
[----:B------:R-:W-:-:S02]  /*da30*/  F2FP.BF16.F32.PACK_AB R25, R25, R32 ;  /* 0x000000201919723e */ /* 0x000fc400000010ff */
[----:B------:R-:W-:Y:S01]  /*da40*/  F2FP.BF16.F32.PACK_AB R24, R15, R24 ;  /* 0x000000180f18723e */ /* 0x000fe200000010ff */
[----:B------:R-:W4:Y:S01]  /*da50*/  LDL R42, [R1+0x58] ;  /* 0x00005800012a7983 */ /* 0x000f220000100800 */
[----:B------:R-:W-:Y:S02]  /*da60*/  F2FP.BF16.F32.PACK_AB R30, R27, R30 ;  /* 0x0000001e1b1e723e */ /* 0x000fe400000010ff */
        /* <DEDUP_REMOVED lines=12> */
[----:B------:R-:W-:Y:S01]  /*db30*/  BAR.SYNC.DEFER_BLOCKING 0x1, 0x180 ;  /* 0x0046000000007b1d */ /* 0x000fe20000010000 */
[----:B--2--5:R-:W-:Y:S01]  /*db40*/  MOV R28, R4 ;  /* 0x00000004001c7202 */ /* 0x024fe20000000f00 */
[----:B---3--:R-:W-:Y:S02]  /*db50*/  IMAD.MOV.U32 R38, RZ, RZ, R0 ;  /* 0x000000ffff267224 */ /* 0x008fe400078e0000 */
[----:B-1----:R-:W-:-:S05]  /*db60*/  IMAD.SHL.U32 R0, R2, 0x4, RZ ;  /* 0x0000000402007824 */ /* 0x002fca00078e00ff */
[----:B------:R-:W-:-:S04]  /*db70*/  LOP3.LUT R0, R0, 0xc, RZ, 0xc0, !PT ;  /* 0x0000000c00007812 */ /* 0x000fc800078ec0ff */
[----:B------:R-:W-:-:S05]  /*db80*/  IADD3 R4, P0, R0, UR4, RZ ;  /* 0x0000000400047c10 */ /* 0x000fca000ff1e0ff */
[----:B------:R-:W-:Y:S01]  /*db90*/  IMAD.X R5, RZ, RZ, UR5, P0 ;  /* 0x00000005ff057e24 */ /* 0x000fe200080e06ff */
[----:B------:R-:W-:Y:S01]  /*dba0*/  LOP3.LUT P1, R2, R2, 0x3, RZ, 0xc0, !PT ;  /* 0x0000000302027812 */ /* 0x000fe2000782c0ff */
[----:B------:R-:W-:Y:S01]  /*dbb0*/  IMAD.MOV.U32 R52, RZ, RZ, R28 ;  /* 0x000000ffff347224 */ /* 0x000fe200078e001c */
[----:B------:R-:W-:Y:S02]  /*dbc0*/  ULDC.64 UR4, c[0x0][0xc00] ;  /* 0x0003000000047ab9 */ /* 0x000fe40000000a00 */
[----:B------:R1:W2:Y:S01]  /*dbd0*/  LDG.E.CONSTANT R0, desc[UR40][R4.64] ;  /* 0x0000002804007981 */ /* 0x0002a2000c1e9900 */
[----:B------:R-:W-:-:S04]  /*dbe0*/  ISETP.EQ.OR P1, PT, R2, 0x3, !P1 ;  /* 0x000000030200780c */ /* 0x000fc80004f22670 */
[----:B------:R-:W-:Y:S02]  /*dbf0*/  SEL R27, R25, R24, P1 ;  /* 0x00000018191b7207 */ /* 0x000fe40000800000 */
[----:B------:R-:W-:Y:S02]  /*dc00*/  SEL R29, R24, R25, P1 ;  /* 0x00000019181d7207 */ /* 0x000fe40000800000 */
[----:B------:R-:W-:Y:S02]  /*dc10*/  MOV R24, R18 ;  /* 0x0000001200187202 */ /* 0x000fe40000000f00 */
[----:B0-----:R-:W-:-:S03]  /*dc20*/  MOV R25, R39 ;  /* 0x0000002700197202 */ /* 0x001fc60000000f00 */
[----:B----4-:R-:W-:Y:S01]  /*dc30*/  IMAD.WIDE R6, R40, 0x2, R24 ;  /* 0x0000000228067825 */ /* 0x010fe200078e0218 */
[----:B------:R-:W-:Y:S02]  /*dc40*/  SEL R13, R60, R59, P1 ;  /* 0x0000003b3c0d7207 */ /* 0x000fe40000800000 */
[----:B------:R-:W-:Y:S02]  /*dc50*/  SEL R39, R41, R44, P1 ;  /* 0x0000002c29277207 */ /* 0x000fe40000800000 */
[C---:B------:R-:W-:Y:S02]  /*dc60*/  IADD3 R57, P0, R6.reuse, 0x60, RZ ;  /* 0x0000006006397810 */ /* 0x040fe40007f1e0ff */
[----:B------:R-:W-:Y:S02]  /*dc70*/  IADD3 R53, P2, R6, 0x40, RZ ;  /* 0x0000004006357810 */ /* 0x000fe40007f5e0ff */
        /* <DEDUP_REMOVED lines=9> */
[C---:B------:R-:W-:Y:S02]  /*dd10*/  IADD3 R51, P3, R6.reuse, 0x20, RZ ;  /* 0x0000002006337810 */ /* 0x040fe40007f7e0ff */
[----:B------:R-:W-:Y:S01]  /*dd20*/  LOP3.LUT R49, R6, 0x380, RZ, 0xc0, !PT ;  /* 0x0000038006317812 */ /* 0x000fe200078ec0ff */
[----:B------:R-:W-:Y:S01]  /*dd30*/  IMAD.MOV.U32 R50, RZ, RZ, R38 ;  /* 0x000000ffff327224 */ /* 0x000fe200078e0026 */
[----:B------:R-:W-:Y:S01]  /*dd40*/  SEL R55, R55, R8, P1 ;  /* 0x0000000837377207 */ /* 0x000fe20000800000 */
[----:B------:R-:W-:Y:S01]  /*dd50*/  IMAD.X R11, RZ, RZ, R7, P2 ;  /* 0x000000ffff0b7224 */ /* 0x000fe200010e0607 */
[----:B------:R-:W-:Y:S01]  /*dd60*/  LOP3.LUT R8, R53, 0x380, RZ, 0xc0, !PT ;  /* 0x0000038035087812 */ /* 0x000fe200078ec0ff */
[----:B------:R-:W3:Y:S01]  /*dd70*/  LDL R44, [R1+0x44] ;  /* 0x00004400012c7983 */ /* 0x000ee20000100800 */
[----:B------:R-:W-:-:S02]  /*dd80*/  LOP3.LUT R14, R57, 0x380, RZ, 0xc0, !PT ;  /* 0x00000380390e7812 */ /* 0x000fc400078ec0ff */
[----:B------:R-:W-:Y:S02]  /*dd90*/  SEL R31, R30, R31, P1 ;  /* 0x0000001f1e1f7207 */ /* 0x000fe40000800000 */
[----:B------:R-:W-:Y:S02]  /*dda0*/  SHF.R.U64 R8, R8, 0x3, RZ ;  /* 0x0000000308087819 */ /* 0x000fe400000012ff */
[----:B------:R-:W-:Y:S02]  /*ddb0*/  SHF.R.U64 R14, R14, 0x3, RZ ;  /* 0x000000030e0e7819 */ /* 0x000fe400000012ff */
[----:B------:R-:W-:Y:S02]  /*ddc0*/  SEL R33, R33, R36, P1 ;  /* 0x0000002421217207 */ /* 0x000fe40000800000 */
[----:B------:R-:W-:Y:S02]  /*ddd0*/  LOP3.LUT R10, R8, R53, RZ, 0x3c, !PT ;  /* 0x00000035080a7212 */ /* 0x000fe400078e3cff */
[----:B------:R-:W-:-:S02]  /*dde0*/  LOP3.LUT R8, R14, R57, RZ, 0x3c, !PT ;  /* 0x000000390e087212 */ /* 0x000fc400078e3cff */
[----:B-1----:R-:W-:Y:S02]  /*ddf0*/  LOP3.LUT R4, R51, 0x380, RZ, 0xc0, !PT ;  /* 0x0000038033047812 */ /* 0x002fe400078ec0ff */
[----:B------:R-:W-:Y:S02]  /*de00*/  SHF.R.U64 R49, R49, 0x3, RZ ;  /* 0x0000000331317819 */ /* 0x000fe400000012ff */
[----:B------:R-:W-:Y:S02]  /*de10*/  SHF.R.U64 R4, R4, 0x3, RZ ;  /* 0x0000000304047819 */ /* 0x000fe400000012ff */
[----:B------:R-:W-:Y:S02]  /*de20*/  IADD3.X R5, RZ, R7, RZ, P3, !PT ;  /* 0x00000007ff057210 */ /* 0x000fe40001ffe4ff */
[----:B------:R-:W-:Y:S02]  /*de30*/  LOP3.LUT R6, R49, R6, RZ, 0x3c, !PT ;  /* 0x0000000631067212 */ /* 0x000fe400078e3cff */
[----:B------:R-:W-:Y:S01]  /*de40*/  LOP3.LUT R4, R4, R51, RZ, 0x3c, !PT ;  /* 0x0000003304047212 */ /* 0x000fe200078e3cff */
[----:B------:R-:W-:Y:S01]  /*de50*/  IMAD.X R9, RZ, RZ, R7, P0 ;  /* 0x000000ffff097224 */ /* 0x000fe200000e0607 */
[----:B------:R-:W-:-:S02]  /*de60*/  MOV R40, R6 ;  /* 0x0000000600287202 */ /* 0x000fc40000000f00 */
[----:B------:R-:W-:Y:S02]  /*de70*/  MOV R38, R4 ;  /* 0x0000000400267202 */ /* 0x000fe40000000f00 */
[----:B------:R-:W-:-:S04]  /*de80*/  ISETP.NE.U32.AND P0, PT, RZ, UR4, PT ;  /* 0x00000004ff007c0c */ /* 0x000fc8000bf05070 */
[----:B------:R-:W-:Y:S02]  /*de90*/  ISETP.NE.AND.EX P0, PT, RZ, UR5, PT, P0 ;  /* 0x00000005ff007c0c */ /* 0x000fe4000bf05300 */
[----:B--2---:R-:W-:Y:S01]  /*dea0*/  LOP3.LUT R2, R0, 0x2, RZ, 0x3c, !PT ;  /* 0x0000000200027812 */ /* 0x004fe200078e3cff */
[----:B------:R-:W-:Y:S04]  /*deb0*/  SHFL.IDX PT, R13, R13, R0, 0x1c1f ;  /* 0x001c1f000d0d7589 */ /* 0x000fe800000e0000 */
[----:B------:R-:W0:Y:S04]  /*dec0*/  SHFL.IDX PT, R12, R59, R2, 0x1c1f ;  /* 0x001c1f023b0c7589 */ /* 0x000e2800000e0000 */
[----:B------:R-:W-:Y:S04]  /*ded0*/  SHFL.IDX PT, R39, R39, R0, 0x1c1f ;  /* 0x001c1f0027277589 */ /* 0x000fe800000e0000 */
[----:B------:R-:W1:Y:S04]  /*dee0*/  SHFL.IDX PT, R30, R41, R2, 0x1c1f ;  /* 0x001c1f02291e7589 */ /* 0x000e6800000e0000 */
[----:B------:R-:W-:Y:S04]  /*def0*/  SHFL.IDX PT, R15, R15, R0, 0x1c1f ;  /* 0x001c1f000f0f7589 */ /* 0x000fe800000e0000 */
[----:B------:R-:W-:Y:S04]  /*df00*/  SHFL.IDX PT, R14, R33, R2, 0x1c1f ;  /* 0x001c1f02210e7589 */ /* 0x000fe800000e0000 */
[----:B------:R-:W-:Y:S04]  /*df10*/  SHFL.IDX PT, R43, R43, R0, 0x1c1f ;  /* 0x001c1f002b2b7589 */ /* 0x000fe800000e0000 */
[----:B------:R-:W-:Y:S04]  /*df20*/  SHFL.IDX PT, R32, R31, R2, 0x1c1f ;  /* 0x001c1f021f207589 */ /* 0x000fe800000e0000 */
[----:B------:R-:W-:Y:S04]  /*df30*/  SHFL.IDX PT, R27, R27, R0, 0x1c1f ;  /* 0x001c1f001b1b7589 */ /* 0x000fe800000e0000 */
[----:B------:R-:W2:Y:S04]  /*df40*/  SHFL.IDX PT, R26, R29, R2, 0x1c1f ;  /* 0x001c1f021d1a7589 */ /* 0x000ea800000e0000 */
[----:B------:R-:W-:Y:S04]  /*df50*/  SHFL.IDX PT, R45, R45, R0, 0x1c1f ;  /* 0x001c1f002d2d7589 */ /* 0x000fe800000e0000 */
[----:B------:R-:W4:Y:S04]  /*df60*/  SHFL.IDX PT, R34, R21, R2, 0x1c1f ;  /* 0x001c1f0215227589 */ /* 0x000f2800000e0000 */
[----:B------:R-:W-:Y:S04]  /*df70*/  SHFL.IDX PT, R35, R35, R0, 0x1c1f ;  /* 0x001c1f0023237589 */ /* 0x000fe800000e0000 */
[----:B------:R-:W3:Y:S04]  /*df80*/  SHFL.IDX PT, R28, R37, R2, 0x1c1f ;  /* 0x001c1f02251c7589 */ /* 0x000ee800000e0000 */
[----:B------:R2:W-:Y:S04]  /*df90*/  SHFL.IDX PT, R47, R47, R0, 0x1c1f ;  /* 0x001c1f002f2f7589 */ /* 0x0005e800000e0000 */
[----:B------:R-:W3:Y:S01]  /*dfa0*/  SHFL.IDX PT, R36, R55, R2, 0x1c1f ;  /* 0x001c1f0237247589 */ /* 0x000ee200000e0000 */
[----:B0-----:R-:W-:-:S02]  /*dfb0*/  SEL R4, R13, R12, P1 ;  /* 0x0000000c0d047207 */ /* 0x001fc40000800000 */
[----:B------:R-:W-:Y:S02]  /*dfc0*/  SEL R6, R12, R13, P1 ;  /* 0x0000000d0c067207 */ /* 0x000fe40000800000 */
[----:B-1----:R-:W-:Y:S01]  /*dfd0*/  SEL R5, R39, R30, P1 ;  /* 0x0000001e27057207 */ /* 0x002fe20000800000 */
[----:B--2---:R-:W0:Y:S01]  /*dfe0*/  LDC R0, c[0x0][0xbe8] ;  /* 0x0002fa00ff007b82 */ /* 0x004e220000000800 */
[----:B------:R-:W-:Y:S02]  /*dff0*/  SEL R7, R30, R39, P1 ;  /* 0x000000271e077207 */ /* 0x000fe40000800000 */
[----:B------:R-:W-:Y:S02]  /*e000*/  MOV R30, R10 ;  /* 0x0000000a001e7202 */ /* 0x000fe40000000f00 */
[----:B------:R-:W-:Y:S01]  /*e010*/  MOV R29, R8 ;  /* 0x00000008001d7202 */ /* 0x000fe20000000f00 */
[----:B------:R1:W-:Y:S01]  /*e020*/  STSM.16.M88.4 [R40], R4 ;  /* 0x0000000428007844 */ /* 0x0003e20000000200 */
[----:B------:R-:W-:-:S02]  /*e030*/  SEL R8, R27, R26, P1 ;  /* 0x0000001a1b087207 */ /* 0x000fc40000800000 */
[----:B------:R-:W-:Y:S02]  /*e040*/  SEL R10, R26, R27, P1 ;  /* 0x0000001b1a0a7207 */ /* 0x000fe40000800000 */
[----:B----4-:R-:W-:Y:S02]  /*e050*/  SEL R9, R45, R34, P1 ;  /* 0x000000222d097207 */ /* 0x010fe40000800000 */
[----:B------:R-:W-:Y:S02]  /*e060*/  SEL R11, R34, R45, P1 ;  /* 0x0000002d220b7207 */ /* 0x000fe40000800000 */
[----:B---3--:R-:W-:Y:S02]  /*e070*/  SEL R12, R35, R28, P1 ;  /* 0x0000001c230c7207 */ /* 0x008fe40000800000 */
[----:B------:R-:W-:Y:S02]  /*e080*/  SEL R13, R47, R36, P1 ;  /* 0x000000242f0d7207 */ /* 0x000fe40000800000 */
[----:B-1----:R-:W-:-:S02]  /*e090*/  SEL R4, R15, R14, P1 ;  /* 0x0000000e0f047207 */ /* 0x002fc40000800000 */
[----:B------:R-:W-:Y:S02]  /*e0a0*/  SEL R6, R14, R15, P1 ;  /* 0x0000000f0e067207 */ /* 0x000fe40000800000 */
[----:B------:R-:W-:Y:S02]  /*e0b0*/  SEL R5, R43, R32, P1 ;  /* 0x000000202b057207 */ /* 0x000fe40000800000 */
[----:B------:R-:W-:Y:S02]  /*e0c0*/  SEL R7, R32, R43, P1 ;  /* 0x0000002b20077207 */ /* 0x000fe40000800000 */
[----:B------:R-:W-:Y:S02]  /*e0d0*/  SEL R14, R28, R35, P1 ;  /* 0x000000231c0e7207 */ /* 0x000fe40000800000 */
[----:B------:R-:W-:Y:S01]  /*e0e0*/  SEL R15, R36, R47, P1 ;  /* 0x0000002f240f7207 */ /* 0x000fe20000800000 */
[----:B------:R1:W-:Y:S04]  /*e0f0*/  STSM.16.M88.4 [R38], R4 ;  /* 0x0000000426007844 */ /* 0x0003e80000000200 */
[----:B------:R2:W-:Y:S04]  /*e100*/  STSM.16.M88.4 [R30], R8 ;  /* 0x000000081e007844 */ /* 0x0005e80000000200 */
[----:B------:R3:W-:Y:S01]  /*e110*/  STSM.16.M88.4 [R29], R12 ;  /* 0x0000000c1d007844 */ /* 0x0007e20000000200 */
[----:B------:R-:W-:Y:S01]  /*e120*/  IADD3 R26, P2, R46, UR4, RZ ;  /* 0x000000042e1a7c10 */ /* 0x000fe2000ff5e0ff */
[----:B------:R-:W-:Y:S01]  /*e130*/  IMAD.MOV.U32 R28, RZ, RZ, RZ ;  /* 0x000000ffff1c7224 */ /* 0x000fe200078e00ff */
[----:B------:R-:W-:Y:S01]  /*e140*/  SHF.R.S32.HI R34, RZ, 0x1f, R44 ;  /* 0x0000001fff227819 */ /* 0x000fe2000001142c */
[----:B------:R-:W-:Y:S01]  /*e150*/  IMAD R31, R42, 0xc0, R54 ;  /* 0x000000c02a1f7824 */ /* 0x000fe200078e0236 */
[----:B------:R-:W-:Y:S01]  /*e160*/  IADD3.X R27, R48, UR5, RZ, P2, !PT ;  /* 0x00000005301b7c10 */ /* 0x000fe200097fe4ff */
[----:B------:R-:W-:Y:S06]  /*e170*/  BAR.SYNC.DEFER_BLOCKING 0x1, 0x180 ;  /* 0x0046000000007b1d */ /* 0x000fec0000010000 */
[----:B------:R-:W-:Y:S01]  /*e180*/  ULDC.64 UR4, c[0x0][0xb90] ;  /* 0x0002e40000047ab9 */ /* 0x000fe20000000a00 */
[----:B------:R-:W-:Y:S01]  /*e190*/  SEL R32, R52, RZ, !P0 ;  /* 0x000000ff34207207 */ /* 0x000fe20004000000 */
[----:B------:R-:W-:Y:S01]  /*e1a0*/  ULDC UR8, c[0x0][0xa88] ;  /* 0x0002a20000087ab9 */ /* 0x000fe20000000800 */
[----:B------:R-:W-:Y:S01]  /*e1b0*/  SEL R33, R50, RZ, !P0 ;  /* 0x000000ff32217207 */ /* 0x000fe20004000000 */
[----:B------:R-:W4:Y:S04]  /*e1c0*/  LDL R36, [R1+0x60] ;  /* 0x0000600001247983 */ /* 0x000f280000100800 */
[----:B------:R-:W3:Y:S01]  /*e1d0*/  @P0 LDG.E R28, desc[UR40][R26.64] ;  /* 0x000000281a1c0981 */ /* 0x000ee2000c1e1900 */
[----:B0-----:R-:W-:-:S13]  /*e1e0*/  ISETP.NE.AND P2, PT, R0, 0x1, PT ;  /* 0x000000010000780c */ /* 0x001fda0003f45270 */
[----:B------:R-:W0:Y:S08]  /*e1f0*/  @P2 LDC R2, c[0x0][0xbec] ;  /* 0x0002fb00ff022b82 */ /* 0x000e300000000800 */
[----:B------:R-:W0:Y:S01]  /*e200*/  @P2 LDC R21, c[0x0][0xbf0] ;  /* 0x0002fc00ff152b82 */ /* 0x000e220000000800 */
[----:B-1----:R-:W-:Y:S02]  /*e210*/  IMAD R4, R34, UR4, RZ ;  /* 0x0000000422047c24 */ /* 0x002fe4000f8e02ff */
[----:B------:R-:W-:-:S02]  /*e220*/  IMAD.MOV.U32 R7, RZ, RZ, R31 ;  /* 0x000000ffff077224 */ /* 0x000fc400078e001f */
[----:B--2---:R-:W-:Y:S02]  /*e230*/  IMAD R11, R44, UR5, R4 ;  /* 0x000000052c0b7c24 */ /* 0x004fe4000f8e0204 */
[----:B0-----:R-:W-:-:S05]  /*e240*/  @P2 IMAD.HI.U32 R2, R31, R2, RZ ;  /* 0x000000021f022227 */ /* 0x001fca00078e00ff */
[----:B------:R-:W-:Y:S01]  /*e250*/  @P2 SHF.R.U32.HI R7, RZ, R21, R2 ;  /* 0x00000015ff072219 */ /* 0x000fe20000011602 */
[----:B------:R-:W-:-:S04]  /*e260*/  IMAD R2, R32, UR6, RZ ;  /* 0x0000000620027c24 */ /* 0x000fc8000f8e02ff */
[----:B------:R-:W-:-:S04]  /*e270*/  IMAD.MOV R9, RZ, RZ, -R7 ;  /* 0x000000ffff097224 */ /* 0x000fc800078e0a07 */
[----:B------:R-:W-:Y:S02]  /*e280*/  IMAD R9, R0, R9, R31 ;  /* 0x0000000900097224 */ /* 0x000fe400078e021f */
[----:B------:R-:W-:-:S03]  /*e290*/  IMAD R8, R33, UR7, R2 ;  /* 0x0000000721087c24 */ /* 0x000fc6000f8e0202 */
[----:B------:R-:W-:Y:S02]  /*e2a0*/  SHF.R.S32.HI R2, RZ, 0x1f, R9 ;  /* 0x0000001fff027819 */ /* 0x000fe40000011409 */
[----:B---3--:R-:W-:-:S03]  /*e2b0*/  SHF.R.S32.HI R29, RZ, 0x1f, R28 ;  /* 0x0000001fff1d7819 */ /* 0x008fc6000001141c */
[----:B------:R-:W-:Y:S01]  /*e2c0*/  IMAD.WIDE.U32 R4, R44, UR4, R28 ;  /* 0x000000042c047c25 */ /* 0x000fe2000f8e001c */
[----:B------:R-:W-:-:S03]  /*e2d0*/  ULDC.64 UR4, c[0x0][0xc08] ;  /* 0x0003020000047ab9 */ /* 0x000fc60000000a00 */
[----:B------:R-:W-:Y:S01]  /*e2e0*/  IMAD.IADD R5, R5, 0x1, R11 ;  /* 0x0000000105057824 */ /* 0x000fe200078e020b */
[----:B------:R-:W-:Y:S01]  /*e2f0*/  ISETP.NE.U32.AND P1, PT, RZ, UR4, PT ;  /* 0x00000004ff007c0c */ /* 0x000fe2000bf25070 */
[----:B------:R-:W-:-:S03]  /*e300*/  IMAD.WIDE.U32 R4, R33, UR6, R4 ;  /* 0x0000000621047c25 */ /* 0x000fc6000f8e0004 */
[----:B------:R-:W-:Y:S01]  /*e310*/  ISETP.NE.AND.EX P1, PT, RZ, UR5, PT, P1 ;  /* 0x00000005ff007c0c */ /* 0x000fe2000bf25310 */
[----:B------:R-:W-:Y:S01]  /*e320*/  ULDC.64 UR6, c[0x0][0xb88] ;  /* 0x0002e20000067ab9 */ /* 0x000fe20000000a00 */
[----:B------:R-:W-:Y:S02]  /*e330*/  SHF.R.S32.HI R11, RZ, 0x1f, R7 ;  /* 0x0000001fff0b7819 */ /* 0x000fe40000011407 */
[----:B------:R-:W-:Y:S01]  /*e340*/  IADD3 R6, P3, R7, R4, RZ ;  /* 0x0000000407067210 */ /* 0x000fe20007f7e0ff */
[----:B------:R-:W-:-:S03]  /*e350*/  IMAD R2, R2, UR6, RZ ;  /* 0x0000000602027c24 */ /* 0x000fc6000f8e02ff */
[----:B------:R-:W-:Y:S01]  /*e360*/  IADD3.X R7, R11, R5, R8, P3, !PT ;  /* 0x000000050b077210 */ /* 0x000fe20001ffe408 */
[C---:B------:R-:W-:Y:S02]  /*e370*/  IMAD R5, R9.reuse, UR7, R2 ;  /* 0x0000000709057c24 */ /* 0x040fe4000f8e0202 */
[----:B------:R-:W-:Y:S02]  /*e380*/  IMAD.WIDE.U32 R6, R9, UR6, R6 ;  /* 0x0000000609067c25 */ /* 0x000fe4000f8e0006 */
[----:B------:R-:W-:Y:S01]  /*e390*/  @P1 IADD3 R4, P3, R46, UR4, RZ ;  /* 0x000000042e041c10 */ /* 0x000fe2000ff7e0ff */
[----:B------:R-:W0:Y:S01]  /*e3a0*/  S2R R13, SR_TID.X ;  /* 0x00000000000d7919 */ /* 0x000e220000002100 */
[----:B------:R-:W-:Y:S01]  /*e3b0*/  ULDC.64 UR6, c[0x0][0xb50] ;  /* 0x0002d40000067ab9 */ /* 0x000fe20000000a00 */
[----:B------:R-:W-:Y:S01]  /*e3c0*/  IMAD.IADD R7, R7, 0x1, R5 ;  /* 0x0000000107077824 */ /* 0x000fe200078e0205 */
[----:B------:R-:W-:Y:S01]  /*e3d0*/  @P1 IADD3.X R5, R48, UR5, RZ, P3, !PT ;  /* 0x0000000530051c10 */ /* 0x000fe20009ffe4ff */
[----:B------:R-:W-:-:S06]  /*e3e0*/  IMAD.U32 R9, RZ, RZ, UR8 ;  /* 0x00000008ff097e24 */ /* 0x000fcc000f8e00ff */
[----:B------:R1:W5:Y:S01]  /*e3f0*/  @P1 LDG.E R9, desc[UR40][R4.64] ;  /* 0x0000002804091981 */ /* 0x000362000c1e1900 */
[----:B------:R-:W-:-:S04]  /*e400*/  LEA R8, P4, R6, UR6, 0x2 ;  /* 0x0000000606087c11 */ /* 0x000fc8000f8810ff */
[----:B------:R-:W-:Y:S01]  /*e410*/  LEA.HI.X R10, R6, UR7, R7, 0x2, P4 ;  /* 0x00000007060a7c11 */ /* 0x000fe2000a0f1407 */
[----:B0-----:R-:W-:-:S05]  /*e420*/  VIADD R46, R13, 0xffffff80 ;  /* 0xffffff800d2e7836 */ /* 0x001fca0000000000 */
[----:B------:R-:W-:-:S04]  /*e430*/  SHF.R.S32.HI R37, RZ, 0x1f, R46 ;  /* 0x0000001fff257819 */ /* 0x000fc8000001142e */
[----:B------:R-:W-:-:S04]  /*e440*/  LEA.HI R37, R37, R46, RZ, 0x3 ;  /* 0x0000002e25257211 */ /* 0x000fc800078f18ff */
[----:B------:R-:W-:-:S04]  /*e450*/  SHF.R.S32.HI R37, RZ, 0x3, R37 ;  /* 0x00000003ff257819 */ /* 0x000fc80000011425 */
[----:B----4-:R-:W-:Y:S01]  /*e460*/  LEA R11, R37, R36, 0x6 ;  /* 0x00000024250b7211 */ /* 0x010fe200078e30ff */
[----:B-1----:R-:W-:Y:S06]  /*e470*/  @P1 BRA `(.L_x_514) ;  /* 0x0000000000101947 */ /* 0x002fec0003800000 */
[----:B------:R-:W-:Y:S05]  /*e480*/  @!P0 BRA `(.L_x_514) ;  /* 0x00000000000c8947 */ /* 0x000fea0003800000 */
[----:B------:R-:W2:Y:S04]  /*e490*/  LDG.E R2, desc[UR40][R26.64] ;  /* 0x000000281a027981 */ /* 0x000ea8000c1e1900 */
[----:B-----5:R-:W2:Y:S02]  /*e4a0*/  LDG.E R9, desc[UR40][R26.64+0x4] ;  /* 0x000004281a097981 */ /* 0x020ea4000c1e1900 */
[----:B--2---:R-:W-:-:S07]  /*e4b0*/  IMAD.IADD R9, R9, 0x1, -R2 ;  /* 0x0000000109097824 */ /* 0x004fce00078e0a02 */
.L_x_514:
[----:B------:R-:W2:Y:S01]  /*e4c0*/  LDL R12, [R1+0x78] ;  /* 0x00007800010c7983 */ /* 0x000ea20000100800 */
[----:B------:R-:W-:Y:S01]  /*e4d0*/  VIADD R4, R13, 0xffffff80 ;  /* 0xffffff800d047836 */ /* 0x000fe20000000000 */
[----:B------:R-:W-:Y:S01]  /*e4e0*/  ULDC.64 UR4, c[0x0][0xaa0] ;  /* 0x0002a80000047ab9 */ /* 0x000fe20000000a00 */
[----:B-----5:R-:W-:Y:S01]  /*e4f0*/  IMAD R35, R9, R0, RZ ;  /* 0x0000000009237224 */ /* 0x020fe200078e02ff */
[----:B------:R-:W-:Y:S02]  /*e500*/  SHFL.IDX PT, R6, R8, RZ, 0x1c1f ;  /* 0x001c1fff08067589 */ /* 0x000fe400000e0000 */
[----:B------:R-:W-:Y:S02]  /*e510*/  SHF.R.S32.HI R2, RZ, 0x1f, R4 ;  /* 0x0000001fff027819 */ /* 0x000fe40000011404 */
[----:B------:R-:W0:Y:S02]  /*e520*/  SHFL.IDX PT, R7, R10, RZ, 0x1c1f ;  /* 0x001c1fff0a077589 */ /* 0x000e2400000e0000 */
[----:B------:R-:W-:-:S02]  /*e530*/  LEA.HI R2, R2, R4, RZ, 0x7 ;  /* 0x0000000402027211 */ /* 0x000fc400078f38ff */
[----:B------:R1:W-:Y:S02]  /*e540*/  SHFL.IDX PT, R30, R8, 0x1, 0x1c1f ;  /* 0x003c1f00081e7f89 */ /* 0x0003e400000e0000 */
[----:B------:R-:W-:Y:S02]  /*e550*/  LOP3.LUT R2, R2, 0xffffff80, RZ, 0xc0, !PT ;  /* 0xffffff8002027812 */ /* 0x000fe400078ec0ff */
[----:B------:R-:W3:Y:S03]  /*e560*/  SHFL.IDX PT, R31, R10, 0x1, 0x1c1f ;  /* 0x003c1f000a1f7f89 */ /* 0x000ee600000e0000 */
[----:B------:R-:W-:Y:S02]  /*e570*/  IMAD.IADD R2, R4, 0x1, -R2 ;  /* 0x0000000104027824 */ /* 0x000fe400078e0a02 */
[----:B------:R-:W-:-:S03]  /*e580*/  IMAD.WIDE R4, R11, 0x2, R24 ;  /* 0x000000020b047825 */ /* 0x000fc600078e0218 */
[----:B------:R-:W-:Y:S02]  /*e590*/  LOP3.LUT P0, RZ, R2, 0x3, RZ, 0xc0, !PT ;  /* 0x0000000302ff7812 */ /* 0x000fe4000780c0ff */
[C---:B------:R-:W-:Y:S02]  /*e5a0*/  LOP3.LUT R9, R4.reuse, 0x380, RZ, 0xc0, !PT ;  /* 0x0000038004097812 */ /* 0x040fe400078ec0ff */
[C---:B------:R-:W-:Y:S02]  /*e5b0*/  IADD3 R13, P3, R4.reuse, 0x1800, RZ ;  /* 0x00001800040d7810 */ /* 0x040fe40007f7e0ff */
[----:B------:R-:W-:Y:S02]  /*e5c0*/  SHF.R.U64 R9, R9, 0x3, RZ ;  /* 0x0000000309097819 */ /* 0x000fe400000012ff */
[----:B------:R-:W-:Y:S02]  /*e5d0*/  IADD3 R25, P4, R4, 0x3000, RZ ;  /* 0x0000300004197810 */ /* 0x000fe40007f9e0ff */
[----:B-1----:R-:W-:Y:S01]  /*e5e0*/  LOP3.LUT R8, R9, R4, RZ, 0x3c, !PT ;  /* 0x0000000409087212 */ /* 0x002fe200078e3cff */
[----:B------:R-:W-:Y:S01]  /*e5f0*/  IMAD.MOV.U32 R9, RZ, RZ, R5 ;  /* 0x000000ffff097224 */ /* 0x000fe200078e0005 */
[----:B------:R-:W-:-:S04]  /*e600*/  LOP3.LUT R24, R25, 0x380, RZ, 0xc0, !PT ;  /* 0x0000038019187812 */ /* 0x000fc800078ec0ff */
[----:B------:R-:W-:-:S04]  /*e610*/  SHF.R.U64 R24, R24, 0x3, RZ ;  /* 0x0000000318187819 */ /* 0x000fc800000012ff */
[----:B------:R-:W-:Y:S01]  /*e620*/  LOP3.LUT R24, R24, R25, RZ, 0x3c, !PT ;  /* 0x0000001918187212 */ /* 0x000fe200078e3cff */
[----:B------:R-:W-:Y:S01]  /*e630*/  IMAD.X R25, RZ, RZ, R5, P4 ;  /* 0x000000ffff197224 */ /* 0x000fe200020e0605 */
[----:B------:R-:W-:Y:S01]  /*e640*/  SHF.R.S32.HI R38, RZ, 0x1f, R46 ;  /* 0x0000001fff267819 */ /* 0x000fe2000001142e */
[----:B--2---:R-:W-:-:S04]  /*e650*/  IMAD R12, R42, 0xc0, R12 ;  /* 0x000000c02a0c7824 */ /* 0x004fc800078e020c */
[C---:B------:R-:W-:Y:S01]  /*e660*/  VIADD R2, R12.reuse, 0x8 ;  /* 0x000000080c027836 */ /* 0x040fe20000000000 */
[-C--:B------:R-:W-:Y:S02]  /*e670*/  ISETP.GE.OR P1, PT, R12, R35.reuse, P0 ;  /* 0x000000230c00720c */ /* 0x080fe40000726670 */
[----:B------:R-:W-:Y:S02]  /*e680*/  LOP3.LUT R12, R13, 0x380, RZ, 0xc0, !PT ;  /* 0x000003800d0c7812 */ /* 0x000fe400078ec0ff */
[----:B------:R-:W-:Y:S02]  /*e690*/  ISETP.GE.OR P0, PT, R2, R35, P0 ;  /* 0x000000230200720c */ /* 0x000fe40000706670 */
[----:B------:R-:W-:-:S04]  /*e6a0*/  SHF.R.U64 R12, R12, 0x3, RZ ;  /* 0x000000030c0c7819 */ /* 0x000fc800000012ff */
[----:B------:R-:W-:Y:S01]  /*e6b0*/  LOP3.LUT R12, R12, R13, RZ, 0x3c, !PT ;  /* 0x0000000d0c0c7212 */ /* 0x000fe200078e3cff */
[----:B------:R-:W-:Y:S02]  /*e6c0*/  IMAD.X R13, RZ, RZ, R5, P3 ;  /* 0x000000ffff0d7224 */ /* 0x000fe400018e0605 */
[----:B0-----:R-:W-:Y:S04]  /*e6d0*/  @!P1 ST.E desc[UR40][R6.64], R20 ;  /* 0x0000001406009985 */ /* 0x001fe8000c101928 */
[----:B---3--:R0:W-:Y:S01]  /*e6e0*/  @!P0 ST.E desc[UR40][R30.64], R3 ;  /* 0x000000031e008985 */ /* 0x0081e2000c101928 */
[----:B------:R-:W-:-:S03]  /*e6f0*/  IADD3 R21, P0, R4, 0x4800, RZ ;  /* 0x0000480004157810 */ /* 0x000fc60007f1e0ff */
[----:B------:R-:W2:Y:S01]  /*e700*/  LD.E.128 R8, desc[UR40][R8.64] ;  /* 0x0000002808087980 */ /* 0x000ea2000c101d00 */
[----:B------:R-:W-:-:S03]  /*e710*/  LOP3.LUT R2, R21, 0x380, RZ, 0xc0, !PT ;  /* 0x0000038015027812 */ /* 0x000fc600078ec0ff */
[----:B------:R-:W3:Y:S01]  /*e720*/  LD.E.128 R12, desc[UR40][R12.64] ;  /* 0x000000280c0c7980 */ /* 0x000ee2000c101d00 */
[----:B------:R-:W-:Y:S01]  /*e730*/  SHF.R.U64 R2, R2, 0x3, RZ ;  /* 0x0000000302027819 */ /* 0x000fe200000012ff */
[----:B0-----:R-:W-:-:S03]  /*e740*/  IMAD R3, R29, UR4, RZ ;  /* 0x000000041d037c24 */ /* 0x001fc6000f8e02ff */
[----:B------:R-:W-:Y:S01]  /*e750*/  LOP3.LUT R4, R2, R21, RZ, 0x3c, !PT ;  /* 0x0000001502047212 */ /* 0x000fe200078e3cff */
[----:B------:R-:W4:Y:S01]  /*e760*/  LD.E.128 R24, desc[UR40][R24.64] ;  /* 0x0000002818187980 */ /* 0x000f22000c101d00 */
[----:B------:R-:W0:Y:S01]  /*e770*/  @P2 LDC R29, c[0x0][0xbec] ;  /* 0x0002fb00ff1d2b82 */ /* 0x000e220000000800 */
[----:B------:R-:W-:Y:S01]  /*e780*/  IMAD R21, R28, UR5, R3 ;  /* 0x000000051c157c24 */ /* 0x000fe2000f8e0203 */
[----:B------:R-:W-:Y:S01]  /*e790*/  LEA.HI R38, R38, R46, RZ, 0x3 ;  /* 0x0000002e26267211 */ /* 0x000fe200078f18ff */
[----:B------:R-:W-:Y:S01]  /*e7a0*/  IMAD.WIDE.U32 R2, R28, UR4, RZ ;  /* 0x000000041c027c25 */ /* 0x000fe2000f8e00ff */
[----:B------:R-:W-:Y:S01]  /*e7b0*/  ULDC.64 UR4, c[0x0][0xae8] ;  /* 0x0002ba0000047ab9 */ /* 0x000fe20000000a00 */
[----:B------:R-:W-:Y:S02]  /*e7c0*/  IADD3.X R5, RZ, R5, RZ, P0, !PT ;  /* 0x00000005ff057210 */ /* 0x000fe400007fe4ff */
[----:B------:R-:W-:Y:S01]  /*e7d0*/  IMAD.IADD R3, R3, 0x1, R21 ;  /* 0x0000000103037824 */ /* 0x000fe200078e0215 */
[----:B------:R-:W1:Y:S01]  /*e7e0*/  @P2 LDC R31, c[0x0][0xbf0] ;  /* 0x0002fc00ff1f2b82 */ /* 0x000e620000000800 */
[----:B------:R-:W-:-:S02]  /*e7f0*/  IMAD R21, R34, UR4, RZ ;  /* 0x0000000422157c24 */ /* 0x000fc4000f8e02ff */
[----:B------:R-:W2:Y:S01]  /*e800*/  LDL R34, [R1+0x88] ;  /* 0x0000880001227983 */ /* 0x000ea20000100800 */
[----:B------:R-:W-:-:S03]  /*e810*/  LOP3.LUT R38, R38, 0xfffffff8, RZ, 0xc0, !PT ;  /* 0xfffffff826267812 */ /* 0x000fc600078ec0ff */
[----:B------:R-:W5:Y:S01]  /*e820*/  LD.E.128 R4, desc[UR40][R4.64] ;  /* 0x0000002804047980 */ /* 0x000f62000c101d00 */
[----:B------:R-:W-:Y:S02]  /*e830*/  IMAD R21, R44, UR5, R21 ;  /* 0x000000052c157c24 */ /* 0x000fe4000f8e0215 */
[----:B------:R-:W-:Y:S01]  /*e840*/  IMAD.IADD R38, R46, 0x1, -R38 ;  /* 0x000000012e267824 */ /* 0x000fe200078e0a26 */
[----:B------:R-:W-:Y:S01]  /*e850*/  @!PT LDS RZ, [RZ] ;  /* 0x00000000fffff984 */ /* 0x000fe20000000800 */
[----:B------:R-:W-:Y:S01]  /*e860*/  @!PT LDS RZ, [RZ] ;  /* 0x00000000fffff984 */ /* 0x000fe20000000800 */
[----:B------:R-:W-:Y:S01]  /*e870*/  @!PT LDS RZ, [RZ] ;  /* 0x00000000fffff984 */ /* 0x000fe20000000800 */
[----:B------:R-:W-:Y:S01]  /*e880*/  @!PT LDS RZ, [RZ] ;  /* 0x00000000fffff984 */ /* 0x000fe20000000800 */
[----:B------:R0:W-:Y:S06]  /*e890*/  MEMBAR.ALL.CTA ;  /* 0x0000000000007992 */ /* 0x0001ec0000008000 */
[----:B0-----:R-:W0:Y:S01]  /*e8a0*/  FENCE.VIEW.ASYNC.S ;  /* 0x00000000000073c6 */ /* 0x001e220000000000 */
[----:B------:R-:W-:Y:S01]  /*e8b0*/  IMAD.WIDE.U32 R2, R44, UR4, R2 ;  /* 0x000000042c027c25 */ /* 0x000fe2000f8e0002 */
[----:B------:R-:W-:-:S03]  /*e8c0*/  ULDC.64 UR4, c[0x0][0xaf0] ;  /* 0x0002bc0000047ab9 */ /* 0x000fc60000000a00 */
[----:B------:R-:W-:-:S04]  /*e8d0*/  IMAD R20, R38, 0x30, R37 ;  /* 0x0000003026147824 */ /* 0x000fc800078e0225 */
[----:B------:R-:W-:-:S04]  /*e8e0*/  IMAD R30, R42, 0xc0, R20 ;  /* 0x000000c02a1e7824 */ /* 0x000fc800078e0214 */
[----:B------:R-:W-:-:S04]  /*e8f0*/  @P2 IMAD.HI.U32 R20, R30, R29, RZ ;  /* 0x0000001d1e142227 */ /* 0x000fc800078e00ff */
[----:B------:R-:W-:Y:S02]  /*e900*/  IMAD.IADD R3, R3, 0x1, R21 ;  /* 0x0000000103037824 */ /* 0x000fe400078e0215 */
[----:B------:R-:W-:Y:S01]  /*e910*/  IMAD.MOV.U32 R21, RZ, RZ, R30 ;  /* 0x000000ffff157224 */ /* 0x000fe200078e001e */
[----:B-1----:R-:W-:Y:S01]  /*e920*/  @P2 SHF.R.U32.HI R21, RZ, R31, R20 ;  /* 0x0000001fff152219 */ /* 0x002fe20000011614 */
[----:B------:R-:W-:Y:S02]  /*e930*/  IMAD R28, R32, UR4, RZ ;  /* 0x00000004201c7c24 */ /* 0x000fe4000f8e02ff */
[----:B------:R-:W-:Y:S01]  /*e940*/  IMAD.WIDE.U32 R2, R33, UR4, R2 ;  /* 0x0000000421027c25 */ /* 0x000fe2000f8e0002 */
[----:B------:R-:W-:-:S03]  /*e950*/  SHF.R.S32.HI R20, RZ, 0x1f, R21 ;  /* 0x0000001fff147819 */ /* 0x000fc60000011415 */
[----:B------:R-:W-:Y:S01]  /*e960*/  IMAD R29, R33, UR5, R28 ;  /* 0x00000005211d7c24 */ /* 0x000fe2000f8e021c */
[----:B------:R-:W-:Y:S01]  /*e970*/  ULDC.64 UR4, c[0x0][0xae0] ;  /* 0x0002b80000047ab9 */ /* 0x000fe20000000a00 */
[----:B------:R-:W-:Y:S02]  /*e980*/  IMAD.MOV R31, RZ, RZ, -R21 ;  /* 0x000000ffff1f7224 */ /* 0x000fe400078e0a15 */
[----:B------:R-:W-:Y:S02]  /*e990*/  IMAD.IADD R3, R3, 0x1, R29 ;  /* 0x0000000103037824 */ /* 0x000fe400078e021d */
[----:B------:R-:W-:Y:S02]  /*e9a0*/  IMAD R29, R0, R31, R30 ;  /* 0x0000001f001d7224 */ /* 0x000fe400078e021e */
[----:B------:R-:W-:Y:S02]  /*e9b0*/  IMAD R20, R20, UR4, RZ ;  /* 0x0000000414147c24 */ /* 0x000fe4000f8e02ff */
[----:B------:R-:W-:Y:S01]  /*e9c0*/  IMAD.WIDE.U32 R2, R21, UR4, R2 ;  /* 0x0000000415027c25 */ /* 0x000fe2000f8e0002 */
[----:B------:R-:W-:-:S03]  /*e9d0*/  SHF.R.S32.HI R0, RZ, 0x1f, R29 ;  /* 0x0000001fff007819 */ /* 0x000fc6000001141d */
[----:B------:R-:W-:Y:S01]  /*e9e0*/  IMAD R31, R21, UR5, R20 ;  /* 0x00000005151f7c24 */ /* 0x000fe2000f8e0214 */
[----:B------:R-:W-:Y:S02]  /*e9f0*/  ULDC.64 UR4, c[0x0][0xad8] ;  /* 0x0002b60000047ab9 */ /* 0x000fe40000000a00 */
[----:B------:R-:W-:Y:S02]  /*ea00*/  IMAD R0, R0, UR4, RZ ;  /* 0x0000000400007c24 */ /* 0x000fe4000f8e02ff */
[----:B------:R-:W-:Y:S02]  /*ea10*/  IMAD.IADD R3, R3, 0x1, R31 ;  /* 0x0000000103037824 */ /* 0x000fe400078e021f */
[C---:B------:R-:W-:Y:S02]  /*ea20*/  IMAD R21, R29.reuse, UR5, R0 ;  /* 0x000000051d157c24 */ /* 0x040fe4000f8e0200 */
[----:B------:R-:W-:Y:S01]  /*ea30*/  IMAD.WIDE.U32 R2, R29, UR4, R2 ;  /* 0x000000041d027c25 */ /* 0x000fe2000f8e0002 */
[----:B------:R-:W-:-:S04]  /*ea40*/  ULDC.64 UR4, c[0x0][0xa80] ;  /* 0x0002a00000047ab9 */ /* 0x000fc80000000a00 */
[----:B------:R-:W-:Y:S02]  /*ea50*/  IADD3 R3, R3, R21, RZ ;  /* 0x0000001503037210 */ /* 0x000fe40007ffe0ff */
[----:B------:R-:W-:Y:S01]  /*ea60*/  LEA R30, P0, R2, UR4, 0x1 ;  /* 0x00000004021e7c11 */ /* 0x000fe2000f8008ff */
[----:B------:R-:W-:Y:S01]  /*ea70*/  IMAD R32, R42, 0xc0, R37 ;  /* 0x000000c02a207824 */ /* 0x000fe200078e0225 */
[----:B------:R-:W-:Y:S02]  /*ea80*/  ULDC UR4, c[0x0][0xac8] ;  /* 0x0002b20000047ab9 */ /* 0x000fe40000000800 */
[----:B------:R-:W-:Y:S01]  /*ea90*/  LEA.HI.X R31, R2, UR5, R3, 0x1, P0 ;  /* 0x00000005021f7c11 */ /* 0x000fe200080f0c03 */
[----:B0-----:R-:W0:Y:S04]  /*eaa0*/  SHFL.IDX PT, R20, R30, RZ, 0x181f ;  /* 0x00181fff1e147589 */ /* 0x001e2800000e0000 */
[----:B------:R-:W1:Y:S04]  /*eab0*/  SHFL.IDX PT, R28, R30, 0x1, 0x181f ;  /* 0x00381f001e1c7f89 */ /* 0x000e6800000e0000 */
[----:B------:R-:W1:Y:S01]  /*eac0*/  SHFL.IDX PT, R33, R30, 0x2, 0x181f ;  /* 0x00581f001e217f89 */ /* 0x000e6200000e0000 */
[----:B------:R-:W-:-:S03]  /*ead0*/  ISETP.GE.AND P0, PT, R36, UR4, PT ;  /* 0x0000000424007c0c */ /* 0x000fc6000bf06270 */
[----:B------:R-:W2:Y:S01]  /*eae0*/  SHFL.IDX PT, R3, R31, RZ, 0x181f ;  /* 0x00181fff1f037589 */ /* 0x000ea200000e0000 */
[----:B------:R-:W-:-:S03]  /*eaf0*/  VIADD R0, R32, 0x30 ;  /* 0x0000003020007836 */ /* 0x000fc60000000000 */
[----:B------:R-:W2:Y:S01]  /*eb00*/  SHFL.IDX PT, R21, R31, 0x1, 0x181f ;  /* 0x00381f001f157f89 */ /* 0x000ea200000e0000 */
[----:B------:R-:W-:-:S03]  /*eb10*/  VIADD R2, R32, 0x60 ;  /* 0x0000006020027836 */ /* 0x000fc60000000000 */
[----:B------:R-:W2:Y:S01]  /*eb20*/  SHFL.IDX PT, R29, R31, 0x2, 0x181f ;  /* 0x00581f001f1d7f89 */ /* 0x000ea200000e0000 */
[-C--:B------:R-:W-:Y:S02]  /*eb30*/  ISETP.GE.OR P1, PT, R32, R35.reuse, P0 ;  /* 0x000000232000720c */ /* 0x080fe40000726670 */
[-C--:B------:R-:W-:Y:S02]  /*eb40*/  ISETP.GE.OR P2, PT, R0, R35.reuse, P0 ;  /* 0x000000230000720c */ /* 0x080fe40000746670 */
[----:B------:R-:W-:Y:S01]  /*eb50*/  ISETP.GE.OR P3, PT, R2, R35, P0 ;  /* 0x000000230200720c */ /* 0x000fe20000766670 */
[----:B------:R-:W-:-:S08]  /*eb60*/  VIADD R0, R18, 0x13220 ;  /* 0x0001322012007836 */ /* 0x000fd00000000000 */
[C---:B0-----:R-:W-:Y:S02]  /*eb70*/  @!P1 LEA R2, P4, R36.reuse, R20, 0x1 ;  /* 0x0000001424029211 */ /* 0x041fe400078808ff */
[C---:B-1----:R-:W-:Y:S02]  /*eb80*/  @!P2 LEA R20, P5, R36.reuse, R28, 0x1 ;  /* 0x0000001c2414a211 */ /* 0x042fe400078a08ff */
[----:B------:R-:W-:Y:S02]  /*eb90*/  @!P3 LEA R28, P6, R36, R33, 0x1 ;  /* 0x00000021241cb211 */ /* 0x000fe400078c08ff */
[----:B------:R-:W-:-:S04]  /*eba0*/  PRMT R0, RZ, 0x654, R0 ;  /* 0x00000654ff007816 */ /* 0x000fc80000000000 */
[----:B------:R0:W-:Y:S02]  /*ebb0*/  SYNCS.ARRIVE.TRANS64.RED.A1T0 RZ, [R0+URZ], RZ ;  /* 0x000000ff00ff79a7 */ /* 0x0001e4000810043f */
[----:B0-----:R-:W-:-:S05]  /*ebc0*/  VIADD R0, R32, 0x90 ;  /* 0x0000009020007836 */ /* 0x001fca0000000000 */
[----:B------:R-:W-:Y:S01]  /*ebd0*/  ISETP.GE.OR P0, PT, R0, R35, P0 ;  /* 0x000000230000720c */ /* 0x000fe20000706670 */
[----:B------:R-:W0:Y:S04]  /*ebe0*/  SHFL.IDX PT, R30, R30, 0x3, 0x181f ;  /* 0x00781f001e1e7f89 */ /* 0x000e2800000e0000 */
[----:B------:R-:W1:Y:S01]  /*ebf0*/  SHFL.IDX PT, R31, R31, 0x3, 0x181f ;  /* 0x00781f001f1f7f89 */ /* 0x000e6200000e0000 */
[C-C-:B--2---:R-:W-:Y:S02]  /*ec00*/  @!P1 LEA.HI.X R3, R36.reuse, R3, R34.reuse, 0x1, P4 ;  /* 0x0000000324039211 */ /* 0x144fe400020f0c22 */
[C-C-:B------:R-:W-:Y:S02]  /*ec10*/  @!P2 LEA.HI.X R21, R36.reuse, R21, R34.reuse, 0x1, P5 ;  /* 0x000000152415a211 */ /* 0x140fe400028f0c22 */
[----:B------:R-:W-:Y:S01]  /*ec20*/  @!P3 LEA.HI.X R29, R36, R29, R34, 0x1, P6 ;  /* 0x0000001d241db211 */ /* 0x000fe200030f0c22 */
[----:B------:R2:W-:Y:S04]  /*ec30*/  @!P1 ST.E.128 desc[UR40][R2.64], R8 ;  /* 0x0000000802009985 */ /* 0x0005e8000c101d28 */
[----:B---3--:R2:W-:Y:S04]  /*ec40*/  @!P2 ST.E.128 desc[UR40][R20.64], R12 ;  /* 0x0000000c1400a985 */ /* 0x0085e8000c101d28 */
[----:B----4-:R2:W-:Y:S01]  /*ec50*/  @!P3 ST.E.128 desc[UR40][R28.64], R24 ;  /* 0x000000181c00b985 */ /* 0x0105e2000c101d28 */
[----:B01----:R-:W-:Y:S05]  /*ec60*/  @P0 BRA `(.L_x_515) ;  /* 0x0000000800800947 */ /* 0x003fea0003800000 */
[----:B--2---:R-:W-:-:S04]  /*ec70*/  LEA R2, P0, R36, R30, 0x1 ;  /* 0x0000001e24027211 */ /* 0x004fc800078008ff */
[----:B------:R-:W-:-:S05]  /*ec80*/  LEA.HI.X R3, R36, R31, R34, 0x1, P0 ;  /* 0x0000001f24037211 */ /* 0x000fca00000f0c22 */
[----:B-----5:R0:W-:Y:S01]  /*ec90*/  ST.E.128 desc[UR40][R2.64], R4 ;  /* 0x0000000402007985 */ /* 0x0201e2000c101d28 */
[----:B------:R-:W-:Y:S05]  /*eca0*/  BRA `(.L_x_515) ;  /* 0x0000000800707947 */ /* 0x000fea0003800000 */
.L_x_513:
[----:B------:R-:W2:Y:S01]  /*ecb0*/  LDL.LU R4, [R1+0x48] ;  /* 0x0000480001047983 */ /* 0x000ea20000300800 */
[----:B------:R-:W-:Y:S01]  /*ecc0*/  ULDC.64 UR4, c[0x0][0xc00] ;  /* 0x0003000000047ab9 */ /* 0x000fe20000000a00 */
[----:B------:R-:W-:Y:S01]  /*ecd0*/  IMAD.MOV.U32 R6, RZ, RZ, RZ ;  /* 0x000000ffff067224 */ /* 0x000fe200078e00ff */
[----:B------:R-:W1:Y:S01]  /*ece0*/  LDC R25, c[0x0][0xbe8] ;  /* 0x0002fa00ff197b82 */ /* 0x000e620000000800 */
[----:B------:R-:W3:Y:S01]  /*ecf0*/  LDL.LU R0, [R1+0x4c] ;  /* 0x00004c0001007983 */ /* 0x000ee20000300800 */
[----:B------:R-:W-:-:S04]  /*ed00*/  ISETP.NE.U32.AND P0, PT, RZ, UR4, PT ;  /* 0x00000004ff007c0c */ /* 0x000fc8000bf05070 */
[----:B------:R-:W-:Y:S02]  /*ed10*/  ISETP.NE.AND.EX P0, PT, RZ, UR5, PT, P0 ;  /* 0x00000005ff007c0c */ /* 0x000fe4000bf05300 */
[----:B--2---:R-:W-:-:S04]  /*ed20*/  IADD3 R2, P1, R4, UR4, RZ ;  /* 0x0000000404027c10 */ /* 0x004fc8000ff3e0ff */
[----:B---3--:R-:W-:Y:S01]  /*ed30*/  IADD3.X R3, R0, UR5, RZ, P1, !PT ;  /* 0x0000000500037c10 */ /* 0x008fe20008ffe4ff */
[----:B------:R-:W-:Y:S02]  /*ed40*/  ULDC.64 UR4, c[0x0][0xc08] ;  /* 0x0003020000047ab9 */ /* 0x000fe40000000a00 */
[----:B------:R-:W-:-:S04]  /*ed50*/  ISETP.NE.U32.AND P1, PT, RZ, UR4, PT ;  /* 0x00000004ff007c0c */ /* 0x000fc8000bf25070 */
[----:B------:R2:W5:Y:S01]  /*ed60*/  @P0 LDG.E R6, desc[UR40][R2.64] ;  /* 0x0000002802060981 */ /* 0x000562000c1e1900 */
[----:B------:R-:W-:Y:S01]  /*ed70*/  ISETP.NE.AND.EX P1, PT, RZ, UR5, PT, P1 ;  /* 0x00000005ff007c0c */ /* 0x000fe2000bf25310 */
[----:B------:R-:W3:-:S12]  /*ed80*/  S2R R7, SR_TID.X ;  /* 0x0000000000077919 */ /* 0x000ed80000002100 */
[----:B------:R-:W-:Y:S01]  /*ed90*/  @P1 IADD3 R4, P2, R4, UR4, RZ ;  /* 0x0000000404041c10 */ /* 0x000fe2000ff5e0ff */
[----:B------:R-:W-:-:S03]  /*eda0*/  ULDC UR4, c[0x0][0xa88] ;  /* 0x0002a20000047ab9 */ /* 0x000fc60000000800 */
[----:B------:R-:W-:Y:S01]  /*edb0*/  @P1 IADD3.X R5, R0, UR5, RZ, P2, !PT ;  /* 0x0000000500051c10 */ /* 0x000fe200097fe4ff */
[----:B------:R-:W-:-:S06]  /*edc0*/  IMAD.U32 R0, RZ, RZ, UR4 ;  /* 0x00000004ff007e24 */ /* 0x000fcc000f8e00ff */
[----:B------:R2:W5:Y:S01]  /*edd0*/  @P1 LDG.E R0, desc[UR40][R4.64] ;  /* 0x0000002804001981 */ /* 0x000562000c1e1900 */
[----:B-1----:R-:W-:Y:S01]  /*ede0*/  ISETP.NE.AND P2, PT, R25, 0x1, PT ;  /* 0x000000011900780c */ /* 0x002fe20003f45270 */
[----:B---3--:R-:W-:-:S12]  /*edf0*/  VIADD R26, R7, 0xffffff80 ;  /* 0xffffff80071a7836 */ /* 0x008fd80000000000 */
[----:B------:R-:W1:Y:S01]  /*ee00*/  @P2 LDC R27, c[0x0][0xbec] ;  /* 0x0002fb00ff1b2b82 */ /* 0x000e620000000800 */
[----:B------:R-:W-:Y:S01]  /*ee10*/  ISETP.GE.AND P3, PT, R26, 0xc0, PT ;  /* 0x000000c01a00780c */ /* 0x000fe20003f66270 */
[----:B--2---:R-:W-:-:S12]  /*ee20*/  @P1 BRA `(.L_x_516) ;  /* 0x0000000000101947 */ /* 0x004fd80003800000 */
[----:B------:R-:W-:Y:S05]  /*ee30*/  @!P0 BRA `(.L_x_516) ;  /* 0x00000000000c8947 */ /* 0x000fea0003800000 */
[----:B------:R-:W2:Y:S04]  /*ee40*/  LDG.E R5, desc[UR40][R2.64] ;  /* 0x0000002802057981 */ /* 0x000ea8000c1e1900 */
[----:B-----5:R-:W2:Y:S02]  /*ee50*/  LDG.E R0, desc[UR40][R2.64+0x4] ;  /* 0x0000042802007981 */ /* 0x020ea4000c1e1900 */
[----:B--2---:R-:W-:-:S07]  /*ee60*/  IADD3 R0, -R5, R0, RZ ;  /* 0x0000000005007210 */ /* 0x004fce0007ffe1ff */
.L_x_516:
[----:B------:R-:W2:Y:S04]  /*ee70*/  LDL.LU R3, [R1+0x40] ;  /* 0x0000400001037983 */ /* 0x000ea80000300800 */
[----:B------:R-:W3:Y:S04]  /*ee80*/  LDL.LU R2, [R1+0x5c] ;  /* 0x00005c0001027983 */ /* 0x000ee80000300800 */
[----:B------:R-:W4:Y:S04]  /*ee90*/  LDL R24, [R1+0x44] ;  /* 0x0000440001187983 */ /* 0x000f280000100800 */
[----:B------:R0:W5:Y:S01]  /*eea0*/  LDL R14, [R1+0x58] ;  /* 0x00005800010e7983 */ /* 0x0001620000100800 */
[----:B------:R-:W-:Y:S01]  /*eeb0*/  BSSY B1, `(.L_x_517) ;  /* 0x000002d000017945 */ /* 0x000fe20003800000 */
[----:B-----5:R-:W-:-:S02]  /*eec0*/  SHF.R.S32.HI R11, RZ, 0x1f, R6 ;  /* 0x0000001fff0b7819 */ /* 0x020fc40000011406 */
[----:B--2---:R-:W-:Y:S02]  /*eed0*/  SEL R13, R3, RZ, !P0 ;  /* 0x000000ff030d7207 */ /* 0x004fe40004000000 */
[----:B---3--:R-:W-:Y:S02]  /*eee0*/  SEL R12, R2, RZ, !P0 ;  /* 0x000000ff020c7207 */ /* 0x008fe40004000000 */
[----:B----4-:R-:W-:Y:S01]  /*eef0*/  SHF.R.S32.HI R10, RZ, 0x1f, R24 ;  /* 0x0000001fff0a7819 */ /* 0x010fe20000011418 */
[----:B0-----:R-:W-:Y:S06]  /*ef00*/  @P3 BRA `(.L_x_518) ;  /* 0x00000000009c3947 */ /* 0x001fec0003800000 */
[----:B------:R-:W0:Y:S01]  /*ef10*/  LDC R9, c[0x0][0xbe8] ;  /* 0x0002fa00ff097b82 */ /* 0x000e220000000800 */
[----:B------:R-:W-:-:S04]  /*ef20*/  IMAD R2, R14, 0xc0, R7 ;  /* 0x000000c00e027824 */ /* 0x000fc800078e0207 */
[----:B------:R-:W-:Y:S02]  /*ef30*/  VIADD R8, R2, 0xffffff80 ;  /* 0xffffff8002087836 */ /* 0x000fe40000000000 */
[----:B0-----:R-:W-:-:S05]  /*ef40*/  IMAD R3, R0, R9, RZ ;  /* 0x0000000900037224 */ /* 0x001fca00078e02ff */
[----:B------:R-:W-:-:S13]  /*ef50*/  ISETP.GE.AND P0, PT, R8, R3, PT ;  /* 0x000000030800720c */ /* 0x000fda0003f06270 */
[----:B------:R-:W-:Y:S05]  /*ef60*/  @P0 BRA `(.L_x_518) ;  /* 0x0000000000840947 */ /* 0x000fea0003800000 */
[----:B------:R-:W-:Y:S01]  /*ef70*/  ISETP.NE.AND P0, PT, R9, 0x1, PT ;  /* 0x000000010900780c */ /* 0x000fe20003f05270 */
[----:B------:R-:W-:Y:S01]  /*ef80*/  ULDC.64 UR4, c[0x0][0xb90] ;  /* 0x0002e40000047ab9 */ /* 0x000fe20000000a00 */
[----:B------:R-:W-:Y:S02]  /*ef90*/  IMAD.MOV.U32 R2, RZ, RZ, R6 ;  /* 0x000000ffff027224 */ /* 0x000fe400078e0006 */
[----:B------:R-:W-:Y:S02]  /*efa0*/  IMAD R7, R10, UR4, RZ ;  /* 0x000000040a077c24 */ /* 0x000fe4000f8e02ff */
[----:B------:R-:W-:Y:S02]  /*efb0*/  IMAD.MOV.U32 R3, RZ, RZ, R11 ;  /* 0x000000ffff037224 */ /* 0x000fe400078e000b */
[----:B------:R-:W-:Y:S02]  /*efc0*/  IMAD.MOV.U32 R5, RZ, RZ, R8 ;  /* 0x000000ffff057224 */ /* 0x000fe400078e0008 */
[----:B------:R-:W-:-:S03]  /*efd0*/  IMAD.WIDE.U32 R2, R24, UR4, R2 ;  /* 0x0000000418027c25 */ /* 0x000fc6000f8e0002 */
[----:B------:R-:W0:Y:S01]  /*efe0*/  @P0 LDC R15, c[0x0][0xbec] ;  /* 0x0002fb00ff0f0b82 */ /* 0x000e220000000800 */
[----:B------:R-:W-:Y:S01]  /*eff0*/  IMAD R7, R24, UR5, R7 ;  /* 0x0000000518077c24 */ /* 0x000fe2000f8e0207 */
[----:B------:R-:W-:-:S03]  /*f000*/  ULDC.64 UR4, c[0x0][0xb98] ;  /* 0x0002e60000047ab9 */ /* 0x000fc60000000a00 */
[----:B------:R-:W-:-:S03]  /*f010*/  IMAD.IADD R3, R3, 0x1, R7 ;  /* 0x0000000103037824 */ /* 0x000fc600078e0207 */
[----:B------:R-:W2:Y:S01]  /*f020*/  @P0 LDC R21, c[0x0][0xbf0] ;  /* 0x0002fc00ff150b82 */ /* 0x000ea20000000800 */
[----:B------:R-:W-:-:S04]  /*f030*/  IMAD.WIDE.U32 R2, R13, UR4, R2 ;  /* 0x000000040d027c25 */ /* 0x000fc8000f8e0002 */
[----:B0-----:R-:W-:-:S05]  /*f040*/  @P0 IMAD.HI.U32 R4, R8, R15, RZ ;  /* 0x0000000f08040227 */ /* 0x001fca00078e00ff */
[----:B--2---:R-:W-:Y:S01]  /*f050*/  @P0 SHF.R.U32.HI R5, RZ, R21, R4 ;  /* 0x00000015ff050219 */ /* 0x004fe20000011604 */
[----:B------:R-:W-:-:S03]  /*f060*/  IMAD R4, R12, UR4, RZ ;  /* 0x000000040c047c24 */ /* 0x000fc6000f8e02ff */
[----:B------:R-:W-:Y:S01]  /*f070*/  IADD3 R2, P0, R5, R2, RZ ;  /* 0x0000000205027210 */ /* 0x000fe20007f1e0ff */
[----:B------:R-:W-:-:S04]  /*f080*/  IMAD.MOV R7, RZ, RZ, -R5 ;  /* 0x000000ffff077224 */ /* 0x000fc800078e0a05 */
[----:B------:R-:W-:Y:S01]  /*f090*/  IMAD R7, R9, R7, R8 ;  /* 0x0000000709077224 */ /* 0x000fe200078e0208 */
[----:B------:R-:W-:Y:S01]  /*f0a0*/  SHF.R.S32.HI R9, RZ, 0x1f, R5 ;  /* 0x0000001fff097819 */ /* 0x000fe20000011405 */
[----:B------:R-:W-:Y:S01]  /*f0b0*/  IMAD R8, R13, UR5, R4 ;  /* 0x000000050d087c24 */ /* 0x000fe2000f8e0204 */
[----:B------:R-:W-:Y:S02]  /*f0c0*/  ULDC.64 UR4, c[0x0][0xb88] ;  /* 0x0002e20000047ab9 */ /* 0x000fe40000000a00 */
[----:B------:R-:W-:Y:S02]  /*f0d0*/  SHF.R.S32.HI R4, RZ, 0x1f, R7 ;  /* 0x0000001fff047819 */ /* 0x000fe40000011407 */
[----:B------:R-:W-:-:S03]  /*f0e0*/  IADD3.X R3, R9, R3, R8, P0, !PT ;  /* 0x0000000309037210 */ /* 0x000fc600007fe408 */
[----:B------:R-:W-:Y:S02]  /*f0f0*/  IMAD R4, R4, UR4, RZ ;  /* 0x0000000404047c24 */ /* 0x000fe4000f8e02ff */
[----:B------:R-:W-:-:S04]  /*f100*/  IMAD.WIDE.U32 R2, R7, UR4, R2 ;  /* 0x0000000407027c25 */ /* 0x000fc8000f8e0002 */
[----:B------:R-:W-:Y:S01]  /*f110*/  IMAD R5, R7, UR5, R4 ;  /* 0x0000000507057c24 */ /* 0x000fe2000f8e0204 */
[----:B------:R-:W-:Y:S02]  /*f120*/  ULDC.64 UR4, c[0x0][0xb50] ;  /* 0x0002d40000047ab9 */ /* 0x000fe40000000a00 */
[----:B------:R-:W-:Y:S01]  /*f130*/  LEA R4, P0, R2, UR4, 0x2 ;  /* 0x0000000402047c11 */ /* 0x000fe2000f8010ff */
[----:B------:R-:W-:-:S05]  /*f140*/  IMAD.IADD R3, R3, 0x1, R5 ;  /* 0x0000000103037824 */ /* 0x000fca00078e0205 */
[----:B------:R-:W-:Y:S02]  /*f150*/  LEA.HI.X R5, R2, UR5, R3, 0x2, P0 ;  /* 0x0000000502057c11 */ /* 0x000fe400080f1403 */
[----:B------:R-:W-:-:S05]  /*f160*/  MOV R3, 0xff800000 ;  /* 0xff80000000037802 */ /* 0x000fca0000000f00 */
[----:B------:R0:W-:Y:S02]  /*f170*/  STG.E desc[UR40][R4.64], R3 ;  /* 0x0000000304007986 */ /* 0x0001e4000c101928 */
.L_x_518:
[----:B------:R-:W-:Y:S05]  /*f180*/  BSYNC B1 ;  /* 0x0000000000017941 */ /* 0x000fea0003800000 */
.L_x_517:
[----:B------:R-:W2:Y:S04]  /*f190*/  LDL R15, [R1+0x60] ;  /* 0x00006000010f7983 */ /* 0x000ea80000100800 */
[----:B------:R-:W3:Y:S01]  /*f1a0*/  LDL R20, [R1+0x88] ;  /* 0x0000880001147983 */ /* 0x000ee20000100800 */
[--C-:B0-----:R-:W-:Y:S01]  /*f1b0*/  SHF.R.S32.HI R4, RZ, 0x1f, R26.reuse ;  /* 0x0000001fff047819 */ /* 0x101fe2000001141a */
[----:B------:R-:W0:Y:S01]  /*f1c0*/  @P2 LDC R9, c[0x0][0xbf0] ;  /* 0x0002fc00ff092b82 */ /* 0x000e220000000800 */
[----:B------:R-:W-:Y:S01]  /*f1d0*/  SHF.R.S32.HI R21, RZ, 0x1f, R26 ;  /* 0x0000001fff157819 */ /* 0x000fe2000001141a */
[----:B------:R-:W-:Y:S01]  /*f1e0*/  ULDC.64 UR4, c[0x0][0xaa0] ;  /* 0x0002a80000047ab9 */ /* 0x000fe20000000a00 */
[-C--:B------:R-:W-:Y:S01]  /*f1f0*/  LEA.HI R4, R4, R26.reuse, RZ, 0x3 ;  /* 0x0000001a04047211 */ /* 0x080fe200078f18ff */
[----:B------:R-:W-:Y:S01]  /*f200*/  IMAD R3, R11, UR4, RZ ;  /* 0x000000040b037c24 */ /* 0x000fe2000f8e02ff */
[----:B------:R-:W-:-:S02]  /*f210*/  LEA.HI R21, R21, R26, RZ, 0x3 ;  /* 0x0000001a15157211 */ /* 0x000fc400078f18ff */
[----:B------:R-:W-:Y:S01]  /*f220*/  LOP3.LUT R4, R4, 0xfffffff8, RZ, 0xc0, !PT ;  /* 0xfffffff804047812 */ /* 0x000fe200078ec0ff */
[C---:B------:R-:W-:Y:S01]  /*f230*/  IMAD R5, R6.reuse, UR5, R3 ;  /* 0x0000000506057c24 */ /* 0x040fe2000f8e0203 */
[----:B------:R-:W-:Y:S01]  /*f240*/  SHF.R.S32.HI R21, RZ, 0x3, R21 ;  /* 0x00000003ff157819 */ /* 0x000fe20000011415 */
[----:B------:R-:W-:Y:S01]  /*f250*/  IMAD.WIDE.U32 R2, R6, UR4, RZ ;  /* 0x0000000406027c25 */ /* 0x000fe2000f8e00ff */
[----:B------:R-:W-:-:S03]  /*f260*/  ULDC.64 UR4, c[0x0][0xae8] ;  /* 0x0002ba0000047ab9 */ /* 0x000fc60000000a00 */
[----:B------:R-:W-:Y:S02]  /*f270*/  IMAD.IADD R4, R26, 0x1, -R4 ;  /* 0x000000011a047824 */ /* 0x000fe400078e0a04 */
[----:B------:R-:W-:Y:S02]  /*f280*/  IMAD.IADD R3, R3, 0x1, R5 ;  /* 0x0000000103037824 */ /* 0x000fe400078e0205 */
[----:B------:R-:W-:Y:S02]  /*f290*/  IMAD R6, R4, 0x30, R21 ;  /* 0x0000003004067824 */ /* 0x000fe400078e0215 */
[----:B------:R-:W-:Y:S02]  /*f2a0*/  IMAD R4, R10, UR4, RZ ;  /* 0x000000040a047c24 */ /* 0x000fe4000f8e02ff */
[----:B------:R-:W-:Y:S02]  /*f2b0*/  IMAD R8, R14, 0xc0, R6 ;  /* 0x000000c00e087824 */ /* 0x000fe400078e0206 */
[----:B------:R-:W-:-:S02]  /*f2c0*/  IMAD R7, R24, UR5, R4 ;  /* 0x0000000518077c24 */ /* 0x000fc4000f8e0204 */
[----:B-1----:R-:W-:-:S04]  /*f2d0*/  @P2 IMAD.HI.U32 R4, R8, R27, RZ ;  /* 0x0000001b08042227 */ /* 0x002fc800078e00ff */
[----:B------:R-:W-:Y:S01]  /*f2e0*/  IMAD.WIDE.U32 R2, R24, UR4, R2 ;  /* 0x0000000418027c25 */ /* 0x000fe2000f8e0002 */
[----:B------:R-:W-:-:S03]  /*f2f0*/  ULDC.64 UR4, c[0x0][0xaf0] ;  /* 0x0002bc0000047ab9 */ /* 0x000fc60000000a00 */
[----:B------:R-:W-:Y:S01]  /*f300*/  IMAD.MOV.U32 R5, RZ, RZ, R8 ;  /* 0x000000ffff057224 */ /* 0x000fe200078e0008 */
[----:B0-----:R-:W-:Y:S01]  /*f310*/  @P2 SHF.R.U32.HI R5, RZ, R9, R4 ;  /* 0x00000009ff052219 */ /* 0x001fe20000011604 */
[----:B------:R-:W-:Y:S02]  /*f320*/  IMAD.IADD R3, R3, 0x1, R7 ;  /* 0x0000000103037824 */ /* 0x000fe400078e0207 */
[----:B------:R-:W-:Y:S01]  /*f330*/  IMAD R6, R12, UR4, RZ ;  /* 0x000000040c067c24 */ /* 0x000fe2000f8e02ff */
[--C-:B------:R-:W-:Y:S01]  /*f340*/  SHF.R.S32.HI R4, RZ, 0x1f, R5.reuse ;  /* 0x0000001fff047819 */ /* 0x100fe20000011405 */
[----:B------:R-:W-:Y:S02]  /*f350*/  IMAD.MOV R7, RZ, RZ, -R5 ;  /* 0x000000ffff077224 */ /* 0x000fe400078e0a05 */
[C---:B------:R-:W-:Y:S02]  /*f360*/  IMAD R9, R13.reuse, UR5, R6 ;  /* 0x000000050d097c24 */ /* 0x040fe4000f8e0206 */
[----:B------:R-:W-:Y:S01]  /*f370*/  IMAD.WIDE.U32 R2, R13, UR4, R2 ;  /* 0x000000040d027c25 */ /* 0x000fe2000f8e0002 */
[----:B------:R-:W-:-:S03]  /*f380*/  ULDC.64 UR4, c[0x0][0xae0] ;  /* 0x0002b80000047ab9 */ /* 0x000fc60000000a00 */
[----:B------:R-:W-:Y:S02]  /*f390*/  IMAD R7, R25, R7, R8 ;  /* 0x0000000719077224 */ /* 0x000fe400078e0208 */
[----:B------:R-:W-:Y:S02]  /*f3a0*/  IMAD R6, R4, UR4, RZ ;  /* 0x0000000404067c24 */ /* 0x000fe4000f8e02ff */
[----:B------:R-:W-:Y:S01]  /*f3b0*/  IMAD.IADD R3, R3, 0x1, R9 ;  /* 0x0000000103037824 */ /* 0x000fe200078e0209 */
[----:B------:R-:W-:Y:S01]  /*f3c0*/  SHF.R.S32.HI R4, RZ, 0x1f, R7 ;  /* 0x0000001fff047819 */ /* 0x000fe20000011407 */
[C---:B------:R-:W-:Y:S02]  /*f3d0*/  IMAD R9, R5.reuse, UR5, R6 ;  /* 0x0000000505097c24 */ /* 0x040fe4000f8e0206 */
[----:B------:R-:W-:Y:S01]  /*f3e0*/  IMAD.WIDE.U32 R2, R5, UR4, R2 ;  /* 0x0000000405027c25 */ /* 0x000fe2000f8e0002 */
[----:B------:R-:W-:-:S03]  /*f3f0*/  ULDC.64 UR4, c[0x0][0xad8] ;  /* 0x0002b60000047ab9 */ /* 0x000fc60000000a00 */
[----:B------:R-:W-:Y:S02]  /*f400*/  IMAD R4, R4, UR4, RZ ;  /* 0x0000000404047c24 */ /* 0x000fe4000f8e02ff */
[----:B------:R-:W-:Y:S02]  /*f410*/  IMAD.IADD R3, R3, 0x1, R9 ;  /* 0x0000000103037824 */ /* 0x000fe400078e0209 */
[C---:B------:R-:W-:Y:S02]  /*f420*/  IMAD R5, R7.reuse, UR5, R4 ;  /* 0x0000000507057c24 */ /* 0x040fe4000f8e0204 */
[----:B------:R-:W-:Y:S01]  /*f430*/  IMAD.WIDE.U32 R2, R7, UR4, R2 ;  /* 0x0000000407027c25 */ /* 0x000fe2000f8e0002 */
[----:B------:R-:W-:-:S03]  /*f440*/  ULDC.64 UR4, c[0x0][0xa80] ;  /* 0x0002a00000047ab9 */ /* 0x000fc60000000a00 */
[----:B------:R-:W-:Y:S01]  /*f450*/  IMAD R14, R14, 0xc0, R21 ;  /* 0x000000c00e0e7824 */ /* 0x000fe200078e0215 */
[----:B------:R-:W-:Y:S01]  /*f460*/  IADD3 R3, R3, R5, RZ ;  /* 0x0000000503037210 */ /* 0x000fe20007ffe0ff */
[----:B------:R-:W-:Y:S01]  /*f470*/  IMAD R25, R0, R25, RZ ;  /* 0x0000001900197224 */ /* 0x000fe200078e02ff */
[----:B------:R-:W-:Y:S01]  /*f480*/  LEA R4, P0, R2, UR4, 0x1 ;  /* 0x0000000402047c11 */ /* 0x000fe2000f8008ff */
[----:B------:R-:W-:Y:S01]  /*f490*/  ULDC UR4, c[0x0][0xac8] ;  /* 0x0002b20000047ab9 */ /* 0x000fe20000000800 */
[----:B------:R-:W-:Y:S02]  /*f4a0*/  VIADD R0, R14, 0x30 ;  /* 0x000000300e007836 */ /* 0x000fe40000000000 */
[----:B------:R-:W-:Y:S01]  /*f4b0*/  LEA.HI.X R8, R2, UR5, R3, 0x1, P0 ;  /* 0x0000000502087c11 */ /* 0x000fe200080f0c03 */
[----:B------:R-:W0:Y:S01]  /*f4c0*/  SHFL.IDX PT, R6, R4, RZ, 0x181f ;  /* 0x00181fff04067589 */ /* 0x000e2200000e0000 */
[C---:B------:R-:W-:Y:S02]  /*f4d0*/  VIADD R2, R14.reuse, 0x60 ;  /* 0x000000600e027836 */ /* 0x040fe40000000000 */
[----:B------:R-:W-:Y:S01]  /*f4e0*/  VIADD R3, R14, 0x90 ;  /* 0x000000900e037836 */ /* 0x000fe20000000000 */
[----:B------:R-:W1:Y:S04]  /*f4f0*/  SHFL.IDX PT, R9, R4, 0x1, 0x181f ;  /* 0x00381f0004097f89 */ /* 0x000e6800000e0000 */
[----:B------:R-:W4:Y:S04]  /*f500*/  SHFL.IDX PT, R11, R4, 0x2, 0x181f ;  /* 0x00581f00040b7f89 */ /* 0x000f2800000e0000 */
[----:B------:R-:W3:Y:S04]  /*f510*/  SHFL.IDX PT, R5, R8, RZ, 0x181f ;  /* 0x00181fff08057589 */ /* 0x000ee800000e0000 */
[----:B------:R1:W5:Y:S04]  /*f520*/  SHFL.IDX PT, R13, R4, 0x3, 0x181f ;  /* 0x00781f00040d7f89 */ /* 0x00036800000e0000 */
[----:B------:R-:W5:Y:S04]  /*f530*/  SHFL.IDX PT, R7, R8, 0x1, 0x181f ;  /* 0x00381f0008077f89 */ /* 0x000f6800000e0000 */
[----:B------:R-:W5:Y:S04]  /*f540*/  SHFL.IDX PT, R10, R8, 0x2, 0x181f ;  /* 0x00581f00080a7f89 */ /* 0x000f6800000e0000 */
[----:B------:R5:W5:Y:S01]  /*f550*/  SHFL.IDX PT, R12, R8, 0x3, 0x181f ;  /* 0x00781f00080c7f89 */ /* 0x000b6200000e0000 */
[----:B--2---:R-:W-:-:S04]  /*f560*/  ISETP.GE.AND P0, PT, R15, UR4, PT ;  /* 0x000000040f007c0c */ /* 0x004fc8000bf06270 */
[-C--:B------:R-:W-:Y:S02]  /*f570*/  ISETP.GE.OR P3, PT, R14, R25.reuse, P0 ;  /* 0x000000190e00720c */ /* 0x080fe40000766670 */
[-C--:B------:R-:W-:Y:S02]  /*f580*/  ISETP.GE.OR P2, PT, R0, R25.reuse, P0 ;  /* 0x000000190000720c */ /* 0x080fe40000746670 */
[-C--:B------:R-:W-:Y:S02]  /*f590*/  ISETP.GE.OR P1, PT, R2, R25.reuse, P0 ;  /* 0x000000190200720c */ /* 0x080fe40000726670 */
[----:B------:R-:W-:-:S07]  /*f5a0*/  ISETP.GE.OR P0, PT, R3, R25, P0 ;  /* 0x000000190300720c */ /* 0x000fce0000706670 */
[C---:B0-----:R-:W-:Y:S02]  /*f5b0*/  @!P3 LEA R2, P6, R15.reuse, R6, 0x1 ;  /* 0x000000060f02b211 */ /* 0x041fe400078c08ff */
[C---:B-1----:R-:W-:Y:S02]  /*f5c0*/  @!P2 LEA R4, P5, R15.reuse, R9, 0x1 ;  /* 0x000000090f04a211 */ /* 0x042fe400078a08ff */
[C---:B----4-:R-:W-:Y:S02]  /*f5d0*/  @!P1 LEA R6, P4, R15.reuse, R11, 0x1 ;  /* 0x0000000b0f069211 */ /* 0x050fe400078808ff */
[C-C-:B---3--:R-:W-:Y:S02]  /*f5e0*/  @!P3 LEA.HI.X R3, R15.reuse, R5, R20.reuse, 0x1, P6 ;  /* 0x000000050f03b211 */ /* 0x148fe400030f0c14 */
[C---:B-----5:R-:W-:Y:S02]  /*f5f0*/  @!P0 LEA R8, P6, R15.reuse, R13, 0x1 ;  /* 0x0000000d0f088211 */ /* 0x060fe400078c08ff */
[C-C-:B------:R-:W-:Y:S01]  /*f600*/  @!P2 LEA.HI.X R5, R15.reuse, R7, R20.reuse, 0x1, P5 ;  /* 0x000000070f05a211 */ /* 0x140fe200028f0c14 */
[----:B------:R1:W-:Y:S01]  /*f610*/  @!P3 ST.E.128 desc[UR40][R2.64], RZ ;  /* 0x000000ff0200b985 */ /* 0x0003e2000c101d28 */
[----:B------:R-:W-:-:S02]  /*f620*/  @!P1 LEA.HI.X R7, R15, R10, R20, 0x1, P4 ;  /* 0x0000000a0f079211 */ /* 0x000fc400020f0c14 */
[----:B------:R-:W-:Y:S01]  /*f630*/  @!P0 LEA.HI.X R9, R15, R12, R20, 0x1, P6 ;  /* 0x0000000c0f098211 */ /* 0x000fe200030f0c14 */
[----:B------:R1:W-:Y:S04]  /*f640*/  @!P2 ST.E.128 desc[UR40][R4.64], RZ ;  /* 0x000000ff0400a985 */ /* 0x0003e8000c101d28 */
[----:B------:R1:W-:Y:S04]  /*f650*/  @!P1 ST.E.128 desc[UR40][R6.64], RZ ;  /* 0x000000ff06009985 */ /* 0x0003e8000c101d28 */
[----:B------:R1:W-:Y:S02]  /*f660*/  @!P0 ST.E.128 desc[UR40][R8.64], RZ ;  /* 0x000000ff08008985 */ /* 0x0003e4000c101d28 */
.L_x_515:
[----:B------:R-:W-:Y:S05]  /*f670*/  BSYNC B0 ;  /* 0x0000000000007941 */ /* 0x000fea0003800000 */
.L_x_512:
[----:B------:R-:W3:Y:S01]  /*f680*/  LDL R0, [R1+0xc] ;  /* 0x00000c0001007983 */ /* 0x000ee20000100800 */
[----:B------:R-:W-:Y:S02]  /*f690*/  ULDC UR4, c[0x0][0xc3c] ;  /* 0x00030f0000047ab9 */ /* 0x000fe40000000800 */
[----:B---3--:R-:W-:-:S13]  /*f6a0*/  ISETP.GE.AND P0, PT, R0, UR4, PT ;  /* 0x0000000400007c0c */ /* 0x008fda000bf06270 */
[----:B------:R-:W-:Y:S05]  /*f6b0*/  @!P0 BRA `(.L_x_519) ;  /* 0xffffff1800988947 */ /* 0x000fea000383ffff */
[----:B------:R-:W-:Y:S05]  /*f6c0*/  BRA `(.L_x_417) ;  /* 0x0000007000147947 */ /* 0x000fea0003800000 */
.L_x_415:
[----:B------:R-:W-:-:S08]  /*f6d0*/  NOP ;  /* 0x0000000000007918 */ /* 0x000fd00000000000 */
[----:B--2---:R-:W0:-:S00]  /*f6e0*/  USETMAXREG.DEALLOC.CTAPOOL 0x20 ;  /* 0x00000020000079c8 */ /* 0x004e0000080e0500 */
[----:B0-----:R-:W2:Y:S01]  /*f6f0*/  LDL.LU R2, [R1+0x30] ;  /* 0x0000300001027983 */ /* 0x001ea20000300800 */
[----:B------:R-:W-:-:S06]  /*f700*/  LOP3.LUT R0, R0, 0x3, RZ, 0xc0, !PT ;  /* 0x0000000300007812 */ /* 0x000fcc00078ec0ff */
[----:B------:R-:W0:Y:S02]  /*f710*/  SHFL.IDX PT, R0, R0, RZ, 0x1f ;  /* 0x00001fff00007589 */ /* 0x000e2400000e0000 */
[----:B0-----:R-:W-:-:S13]  /*f720*/  ISETP.NE.AND P0, PT, R0, RZ, PT ;  /* 0x000000ff0000720c */ /* 0x001fda0003f05270 */
[----:B------:R-:W-:-:S04]  /*f730*/  @P0 MOV R0, 0x400 ;  /* 0x0000040000000802 */ /* 0x000fc80000000f00 */
[----:B------:R-:W-:Y:S01]  /*f740*/  @P0 LEA R0, R3, R0, 0x18 ;  /* 0x0000000003000211 */ /* 0x000fe200078ec0ff */
[----:B------:R-:W-:Y:S06]  /*f750*/  @P0 BAR.SYNC.DEFER_BLOCKING 0x5, 0x200 ;  /* 0x0148000000000b1d */ /* 0x000fec0000010000 */
[----:B------:R0:W1:Y:S02]  /*f760*/  @P0 LDS.128 R16, [R0+0x132d0] ;  /* 0x0132d00000100984 */ /* 0x0000640000000c00 */
[----:B------:R-:W-:Y:S06]  /*f770*/  @P0 BAR.ARV 0x4, 0x200 ;  /* 0x0108000000000b1d */ /* 0x000fec0000002000 */
[----:B--2---:R-:W-:-:S04]  /*f780*/  LOP3.LUT R2, R2, 0xffffffef, RZ, 0xc0, !PT ;  /* 0xffffffef02027812 */ /* 0x004fc800078ec0ff */
[----:B------:R-:W-:-:S05]  /*f790*/  @P0 LOP3.LUT R2, R2, 0x10, RZ, 0xfc, !PT ;  /* 0x0000001002020812 */ /* 0x000fca00078efcff */
[----:B------:R0:W-:Y:S01]  /*f7a0*/  STL [R1+0x30], R2 ;  /* 0x0000300201007387 */ /* 0x0001e20000100800 */
[----:B-1----:R-:W-:Y:S05]  /*f7b0*/  @P0 BRA `(.L_x_520) ;  /* 0x0000000800040947 */ /* 0x002fea0003800000 */
[----:B0-----:R-:W0:Y:S01]  /*f7c0*/  S2R R2, SR_TID.X ;  /* 0x0000000000027919 */ /* 0x001e220000002100 */
[----:B------:R-:W-:Y:S01]  /*f7d0*/  ULDC UR4, c[0x0][0xc3c] ;  /* 0x00030f0000047ab9 */ /* 0x000fe20000000800 */
[----:B------:R-:W-:Y:S01]  /*f7e0*/  IMAD.MOV.U32 R0, RZ, RZ, RZ ;  /* 0x000000ffff007224 */ /* 0x000fe200078e00ff */
[----:B------:R-:W1:Y:S01]  /*f7f0*/  S2UR UR6, SR_CTAID.X ;  /* 0x00000000000679c3 */ /* 0x000e620000002500 */
[----:B------:R-:W-:Y:S01]  /*f800*/  ULDC UR5, c[0x0][0xc38] ;  /* 0x00030e0000057ab9 */ /* 0x000fe20000000800 */
        /* <DEDUP_REMOVED lines=27> */
[----:B------:R-:W-:-:S05]  /*f9c0*/  IMAD.IADD R7, R2, 0x1, R7 ;  /* 0x0000000102077824 */ /* 0x000fca00078e0207 */
[----:B------:R-:W0:Y:S02]  /*f9d0*/  SHFL.IDX PT, R4, R7, 0x1f, 0x1f ;  /* 0x03e01f0007047f89 */ /* 0x000e2400000e0000 */
[----:B0-----:R-:W-:-:S04]  /*f9e0*/  IMAD R4, R4, UR5, RZ ;  /* 0x0000000504047c24 */ /* 0x001fc8000f8e02ff */
[----:B------:R-:W-:Y:S01]  /*f9f0*/  IMAD.MOV.U32 R3, RZ, RZ, R4 ;  /* 0x000000ffff037224 */ /* 0x000fe200078e0004 */
[----:B-1----:R-:W-:-:S13]  /*fa00*/  ISETP.GT.AND P6, PT, R4, UR6, PT ;  /* 0x0000000604007c0c */ /* 0x002fda000bfc4270 */
[----:B------:R-:W-:Y:S05]  /*fa10*/  @P6 BRA `(.L_x_521) ;  /* 0x00000000009c6947 */ /* 0x000fea0003800000 */
[----:B------:R-:W0:Y:S01]  /*fa20*/  LDC R6, c[0x0][0xc3c] ;  /* 0x00030f00ff067b82 */ /* 0x000e220000000800 */
[----:B------:R-:W-:Y:S01]  /*fa30*/  IMAD.MOV.U32 R4, RZ, RZ, R3 ;  /* 0x000000ffff047224 */ /* 0x000fe200078e0003 */
[----:B------:R-:W-:Y:S01]  /*fa40*/  UMOV UR4, URZ ;  /* 0x0000003f00047c82 */ /* 0x000fe20008000000 */
[----:B------:R-:W-:Y:S01]  /*fa50*/  ULDC UR7, c[0x0][0xc3c] ;  /* 0x00030f0000077ab9 */ /* 0x000fe20000000800 */
[----:B------:R-:W-:-:S05]  /*fa60*/  ULDC UR5, c[0x0][0xc38] ;  /* 0x00030e0000057ab9 */ /* 0x000fca0000000800 */
.L_x_525:
[----:B------:R-:W-:Y:S01]  /*fa70*/  UIADD3 UR4, UR4, 0x1f, URZ ;  /* 0x0000001f04047890 */ /* 0x000fe2000fffe03f */
[----:B------:R-:W-:-:S05]  /*fa80*/  IMAD.U32 R19, RZ, RZ, UR7 ;  /* 0x00000007ff137e24 */ /* 0x000fca000f8e00ff */
[----:B0-----:R-:W-:-:S13]  /*fa90*/  ISETP.LE.AND P6, PT, R6, UR4, PT ;  /* 0x0000000406007c0c */ /* 0x001fda000bfc3270 */
[----:B------:R-:W-:Y:S05]  /*faa0*/  @P6 BRA `(.L_x_522) ;  /* 0x0000000400246947 */ /* 0x000fea0003800000 */
[----:B------:R-:W-:Y:S01]  /*fab0*/  VIADD R7, R5, UR4 ;  /* 0x0000000405077c36 */ /* 0x000fe20008000000 */
[----:B------:R-:W-:Y:S01]  /*fac0*/  BSSY B0, `(.L_x_523) ;  /* 0x0000007000007945 */ /* 0x000fe20003800000 */
[----:B------:R-:W-:-:S03]  /*fad0*/  IMAD.MOV.U32 R0, RZ, RZ, RZ ;  /* 0x000000ffff007224 */ /* 0x000fc600078e00ff */
[----:B------:R-:W-:-:S13]  /*fae0*/  ISETP.GE.OR P6, PT, R7, R6, !P0 ;  /* 0x000000060700720c */ /* 0x000fda00047c6670 */
[----:B------:R-:W-:Y:S05]  /*faf0*/  @P6 BRA `(.L_x_524) ;  /* 0x00000000000c6947 */ /* 0x000fea0003800000 */
[----:B------:R-:W0:Y:S02]  /*fb00*/  LDC.64 R2, c[0x0][0xc80] ;  /* 0x00032000ff027b82 */ /* 0x000e240000000a00 */
[----:B0-----:R-:W-:-:S05]  /*fb10*/  IMAD.WIDE R2, R7, 0x4, R2 ;  /* 0x0000000407027825 */ /* 0x001fca00078e0202 */
[----:B------:R0:W5:Y:S02]  /*fb20*/  LDG.E R0, desc[UR40][R2.64] ;  /* 0x0000002802007981 */ /* 0x000164000c1e1900 */
.L_x_524:
[----:B------:R-:W-:Y:S05]  /*fb30*/  BSYNC B0 ;  /* 0x0000000000007941 */ /* 0x000fea0003800000 */
.L_x_523:
[----:B0----5:R-:W0:Y:S02]  /*fb40*/  SHFL.UP PT, R2, R0, 0x1, RZ ;  /* 0x0420000000027989 */ /* 0x021e2400000e00ff */
[----:B0-----:R-:W-:-:S04]  /*fb50*/  SEL R3, R2, RZ, P1 ;  /* 0x000000ff02037207 */ /* 0x001fc80000800000 */
[----:B------:R-:W-:-:S05]  /*fb60*/  IADD3 R3, R0, R3, RZ ;  /* 0x0000000300037210 */ /* 0x000fca0007ffe0ff */
        /* <DEDUP_REMOVED lines=12> */
[----:B------:R-:W0:Y:S02]  /*fc30*/  SHFL.IDX PT, R3, R9, 0x1f, 0x1f ;  /* 0x03e01f0009037f89 */ /* 0x000e2400000e0000 */
[----:B0-----:R-:W-:-:S04]  /*fc40*/  IMAD R3, R3, UR5, RZ ;  /* 0x0000000503037c24 */ /* 0x001fc8000f8e02ff */
[----:B------:R-:W-:-:S05]  /*fc50*/  IMAD.IADD R4, R3, 0x1, R4 ;  /* 0x0000000103047824 */ /* 0x000fca00078e0204 */
[----:B------:R-:W-:-:S13]  /*fc60*/  ISETP.GT.AND P6, PT, R4, UR6, PT ;  /* 0x0000000604007c0c */ /* 0x000fda000bfc4270 */
[----:B------:R-:W-:Y:S05]  /*fc70*/  @!P6 BRA `(.L_x_525) ;  /* 0xfffffffc007ce947 */ /* 0x000fea000383ffff */
[----:B------:R-:W-:-:S07]  /*fc80*/  IMAD.MOV.U32 R7, RZ, RZ, R9 ;  /* 0x000000ffff077224 */ /* 0x000fce00078e0009 */
.L_x_521:
[----:B------:R-:W-:-:S04]  /*fc90*/  IMAD.IADD R9, R4, 0x1, -R3 ;  /* 0x0000000104097824 */ /* 0x000fc800078e0a03 */
[----:B------:R-:W-:-:S05]  /*fca0*/  IMAD R2, R7, UR5, R9 ;  /* 0x0000000507027c24 */ /* 0x000fca000f8e0209 */
[----:B------:R-:W-:-:S13]  /*fcb0*/  ISETP.GT.AND P0, PT, R2, UR6, PT ;  /* 0x0000000602007c0c */ /* 0x000fda000bf04270 */
[----:B------:R-:W-:-:S04]  /*fcc0*/  VOTE.ANY R6, PT, !P0 ;  /* 0x0000000000067806 */ /* 0x000fc800040e0100 */
[----:B------:R-:W0:Y:S01]  /*fcd0*/  POPC R19, R6 ;  /* 0x0000000600137309 */ /* 0x000e220000000000 */
[----:B------:R-:W-:Y:S01]  /*fce0*/  ISETP.NE.AND P0, PT, R6, RZ, PT ;  /* 0x000000ff0600720c */ /* 0x000fe20003f05270 */
[----:B0-----:R-:W0:Y:S02]  /*fcf0*/  SHFL.IDX PT, R0, R0, R19, 0x1f ;  /* 0x00001f1300007589 */ /* 0x001e2400000e0000 */
[----:B0-----:R-:W-:-:S04]  /*fd00*/  IABS R4, R0 ;  /* 0x0000000000047213 */ /* 0x001fc80000000000 */
[----:B------:R-:W0:Y:S08]  /*fd10*/  I2F.RP R8, R4 ;  /* 0x0000000400087306 */ /* 0x000e300000209400 */
[----:B0-----:R-:W0:Y:S02]  /*fd20*/  MUFU.RCP R8, R8 ;  /* 0x0000000800087308 */ /* 0x001e240000001000 */
[----:B0-----:R-:W-:-:S06]  /*fd30*/  IADD3 R2, R8, 0xffffffe, RZ ;  /* 0x0ffffffe08027810 */ /* 0x001fcc0007ffe0ff */
[----:B------:R0:W1:Y:S01]  /*fd40*/  F2I.FTZ.U32.TRUNC.NTZ R3, R2 ;  /* 0x0000000200037305 */ /* 0x000062000021f000 */
[----:B------:R-:W-:Y:S05]  /*fd50*/  @!P0 BRA `(.L_x_526) ;  /* 0x0000000000088947 */ /* 0x000fea0003800000 */
[----:B------:R-:W-:-:S06]  /*fd60*/  VIADD R16, R19, 0xffffffff ;  /* 0xffffffff13107836 */ /* 0x000fcc0000000000 */
[----:B------:R2:W3:Y:S02]  /*fd70*/  SHFL.IDX PT, R16, R7, R16, 0x1f ;  /* 0x00001f1007107589 */ /* 0x0004e400000e0000 */
.L_x_526:
[----:B---3--:R-:W-:Y:S01]  /*fd80*/  IMAD R16, R16, UR5, R9 ;  /* 0x0000000510107c24 */ /* 0x008fe2000f8e0209 */
[----:B0-----:R-:W-:Y:S01]  /*fd90*/  IABS R2, R0 ;  /* 0x0000000000027213 */ /* 0x001fe20000000000 */
[----:B-12---:R-:W-:Y:S02]  /*fda0*/  IMAD.MOV R7, RZ, RZ, -R3 ;  /* 0x000000ffff077224 */ /* 0x006fe400078e0a03 */
[----:B------:R-:W-:Y:S01]  /*fdb0*/  VIADD R19, R19, UR4 ;  /* 0x0000000413137c36 */ /* 0x000fe20008000000 */
[----:B------:R-:W-:Y:S01]  /*fdc0*/  IADD3 R9, -R16, UR6, RZ ;  /* 0x0000000610097c10 */ /* 0x000fe2000fffe1ff */
[----:B------:R-:W-:Y:S02]  /*fdd0*/  IMAD.MOV R8, RZ, RZ, -R2 ;  /* 0x000000ffff087224 */ /* 0x000fe400078e0a02 */
[----:B------:R-:W-:Y:S01]  /*fde0*/  IMAD R7, R7, R4, RZ ;  /* 0x0000000407077224 */ /* 0x000fe200078e02ff */
[----:B------:R-:W-:Y:S01]  /*fdf0*/  IABS R6, R9 ;  /* 0x0000000900067213 */ /* 0x000fe20000000000 */
[----:B------:R-:W-:-:S04]  /*fe00*/  IMAD.MOV.U32 R2, RZ, RZ, RZ ;  /* 0x000000ffff027224 */ /* 0x000fc800078e00ff */
[----:B------:R-:W-:-:S04]  /*fe10*/  IMAD.HI.U32 R2, R3, R7, R2 ;  /* 0x0000000703027227 */ /* 0x000fc800078e0002 */
[----:B------:R-:W-:Y:S02]  /*fe20*/  IMAD.MOV.U32 R3, RZ, RZ, R6 ;  /* 0x000000ffff037224 */ /* 0x000fe400078e0006 */
[----:B------:R-:W-:Y:S02]  /*fe30*/  IMAD.MOV.U32 R6, RZ, RZ, R8 ;  /* 0x000000ffff067224 */ /* 0x000fe400078e0008 */
[----:B------:R-:W-:-:S04]  /*fe40*/  IMAD.HI.U32 R2, R2, R3, RZ ;  /* 0x0000000302027227 */ /* 0x000fc800078e00ff */
[----:B------:R-:W-:-:S05]  /*fe50*/  IMAD R3, R2, R6, R3 ;  /* 0x0000000602037224 */ /* 0x000fca00078e0203 */
[----:B------:R-:W-:-:S13]  /*fe60*/  ISETP.GT.U32.AND P1, PT, R4, R3, PT ;  /* 0x000000030400720c */ /* 0x000fda0003f24070 */
[----:B------:R-:W-:Y:S01]  /*fe70*/  @!P1 IMAD.IADD R3, R3, 0x1, -R4 ;  /* 0x0000000103039824 */ /* 0x000fe200078e0a04 */
[----:B------:R-:W-:Y:S02]  /*fe80*/  @!P1 IADD3 R2, R2, 0x1, RZ ;  /* 0x0000000102029810 */ /* 0x000fe40007ffe0ff */
        /* <DEDUP_REMOVED lines=11> */
.L_x_522:
[----:B------:R-:W-:Y:S01]  /*ff40*/  IMAD.MOV.U32 R17, RZ, RZ, RZ ;  /* 0x000000ffff117224 */ /* 0x000fe200078e00ff */
[----:B------:R-:W-:Y:S01]  /*ff50*/  MOV R18, RZ ;  /* 0x000000ff00127202 */ /* 0x000fe20000000f00 */
[----:B------:R-:W-:-:S07]  /*ff60*/  IMAD.U32 R16, RZ, RZ, UR6 ;  /* 0x00000006ff107e24 */ /* 0x000fce000f8e00ff */
.L_x_527:
[----:B------:R-:W-:-:S13]  /*ff70*/  ISETP.NE.AND P0, PT, R5, RZ, PT ;  /* 0x000000ff0500720c */ /* 0x000fda0003f05270 */
[----:B------:R-:W0:Y:S01]  /*ff80*/  @!P0 S2R R3, SR_CgaCtaId ;  /* 0x0000000000038919 */ /* 0x000e220000008800 */
[----:B------:R-:W-:-:S04]  /*ff90*/  @!P0 MOV R0, 0x400 ;  /* 0x0000040000008802 */ /* 0x000fc80000000f00 */
[----:B0-----:R-:W-:-:S05]  /*ffa0*/  @!P0 LEA R0, R3, R0, 0x18 ;  /* 0x0000000003008211 */ /* 0x001fca00078ec0ff */
[----:B------:R1:W-:Y:S01]  /*ffb0*/  @!P0 STS.128 [R0+0x132d0], R16 ;  /* 0x0132d01000008388 */ /* 0x0003e20000000c00 */
[----:B------:R-:W-:Y:S06]  /*ffc0*/  BAR.ARV 0x5, 0x200 ;  /* 0x0148000000007b1d */ /* 0x000fec0000002000 */
.L_x_520:
[----:B01----:R-:W-:Y:S01]  /*ffd0*/  IMAD.MOV.U32 R0, RZ, RZ, 0x1 ;  /* 0x00000001ff007424 */ /* 0x003fe200078e00ff */
[----:B------:R-:W-:Y:S01]  /*ffe0*/  ULDC UR4, c[0x0][0xc3c] ;  /* 0x00030f0000047ab9 */ /* 0x000fe20000000800 */
[----:B------:R-:W-:Y:S01]  /*fff0*/  IMAD.MOV.U32 R29, RZ, RZ, RZ ;  /* 0x000000ffff1d7224 */ /* 0x000fe200078e00ff */
[----:B------:R-:W-:Y:S02]  /*10000*/  ISETP.GE.AND P0, PT, R19, UR4, PT ;  /* 0x0000000413007c0c */ /* 0x000fe4000bf06270 */
[----:B------:R0:W-:Y:S04]  /*10010*/  STL [R1+0xc], R0 ;  /* 0x00000c0001007387 */ /* 0x0001e80000100800 */
[----:B------:R0:W-:Y:S07]  /*10020*/  STL [R1+0x68], RZ ;  /* 0x000068ff01007387 */ /* 0x0001ee0000100800 */
[----:B------:R-:W-:Y:S05]  /*10030*/  @P0 BRA `(.L_x_528) ;  /* 0x0000006000b40947 */ /* 0x000fea0003800000 */
[----:B------:R-:W2:Y:S01]  /*10040*/  LDL R11, [R1+0x34] ;  /* 0x00003400010b7983 */ /* 0x000ea20000100800 */
[----:B------:R-:W1:Y:S01]  /*10050*/  S2R R10, SR_TID.X ;  /* 0x00000000000a7919 */ /* 0x000e620000002100 */
[----:B------:R-:W3:Y:S01]  /*10060*/  S2UR UR4, SR_CgaCtaId ;  /* 0x00000000000479c3 */ /* 0x000ee20000008800 */
[C---:B-1----:R-:W-:Y:S01]  /*10070*/  IMAD.SHL.U32 R3, R10.reuse, 0x40, RZ ;  /* 0x000000400a037824 */ /* 0x042fe200078e00ff */
[----:B------:R-:W-:Y:S01]  /*10080*/  SHF.R.U32.HI R5, RZ, 0x1, R10 ;  /* 0x00000001ff057819 */ /* 0x000fe2000001160a */
[C---:B0-----:R-:W-:Y:S01]  /*10090*/  IMAD.SHL.U32 R0, R10.reuse, 0x10, RZ ;  /* 0x000000100a007824 */ /* 0x041fe200078e00ff */
[C---:B------:R-:W-:Y:S02]  /*100a0*/  LOP3.LUT R12, R10.reuse, 0x7f, RZ, 0xc0, !PT ;  /* 0x0000007f0a0c7812 */ /* 0x040fe400078ec0ff */
[----:B------:R-:W-:Y:S01]  /*100b0*/  LOP3.LUT R2, R3, 0x180, RZ, 0xc0, !PT ;  /* 0x0000018003027812 */ /* 0x000fe200078ec0ff */
[----:B------:R-:W-:Y:S01]  /*100c0*/  IMAD.SHL.U32 R9, R10, 0x2, RZ ;  /* 0x000000020a097824 */ /* 0x000fe200078e00ff */
[----:B------:R-:W-:Y:S01]  /*100d0*/  LOP3.LUT R6, R0, 0x1b0, RZ, 0xc0, !PT ;  /* 0x000001b000067812 */ /* 0x000fe200078ec0ff */
[----:B------:R-:W-:Y:S01]  /*100e0*/  IMAD.SHL.U32 R7, R12, 0x10, RZ ;  /* 0x000000100c077824 */ /* 0x000fe200078e00ff */
[----:B------:R-:W-:Y:S01]  /*100f0*/  LOP3.LUT R5, R2, 0x30, R5, 0xf8, !PT ;  /* 0x0000003002057812 */ /* 0x000fe200078ef805 */
[C---:B------:R-:W-:Y:S01]  /*10100*/  IMAD.SHL.U32 R2, R10.reuse, 0x20, RZ ;  /* 0x000000200a027824 */ /* 0x040fe200078e00ff */
[----:B------:R-:W-:-:S02]  /*10110*/  SHF.L.U32 R4, R10, 0x3, RZ ;  /* 0x000000030a047819 */ /* 0x000fc400000006ff */
[----:B------:R-:W-:Y:S02]  /*10120*/  LOP3.LUT R8, R6, 0x30, R9, 0x78, !PT ;  /* 0x0000003006087812 */ /* 0x000fe400078e7809 */
[----:B------:R-:W-:Y:S02]  /*10130*/  LOP3.LUT R6, R2, 0x80, RZ, 0xc0, !PT ;  /* 0x0000008002067812 */ /* 0x000fe400078ec0ff */
[----:B------:R-:W-:Y:S01]  /*10140*/  LOP3.LUT R7, R7, 0x600, RZ, 0xc0, !PT ;  /* 0x0000060007077812 */ /* 0x000fe200078ec0ff */
[----:B------:R-:W-:Y:S01]  /*10150*/  IMAD.SHL.U32 R9, R10, 0x4, RZ ;  /* 0x000000040a097824 */ /* 0x000fe200078e00ff */
[----:B------:R-:W-:Y:S02]  /*10160*/  LOP3.LUT R4, R5, 0x30, R4, 0x78, !PT ;  /* 0x0000003005047812 */ /* 0x000fe400078e7804 */
[----:B------:R-:W-:Y:S02]  /*10170*/  LOP3.LUT R6, R6, 0x10, R10, 0xf8, !PT ;  /* 0x0000001006067812 */ /* 0x000fe400078ef80a */
[----:B------:R-:W-:-:S02]  /*10180*/  LOP3.LUT R5, R7, 0x60, R2, 0xf8, !PT ;  /* 0x0000006007057812 */ /* 0x000fc400078ef802 */
[----:B------:R-:W-:Y:S02]  /*10190*/  LOP3.LUT R7, R7, 0x40, R0, 0xf8, !PT ;  /* 0x0000004007077812 */ /* 0x000fe400078ef800 */
[----:B------:R-:W-:Y:S02]  /*101a0*/  LOP3.LUT R6, R6, 0x10, R9, 0x78, !PT ;  /* 0x0000001006067812 */ /* 0x000fe400078e7809 */
[----:B------:R-:W-:Y:S02]  /*101b0*/  LOP3.LUT R5, R5, 0x100, R2, 0xf8, !PT ;  /* 0x0000010005057812 */ /* 0x000fe400078ef802 */
[----:B------:R-:W-:Y:S02]  /*101c0*/  LOP3.LUT R3, R4, 0x640, R3, 0xf8, !PT ;  /* 0x0000064004037812 */ /* 0x000fe400078ef803 */
[----:B------:R-:W-:Y:S02]  /*101d0*/  LOP3.LUT R10, R7, R8, RZ, 0xfc, !PT ;  /* 0x00000008070a7212 */ /* 0x000fe400078efcff */
[----:B------:R-:W-:Y:S01]  /*101e0*/  LOP3.LUT R0, R5, R6, RZ, 0xfc, !PT ;  /* 0x0000000605007212 */ /* 0x000fe200078efcff */
[----:B------:R3:W-:Y:S01]  /*101f0*/  STL [R1+0x38], R3 ;  /* 0x0000380301007387 */ /* 0x0007e20000100800 */
[----:B------:R-:W-:-:S03]  /*10200*/  MOV R22, 0x400 ;  /* 0x0000040000167802 */ /* 0x000fc60000000f00 */
[----:B------:R-:W-:Y:S04]  /*10210*/  STL [R1+0x28], R10 ;  /* 0x0000280a01007387 */ /* 0x000fe80000100800 */
[----:B------:R2:W-:Y:S01]  /*10220*/  STL [R1+0x2c], R0 ;  /* 0x00002c0001007387 */ /* 0x0005e20000100800 */
[----:B---3--:R-:W-:-:S05]  /*10230*/  IMAD.U32 R3, RZ, RZ, UR4 ;  /* 0x00000004ff037e24 */ /* 0x008fca000f8e00ff */
[----:B------:R0:W-:Y:S01]  /*10240*/  STL [R1+0x24], R3 ;  /* 0x0000240301007387 */ /* 0x0001e20000100800 */
[----:B------:R-:W-:Y:S02]  /*10250*/  LEA R22, R3, R22, 0x18 ;  /* 0x0000001603167211 */ /* 0x000fe400078ec0ff */
[----:B------:R-:W-:Y:S01]  /*10260*/  SHF.R.U32.HI R4, RZ, 0x2, R12 ;  /* 0x00000002ff047819 */ /* 0x000fe2000001160c */
[----:B------:R-:W-:Y:S03]  /*10270*/  BSSY B7, `(.L_x_528) ;  /* 0x0000609000077945 */ /* 0x000fe60003800000 */
[----:B------:R-:W-:Y:S01]  /*10280*/  LOP3.LUT R2, R4, 0x60, R2, 0xf8, !PT ;  /* 0x0000006004027812 */ /* 0x000fe200078ef802 */
[----:B------:R-:W-:-:S03]  /*10290*/  IMAD.MOV.U32 R29, RZ, RZ, RZ ;  /* 0x000000ffff1d7224 */ /* 0x000fc600078e00ff */
[----:B------:R-:W-:Y:S01]  /*102a0*/  LOP3.LUT R2, R2, 0x80, RZ, 0xfc, !PT ;  /* 0x0000008002027812 */ /* 0x000fe200078efcff */
[----:B------:R-:W-:Y:S01]  /*102b0*/  ULDC.64 UR38, c[0x0][0x198] ;  /* 0x0000660000267ab9 */ /* 0x000fe20000000a00 */
[----:B------:R-:W-:Y:S01]  /*102c0*/  ULDC UR36, c[0x0][0xc] ;  /* 0x0000030000247ab9 */ /* 0x000fe20000000800 */
[C---:B--2---:R-:W-:Y:S02]  /*102d0*/  LOP3.LUT R0, R11.reuse, 0x2, RZ, 0xfc, !PT ;  /* 0x000000020b007812 */ /* 0x044fe400078efcff */
[----:B0-----:R-:W-:-:S03]  /*102e0*/  LOP3.LUT R3, R11, 0x1, RZ, 0xfc, !PT ;  /* 0x000000010b037812 */ /* 0x001fc600078efcff */
[----:B------:R0:W-:Y:S04]  /*102f0*/  STL [R1+0x74], R0 ;  /* 0x0000740001007387 */ /* 0x0001e80000100800 */
[----:B------:R1:W-:Y:S01]  /*10300*/  STL [R1+0x58], R3 ;  /* 0x0000580301007387 */ /* 0x0003e20000100800 */
[----:B0-----:R-:W-:-:S03]  /*10310*/  IMAD.MOV.U32 R0, RZ, RZ, 0x1 ;  /* 0x00000001ff007424 */ /* 0x001fc600078e00ff */
[----:B------:R-:W-:Y:S01]  /*10320*/  STL [R1+0x68], RZ ;  /* 0x000068ff01007387 */ /* 0x000fe20000100800 */
[----:B-1----:R-:W-:-:S03]  /*10330*/  IMAD.MOV.U32 R3, RZ, RZ, 0x1 ;  /* 0x00000001ff037424 */ /* 0x002fc600078e00ff */
[----:B------:R0:W-:Y:S04]  /*10340*/  STL [R1+0x10], R0 ;  /* 0x0000100001007387 */ /* 0x0001e80000100800 */
[----:B------:R1:W-:Y:S01]  /*10350*/  STL [R1+0x4], RZ ;  /* 0x000004ff01007387 */ /* 0x0003e20000100800 */
[----:B0-----:R-:W-:-:S03]  /*10360*/  IMAD.IADD R0, R22, 0x1, R10 ;  /* 0x0000000116007824 */ /* 0x001fc600078e020a */
[----:B------:R1:W-:Y:S04]  /*10370*/  STL [R1+0xc], R3 ;  /* 0x00000c0301007387 */ /* 0x0003e80000100800 */
[----:B------:R1:W-:Y:S02]  /*10380*/  STL [R1+0x64], R0 ;  /* 0x0000640001007387 */ /* 0x0003e40000100800 */
.L_x_638:
[----:B01-3--:R-:W0:Y:S02]  /*10390*/  LDC.64 R2, c[0x0][0xc88] ;  /* 0x00032200ff027b82 */ /* 0x00be240000000a00 */
[----:B0-----:R-:W-:-:S05]  /*103a0*/  IMAD.WIDE R2, R19, 0x4, R2 ;  /* 0x0000000413027825 */ /* 0x001fca00078e0202 */
[----:B-----5:R-:W2:Y:S01]  /*103b0*/  LDG.E R23, desc[UR40][R2.64] ;  /* 0x0000002802177981 */ /* 0x020ea2000c1e1900 */
[----:B------:R-:W-:Y:S05]  /*103c0*/  YIELD ;  /* 0x0000000000007946 */ /* 0x000fea0003800000 */
[----:B------:R-:W-:Y:S01]  /*103d0*/  ULDC.64 UR4, c[0x0][0xa28] ;  /* 0x00028a0000047ab9 */ /* 0x000fe20000000a00 */
[----:B------:R-:W-:Y:S01]  /*103e0*/  IMAD.MOV.U32 R10, RZ, RZ, RZ ;  /* 0x000000ffff0a7224 */ /* 0x000fe200078e00ff */
[----:B------:R-:W-:Y:S01]  /*103f0*/  ISETP.NE.U32.AND P0, PT, RZ, UR4, PT ;  /* 0x00000004ff007c0c */ /* 0x000fe2000bf05070 */
[----:B------:R-:W-:Y:S01]  /*10400*/  ULDC.64 UR8, c[0x0][0xa18] ;  /* 0x0002860000087ab9 */ /* 0x000fe20000000a00 */
[----:B------:R-:W-:-:S02]  /*10410*/  ULDC.64 UR6, c[0x0][0xa10] ;  /* 0x0002840000067ab9 */ /* 0x000fc40000000a00 */
[----:B------:R-:W-:Y:S02]  /*10420*/  ISETP.NE.AND.EX P0, PT, RZ, UR5, PT, P0 ;  /* 0x00000005ff007c0c */ /* 0x000fe4000bf05300 */
[----:B--2---:R-:W-:-:S11]  /*10430*/  SHF.R.S32.HI R0, RZ, 0x1f, R23 ;  /* 0x0000001fff007819 */ /* 0x004fd60000011417 */
[C---:B------:R-:W-:Y:S02]  /*10440*/  @P0 LEA R2, P1, R23.reuse, UR4, 0x2 ;  /* 0x0000000417020c11 */ /* 0x040fe4000f8210ff */
[C---:B------:R-:W-:Y:S01]  /*10450*/  SHF.L.U32 R25, R23.reuse, 0x2, RZ ;  /* 0x0000000217197819 */ /* 0x040fe200000006ff */
[----:B------:R0:W-:Y:S01]  /*10460*/  STL [R1+0x5c], R0 ;  /* 0x00005c0001007387 */ /* 0x0001e20000100800 */
[----:B------:R-:W-:Y:S01]  /*10470*/  @P0 LEA.HI.X R3, R23, UR5, R0, 0x2, P1 ;  /* 0x0000000517030c11 */ /* 0x000fe200088f1400 */
[----:B------:R-:W-:-:S04]  /*10480*/  ULDC.64 UR4, c[0x0][0xa00] ;  /* 0x0002800000047ab9 */ /* 0x000fc80000000a00 */
[----:B------:R1:W2:Y:S01]  /*10490*/  @P0 LDG.E R10, desc[UR40][R2.64] ;  /* 0x00000028020a0981 */ /* 0x0002a2000c1e1900 */
[----:B------:R-:W-:Y:S02]  /*104a0*/  ISETP.NE.U32.AND P0, PT, RZ, UR4, PT ;  /* 0x00000004ff007c0c */ /* 0x000fe4000bf05070 */
[----:B------:R-:W-:Y:S01]  /*104b0*/  SHF.L.U64.HI R26, R23, 0x2, R0 ;  /* 0x00000002171a7819 */ /* 0x000fe20000010200 */
[----:B0-----:R-:W-:Y:S01]  /*104c0*/  IMAD.MOV.U32 R0, RZ, RZ, RZ ;  /* 0x000000ffff007224 */ /* 0x001fe200078e00ff */
[----:B------:R-:W-:Y:S02]  /*104d0*/  ISETP.NE.AND.EX P0, PT, RZ, UR5, PT, P0 ;  /* 0x00000005ff007c0c */ /* 0x000fe4000bf05300 */
[----:B------:R-:W-:Y:S02]  /*104e0*/  IADD3 R4, P3, R25, UR4, RZ ;  /* 0x0000000419047c10 */ /* 0x000fe4000ff7e0ff */
[----:B------:R-:W-:Y:S01]  /*104f0*/  ISETP.NE.U32.AND P2, PT, RZ, UR8, PT ;  /* 0x00000008ff007c0c */ /* 0x000fe2000bf45070 */
[----:B-1----:R-:W-:Y:S01]  /*10500*/  IMAD.MOV.U32 R3, RZ, RZ, RZ ;  /* 0x000000ffff037224 */ /* 0x002fe200078e00ff */
[----:B------:R-:W-:-:S02]  /*10510*/  IADD3.X R5, R26, UR5, RZ, P3, !PT ;  /* 0x000000051a057c10 */ /* 0x000fc40009ffe4ff */
[----:B------:R-:W-:Y:S02]  /*10520*/  ISETP.NE.AND.EX P2, PT, RZ, UR9, PT, P2 ;  /* 0x00000009ff007c0c */ /* 0x000fe4000bf45320 */
[----:B------:R-:W-:Y:S02]  /*10530*/  ISETP.NE.U32.AND P1, PT, RZ, UR6, PT ;  /* 0x00000006ff007c0c */ /* 0x000fe4000bf25070 */
[----:B------:R-:W-:Y:S01]  /*10540*/  IADD3 R6, P4, R25, UR6, RZ ;  /* 0x0000000619067c10 */ /* 0x000fe2000ff9e0ff */
[----:B------:R-:W3:Y:S01]  /*10550*/  @P0 LDG.E R0, desc[UR40][R4.64] ;  /* 0x0000002804000981 */ /* 0x000ee2000c1e1900 */
[----:B------:R-:W-:Y:S01]  /*10560*/  ULDC UR4, c[0x0][0x288] ;  /* 0x0000a20000047ab9 */ /* 0x000fe20000000800 */
[----:B------:R-:W-:Y:S02]  /*10570*/  ISETP.NE.AND.EX P1, PT, RZ, UR7, PT, P1 ;  /* 0x00000007ff007c0c */ /* 0x000fe4000bf25310 */
[----:B------:R-:W-:-:S04]  /*10580*/  IADD3.X R7, R26, UR7, RZ, P4, !PT ;  /* 0x000000071a077c10 */ /* 0x000fc8000a7fe4ff */
[----:B------:R-:W-:-:S04]  /*10590*/  @P2 IADD3 R8, P3, R25, UR8, RZ ;  /* 0x0000000819082c10 */ /* 0x000fc8000ff7e0ff */
[----:B------:R-:W-:-:S03]  /*105a0*/  @P2 IADD3.X R9, R26, UR9, RZ, P3, !PT ;  /* 0x000000091a092c10 */ /* 0x000fc60009ffe4ff */
[----:B------:R0:W5:Y:S04]  /*105b0*/  @P1 LDG.E R3, desc[UR40][R6.64] ;  /* 0x0000002806031981 */ /* 0x000168000c1e1900 */
[----:B---3--:R1:W-:Y:S02]  /*105c0*/  STL [R1], R0 ;  /* 0x0000000001007387 */ /* 0x0083e40000100800 */
[----:B-1----:R-:W-:Y:S01]  /*105d0*/  IMAD.U32 R0, RZ, RZ, UR4 ;  /* 0x00000004ff007e24 */ /* 0x002fe2000f8e00ff */
[----:B------:R-:W-:-:S05]  /*105e0*/  ULDC.64 UR4, c[0x0][0x418] ;  /* 0x0001060000047ab9 */ /* 0x000fca0000000a00 */
[----:B------:R-:W3:Y:S01]  /*105f0*/  @P2 LDG.E R0, desc[UR40][R8.64] ;  /* 0x0000002808002981 */ /* 0x000ee2000c1e1900 */
[----:B------:R-:W-:-:S03]  /*10600*/  UISETP.NE.U32.AND UP0, UPT, UR4, URZ, UPT ;  /* 0x0000003f0400728c */ /* 0x000fc6000bf05070 */
[----:B------:R-:W-:Y:S01]  /*10610*/  ULDC UR4, c[0x0][0x424] ;  /* 0x0001090000047ab9 */ /* 0x000fe20000000800 */
[----:B------:R-:W-:-:S03]  /*10620*/  UISETP.NE.AND.EX UP0, UPT, UR5, URZ, UPT, UP0 ;  /* 0x0000003f0500728c */ /* 0x000fc6000bf05300 */
[----:B------:R-:W-:Y:S01]  /*10630*/  ULDC UR5, c[0x0][0x2f0] ;  /* 0x0000bc0000057ab9 */ /* 0x000fe20000000800 */
[----:B------:R-:W-:-:S04]  /*10640*/  USEL UR4, UR4, 0x1, UP0 ;  /* 0x0000000104047887 */ /* 0x000fc80008000000 */
[----:B------:R-:W-:-:S03]  /*10650*/  UIMAD UR4, UR4, UR5, URZ ;  /* 0x00000005040472a4 */ /* 0x000fc6000f8e023f */
[----:B------:R-:W-:-:S03]  /*10660*/  ULDC UR5, c[0x0][0x348] ;  /* 0x0000d20000057ab9 */ /* 0x000fc60000000800 */
[----:B------:R-:W-:Y:S01]  /*10670*/  IMAD.U32 R2, RZ, RZ, UR4 ;  /* 0x00000004ff027e24 */ /* 0x000fe2000f8e00ff */
[----:B---3--:R1:W-:Y:S04]  /*10680*/  STL [R1+0x60], R0 ;  /* 0x0000600001007387 */ /* 0x0083e80000100800 */
[----:B--2---:R0:W-:Y:S01]  /*10690*/  STL [R1+0x1c], R10 ;  /* 0x00001c0a01007387 */ /* 0x0041e20000100800 */
[----:B-1----:R-:W-:Y:S01]  /*106a0*/  IMAD.U32 R0, RZ, RZ, UR5 ;  /* 0x00000005ff007e24 */ /* 0x002fe2000f8e00ff */
[----:B------:R-:W-:Y:S06]  /*106b0*/  @P2 BRA `(.L_x_529) ;  /* 0x0000000000142947 */ /* 0x000fec0003800000 */
[----:B------:R-:W-:Y:S05]  /*106c0*/  @!P0 BRA `(.L_x_529) ;  /* 0x0000000000108947 */ /* 0x000fea0003800000 */
[----:B------:R-:W2:Y:S04]  /*106d0*/  LDG.E R8, desc[UR40][R4.64] ;  /* 0x0000002804087981 */ /* 0x000ea8000c1e1900 */
[----:B------:R-:W2:Y:S02]  /*106e0*/  LDG.E R4, desc[UR40][R4.64+0x4] ;  /* 0x0000042804047981 */ /* 0x000ea4000c1e1900 */
[----:B--2---:R-:W-:-:S05]  /*106f0*/  IMAD.IADD R4, R4, 0x1, -R8 ;  /* 0x0000000104047824 */ /* 0x004fca00078e0a08 */
[----:B------:R1:W-:Y:S02]  /*10700*/  STL [R1+0x60], R4 ;  /* 0x0000600401007387 */ /* 0x0003e40000100800 */
.L_x_529:
[----:B------:R-:W-:Y:S01]  /*10710*/  IMAD.MOV.U32 R8, RZ, RZ, R23 ;  /* 0x000000ffff087224 */ /* 0x000fe200078e0017 */
[----:B------:R-:W-:Y:S02]  /*10720*/  ULDC.64 UR4, c[0x0][0xa20] ;  /* 0x0002880000047ab9 */ /* 0x000fe40000000a00 */
[----:B------:R-:W-:Y:S02]  /*10730*/  ISETP.NE.U32.AND P0, PT, RZ, UR4, PT ;  /* 0x00000004ff007c0c */ /* 0x000fe4000bf05070 */
[----:B------:R2:W-:Y:S02]  /*10740*/  STL [R1+0x8], R8 ;  /* 0x0000080801007387 */ /* 0x0005e40000100800 */
[----:B------:R-:W-:-:S13]  /*10750*/  ISETP.NE.AND.EX P0, PT, RZ, UR5, PT, P0 ;  /* 0x00000005ff007c0c */ /* 0x000fda000bf05300 */
[----:B--2---:R-:W-:Y:S05]  /*10760*/  @!P0 BRA `(.L_x_530) ;  /* 0x0000000000108947 */ /* 0x004fea0003800000 */
[----:B-1----:R-:W-:-:S04]  /*10770*/  IADD3 R4, P0, R25, UR4, RZ ;  /* 0x0000000419047c10 */ /* 0x002fc8000ff1e0ff */
[----:B------:R-:W-:-:S05]  /*10780*/  IADD3.X R5, R26, UR5, RZ, P0, !PT ;  /* 0x000000051a057c10 */ /* 0x000fca00087fe4ff */
[----:B------:R2:W5:Y:S01]  /*10790*/  LDG.E R2, desc[UR40][R4.64] ;  /* 0x0000002804027981 */ /* 0x000562000c1e1900 */
[----:B------:R-:W-:Y:S05]  /*107a0*/  BRA `(.L_x_531) ;  /* 0x0000000000247947 */ /* 0x000fea0003800000 */
.L_x_530:
[----:B------:R-:W-:Y:S02]  /*107b0*/  ULDC.64 UR4, c[0x0][0xa08] ;  /* 0x0002820000047ab9 */ /* 0x000fe40000000a00 */
[----:B------:R-:W-:-:S04]  /*107c0*/  ISETP.NE.U32.AND P0, PT, RZ, UR4, PT ;  /* 0x00000004ff007c0c */ /* 0x000fc8000bf05070 */
[----:B------:R-:W-:-:S13]  /*107d0*/  ISETP.NE.AND.EX P0, PT, RZ, UR5, PT, P0 ;  /* 0x00000005ff007c0c */ /* 0x000fda000bf05300 */
[----:B------:R-:W-:Y:S05]  /*107e0*/  @!P0 BRA `(.L_x_531) ;  /* 0x0000000000148947 */ /* 0x000fea0003800000 */
[----:B-1----:R-:W1:Y:S02]  /*107f0*/  LDC.64 R4, c[0x0][0xa08] ;  /* 0x00028200ff047b82 */ /* 0x002e640000000a00 */
[----:B-1----:R-:W-:-:S05]  /*10800*/  IMAD.WIDE R4, R8, 0x4, R4 ;  /* 0x0000000408047825 */ /* 0x002fca00078e0204 */
[----:B------:R-:W2:Y:S04]  /*10810*/  LDG.E R2, desc[UR40][R4.64] ;  /* 0x0000002804027981 */ /* 0x000ea8000c1e1900 */
[----:B------:R-:W2:Y:S02]  /*10820*/  LDG.E R4, desc[UR40][R4.64+0x4] ;  /* 0x0000042804047981 */ /* 0x000ea4000c1e1900 */
[----:B--2---:R-:W-:-:S07]  /*10830*/  IADD3 R2, -R2, R4, RZ ;  /* 0x0000000402027210 */ /* 0x004fce0007ffe1ff */
.L_x_531:
[----:B-12---:R-:W2:Y:S04]  /*10840*/  @P1 LDG.E R4, desc[UR40][R6.64] ;  /* 0x0000002806041981 */ /* 0x006ea8000c1e1900 */
[----:B0-----:R-:W2:Y:S01]  /*10850*/  @P1 LDG.E R6, desc[UR40][R6.64+0x4] ;  /* 0x0000042806061981 */ /* 0x001ea2000c1e1900 */
[----:B------:R-:W-:Y:S01]  /*10860*/  BSSY B0, `(.L_x_532) ;  /* 0x00000ea000007945 */ /* 0x000fe20003800000 */
[----:B--2---:R-:W-:Y:S02]  /*10870*/  @P1 IMAD.IADD R0, R6, 0x1, -R4 ;  /* 0x0000000106001824 */ /* 0x004fe400078e0a04 */
[----:B-----5:R-:W-:-:S04]  /*10880*/  IMAD.IADD R4, R2, 0x1, -R10 ;  /* 0x0000000102047824 */ /* 0x020fc800078e0a0a */
[----:B------:R-:W-:-:S04]  /*10890*/  IMAD.IADD R24, R4, 0x1, R0 ;  /* 0x0000000104187824 */ /* 0x000fc800078e0200 */
[----:B------:R-:W-:-:S04]  /*108a0*/  VIADD R2, R24, 0x9f ;  /* 0x0000009f18027836 */ /* 0x000fc80000000000 */
[----:B------:R-:W-:-:S05]  /*108b0*/  IMAD.HI R2, R2, 0x66666667, RZ ;  /* 0x6666666702027827 */ /* 0x000fca00078e02ff */
[----:B------:R-:W-:-:S04]  /*108c0*/  SHF.R.U32.HI R5, RZ, 0x1f, R2 ;  /* 0x0000001fff057819 */ /* 0x000fc80000011602 */
[----:B------:R-:W-:-:S05]  /*108d0*/  LEA.HI.SX32 R6, R2, R5, 0x1a ;  /* 0x0000000502067211 */ /* 0x000fca00078fd2ff */
[--C-:B------:R-:W-:Y:S01]  /*108e0*/  IMAD R2, R6, 0xa0, -R4.reuse ;  /* 0x000000a006027824 */ /* 0x100fe200078e0a04 */
[----:B------:R0:W-:Y:S01]  /*108f0*/  STL [R1+0x54], R6 ;  /* 0x0000540601007387 */ /* 0x0001e20000100800 */
[----:B------:R-:W-:-:S03]  /*10900*/  IMAD.MOV R4, RZ, RZ, -R4 ;  /* 0x000000ffff047224 */ /* 0x000fc600078e0a04 */
[----:B------:R-:W-:Y:S02]  /*10910*/  VIMNMX R0, R2, R0, PT ;  /* 0x0000000002007248 */ /* 0x000fe40003fe0100 */
[----:B------:R-:W-:-:S04]  /*10920*/  VIMNMX R4, RZ, R4, !PT ;  /* 0x00000004ff047248 */ /* 0x000fc80007fe0100 */
[----:B------:R-:W-:Y:S01]  /*10930*/  ISETP.GT.AND P0, PT, R0, R4, PT ;  /* 0x000000040000720c */ /* 0x000fe20003f04270 */
[----:B------:R-:W-:-:S05]  /*10940*/  IMAD.WIDE.U32 R4, R4, -0x33333333, RZ ;  /* 0xcccccccd04047825 */ /* 0x000fca00078e00ff */
[----:B------:R-:W-:-:S05]  /*10950*/  SHF.R.U32.HI R2, RZ, 0x7, R5 ;  /* 0x00000007ff027819 */ /* 0x000fca0000011605 */
[----:B------:R-:W-:Y:S02]  /*10960*/  IMAD.MOV.U32 R4, RZ, RZ, R2 ;  /* 0x000000ffff047224 */ /* 0x000fe400078e0002 */
[----:B------:R-:W-:-:S04]  /*10970*/  @P0 VIADD R0, R0, 0x9f ;  /* 0x0000009f00000836 */ /* 0x000fc80000000000 */
[----:B------:R-:W-:-:S05]  /*10980*/  @P0 IMAD.HI R0, R0, 0x66666667, RZ ;  /* 0x6666666700000827 */ /* 0x000fca00078e02ff */
[----:B------:R-:W-:-:S04]  /*10990*/  @P0 SHF.R.U32.HI R5, RZ, 0x1f, R0 ;  /* 0x0000001fff050819 */ /* 0x000fc80000011600 */
[----:B------:R-:W-:Y:S02]  /*109a0*/  @P0 LEA.HI.SX32 R4, R0, R5, 0x1a ;  /* 0x0000000500040211 */ /* 0x000fe400078fd2ff */
[----:B------:R-:W-:Y:S02]  /*109b0*/  PLOP3.LUT P0, PT, PT, PT, PT, 0x80, 0x0 ;  /* 0x000000000000781c */ /* 0x000fe40003f0f070 */
[----:B------:R-:W-:-:S13]  /*109c0*/  ISETP.GT.AND P2, PT, R4, R2, PT ;  /* 0x000000020400720c */ /* 0x000fda0003f44270 */
[----:B0-----:R-:W-:Y:S05]  /*109d0*/  @!P2 BRA `(.L_x_533) ;  /* 0x0000000c0048a947 */ /* 0x001fea0003800000 */
[----:B------:R-:W-:Y:S01]  /*109e0*/  UMOV UR4, 0xffffffff ;  /* 0xffffffff00047882 */ /* 0x000fe20000000000 */
[----:B------:R-:W-:Y:S02]  /*109f0*/  SEL R0, R8, RZ, !P1 ;  /* 0x000000ff08007207 */ /* 0x000fe40004800000 */
[----:B------:R-:W-:Y:S05]  /*10a00*/  BRA.DIV UR4, `(.L_x_534) ;  /* 0x0000006604c47947 */ /* 0x000fea000b800000 */
[----:B------:R-:W0:Y:S02]  /*10a10*/  S2R R5, SR_TID.X ;  /* 0x0000000000057919 */ /* 0x000e240000002100 */
[----:B0-----:R-:W-:-:S04]  /*10a20*/  SHF.R.U32.HI R5, RZ, 0x5, R5 ;  /* 0x00000005ff057819 */ /* 0x001fc80000011605 */
[----:B------:R-:W-:-:S05]  /*10a30*/  LOP3.LUT R5, R5, 0x3, RZ, 0xc0, !PT ;  /* 0x0000000305057812 */ /* 0x000fca00078ec0ff */
[----:B------:R0:W1:Y:S02]  /*10a40*/  SHFL.IDX PT, R14, R5, RZ, 0x1f ;  /* 0x00001fff050e7589 */ /* 0x00006400000e0000 */
.L_x_686:
[----:B-1----:R-:W-:Y:S02]  /*10a50*/  ISETP.NE.AND P0, PT, R14, RZ, PT ;  /* 0x000000ff0e00720c */ /* 0x002fe40003f05270 */
[----:B------:R-:W-:-:S11]  /*10a60*/  PLOP3.LUT P6, PT, PT, PT, PT, 0x8, 0x0 ;  /* 0x000000000000781c */ /* 0x000fd60003fce170 */
[----:B------:R-:W-:Y:S05]  /*10a70*/  @P0 BRA `(.L_x_535) ;  /* 0x00000000000c0947 */ /* 0x000fea0003800000 */
[----:B------:R-:W-:-:S03]  /*10a80*/  UMOV UR4, 0xffffffff ;  /* 0xffffffff00047882 */ /* 0x000fc60000000000 */
[----:B------:R-:W-:Y:S05]  /*10a90*/  BRA.DIV UR4, `(.L_x_536) ;  /* 0x0000006604d47947 */ /* 0x000fea000b800000 */
[----:B------:R-:W-:-:S13]  /*10aa0*/  ELECT P6, URZ, PT ;  /* 0x00000000003f782f */ /* 0x000fda00038c0000 */
.L_x_535:
[----:B0-----:R-:W2:Y:S01]  /*10ab0*/  LDL R5, [R1+0x68] ;  /* 0x0000680001057983 */ /* 0x001ea20000100800 */
[----:B------:R-:W-:Y:S01]  /*10ac0*/  BSSY B1, `(.L_x_537) ;  /* 0x0000008000017945 */ /* 0x000fe20003800000 */
[----:B--2---:R-:W-:-:S04]  /*10ad0*/  IADD3 R5, R5, 0x1, RZ ;  /* 0x0000000105057810 */ /* 0x004fc80007ffe0ff */
[----:B------:R-:W-:-:S04]  /*10ae0*/  LEA.HI R6, R5, R5, RZ, 0x1 ;  /* 0x0000000505067211 */ /* 0x000fc800078f08ff */
[----:B------:R-:W-:-:S05]  /*10af0*/  LOP3.LUT R6, R6, 0xfffffffe, RZ, 0xc0, !PT ;  /* 0xfffffffe06067812 */ /* 0x000fca00078ec0ff */
[----:B------:R-:W-:-:S05]  /*10b00*/  IMAD.IADD R5, R5, 0x1, -R6 ;  /* 0x0000000105057824 */ /* 0x000fca00078e0a06 */
[----:B------:R-:W-:-:S04]  /*10b10*/  SHF.L.U32 R5, R5, 0x1f, RZ ;  /* 0x0000001f05057819 */ /* 0x000fc800000006ff */
[----:B------:R-:W0:Y:S02]  /*10b20*/  SYNCS.PHASECHK.TRANS64.TRYWAIT P0, [R22+URZ+0x13220], R5 ;  /* 0x01322005160075a7 */ /* 0x000e24000800017f */
[----:B0-----:R-:W-:Y:S05]  /*10b30*/  @!P0 BRA `(.L_x_538) ;  /* 0x0000006400cc8947 */ /* 0x001fea0003800000 */
.L_x_689:
[----:B------:R-:W-:Y:S05]  /*10b40*/  BSYNC B1 ;  /* 0x0000000000017941 */ /* 0x000fea0003800000 */
.L_x_537:
[----:B------:R-:W-:Y:S04]  /*10b50*/  BSSY B1, `(.L_x_539) ;  /* 0x0000050000017945 */ /* 0x000fe80003800000 */
[----:B------:R-:W-:Y:S05]  /*10b60*/  @!P6 BRA `(.L_x_540) ;  /* 0x000000040038e947 */ /* 0x000fea0003800000 */
[----:B------:R-:W0:Y:S04]  /*10b70*/  LDL R8, [R1+0x4] ;  /* 0x0000040001087983 */ /* 0x000e280000100800 */
[----:B------:R-:W2:Y:S01]  /*10b80*/  LDL R7, [R1+0x10] ;  /* 0x0000100001077983 */ /* 0x000ea20000100800 */
[----:B------:R-:W1:Y:S01]  /*10b90*/  S2R R6, SR_TID.X ;  /* 0x0000000000067919 */ /* 0x000e620000002100 */
[----:B------:R-:W-:Y:S01]  /*10ba0*/  BSSY B2, `(.L_x_541) ;  /* 0x0000007000027945 */ /* 0x000fe20003800000 */
[----:B-1----:R-:W-:-:S04]  /*10bb0*/  LOP3.LUT R6, R6, 0x7f, RZ, 0xc0, !PT ;  /* 0x0000007f06067812 */ /* 0x002fc800078ec0ff */
[----:B------:R-:W-:Y:S01]  /*10bc0*/  ISETP.NE.AND P1, PT, R6, RZ, PT ;  /* 0x000000ff0600720c */ /* 0x000fe20003f25270 */
[----:B0-----:R-:W-:Y:S01]  /*10bd0*/  IMAD R5, R8, 0x8, R22 ;  /* 0x0000000808057824 */ /* 0x001fe200078e0216 */
[----:B--2---:R-:W-:-:S04]  /*10be0*/  SHF.L.U32 R9, R7, 0x1f, RZ ;  /* 0x0000001f07097819 */ /* 0x004fc800000006ff */
[----:B------:R-:W0:Y:S02]  /*10bf0*/  SYNCS.PHASECHK.TRANS64.TRYWAIT P0, [R5+URZ+0x132a0], R9 ;  /* 0x0132a009050075a7 */ /* 0x000e24000800017f */
[----:B0-----:R-:W-:Y:S05]  /*10c00*/  @!P0 BRA `(.L_x_542) ;  /* 0x0000006400ac8947 */ /* 0x001fea0003800000 */
.L_x_690:
[----:B------:R-:W-:Y:S05]  /*10c10*/  BSYNC B2 ;  /* 0x0000000000027941 */ /* 0x000fea0003800000 */
.L_x_541:
[----:B------:R-:W-:Y:S04]  /*10c20*/  BSSY B2, `(.L_x_543) ;  /* 0x0000009000027945 */ /* 0x000fe80003800000 */
[----:B------:R-:W-:Y:S05]  /*10c30*/  @P1 BRA `(.L_x_544) ;  /* 0x00000000001c1947 */ /* 0x000fea0003800000 */
[----:B------:R-:W1:Y:S02]  /*10c40*/  S2R R6, SR_TID.X ;  /* 0x0000000000067919 */ /* 0x000e640000002100 */
[----:B-1----:R-:W-:Y:S01]  /*10c50*/  LOP3.LUT R7, R6, 0x1f, RZ, 0xc0, !PT ;  /* 0x0000001f06077812 */ /* 0x002fe200078ec0ff */
[----:B------:R-:W-:-:S03]  /*10c60*/  IMAD.MOV.U32 R6, RZ, RZ, 0x2800 ;  /* 0x00002800ff067424 */ /* 0x000fc600078e00ff */
[----:B------:R-:W-:Y:S01]  /*10c70*/  ISETP.NE.AND P0, PT, R7, RZ, PT ;  /* 0x000000ff0700720c */ /* 0x000fe20003f05270 */
[----:B------:R1:W-:-:S12]  /*10c80*/  SYNCS.ARRIVE.TRANS64 RZ, [R5+URZ+0x13290], R6 ;  /* 0x0132900605ff79a7 */ /* 0x0003d8000800003f */
[----:B-1----:R-:W-:Y:S05]  /*10c90*/  @!P0 BRA `(.L_x_544) ;  /* 0x0000000000048947 */ /* 0x002fea0003800000 */
[----:B------:R-:W-:Y:S01]  /*10ca0*/  BPT.TRAP 0x1 ;  /* 0x000000040000795c */ /* 0x000fe20000300000 */
.L_x_544:
[----:B------:R-:W-:Y:S05]  /*10cb0*/  BSYNC B2 ;  /* 0x0000000000027941 */ /* 0x000fea0003800000 */
.L_x_543:
[----:B------:R-:W2:Y:S01]  /*10cc0*/  LDL R7, [R1+0x4] ;  /* 0x0000040001077983 */ /* 0x000ea20000100800 */
[----:B------:R-:W-:Y:S01]  /*10cd0*/  IMAD.MOV.U32 R11, RZ, RZ, RZ ;  /* 0x000000ffff0b7224 */ /* 0x000fe200078e00ff */
[----:B------:R-:W-:Y:S01]  /*10ce0*/  UIADD3 UR4, UP0, UR38, 0x570, URZ ;  /* 0x0000057026047890 */ /* 0x000fe2000ff1e03f */
[----:B------:R-:W-:Y:S01]  /*10cf0*/  IMAD R6, R4, 0xa0, R3 ;  /* 0x000000a004067824 */ /* 0x000fe200078e0203 */
[----:B------:R-:W-:Y:S01]  /*10d00*/  PLOP3.LUT P0, PT, PT, PT, PT, 0x80, 0x0 ;  /* 0x000000000000781c */ /* 0x000fe20003f0f070 */
[----:B------:R-:W-:Y:S01]  /*10d10*/  UMOV UR6, 0x0 ;  /* 0x0000000000067882 */ /* 0x000fe20000000000 */
[----:B------:R-:W-:Y:S01]  /*10d20*/  R2UR UR10, R11 ;  /* 0x000000000b0a72ca */ /* 0x000fe200000e0000 */
[----:B------:R-:W-:Y:S01]  /*10d30*/  VIADD R6, R6, 0xffffff60 ;  /* 0xffffff6006067836 */ /* 0x000fe20000000000 */
[----:B------:R-:W-:Y:S01]  /*10d40*/  UIADD3.X UR5, URZ, UR39, URZ, UP0, !UPT ;  /* 0x000000273f057290 */ /* 0x000fe200087fe43f */
[----:B------:R-:W-:Y:S01]  /*10d50*/  UMOV UR7, 0x12f00000 ;  /* 0x12f0000000077882 */ /* 0x000fe20000000000 */
[----:B--2---:R-:W-:-:S02]  /*10d60*/  IMAD R10, R7, 0x2800, R22 ;  /* 0x00002800070a7824 */ /* 0x004fc400078e0216 */
[----:B------:R-:W-:Y:S02]  /*10d70*/  VIADD R7, R5, 0x13290 ;  /* 0x0001329005077836 */ /* 0x000fe40000000000 */
[----:B------:R-:W-:-:S07]  /*10d80*/  VIADD R8, R10, 0xe000 ;  /* 0x0000e0000a087836 */ /* 0x000fce0000000000 */
.L_x_545:
[----:B------:R-:W-:-:S13]  /*10d90*/  @P0 ELECT P2, URZ, PT ;  /* 0x00000000003f082f */ /* 0x000fda0003840000 */
[----:B------:R-:W-:Y:S02]  /*10da0*/  @P2 R2UR UR13, R0 ;  /* 0x00000000000d22ca */ /* 0x000fe400000e0000 */
[----:B------:R-:W-:Y:S02]  /*10db0*/  @P2 R2UR UR12, R18 ;  /* 0x00000000120c22ca */ /* 0x000fe400000e0000 */
[----:B------:R-:W-:Y:S02]  /*10dc0*/  @P2 R2UR UR11, R6 ;  /* 0x00000000060b22ca */ /* 0x000fe400000e0000 */
[----:B------:R-:W-:Y:S02]  /*10dd0*/  @P2 R2UR UR9, R7 ;  /* 0x00000000070922ca */ /* 0x000fe400000e0000 */
[----:B------:R-:W-:Y:S02]  /*10de0*/  @P2 R2UR UR8, R8 ;  /* 0x00000000080822ca */ /* 0x000fe400000e0000 */
[----:B------:R-:W-:-:S02]  /*10df0*/  @P2 PLOP3.LUT P0, PT, P2, PT, PT, 0x8, 0x0 ;  /* 0x000000000000281c */ /* 0x000fc4000170e170 */
[----:B------:R-:W-:-:S09]  /*10e00*/  PLOP3.LUT P2, PT, PT, PT, PT, 0x8, 0x0 ;  /* 0x000000000000781c */ /* 0x000fd20003f4e170 */
[----:B------:R1:W-:Y:S02]  /*10e10*/  UTMALDG.4D [UR8], [UR4], desc[UR6] ;  /* 0x00000608040075b4 */ /* 0x0003e40008019000 */
[----:B-1----:R-:W-:Y:S05]  /*10e20*/  @P0 BRA.U.ANY `(.L_x_545) ;  /* 0xfffffffd00d80947 */ /* 0x002fea000393ffff */
[----:B------:R-:W1:Y:S01]  /*10e30*/  SYNCS.PHASECHK.TRANS64.TRYWAIT P0, [R5+URZ+0x132c0], R9 ;  /* 0x0132c009050075a7 */ /* 0x000e62000800017f */
[----:B------:R-:W-:Y:S04]  /*10e40*/  BSSY B2, `(.L_x_546) ;  /* 0x0000002000027945 */ /* 0x000fe80003800000 */
[----:B-1----:R-:W-:Y:S05]  /*10e50*/  @!P0 BRA `(.L_x_547) ;  /* 0x00000064002c8947 */ /* 0x002fea0003800000 */
.L_x_691:
[----:B------:R-:W-:Y:S05]  /*10e60*/  BSYNC B2 ;  /* 0x0000000000027941 */ /* 0x000fea0003800000 */
.L_x_546:
[----:B------:R-:W-:Y:S01]  /*10e70*/  BSSY B2, `(.L_x_548) ;  /* 0x000000b000027945 */ /* 0x000fe20003800000 */
[----:B------:R-:W-:Y:S01]  /*10e80*/  MOV R8, 0x0 ;  /* 0x0000000000087802 */ /* 0x000fe20000000f00 */
[----:B01----:R-:W-:Y:S02]  /*10e90*/  IMAD.MOV.U32 R9, RZ, RZ, 0x12f00000 ;  /* 0x12f00000ff097424 */ /* 0x003fe400078e00ff */
[----:B------:R-:W-:Y:S05]  /*10ea0*/  @P1 BRA `(.L_x_549) ;  /* 0x00000000001c1947 */ /* 0x000fea0003800000 */
[----:B------:R-:W0:Y:S02]  /*10eb0*/  S2R R7, SR_TID.X ;  /* 0x0000000000077919 */ /* 0x000e240000002100 */
[----:B0-----:R-:W-:Y:S01]  /*10ec0*/  LOP3.LUT R12, R7, 0x1f, RZ, 0xc0, !PT ;  /* 0x0000001f070c7812 */ /* 0x001fe200078ec0ff */
[----:B------:R-:W-:-:S03]  /*10ed0*/  IMAD.MOV.U32 R7, RZ, RZ, 0x2800 ;  /* 0x00002800ff077424 */ /* 0x000fc600078e00ff */
[----:B------:R-:W-:Y:S01]  /*10ee0*/  ISETP.NE.AND P0, PT, R12, RZ, PT ;  /* 0x000000ff0c00720c */ /* 0x000fe20003f05270 */
[----:B------:R0:W-:-:S12]  /*10ef0*/  SYNCS.ARRIVE.TRANS64 RZ, [R5+URZ+0x132b0], R7 ;  /* 0x0132b00705ff79a7 */ /* 0x0001d8000800003f */
[----:B0-----:R-:W-:Y:S05]  /*10f00*/  @!P0 BRA `(.L_x_549) ;  /* 0x0000000000048947 */ /* 0x001fea0003800000 */
[----:B------:R-:W-:Y:S01]  /*10f10*/  BPT.TRAP 0x1 ;  /* 0x000000040000795c */ /* 0x000fe20000300000 */
.L_x_549:
[----:B------:R-:W-:Y:S05]  /*10f20*/  BSYNC B2 ;  /* 0x0000000000027941 */ /* 0x000fea0003800000 */
.L_x_548:
[----:B------:R-:W-:Y:S01]  /*10f30*/  R2UR UR10, R11 ;  /* 0x000000000b0a72ca */ /* 0x000fe200000e0000 */
[----:B------:R-:W-:Y:S01]  /*10f40*/  UIADD3 UR4, UP0, UR38, 0x670, URZ ;  /* 0x0000067026047890 */ /* 0x000fe2000ff1e03f */
[----:B------:R-:W-:Y:S01]  /*10f50*/  R2UR UR6, R8 ;  /* 0x00000000080672ca */ /* 0x000fe200000e0000 */
[----:B------:R-:W-:Y:S01]  /*10f60*/  VIADD R10, R10, 0x6000 ;  /* 0x000060000a0a7836 */ /* 0x000fe20000000000 */
[----:B------:R-:W-:Y:S01]  /*10f70*/  R2UR UR7, R9 ;  /* 0x00000000090772ca */ /* 0x000fe200000e0000 */
[----:B------:R-:W-:Y:S01]  /*10f80*/  VIADD R5, R5, 0x132b0 ;  /* 0x000132b005057836 */ /* 0x000fe20000000000 */
[----:B------:R-:W-:Y:S01]  /*10f90*/  PLOP3.LUT P0, PT, PT, PT, PT, 0x80, 0x0 ;  /* 0x000000000000781c */ /* 0x000fe20003f0f070 */
[----:B------:R-:W-:-:S12]  /*10fa0*/  UIADD3.X UR5, URZ, UR39, URZ, UP0, !UPT ;  /* 0x000000273f057290 */ /* 0x000fd800087fe43f */
.L_x_550:
        /* <DEDUP_REMOVED lines=10> */
.L_x_540:
[----:B------:R-:W-:Y:S05]  /*11050*/  BSYNC B1 ;  /* 0x0000000000017941 */ /* 0x000fea0003800000 */
.L_x_539:
[----:B------:R-:W0:Y:S04]  /*11060*/  LDL.LU R8, [R1+0x4] ;  /* 0x0000040001087983 */ /* 0x000e280000300800 */
[----:B------:R-:W2:Y:S01]  /*11070*/  LDL.LU R7, [R1+0x10] ;  /* 0x0000100001077983 */ /* 0x000ea20000300800 */
[----:B------:R-:W-:Y:S01]  /*11080*/  VIADD R4, R4, 0xfffffffe ;  /* 0xfffffffe04047836 */ /* 0x000fe20000000000 */
[----:B------:R-:W-:-:S04]  /*11090*/  PLOP3.LUT P0, PT, PT, PT, PT, 0x8, 0x0 ;  /* 0x000000000000781c */ /* 0x000fc80003f0e170 */
[----:B------:R-:W-:Y:S01]  /*110a0*/  ISETP.GE.AND P2, PT, R4, R2, PT ;  /* 0x000000020400720c */ /* 0x000fe20003f46270 */
[----:B0-----:R-:W-:-:S05]  /*110b0*/  VIADD R5, R8, 0x1 ;  /* 0x0000000108057836 */ /* 0x001fca0000000000 */
[----:B------:R-:W-:-:S04]  /*110c0*/  ISETP.NE.AND P1, PT, R5, 0x2, PT ;  /* 0x000000020500780c */ /* 0x000fc80003f25270 */
[----:B------:R-:W-:Y:S02]  /*110d0*/  SEL R6, RZ, 0x1, P1 ;  /* 0x00000001ff067807 */ /* 0x000fe40000800000 */
[----:B------:R-:W-:Y:S02]  /*110e0*/  SEL R5, R5, RZ, P1 ;  /* 0x000000ff05057207 */ /* 0x000fe40000800000 */
[----:B--2---:R-:W-:-:S03]  /*110f0*/  LOP3.LUT R7, R7, R6, RZ, 0x3c, !PT ;  /* 0x0000000607077212 */ /* 0x004fc600078e3cff */
[----:B------:R0:W-:Y:S04]  /*11100*/  STL [R1+0x4], R5 ;  /* 0x0000040501007387 */ /* 0x0001e80000100800 */
[----:B------:R0:W-:Y:S01]  /*11110*/  STL [R1+0x10], R7 ;  /* 0x0000100701007387 */ /* 0x0001e20000100800 */
[----:B------:R-:W-:Y:S05]  /*11120*/  @!P2 BRA `(.L_x_533) ;  /* 0x000000040074a947 */ /* 0x000fea0003800000 */
.L_x_563:
[----:B------:R-:W-:Y:S05]  /*11130*/  YIELD ;  /* 0x0000000000007946 */ /* 0x000fea0003800000 */
[----:B------:R-:W-:Y:S04]  /*11140*/  BSSY B1, `(.L_x_551) ;  /* 0x000004f000017945 */ /* 0x000fe80003800000 */
[----:B-1----:R-:W-:Y:S05]  /*11150*/  @!P6 BRA `(.L_x_552) ;  /* 0x000000040034e947 */ /* 0x002fea0003800000 */
[----:B0-----:R-:W2:Y:S04]  /*11160*/  LDL R5, [R1+0x4] ;  /* 0x0000040001057983 */ /* 0x001ea80000100800 */
[----:B------:R-:W3:Y:S01]  /*11170*/  LDL R6, [R1+0x10] ;  /* 0x0000100001067983 */ /* 0x000ee20000100800 */
[----:B------:R-:W0:Y:S01]  /*11180*/  S2R R7, SR_TID.X ;  /* 0x0000000000077919 */ /* 0x000e220000002100 */
[----:B------:R-:W-:Y:S01]  /*11190*/  BSSY B2, `(.L_x_553) ;  /* 0x0000007000027945 */ /* 0x000fe20003800000 */
[----:B0-----:R-:W-:-:S04]  /*111a0*/  LOP3.LUT R7, R7, 0x7f, RZ, 0xc0, !PT ;  /* 0x0000007f07077812 */ /* 0x001fc800078ec0ff */
[----:B------:R-:W-:Y:S01]  /*111b0*/  ISETP.NE.AND P2, PT, R7, RZ, PT ;  /* 0x000000ff0700720c */ /* 0x000fe20003f45270 */
[----:B--2---:R-:W-:Y:S01]  /*111c0*/  IMAD R5, R5, 0x8, R22 ;  /* 0x0000000805057824 */ /* 0x004fe200078e0216 */
[----:B---3--:R-:W-:-:S04]  /*111d0*/  SHF.L.U32 R6, R6, 0x1f, RZ ;  /* 0x0000001f06067819 */ /* 0x008fc800000006ff */
[----:B------:R-:W0:Y:S02]  /*111e0*/  SYNCS.PHASECHK.TRANS64.TRYWAIT P1, [R5+URZ+0x132a0], R6 ;  /* 0x0132a006050075a7 */ /* 0x000e24000802017f */
[----:B0-----:R-:W-:Y:S05]  /*111f0*/  @!P1 BRA `(.L_x_554) ;  /* 0x0000006000589947 */ /* 0x001fea0003800000 */
.L_x_692:
[----:B------:R-:W-:Y:S05]  /*11200*/  BSYNC B2 ;  /* 0x0000000000027941 */ /* 0x000fea0003800000 */
.L_x_553:
[----:B------:R-:W-:Y:S04]  /*11210*/  BSSY B2, `(.L_x_555) ;  /* 0x0000009000027945 */ /* 0x000fe80003800000 */
[----:B------:R-:W-:Y:S05]  /*11220*/  @P2 BRA `(.L_x_556) ;  /* 0x00000000001c2947 */ /* 0x000fea0003800000 */
[----:B------:R-:W1:Y:S02]  /*11230*/  S2R R7, SR_TID.X ;  /* 0x0000000000077919 */ /* 0x000e640000002100 */
[----:B-1----:R-:W-:Y:S02]  /*11240*/  LOP3.LUT R8, R7, 0x1f, RZ, 0xc0, !PT ;  /* 0x0000001f07087812 */ /* 0x002fe400078ec0ff */
[----:B------:R-:W-:Y:S02]  /*11250*/  MOV R7, 0x2800 ;  /* 0x0000280000077802 */ /* 0x000fe40000000f00 */
[----:B------:R-:W-:Y:S02]  /*11260*/  ISETP.NE.AND P1, PT, R8, RZ, PT ;  /* 0x000000ff0800720c */ /* 0x000fe40003f25270 */
[----:B------:R1:W-:Y:S11]  /*11270*/  SYNCS.ARRIVE.TRANS64 RZ, [R5+URZ+0x13290], R7 ;  /* 0x0132900705ff79a7 */ /* 0x0003f6000800003f */
[----:B-1----:R-:W-:Y:S05]  /*11280*/  @!P1 BRA `(.L_x_556) ;  /* 0x0000000000049947 */ /* 0x002fea0003800000 */
[----:B------:R-:W-:Y:S01]  /*11290*/  BPT.TRAP 0x1 ;  /* 0x000000040000795c */ /* 0x000fe20000300000 */
.L_x_556:
[----:B------:R-:W-:Y:S05]  /*112a0*/  BSYNC B2 ;  /* 0x0000000000027941 */ /* 0x000fea0003800000 */
.L_x_555:
[----:B------:R-:W2:Y:S01]  /*112b0*/  LDL R7, [R1+0x4] ;  /* 0x0000040001077983 */ /* 0x000ea20000100800 */
[----:B------:R-:W-:Y:S01]  /*112c0*/  IMAD.MOV.U32 R11, RZ, RZ, RZ ;  /* 0x000000ffff0b7224 */ /* 0x000fe200078e00ff */
[----:B------:R-:W-:Y:S01]  /*112d0*/  UIADD3 UR4, UP0, UR38, 0x570, URZ ;  /* 0x0000057026047890 */ /* 0x000fe2000ff1e03f */
[----:B------:R-:W-:Y:S01]  /*112e0*/  PLOP3.LUT P1, PT, PT, PT, PT, 0x80, 0x0 ;  /* 0x000000000000781c */ /* 0x000fe20003f2f070 */
[----:B------:R-:W-:Y:S01]  /*112f0*/  IMAD R8, R4, 0xa0, R3 ;  /* 0x000000a004087824 */ /* 0x000fe200078e0203 */
[----:B------:R-:W-:Y:S01]  /*11300*/  UMOV UR6, 0x0 ;  /* 0x0000000000067882 */ /* 0x000fe20000000000 */
[----:B------:R-:W-:Y:S01]  /*11310*/  R2UR UR10, R11 ;  /* 0x000000000b0a72ca */ /* 0x000fe200000e0000 */
[----:B------:R-:W-:Y:S01]  /*11320*/  VIADD R9, R5, 0x13290 ;  /* 0x0001329005097836 */ /* 0x000fe20000000000 */
[----:B------:R-:W-:Y:S01]  /*11330*/  UIADD3.X UR5, URZ, UR39, URZ, UP0, !UPT ;  /* 0x000000273f057290 */ /* 0x000fe200087fe43f */
[----:B------:R-:W-:Y:S01]  /*11340*/  UMOV UR7, 0x12f00000 ;  /* 0x12f0000000077882 */ /* 0x000fe20000000000 */
[----:B--2---:R-:W-:-:S04]  /*11350*/  IMAD R7, R7, 0x2800, R22 ;  /* 0x0000280007077824 */ /* 0x004fc800078e0216 */
[----:B------:R-:W-:-:S07]  /*11360*/  VIADD R10, R7, 0xe000 ;  /* 0x0000e000070a7836 */ /* 0x000fce0000000000 */
.L_x_557:
        /* <DEDUP_REMOVED lines=13> */
.L_x_693:
[----:B------:R-:W-:Y:S05]  /*11440*/  BSYNC B2 ;  /* 0x0000000000027941 */ /* 0x000fea0003800000 */
.L_x_558:
[----:B------:R-:W-:Y:S01]  /*11450*/  BSSY B2, `(.L_x_560) ;  /* 0x000000b000027945 */ /* 0x000fe20003800000 */
[----:B------:R-:W-:Y:S02]  /*11460*/  IMAD.MOV.U32 R12, RZ, RZ, 0x0 ;  /* 0x00000000ff0c7424 */ /* 0x000fe400078e00ff */
[----:B------:R-:W-:Y:S01]  /*11470*/  IMAD.MOV.U32 R13, RZ, RZ, 0x12f00000 ;  /* 0x12f00000ff0d7424 */ /* 0x000fe200078e00ff */
[----:B------:R-:W-:Y:S06]  /*11480*/  @P2 BRA `(.L_x_561) ;  /* 0x00000000001c2947 */ /* 0x000fec0003800000 */
[----:B------:R-:W2:Y:S01]  /*11490*/  S2R R9, SR_TID.X ;  /* 0x0000000000097919 */ /* 0x000ea20000002100 */
[----:B01----:R-:W-:-:S04]  /*114a0*/  IMAD.MOV.U32 R6, RZ, RZ, 0x2800 ;  /* 0x00002800ff067424 */ /* 0x003fc800078e00ff */
[----:B------:R3:W-:Y:S01]  /*114b0*/  SYNCS.ARRIVE.TRANS64 RZ, [R5+URZ+0x132b0], R6 ;  /* 0x0132b00605ff79a7 */ /* 0x0007e2000800003f */
[----:B--2---:R-:W-:-:S04]  /*114c0*/  LOP3.LUT R9, R9, 0x1f, RZ, 0xc0, !PT ;  /* 0x0000001f09097812 */ /* 0x004fc800078ec0ff */
[----:B------:R-:W-:-:S13]  /*114d0*/  ISETP.NE.AND P1, PT, R9, RZ, PT ;  /* 0x000000ff0900720c */ /* 0x000fda0003f25270 */
[----:B---3--:R-:W-:Y:S05]  /*114e0*/  @!P1 BRA `(.L_x_561) ;  /* 0x0000000000049947 */ /* 0x008fea0003800000 */
[----:B------:R-:W-:Y:S01]  /*114f0*/  BPT.TRAP 0x1 ;  /* 0x000000040000795c */ /* 0x000fe20000300000 */
.L_x_561:
[----:B------:R-:W-:Y:S05]  /*11500*/  BSYNC B2 ;  /* 0x0000000000027941 */ /* 0x000fea0003800000 */
.L_x_560:
[----:B------:R-:W-:Y:S01]  /*11510*/  R2UR UR10, R11 ;  /* 0x000000000b0a72ca */ /* 0x000fe200000e0000 */
[----:B------:R-:W-:Y:S01]  /*11520*/  UIADD3 UR4, UP0, UR38, 0x670, URZ ;  /* 0x0000067026047890 */ /* 0x000fe2000ff1e03f */
[----:B------:R-:W-:Y:S01]  /*11530*/  R2UR UR6, R12 ;  /* 0x000000000c0672ca */ /* 0x000fe200000e0000 */
[----:B------:R-:W-:Y:S01]  /*11540*/  VIADD R7, R7, 0x6000 ;  /* 0x0000600007077836 */ /* 0x000fe20000000000 */
[----:B------:R-:W-:Y:S01]  /*11550*/  R2UR UR7, R13 ;  /* 0x000000000d0772ca */ /* 0x000fe200000e0000 */
[----:B------:R-:W-:Y:S01]  /*11560*/  UIADD3.X UR5, URZ, UR39, URZ, UP0, !UPT ;  /* 0x000000273f057290 */ /* 0x000fe200087fe43f */
[----:B------:R-:W-:Y:S02]  /*11570*/  PLOP3.LUT P1, PT, PT, PT, PT, 0x80, 0x0 ;  /* 0x000000000000781c */ /* 0x000fe40003f2f070 */
[----:B01----:R-:W-:-:S11]  /*11580*/  IADD3 R5, R5, 0x132b0, RZ ;  /* 0x000132b005057810 */ /* 0x003fd60007ffe0ff */
.L_x_562:
        /* <DEDUP_REMOVED lines=10> */
.L_x_552:
[----:B------:R-:W-:Y:S05]  /*11630*/  BSYNC B1 ;  /* 0x0000000000017941 */ /* 0x000fea0003800000 */
.L_x_551:
[----:B------:R-:W0:Y:S04]  /*11640*/  LDL.LU R6, [R1+0x4] ;  /* 0x0000040001067983 */ /* 0x000e280000300800 */
[----:B------:R-:W2:Y:S01]  /*11650*/  LDL.LU R9, [R1+0x10] ;  /* 0x0000100001097983 */ /* 0x000ea20000300800 */
[C---:B------:R-:W-:Y:S01]  /*11660*/  ISETP.GT.AND P2, PT, R4.reuse, R2, PT ;  /* 0x000000020400720c */ /* 0x040fe20003f44270 */
[----:B------:R-:W-:Y:S02]  /*11670*/  VIADD R4, R4, 0xffffffff ;  /* 0xffffffff04047836 */ /* 0x000fe40000000000 */
[----:B0-----:R-:W-:-:S05]  /*11680*/  VIADD R5, R6, 0x1 ;  /* 0x0000000106057836 */ /* 0x001fca0000000000 */
[----:B------:R-:W-:-:S04]  /*11690*/  ISETP.NE.AND P1, PT, R5, 0x2, PT ;  /* 0x000000020500780c */ /* 0x000fc80003f25270 */
[----:B------:R-:W-:Y:S02]  /*116a0*/  SEL R6, RZ, 0x1, P1 ;  /* 0x00000001ff067807 */ /* 0x000fe40000800000 */
[----:B------:R-:W-:Y:S02]  /*116b0*/  SEL R5, R5, RZ, P1 ;  /* 0x000000ff05057207 */ /* 0x000fe40000800000 */
[----:B--2---:R-:W-:-:S05]  /*116c0*/  LOP3.LUT R9, R9, R6, RZ, 0x3c, !PT ;  /* 0x0000000609097212 */ /* 0x004fca00078e3cff */
[----:B------:R1:W-:Y:S04]  /*116d0*/  STL [R1+0x10], R9 ;  /* 0x0000100901007387 */ /* 0x0003e80000100800 */
[----:B------:R1:W-:Y:S01]  /*116e0*/  STL [R1+0x4], R5 ;  /* 0x0000040501007387 */ /* 0x0003e20000100800 */
[----:B------:R-:W-:Y:S05]  /*116f0*/  @P2 BRA `(.L_x_563) ;  /* 0xfffffff8008c2947 */ /* 0x000fea000383ffff */
.L_x_533:
[----:B------:R-:W-:Y:S05]  /*11700*/  BSYNC B0 ;  /* 0x0000000000007941 */ /* 0x000fea0003800000 */
.L_x_532:
[----:B------:R-:W-:Y:S05]  /*11710*/  @!P0 WARPSYNC.ALL ;  /* 0x0000000000008948 */ /* 0x000fea0003800000 */
[----:B------:R-:W-:Y:S01]  /*11720*/  @!P0 BAR.SYNC.DEFER_BLOCKING 0xc, 0x200 ;  /* 0x0308000000008b1d */ /* 0x000fe20000010000 */
[----:B------:R-:W-:-:S13]  /*11730*/  ISETP.GT.AND P0, PT, R24, RZ, PT ;  /* 0x000000ff1800720c */ /* 0x000fda0003f04270 */
[----:B------:R-:W-:Y:S05]  /*11740*/  @P0 BRA `(.L_x_564) ;  /* 0x0000000000440947 */ /* 0x000fea0003800000 */
[----:B01----:R-:W0:Y:S02]  /*11750*/  S2R R5, SR_TID.X ;  /* 0x0000000000057919 */ /* 0x003e240000002100 */
[----:B0-----:R-:W-:-:S04]  /*11760*/  LOP3.LUT R5, R5, 0x7f, RZ, 0xc0, !PT ;  /* 0x0000007f05057812 */ /* 0x001fc800078ec0ff */
[----:B------:R-:W-:-:S13]  /*11770*/  ISETP.NE.AND P0, PT, R5, RZ, PT ;  /* 0x000000ff0500720c */ /* 0x000fda0003f05270 */
[----:B------:R-:W-:Y:S05]  /*11780*/  @P0 BRA `(.L_x_565) ;  /* 0x0000004000540947 */ /* 0x000fea0003800000 */
[----:B------:R-:W0:Y:S01]  /*11790*/  S2R R5, SR_LANEID ;  /* 0x0000000000057919 */ /* 0x000e220000000000 */
        /* <DEDUP_REMOVED lines=12> */
.L_x_564:
        /* <DEDUP_REMOVED lines=10> */
[----:B------:R-:W2:Y:S01]  /*11900*/  LDC.64 R2, c[0x4][R2] ;  /* 0x0100000002027b82 */ /* 0x000ea20000000a00 */
[----:B01----:R-:W-:Y:S02]  /*11910*/  IMAD.U32 R5, RZ, RZ, UR7 ;  /* 0x00000007ff057e24 */ /* 0x003fe4000f8e00ff */
[----:B------:R-:W-:Y:S02]  /*11920*/  IMAD.U32 R6, RZ, RZ, UR8 ;  /* 0x00000008ff067e24 */ /* 0x000fe4000f8e00ff */
[----:B------:R-:W-:-:S02]  /*11930*/  IMAD.U32 R7, RZ, RZ, UR9 ;  /* 0x00000009ff077e24 */ /* 0x000fc4000f8e00ff */
[----:B------:R-:W-:Y:S02]  /*11940*/  IMAD.U32 R11, RZ, RZ, UR5 ;  /* 0x00000005ff0b7e24 */ /* 0x000fe4000f8e00ff */
[----:B------:R-:W-:Y:S02]  /*11950*/  IMAD.MOV.U32 R8, RZ, RZ, 0x70 ;  /* 0x00000070ff087424 */ /* 0x000fe400078e00ff */
[----:B------:R-:W-:Y:S02]  /*11960*/  IMAD.MOV.U32 R12, RZ, RZ, 0x1 ;  /* 0x00000001ff0c7424 */ /* 0x000fe400078e00ff */
[----:B------:R-:W-:-:S07]  /*11970*/  IMAD.MOV.U32 R13, RZ, RZ, RZ ;  /* 0x000000ffff0d7224 */ /* 0x000fce00078e00ff */
[----:B------:R-:W-:-:S07]  /*11980*/  LEPC R20, `(.L_x_567) ;  /* 0x000000001014794e */ /* 0x000fce0000000000 */
[----:B--2---:R-:W-:Y:S05]  /*11990*/  CALL.ABS.NOINC R2 ;  /* 0x0000000002007343 */ /* 0x004fea0003c00000 */
.L_x_567:
[----:B------:R-:W-:Y:S05]  /*119a0*/  BSYNC B6 ;  /* 0x0000000000067941 */ /* 0x000fea0003800000 */
.L_x_566:
        /* <DEDUP_REMOVED lines=8> */
[----:B--2---:R-:W-:Y:S01]  /*11a30*/  MOV R2, 0x0 ;  /* 0x0000000000027802 */ /* 0x004fe20000000f00 */
        /* <DEDUP_REMOVED lines=15> */
.L_x_569:
[----:B------:R-:W-:Y:S05]  /*11b30*/  BSYNC B6 ;  /* 0x0000000000067941 */ /* 0x000fea0003800000 */
.L_x_568:
[----:B------:R-:W-:Y:S01]  /*11b40*/  VIADD R0, R22, 0x1000 ;  /* 0x0000100016007836 */ /* 0x000fe20000000000 */
[----:B------:R-:W-:Y:S04]  /*11b50*/  BSSY B6, `(.L_x_570) ;  /* 0x0000013000067945 */ /* 0x000fe80003800000 */
[----:B------:R-:W-:-:S13]  /*11b60*/  LOP3.LUT P0, RZ, R0, 0x9f, RZ, 0xc0, !PT ;  /* 0x0000009f00ff7812 */ /* 0x000fda000780c0ff */
[----:B------:R-:W-:Y:S05]  /*11b70*/  @!P0 BRA `(.L_x_571) ;  /* 0x0000000000408947 */ /* 0x000fea0003800000 */
[----:B--2---:R-:W-:Y:S01]  /*11b80*/  MOV R2, 0x0 ;  /* 0x0000000000027802 */ /* 0x004fe20000000f00 */
[----:B------:R-:W-:Y:S01]  /*11b90*/  ULDC.64 UR6, c[0x4][0x98] ;  /* 0x0100260000067ab9 */ /* 0x000fe20000000a00 */
[----:B------:R-:W-:Y:S01]  /*11ba0*/  ULDC.64 UR8, c[0x4][0xa0] ;  /* 0x0100280000087ab9 */ /* 0x000fe20000000a00 */
[----:B------:R-:W-:Y:S01]  /*11bb0*/  ULDC.64 UR4, c[0x4][0x18] ;  /* 0x0100060000047ab9 */ /* 0x000fe20000000a00 */
[----:B------:R-:W-:Y:S01]  /*11bc0*/  MOV R4, UR6 ;  /* 0x0000000600047c02 */ /* 0x000fe20008000f00 */
[----:B01----:R-:W-:Y:S01]  /*11bd0*/  IMAD.U32 R5, RZ, RZ, UR7 ;  /* 0x00000007ff057e24 */ /* 0x003fe2000f8e00ff */
[----:B------:R-:W0:Y:S01]  /*11be0*/  LDC.64 R2, c[0x4][R2] ;  /* 0x0100000002027b82 */ /* 0x000e220000000a00 */
[----:B------:R-:W-:Y:S01]  /*11bf0*/  IMAD.U32 R6, RZ, RZ, UR8 ;  /* 0x00000008ff067e24 */ /* 0x000fe2000f8e00ff */
[----:B------:R-:W-:Y:S01]  /*11c00*/  MOV R13, RZ ;  /* 0x000000ff000d7202 */ /* 0x000fe20000000f00 */
[----:B------:R-:W-:Y:S02]  /*11c10*/  IMAD.U32 R7, RZ, RZ, UR9 ;  /* 0x00000009ff077e24 */ /* 0x000fe4000f8e00ff */
[----:B------:R-:W-:-:S02]  /*11c20*/  IMAD.U32 R10, RZ, RZ, UR4 ;  /* 0x00000004ff0a7e24 */ /* 0x000fc4000f8e00ff */
[----:B------:R-:W-:Y:S02]  /*11c30*/  IMAD.U32 R11, RZ, RZ, UR5 ;  /* 0x00000005ff0b7e24 */ /* 0x000fe4000f8e00ff */
[----:B------:R-:W-:Y:S02]  /*11c40*/  IMAD.MOV.U32 R8, RZ, RZ, 0x70 ;  /* 0x00000070ff087424 */ /* 0x000fe400078e00ff */
[----:B------:R-:W-:-:S07]  /*11c50*/  IMAD.MOV.U32 R12, RZ, RZ, 0x1 ;  /* 0x00000001ff0c7424 */ /* 0x000fce00078e00ff */
[----:B------:R-:W-:-:S07]  /*11c60*/  LEPC R20, `(.L_x_571) ;  /* 0x000000001014794e */ /* 0x000fce0000000000 */
[----:B0-----:R-:W-:Y:S05]  /*11c70*/  CALL.ABS.NOINC R2 ;  /* 0x0000000002007343 */ /* 0x001fea0003c00000 */
.L_x_571:
[----:B------:R-:W-:Y:S05]  /*11c80*/  BSYNC B6 ;  /* 0x0000000000067941 */ /* 0x000fea0003800000 */
.L_x_570:
[----:B------:R-:W3:Y:S01]  /*11c90*/  LDL R27, [R1+0x30] ;  /* 0x00003000011b7983 */ /* 0x000ee20000100800 */
[----:B------:R-:W-:Y:S01]  /*11ca0*/  BSSY B6, `(.L_x_572) ;  /* 0x0000013000067945 */ /* 0x000fe20003800000 */
[----:B---3--:R-:W-:-:S13]  /*11cb0*/  LOP3.LUT P6, RZ, R27, 0x1, RZ, 0xc0, !PT ;  /* 0x000000011bff7812 */ /* 0x008fda00078cc0ff */
[----:B------:R-:W-:Y:S05]  /*11cc0*/  @!P6 BRA `(.L_x_573) ;  /* 0x000000000040e947 */ /* 0x000fea0003800000 */
[----:B--2---:R-:W-:Y:S01]  /*11cd0*/  MOV R2, 0x0 ;  /* 0x0000000000027802 */ /* 0x004fe20000000f00 */
[----:B------:R-:W-:Y:S01]  /*11ce0*/  ULDC.64 UR4, c[0x4][0x98] ;  /* 0x0100260000047ab9 */ /* 0x000fe20000000a00 */
[----:B------:R-:W-:Y:S01]  /*11cf0*/  ULDC.64 UR6, c[0x4][0xa0] ;  /* 0x0100280000067ab9 */ /* 0x000fe20000000a00 */
[----:B------:R-:W-:Y:S01]  /*11d00*/  ULDC.64 UR8, c[0x4][0x20] ;  /* 0x0100080000087ab9 */ /* 0x000fe20000000a00 */
[----:B------:R-:W-:Y:S01]  /*11d10*/  IMAD.U32 R4, RZ, RZ, UR4 ;  /* 0x00000004ff047e24 */ /* 0x000fe2000f8e00ff */
[----:B------:R-:W-:Y:S01]  /*11d20*/  MOV R12, 0x1 ;  /* 0x00000001000c7802 */ /* 0x000fe20000000f00 */
[----:B------:R-:W2:Y:S01]  /*11d30*/  LDC.64 R2, c[0x4][R2] ;  /* 0x0100000002027b82 */ /* 0x000ea20000000a00 */
[----:B01----:R-:W-:Y:S02]  /*11d40*/  IMAD.U32 R5, RZ, RZ, UR5 ;  /* 0x00000005ff057e24 */ /* 0x003fe4000f8e00ff */
[----:B------:R-:W-:Y:S02]  /*11d50*/  IMAD.U32 R6, RZ, RZ, UR6 ;  /* 0x00000006ff067e24 */ /* 0x000fe4000f8e00ff */
[----:B------:R-:W-:-:S02]  /*11d60*/  IMAD.U32 R7, RZ, RZ, UR7 ;  /* 0x00000007ff077e24 */ /* 0x000fc4000f8e00ff */
[----:B------:R-:W-:Y:S02]  /*11d70*/  IMAD.U32 R10, RZ, RZ, UR8 ;  /* 0x00000008ff0a7e24 */ /* 0x000fe4000f8e00ff */
[----:B------:R-:W-:Y:S02]  /*11d80*/  IMAD.U32 R11, RZ, RZ, UR9 ;  /* 0x00000009ff0b7e24 */ /* 0x000fe4000f8e00ff */
[----:B------:R-:W-:Y:S02]  /*11d90*/  IMAD.MOV.U32 R8, RZ, RZ, 0x70 ;  /* 0x00000070ff087424 */ /* 0x000fe400078e00ff */
[----:B------:R-:W-:-:S07]  /*11da0*/  IMAD.MOV.U32 R13, RZ, RZ, RZ ;  /* 0x000000ffff0d7224 */ /* 0x000fce00078e00ff */
[----:B------:R-:W-:-:S07]  /*11db0*/  LEPC R20, `(.L_x_573) ;  /* 0x000000001014794e */ /* 0x000fce0000000000 */
[----:B--2---:R-:W-:Y:S05]  /*11dc0*/  CALL.ABS.NOINC R2 ;  /* 0x0000000002007343 */ /* 0x004fea0003c00000 */
.L_x_573:
[----:B------:R-:W-:Y:S05]  /*11dd0*/  BSYNC B6 ;  /* 0x0000000000067941 */ /* 0x000fea0003800000 */
.L_x_572:
[----:B------:R-:W3:Y:S01]  /*11de0*/  LDL R13, [R1+0x8] ;  /* 0x00000800010d7983 */ /* 0x000ee20000100800 */
[----:B------:R-:W-:Y:S01]  /*11df0*/  ULDC.64 UR4, c[0x0][0x9f8] ;  /* 0x00027e0000047ab9 */ /* 0x000fe20000000a00 */
[----:B------:R-:W4:Y:S02]  /*11e00*/  LDC R11, c[0x0][0x430] ;  /* 0x00010c00ff0b7b82 */ /* 0x000f240000000800 */
[----:B------:R-:W3:Y:S04]  /*11e10*/  LDL R20, [R1+0x54] ;  /* 0x0000540001147983 */ /* 0x000ee80000100800 */
[----:B------:R-:W3:Y:S01]  /*11e20*/  LDL R15, [R1+0x1c] ;  /* 0x00001c00010f7983 */ /* 0x000ee20000100800 */
[----:B------:R-:W-:-:S03]  /*11e30*/  ISETP.NE.U32.AND P0, PT, RZ, UR4, PT ;  /* 0x00000004ff007c0c */ /* 0x000fc6000bf05070 */
[----:B------:R-:W3:Y:S01]  /*11e40*/  LDL R12, [R1+0x74] ;  /* 0x00007400010c7983 */ /* 0x000ee20000100800 */
[----:B------:R-:W-:-:S13]  /*11e50*/  ISETP.NE.AND.EX P0, PT, RZ, UR5, PT, P0 ;  /* 0x00000005ff007c0c */ /* 0x000fda000bf05300 */
[----:B--2---:R-:W-:-:S04]  /*11e60*/  @P0 IADD3 R2, P1, R25, UR4, RZ ;  /* 0x0000000419020c10 */ /* 0x004fc8000ff3e0ff */
[----:B------:R-:W-:Y:S01]  /*11e70*/  @P0 IADD3.X R3, R26, UR5, RZ, P1, !PT ;  /* 0x000000051a030c10 */ /* 0x000fe20008ffe4ff */
[----:B------:R-:W2:Y:S01]  /*11e80*/  S2R R21, SR_TID.X ;  /* 0x0000000000157919 */ /* 0x000ea20000002100 */
[----:B----4-:R-:W-:-:S03]  /*11e90*/  ISETP.NE.AND P2, PT, R11, 0x1, PT ;  /* 0x000000010b00780c */ /* 0x010fc60003f45270 */
[----:B---3--:R3:W4:Y:S01]  /*11ea0*/  @P0 LDG.E R13, desc[UR40][R2.64] ;  /* 0x00000028020d0981 */ /* 0x008722000c1e1900 */
[C---:B--2---:R-:W-:Y:S01]  /*11eb0*/  LOP3.LUT R0, R21.reuse, 0x7f, RZ, 0xc0, !PT ;  /* 0x0000007f15007812 */ /* 0x044fe200078ec0ff */
[----:B------:R-:W-:-:S03]  /*11ec0*/  IMAD.SHL.U32 R21, R21, 0x20, RZ ;  /* 0x0000002015157824 */ /* 0x000fc600078e00ff */
[----:B------:R-:W-:-:S05]  /*11ed0*/  SHF.R.U32.HI R0, RZ, 0x2, R0 ;  /* 0x00000002ff007819 */ /* 0x000fca0000011600 */
[----:B---3--:R-:W2:Y:S01]  /*11ee0*/  @P2 LDC R2, c[0x0][0x434] ;  /* 0x00010d00ff022b82 */ /* 0x008ea20000000800 */
[----:B------:R-:W-:Y:S01]  /*11ef0*/  LOP3.LUT R21, R0, 0x60, R21, 0xf8, !PT ;  /* 0x0000006000157812 */ /* 0x000fe200078ef815 */
[----:B------:R-:W-:-:S06]  /*11f00*/  IMAD.MOV.U32 R0, RZ, RZ, 0xa0 ;  /* 0x000000a0ff007424 */ /* 0x000fcc00078e00ff */
[----:B------:R-:W3:Y:S01]  /*11f10*/  @P2 LDC R3, c[0x0][0x438] ;  /* 0x00010e00ff032b82 */ /* 0x000ee20000000800 */
[----:B------:R-:W-:-:S04]  /*11f20*/  IMAD R0, R20, R0, -0xa0 ;  /* 0xffffff6014007424 */ /* 0x000fc800078e0200 */
[----:B------:R-:W-:Y:S02]  /*11f30*/  IMAD.IADD R10, R21, 0x1, R0 ;  /* 0x00000001150a7824 */ /* 0x000fe400078e0200 */
[----:B------:R-:W3:Y:S03]  /*11f40*/  S2R R21, SR_TID.X ;  /* 0x0000000000157919 */ /* 0x000ee60000002100 */
[C---:B------:R-:W-:Y:S01]  /*11f50*/  ISETP.GE.AND P1, PT, R10.reuse, R24, PT ;  /* 0x000000180a00720c */ /* 0x040fe20003f26270 */
[----:B------:R-:W-:-:S04]  /*11f60*/  IMAD.IADD R10, R10, 0x1, R15 ;  /* 0x000000010a0a7824 */ /* 0x000fc800078e020f */
[----:B--2---:R-:W-:-:S04]  /*11f70*/  @P2 IMAD.HI.U32 R2, R10, R2, RZ ;  /* 0x000000020a022227 */ /* 0x004fc800078e00ff */
[----:B------:R-:W-:-:S04]  /*11f80*/  IMAD.MOV.U32 R6, RZ, RZ, R10 ;  /* 0x000000ffff067224 */ /* 0x000fc800078e000a */
[----:B01----:R-:W0:Y:S01]  /*11f90*/  @!P1 LDC.64 R4, c[0x0][0x418] ;  /* 0x00010600ff049b82 */ /* 0x003e220000000a00 */
[----:B---3--:R-:W-:-:S07]  /*11fa0*/  @P2 SHF.R.U32.HI R6, RZ, R3, R2 ;  /* 0x00000003ff062219 */ /* 0x008fce0000011602 */
[----:B------:R-:W1:Y:S01]  /*11fb0*/  @!P1 LDC.64 R2, c[0x0][0x428] ;  /* 0x00010a00ff029b82 */ /* 0x000e620000000a00 */
[----:B------:R-:W-:Y:S02]  /*11fc0*/  @!P1 SHF.R.S32.HI R7, RZ, 0x1f, R6 ;  /* 0x0000001fff079819 */ /* 0x000fe40000011406 */
[C---:B------:R-:W-:Y:S01]  /*11fd0*/  LOP3.LUT R25, R21.reuse, 0x7f, RZ, 0xc0, !PT ;  /* 0x0000007f15197812 */ /* 0x040fe200078ec0ff */
[----:B------:R-:W-:-:S03]  /*11fe0*/  IMAD.SHL.U32 R21, R21, 0x20, RZ ;  /* 0x0000002015157824 */ /* 0x000fc600078e00ff */
[----:B------:R-:W-:-:S04]  /*11ff0*/  SHF.R.U32.HI R25, RZ, 0x2, R25 ;  /* 0x00000002ff197819 */ /* 0x000fc80000011619 */
[----:B------:R-:W-:-:S04]  /*12000*/  LOP3.LUT R21, R25, 0x60, R21, 0xf8, !PT ;  /* 0x0000006019157812 */ /* 0x000fc800078ef815 */
[----:B------:R-:W-:-:S05]  /*12010*/  LOP3.LUT R21, R21, 0x80, RZ, 0xfc, !PT ;  /* 0x0000008015157812 */ /* 0x000fca00078efcff */
[----:B------:R-:W-:Y:S01]  /*12020*/  IMAD.IADD R0, R21, 0x1, R0 ;  /* 0x0000000115007824 */ /* 0x000fe200078e0200 */
[----:B------:R-:W-:Y:S01]  /*12030*/  LOP3.LUT R27, R27, 0xfffffffd, RZ, 0xc0, !PT ;  /* 0xfffffffd1b1b7812 */ /* 0x000fe200078ec0ff */
[----:B------:R-:W-:Y:S01]  /*12040*/  UMOV UR4, 0xffffffff ;  /* 0xffffffff00047882 */ /* 0x000fe20000000000 */
[----:B----4-:R-:W-:Y:S01]  /*12050*/  SHF.R.S32.HI R14, RZ, 0x1f, R13 ;  /* 0x0000001fff0e7819 */ /* 0x010fe2000001140d */
[-C--:B-1----:R-:W-:Y:S01]  /*12060*/  @!P1 IMAD.WIDE.U32 R8, R13, R2.reuse, R6 ;  /* 0x000000020d089225 */ /* 0x082fe200078e0006 */
[----:B------:R1:W-:Y:S01]  /*12070*/  @P0 STL [R1+0x8], R13 ;  /* 0x0000080d01000387 */ /* 0x0003e20000100800 */
[----:B------:R-:W2:Y:S02]  /*12080*/  @P2 LDC R7, c[0x0][0x438] ;  /* 0x00010e00ff072b82 */ /* 0x000ea40000000800 */
[----:B------:R-:W-:-:S04]  /*12090*/  @!P1 IMAD R2, R14, R2, RZ ;  /* 0x000000020e029224 */ /* 0x000fc800078e02ff */
[----:B------:R-:W-:Y:S01]  /*120a0*/  @!P1 IMAD R3, R13, R3, R2 ;  /* 0x000000030d039224 */ /* 0x000fe200078e0202 */
[----:B0-----:R-:W-:-:S04]  /*120b0*/  @!P1 LEA R2, P0, R8, R4, 0x2 ;  /* 0x0000000408029211 */ /* 0x001fc800078010ff */
[----:B------:R-:W-:-:S04]  /*120c0*/  @!P1 IADD3 R3, R9, R3, RZ ;  /* 0x0000000309039210 */ /* 0x000fc80007ffe0ff */
[----:B------:R-:W-:Y:S02]  /*120d0*/  @!P1 LEA.HI.X R3, R8, R5, R3, 0x2, P0 ;  /* 0x0000000508039211 */ /* 0x000fe400000f1403 */
[----:B------:R-:W-:Y:S01]  /*120e0*/  ISETP.GE.AND P0, PT, R0, R24, PT ;  /* 0x000000180000720c */ /* 0x000fe20003f06270 */
[----:B------:R-:W0:Y:S03]  /*120f0*/  @P2 LDC R5, c[0x0][0x434] ;  /* 0x00010d00ff052b82 */ /* 0x000e260000000800 */
[----:B------:R-:W-:Y:S01]  /*12100*/  ISETP.GT.U32.OR P0, PT, R21, 0x9f, P0 ;  /* 0x0000009f1500780c */ /* 0x000fe20000704470 */
[----:B------:R-:W-:-:S06]  /*12110*/  IMAD.MOV.U32 R4, RZ, RZ, RZ ;  /* 0x000000ffff047224 */ /* 0x000fcc00078e00ff */
[----:B------:R3:W5:Y:S06]  /*12120*/  @!P1 LDG.E R4, desc[UR40][R2.64] ;  /* 0x0000002802049981 */ /* 0x00076c000c1e1900 */
[----:B---3--:R-:W3:Y:S01]  /*12130*/  @!P0 LDC.64 R2, c[0x0][0x428] ;  /* 0x00010a00ff028b82 */ /* 0x008ee20000000a00 */
[----:B------:R-:W-:-:S04]  /*12140*/  IMAD.IADD R9, R0, 0x1, R15 ;  /* 0x0000000100097824 */ /* 0x000fc800078e020f */
[----:B0-----:R-:W-:-:S04]  /*12150*/  @P2 IMAD.HI.U32 R5, R9, R5, RZ ;  /* 0x0000000509052227 */ /* 0x001fc800078e00ff */
[----:B------:R-:W-:Y:S01]  /*12160*/  IMAD.MOV.U32 R0, RZ, RZ, R9 ;  /* 0x000000ffff007224 */ /* 0x000fe200078e0009 */
[----:B--2---:R-:W-:Y:S01]  /*12170*/  @P2 SHF.R.U32.HI R0, RZ, R7, R5 ;  /* 0x00000007ff002219 */ /* 0x004fe20000011605 */
[----:B------:R-:W-:-:S03]  /*12180*/  IMAD.MOV R8, RZ, RZ, -R6 ;  /* 0x000000ffff087224 */ /* 0x000fc600078e0a06 */
[--C-:B------:R-:W-:Y:S01]  /*12190*/  @!P0 SHF.R.S32.HI R7, RZ, 0x1f, R0.reuse ;  /* 0x0000001fff078819 */ /* 0x100fe20000011400 */
[----:B------:R-:W-:Y:S02]  /*121a0*/  @!P0 IMAD.MOV.U32 R6, RZ, RZ, R0 ;  /* 0x000000ffff068224 */ /* 0x000fe400078e0000 */
[-C--:B---3--:R-:W-:Y:S02]  /*121b0*/  @!P0 IMAD R5, R14, R2.reuse, RZ ;  /* 0x000000020e058224 */ /* 0x088fe400078e02ff */
[----:B------:R-:W-:-:S04]  /*121c0*/  @!P0 IMAD.WIDE.U32 R6, R13, R2, R6 ;  /* 0x000000020d068225 */ /* 0x000fc800078e0006 */
[----:B------:R-:W-:Y:S02]  /*121d0*/  @!P0 IMAD R5, R13, R3, R5 ;  /* 0x000000030d058224 */ /* 0x000fe400078e0205 */
[----:B------:R-:W0:Y:S02]  /*121e0*/  @!P0 LDC.64 R2, c[0x0][0x418] ;  /* 0x00010600ff028b82 */ /* 0x000e240000000a00 */
[----:B------:R-:W-:Y:S01]  /*121f0*/  @!P0 IMAD.IADD R5, R5, 0x1, R7 ;  /* 0x0000000105058824 */ /* 0x000fe200078e0207 */
[----:B0-----:R-:W-:-:S04]  /*12200*/  @!P0 LEA R2, P1, R6, R2, 0x2 ;  /* 0x0000000206028211 */ /* 0x001fc800078210ff */
[----:B------:R-:W-:Y:S02]  /*12210*/  @!P0 LEA.HI.X R3, R6, R3, R5, 0x2, P1 ;  /* 0x0000000306038211 */ /* 0x000fe400008f1405 */
[----:B------:R-:W-:Y:S02]  /*12220*/  ISETP.GT.U32.AND P1, PT, R21, 0x9f, PT ;  /* 0x0000009f1500780c */ /* 0x000fe40003f24070 */
[----:B------:R-:W-:-:S06]  /*12230*/  MOV R5, RZ ;  /* 0x000000ff00057202 */ /* 0x000fcc0000000f00 */
[----:B------:R1:W5:Y:S01]  /*12240*/  @!P0 LDG.E R5, desc[UR40][R2.64] ;  /* 0x0000002802058981 */ /* 0x000362000c1e1900 */
[----:B------:R-:W-:-:S04]  /*12250*/  ISETP.NE.AND P0, PT, R12, 0x3, PT ;  /* 0x000000030c00780c */ /* 0x000fc80003f05270 */
[----:B------:R-:W-:-:S04]  /*12260*/  @P1 LOP3.LUT R27, R27, 0x2, RZ, 0xfc, !PT ;  /* 0x000000021b1b1812 */ /* 0x000fc800078efcff */
[----:B------:R-:W-:Y:S01]  /*12270*/  LOP3.LUT R27, R27, 0xfffffffb, RZ, 0xc0, !PT ;  /* 0xfffffffb1b1b7812 */ /* 0x000fe200078ec0ff */
[----:B------:R1:W-:Y:S04]  /*12280*/  STL [R1+0x20], R14 ;  /* 0x0000200e01007387 */ /* 0x0003e80000100800 */
[----:B------:R-:W-:-:S05]  /*12290*/  @P0 LOP3.LUT R27, R27, 0x4, RZ, 0xfc, !PT ;  /* 0x000000041b1b0812 */ /* 0x000fca00078efcff */
[----:B------:R1:W-:Y:S01]  /*122a0*/  STL [R1+0x30], R27 ;  /* 0x0000301b01007387 */ /* 0x0003e20000100800 */
[----:B------:R-:W-:Y:S02]  /*122b0*/  IMAD.MOV R0, RZ, RZ, -R0 ;  /* 0x000000ffff007224 */ /* 0x000fe400078e0a00 */
[C---:B------:R-:W-:Y:S02]  /*122c0*/  IMAD R8, R11.reuse, R8, R10 ;  /* 0x000000080b087224 */ /* 0x040fe400078e020a */
[----:B------:R-:W-:Y:S01]  /*122d0*/  IMAD R9, R11, R0, R9 ;  /* 0x000000000b097224 */ /* 0x000fe200078e0209 */
[----:B------:R-:W-:Y:S06]  /*122e0*/  BRA.DIV UR4, `(.L_x_574) ;  /* 0x0000005204447947 */ /* 0x000fec000b800000 */
.L_x_696:
[----:B------:R-:W-:Y:S01]  /*122f0*/  SHF.R.S32.HI R0, RZ, 0x1f, R18 ;  /* 0x0000001fff007819 */ /* 0x000fe20000011412 */
[----:B------:R-:W-:-:S04]  /*12300*/  VIADD R7, R20, 0xffffffff ;  /* 0xffffffff14077836 */ /* 0x000fc80000000000 */
[----:B------:R0:W-:Y:S01]  /*12310*/  STL [R1+0x14], R0 ;  /* 0x0000140001007387 */ /* 0x0001e20000100800 */
[----:B------:R-:W-:Y:S05]  /*12320*/  @!P0 BRA `(.L_x_575) ;  /* 0x0000000000048947 */ /* 0x000fea0003800000 */
[----:B------:R-:W-:Y:S01]  /*12330*/  BPT.TRAP 0x1 ;  /* 0x000000040000795c */ /* 0x000fe20000300000 */
.L_x_575:
[----:B0-----:R-:W2:Y:S01]  /*12340*/  LDL R0, [R1+0xc] ;  /* 0x00000c0001007983 */ /* 0x001ea20000100800 */
[----:B------:R-:W-:Y:S01]  /*12350*/  IMAD R6, R29, 0x8, R22 ;  /* 0x000000081d067824 */ /* 0x000fe200078e0216 */
[----:B------:R-:W-:Y:S01]  /*12360*/  BSSY B0, `(.L_x_576) ;  /* 0x0000007000007945 */ /* 0x000fe20003800000 */
[----:B--2---:R-:W-:-:S04]  /*12370*/  SHF.L.U32 R0, R0, 0x1f, RZ ;  /* 0x0000001f00007819 */ /* 0x004fc800000006ff */
[----:B------:R0:W2:Y:S01]  /*12380*/  SYNCS.PHASECHK.TRANS64.TRYWAIT P0, [R6+URZ+0x13280], R0 ;  /* 0x01328000060075a7 */ /* 0x0000a2000800017f */
[----:B------:R0:W-:Y:S02]  /*12390*/  STL [R1+0x50], R0 ;  /* 0x0000500001007387 */ /* 0x0001e40000100800 */
[----:B0-----:R-:W-:-:S05]  /*123a0*/  SHF.R.S32.HI R0, RZ, 0x1f, R8 ;  /* 0x0000001fff007819 */ /* 0x001fca0000011408 */
[----:B------:R0:W-:Y:S02]  /*123b0*/  STL [R1+0x48], R0 ;  /* 0x0000480001007387 */ /* 0x0001e40000100800 */
[----:B0-2---:R-:W-:Y:S05]  /*123c0*/  @!P0 BRA `(.L_x_577) ;  /* 0x0000005000408947 */ /* 0x005fea0003800000 */
.L_x_697:
[----:B------:R-:W-:Y:S05]  /*123d0*/  BSYNC B0 ;  /* 0x0000000000007941 */ /* 0x000fea0003800000 */
.L_x_576:
[----:B0-----:R-:W2:Y:S01]  /*123e0*/  LDL R0, [R1+0x48] ;  /* 0x0000480001007983 */ /* 0x001ea20000100800 */
[----:B------:R-:W-:Y:S01]  /*123f0*/  ULDC.64 UR4, c[0x0][0x328] ;  /* 0x0000ca0000047ab9 */ /* 0x000fe20000000a00 */
[----:B-1---5:R-:W-:Y:S01]  /*12400*/  SHF.R.S32.HI R13, RZ, 0x1f, R4 ;  /* 0x0000001fff0d7819 */ /* 0x022fe20000011404 */
[----:B------:R-:W-:Y:S01]  /*12410*/  ULDC.64 UR6, c[0x0][0x338] ;  /* 0x0000ce0000067ab9 */ /* 0x000fe20000000a00 */
[----:B------:R-:W3:Y:S01]  /*12420*/  LDL.LU R11, [R1+0x30] ;  /* 0x00003000010b7983 */ /* 0x000ee20000300800 */
[----:B------:R-:W0:Y:S01]  /*12430*/  LDC R12, c[0x0][0x2f4] ;  /* 0x0000bd00ff0c7b82 */ /* 0x000e220000000800 */
[----:B------:R-:W-:Y:S01]  /*12440*/  ULDC.64 UR8, c[0x0][0x330] ;  /* 0x0000cc0000087ab9 */ /* 0x000fe20000000a00 */
[----:B------:R-:W-:Y:S01]  /*12450*/  ULDC.64 UR10, c[0x0][0x318] ;  /* 0x0000c600000a7ab9 */ /* 0x000fe20000000a00 */
[----:B------:R-:W4:Y:S01]  /*12460*/  LDL R10, [R1+0x14] ;  /* 0x00001400010a7983 */ /* 0x000f220000100800 */
[----:B------:R-:W-:-:S03]  /*12470*/  IMAD.WIDE.U32 R2, R8, UR4, RZ ;  /* 0x0000000408027c25 */ /* 0x000fc6000f8e00ff */
[----:B------:R1:W-:Y:S01]  /*12480*/  STL [R1+0x4c], R13 ;  /* 0x00004c0d01007387 */ /* 0x0003e20000100800 */
[----:B------:R-:W1:Y:S02]  /*12490*/  S2R R14, SR_TID.X ;  /* 0x00000000000e7919 */ /* 0x000e640000002100 */
[----:B-1----:R-:W-:-:S05]  /*124a0*/  IMAD.SHL.U32 R21, R14, 0x10, RZ ;  /* 0x000000100e157824 */ /* 0x002fca00078e00ff */
[----:B------:R-:W-:-:S04]  /*124b0*/  LOP3.LUT R21, R21, 0x30, RZ, 0xc0, !PT ;  /* 0x0000003015157812 */ /* 0x000fc800078ec0ff */
[CC--:B0-----:R-:W-:Y:S02]  /*124c0*/  ISETP.GE.AND P1, PT, R21.reuse, R12.reuse, PT ;  /* 0x0000000c1500720c */ /* 0x0c1fe40003f26270 */
[----:B------:R-:W-:Y:S01]  /*124d0*/  ISETP.GE.AND P0, PT, R21, R12, PT ;  /* 0x0000000c1500720c */ /* 0x000fe20003f06270 */
[----:B--2---:R-:W-:-:S04]  /*124e0*/  IMAD R0, R0, UR4, RZ ;  /* 0x0000000400007c24 */ /* 0x004fc8000f8e02ff */
[----:B------:R-:W-:-:S04]  /*124f0*/  IMAD R0, R8, UR5, R0 ;  /* 0x0000000508007c24 */ /* 0x000fc8000f8e0200 */
[----:B------:R-:W-:Y:S02]  /*12500*/  IMAD.IADD R3, R3, 0x1, R0 ;  /* 0x0000000103037824 */ /* 0x000fe400078e0200 */
[----:B------:R-:W-:Y:S02]  /*12510*/  IMAD R0, R13, UR6, RZ ;  /* 0x000000060d007c24 */ /* 0x000fe4000f8e02ff */
[----:B------:R-:W2:Y:S01]  /*12520*/  LDL R13, [R1+0x28] ;  /* 0x00002800010d7983 */ /* 0x000ea20000100800 */
[----:B------:R-:W-:-:S04]  /*12530*/  IMAD.WIDE.U32 R2, R4, UR6, R2 ;  /* 0x0000000604027c25 */ /* 0x000fc8000f8e0002 */
[----:B------:R-:W-:-:S04]  /*12540*/  IMAD R0, R4, UR7, R0 ;  /* 0x0000000704007c24 */ /* 0x000fc8000f8e0200 */
[----:B------:R-:W-:Y:S01]  /*12550*/  IMAD.IADD R3, R3, 0x1, R0 ;  /* 0x0000000103037824 */ /* 0x000fe200078e0200 */
[----:B---3--:R-:W-:Y:S01]  /*12560*/  LOP3.LUT R11, R11, 0xfffffffe, RZ, 0xc0, !PT ;  /* 0xfffffffe0b0b7812 */ /* 0x008fe200078ec0ff */
[----:B----4-:R-:W-:Y:S02]  /*12570*/  IMAD R12, R10, UR8, RZ ;  /* 0x000000080a0c7c24 */ /* 0x010fe4000f8e02ff */
[C---:B------:R-:W-:Y:S01]  /*12580*/  IMAD.WIDE.U32 R2, R18.reuse, UR8, R2 ;  /* 0x0000000812027c25 */ /* 0x040fe2000f8e0002 */
[----:B------:R-:W-:Y:S02]  /*12590*/  @P1 LOP3.LUT R11, R11, 0x1, RZ, 0xfc, !PT ;  /* 0x000000010b0b1812 */ /* 0x000fe400078efcff */
[----:B------:R-:W-:Y:S01]  /*125a0*/  SHF.R.S32.HI R10, RZ, 0x1f, R9 ;  /* 0x0000001fff0a7819 */ /* 0x000fe20000011409 */
[----:B------:R-:W-:Y:S01]  /*125b0*/  IMAD R12, R18, UR9, R12 ;  /* 0x00000009120c7c24 */ /* 0x000fe2000f8e020c */
[----:B------:R-:W-:Y:S01]  /*125c0*/  IADD3 R0, P1, R2, UR10, RZ ;  /* 0x0000000a02007c10 */ /* 0x000fe2000ff3e0ff */
[----:B------:R-:W-:Y:S03]  /*125d0*/  STL [R1+0x30], R11 ;  /* 0x0000300b01007387 */ /* 0x000fe60000100800 */
[----:B------:R-:W-:Y:S01]  /*125e0*/  IADD3.X R2, R3, UR11, R12, P1, !PT ;  /* 0x0000000b03027c10 */ /* 0x000fe20008ffe40c */
[----:B------:R-:W-:Y:S01]  /*125f0*/  IMAD R3, R10, UR4, RZ ;  /* 0x000000040a037c24 */ /* 0x000fe2000f8e02ff */
[----:B------:R0:W-:Y:S01]  /*12600*/  STL [R1+0x44], R10 ;  /* 0x0000440a01007387 */ /* 0x0001e20000100800 */
[----:B------:R-:W-:-:S02]  /*12610*/  SHF.R.S32.HI R15, RZ, 0x1f, R5 ;  /* 0x0000001fff0f7819 */ /* 0x000fc40000011405 */
[C---:B------:R-:W-:Y:S02]  /*12620*/  IMAD R3, R9.reuse, UR5, R3 ;  /* 0x0000000509037c24 */ /* 0x040fe4000f8e0203 */
[----:B0-----:R-:W-:-:S04]  /*12630*/  IMAD.WIDE.U32 R10, R9, UR4, RZ ;  /* 0x00000004090a7c25 */ /* 0x001fc8000f8e00ff */
[----:B------:R-:W-:Y:S02]  /*12640*/  IMAD.IADD R11, R11, 0x1, R3 ;  /* 0x000000010b0b7824 */ /* 0x000fe400078e0203 */
[----:B------:R-:W-:Y:S02]  /*12650*/  IMAD R3, R15, UR6, RZ ;  /* 0x000000060f037c24 */ /* 0x000fe4000f8e02ff */
[C---:B------:R-:W-:Y:S01]  /*12660*/  IMAD.WIDE.U32 R10, R5.reuse, UR6, R10 ;  /* 0x00000006050a7c25 */ /* 0x040fe2000f8e000a */
[----:B------:R0:W-:Y:S03]  /*12670*/  STL [R1+0x40], R15 ;  /* 0x0000400f01007387 */ /* 0x0001e60000100800 */
[----:B------:R-:W-:Y:S01]  /*12680*/  IMAD R3, R5, UR7, R3 ;  /* 0x0000000705037c24 */ /* 0x000fe2000f8e0203 */
[----:B------:R-:W-:-:S04]  /*12690*/  LOP3.LUT R14, R14, 0x7f, RZ, 0xc0, !PT ;  /* 0x0000007f0e0e7812 */ /* 0x000fc800078ec0ff */
[----:B------:R-:W-:Y:S01]  /*126a0*/  IADD3 R11, R11, R3, RZ ;  /* 0x000000030b0b7210 */ /* 0x000fe20007ffe0ff */
[----:B------:R-:W-:Y:S01]  /*126b0*/  IMAD R7, R7, -0xa0, R24 ;  /* 0xffffff6007077824 */ /* 0x000fe200078e0218 */
[----:B------:R-:W-:Y:S01]  /*126c0*/  SHF.R.U32.HI R14, RZ, 0x2, R14 ;  /* 0x00000002ff0e7819 */ /* 0x000fe2000001160e */
[----:B------:R-:W-:Y:S01]  /*126d0*/  IMAD.WIDE.U32 R10, R18, UR8, R10 ;  /* 0x00000008120a7c25 */ /* 0x000fe2000f8e000a */
[----:B------:R-:W-:Y:S02]  /*126e0*/  UMOV UR4, 0xffffffff ;  /* 0xffffffff00047882 */ /* 0x000fe40000000000 */
[----:B------:R-:W-:Y:S01]  /*126f0*/  IADD3 R28, P1, R10, UR10, RZ ;  /* 0x0000000a0a1c7c10 */ /* 0x000fe2000ff3e0ff */
[----:B------:R-:W-:-:S03]  /*12700*/  IMAD.IADD R7, R7, 0x1, -R14 ;  /* 0x0000000107077824 */ /* 0x000fc600078e0a0e */
[----:B------:R-:W-:Y:S02]  /*12710*/  IADD3.X R25, R12, UR11, R11, P1, !PT ;  /* 0x0000000b0c197c10 */ /* 0x000fe40008ffe40b */
[----:B------:R-:W-:Y:S01]  /*12720*/  ISETP.GE.AND P5, PT, R7, 0x1, PT ;  /* 0x000000010700780c */ /* 0x000fe20003fa6270 */
[----:B--2---:R-:W-:Y:S01]  /*12730*/  IMAD R20, R29, 0x2800, R13 ;  /* 0x000028001d147824 */ /* 0x004fe200078e020d */
[----:B0-----:R-:W-:Y:S11]  /*12740*/  BRA.DIV UR4, `(.L_x_578) ;  /* 0x0000004e04787947 */ /* 0x001ff6000b800000 */
[----:B------:R-:W2:Y:S01]  /*12750*/  LDL.LU R14, [R1+0x30] ;  /* 0x00003000010e7983 */ /* 0x000ea20000300800 */
[----:B------:R-:W0:Y:S03]  /*12760*/  S2R R11, SR_TID.X ;  /* 0x00000000000b7919 */ /* 0x000e260000002100 */
[----:B------:R-:W1:Y:S04]  /*12770*/  SHFL.IDX PT, R3, R0, RZ, 0x1c1f ;  /* 0x001c1fff00037589 */ /* 0x000e6800000e0000 */
[----:B------:R-:W3:Y:S01]  /*12780*/  SHFL.IDX PT, R10, R2, RZ, 0x1c1f ;  /* 0x001c1fff020a7589 */ /* 0x000ee200000e0000 */
[----:B0-----:R-:W-:-:S05]  /*12790*/  IMAD.SHL.U32 R15, R11, 0x10, RZ ;  /* 0x000000100b0f7824 */ /* 0x001fca00078e00ff */
[----:B------:R-:W-:-:S04]  /*127a0*/  LOP3.LUT R15, R15, 0x30, RZ, 0xc0, !PT ;  /* 0x000000300f0f7812 */ /* 0x000fc800078ec0ff */
[----:B-1----:R-:W-:-:S05]  /*127b0*/  IADD3 R12, P1, R15, R3, RZ ;  /* 0x000000030f0c7210 */ /* 0x002fca0007f3e0ff */
[----:B---3--:R-:W-:Y:S02]  /*127c0*/  IMAD.X R13, RZ, RZ, R10, P1 ;  /* 0x000000ffff0d7224 */ /* 0x008fe400008e060a */
[----:B------:R-:W0:Y:S01]  /*127d0*/  SHFL.IDX PT, R10, R0, 0x1, 0x1c1f ;  /* 0x003c1f00000a7f89 */ /* 0x000e2200000e0000 */
[----:B------:R-:W-:-:S03]  /*127e0*/  IMAD.IADD R3, R22, 0x1, R20 ;  /* 0x0000000116037824 */ /* 0x000fc600078e0214 */
[----:B------:R-:W1:Y:S01]  /*127f0*/  SHFL.IDX PT, R20, R2, 0x1, 0x1c1f ;  /* 0x003c1f0002147f89 */ /* 0x000e6200000e0000 */
[----:B------:R-:W-:-:S13]  /*12800*/  ISETP.LT.OR P1, PT, R7, 0x1, P0 ;  /* 0x000000010700780c */ /* 0x000fda0000721670 */
[----:B------:R-:W-:Y:S01]  /*12810*/  LDGSTS.E.BYPASS.LTC128B.128 [R3+0x6000], desc[UR40][R12.64], !P1 ;  /* 0x060000000c037fae */ /* 0x000fe2000c901d68 */
        /* <DEDUP_REMOVED lines=12> */
[----:B------:R1:W-:Y:S02]  /*128e0*/  LDGSTS.E.BYPASS.LTC128B.128 [R3+0x7000], desc[UR40][R10.64], !P1 ;  /* 0x070000000a037fae */ /* 0x0003e4000c901d68 */
        /* <DEDUP_REMOVED lines=12> */
.L_x_709:
[----:B------:R-:W2:Y:S01]  /*129b0*/  S2R R2, SR_TID.X ;  /* 0x0000000000027919 */ /* 0x000ea20000002100 */
[----:B------:R-:W-:Y:S02]  /*129c0*/  ISETP.LT.OR P0, PT, R7, 0x81, P0 ;  /* 0x000000810700780c */ /* 0x000fe40000701670 */
[----:B--2---:R-:W-:-:S04]  /*129d0*/  SHF.L.U32 R2, R2, 0x4, RZ ;  /* 0x0000000402027819 */ /* 0x004fc800000006ff */
        /* <DEDUP_REMOVED lines=9> */
.L_x_579:
[----:B------:R-:W-:Y:S02]  /*12a70*/  PLOP3.LUT P3, PT, P3, P0, PT, 0xa2, 0x0 ;  /* 0x000000000000781c */ /* 0x000fe40001f61472 */
[----:B------:R-:W-:-:S08]  /*12a80*/  @P0 R2UR P3, UR4, R6 ;  /* 0x00000000060402ca */ /* 0x000fd00000060000 */
[----:B------:R-:W-:-:S05]  /*12a90*/  @P0 PLOP3.LUT P0, PT, P3, PT, PT, 0x80, 0x0 ;  /* 0x000000000000081c */ /* 0x000fca0001f0f070 */
[----:B------:R-:W-:Y:S01]  /*12aa0*/  @!P3 SYNCS.ARRIVE.TRANS64.RED.A0T1 RZ, [UR4+0x13270], RZ ;  /* 0x013270ffffffb9a7 */ /* 0x000fe20008200404 */
[----:B------:R-:W-:Y:S07]  /*12ab0*/  @!P3 ARRIVES.LDGSTSBAR.64.TRANSCNT [UR4+0x13270] ;  /* 0x01327000ff00b9b0 */ /* 0x000fee0008000a84 */
[----:B------:R-:W-:Y:S05]  /*12ac0*/  @P0 BRA.U.ANY `(.L_x_579) ;  /* 0xfffffffd00e80947 */ /* 0x000fea000393ffff */
[----:B------:R-:W-:Y:S01]  /*12ad0*/  NOP ;  /* 0x0000000000007918 */ /* 0x000fe20000000000 */
[----:B------:R-:W3:Y:S02]  /*12ae0*/  LDL R0, [R1+0x74] ;  /* 0x0000740001007983 */ /* 0x000ee40000100800 */
[----:B---3--:R-:W-:-:S13]  /*12af0*/  ISETP.NE.AND P6, PT, R0, 0x3, PT ;  /* 0x000000030000780c */ /* 0x008fda0003fc5270 */
[----:B------:R-:W-:Y:S05]  /*12b00*/  @!P6 BRA `(.L_x_580) ;  /* 0x000000000004e947 */ /* 0x000fea0003800000 */
[----:B------:R-:W-:Y:S01]  /*12b10*/  BPT.TRAP 0x1 ;  /* 0x000000040000795c */ /* 0x000fe20000300000 */
.L_x_580:
[----:B------:R3:W-:Y:S01]  /*12b20*/  SYNCS.ARRIVE.TRANS64.A1T0 RZ, [R6+URZ+0x13270], RZ ;  /* 0x013270ff06ff79a7 */ /* 0x0007e2000810003f */
[----:B------:R-:W-:Y:S05]  /*12b30*/  @!P6 BRA `(.L_x_581) ;  /* 0x000000000004e947 */ /* 0x000fea0003800000 */
[----:B------:R-:W-:Y:S01]  /*12b40*/  BPT.TRAP 0x1 ;  /* 0x000000040000795c */ /* 0x000fe20000300000 */
.L_x_581:
[----:B------:R-:W4:Y:S01]  /*12b50*/  LDL R0, [R1+0x50] ;  /* 0x0000500001007983 */ /* 0x000f220000100800 */
[----:B------:R-:W-:Y:S01]  /*12b60*/  BSSY B0, `(.L_x_582) ;  /* 0x0000003000007945 */ /* 0x000fe20003800000 */
[----:B----4-:R-:W4:Y:S03]  /*12b70*/  SYNCS.PHASECHK.TRANS64.TRYWAIT P0, [R6+URZ+0x13240], R0 ;  /* 0x01324000060075a7 */ /* 0x010f26000800017f */
[----:B----4-:R-:W-:Y:S05]  /*12b80*/  @!P0 BRA `(.L_x_583) ;  /* 0x0000004c00f88947 */ /* 0x010fea0003800000 */
.L_x_710:
[----:B------:R-:W-:Y:S05]  /*12b90*/  BSYNC B0 ;  /* 0x0000000000007941 */ /* 0x000fea0003800000 */
.L_x_582:
[----:B----4-:R-:W4:Y:S01]  /*12ba0*/  LDL.LU R0, [R1+0x48] ;  /* 0x0000480001007983 */ /* 0x010f220000300800 */
[----:B------:R-:W-:Y:S01]  /*12bb0*/  ULDC.64 UR4, c[0x0][0x300] ;  /* 0x0000c00000047ab9 */ /* 0x000fe20000000a00 */
[----:B------:R-:W-:Y:S02]  /*12bc0*/  ULDC.64 UR6, c[0x0][0x310] ;  /* 0x0000c40000067ab9 */ /* 0x000fe40000000a00 */
[----:B------:R-:W5:Y:S04]  /*12bd0*/  LDL.LU R13, [R1+0x4c] ;  /* 0x00004c00010d7983 */ /* 0x000f680000300800 */
[----:B------:R-:W3:Y:S04]  /*12be0*/  LDL.LU R12, [R1+0x44] ;  /* 0x00004400010c7983 */ /* 0x000ee80000300800 */
[----:B------:R-:W3:Y:S04]  /*12bf0*/  LDL.LU R7, [R1+0x40] ;  /* 0x0000400001077983 */ /* 0x000ee80000300800 */
[----:B------:R-:W3:Y:S01]  /*12c00*/  LDL R2, [R1+0x14] ;  /* 0x0000140001027983 */ /* 0x000ee20000100800 */
[----:B--2---:R-:W-:-:S04]  /*12c10*/  IMAD.WIDE.U32 R10, R8, UR4, RZ ;  /* 0x00000004080a7c25 */ /* 0x004fc8000f8e00ff */
[----:B----4-:R-:W-:-:S04]  /*12c20*/  IMAD R0, R0, UR4, RZ ;  /* 0x0000000400007c24 */ /* 0x010fc8000f8e02ff */
[----:B------:R-:W-:-:S04]  /*12c30*/  IMAD R0, R8, UR5, R0 ;  /* 0x0000000508007c24 */ /* 0x000fc8000f8e0200 */
[----:B------:R-:W-:Y:S02]  /*12c40*/  IMAD.IADD R11, R11, 0x1, R0 ;  /* 0x000000010b0b7824 */ /* 0x000fe400078e0200 */
[----:B-----5:R-:W-:Y:S02]  /*12c50*/  IMAD R0, R13, UR6, RZ ;  /* 0x000000060d007c24 */ /* 0x020fe4000f8e02ff */
[----:B------:R-:W-:-:S04]  /*12c60*/  IMAD.WIDE.U32 R10, R4, UR6, R10 ;  /* 0x00000006040a7c25 */ /* 0x000fc8000f8e000a */
[----:B------:R-:W-:Y:S02]  /*12c70*/  IMAD R4, R4, UR7, R0 ;  /* 0x0000000704047c24 */ /* 0x000fe4000f8e0200 */
[----:B---3--:R-:W-:Y:S02]  /*12c80*/  IMAD R0, R12, UR4, RZ ;  /* 0x000000040c007c24 */ /* 0x008fe4000f8e02ff */
[----:B------:R-:W-:Y:S02]  /*12c90*/  IMAD.IADD R11, R11, 0x1, R4 ;  /* 0x000000010b0b7824 */ /* 0x000fe400078e0204 */
[C---:B------:R-:W-:Y:S02]  /*12ca0*/  IMAD R0, R9.reuse, UR5, R0 ;  /* 0x0000000509007c24 */ /* 0x040fe4000f8e0200 */
[----:B------:R-:W-:Y:S01]  /*12cb0*/  IMAD.WIDE.U32 R8, R9, UR4, RZ ;  /* 0x0000000409087c25 */ /* 0x000fe2000f8e00ff */
[----:B------:R-:W-:-:S03]  /*12cc0*/  ULDC.64 UR4, c[0x0][0x308] ;  /* 0x0000c20000047ab9 */ /* 0x000fc60000000a00 */
[----:B------:R-:W-:Y:S02]  /*12cd0*/  IMAD.IADD R9, R9, 0x1, R0 ;  /* 0x0000000109097824 */ /* 0x000fe400078e0200 */
[----:B------:R-:W-:Y:S02]  /*12ce0*/  IMAD R0, R7, UR6, RZ ;  /* 0x0000000607007c24 */ /* 0x000fe4000f8e02ff */
[----:B------:R-:W-:-:S04]  /*12cf0*/  IMAD.WIDE.U32 R10, R18, UR4, R10 ;  /* 0x00000004120a7c25 */ /* 0x000fc8000f8e000a */
[C---:B------:R-:W-:Y:S02]  /*12d00*/  IMAD R12, R5.reuse, UR7, R0 ;  /* 0x00000007050c7c24 */ /* 0x040fe4000f8e0200 */
[----:B------:R-:W-:Y:S01]  /*12d10*/  IMAD.WIDE.U32 R4, R5, UR6, R8 ;  /* 0x0000000605047c25 */ /* 0x000fe2000f8e0008 */
[----:B------:R-:W-:Y:S02]  /*12d20*/  ULDC.64 UR6, c[0x0][0x2e8] ;  /* 0x0000ba0000067ab9 */ /* 0x000fe40000000a00 */
[----:B------:R-:W-:Y:S01]  /*12d30*/  IADD3 R0, P0, R10, UR6, RZ ;  /* 0x000000060a007c10 */ /* 0x000fe2000ff1e0ff */
[----:B------:R-:W-:Y:S02]  /*12d40*/  IMAD R7, R2, UR4, RZ ;  /* 0x0000000402077c24 */ /* 0x000fe4000f8e02ff */
[----:B------:R-:W-:Y:S02]  /*12d50*/  IMAD.IADD R5, R5, 0x1, R12 ;  /* 0x0000000105057824 */ /* 0x000fe400078e020c */
[----:B------:R-:W-:-:S02]  /*12d60*/  IMAD R7, R18, UR5, R7 ;  /* 0x0000000512077c24 */ /* 0x000fc4000f8e0207 */
[----:B------:R-:W-:Y:S01]  /*12d70*/  IMAD.WIDE.U32 R4, R18, UR4, R4 ;  /* 0x0000000412047c25 */ /* 0x000fe2000f8e0004 */
[----:B------:R-:W-:Y:S02]  /*12d80*/  UMOV UR4, 0xffffffff ;  /* 0xffffffff00047882 */ /* 0x000fe40000000000 */
[----:B------:R-:W-:Y:S02]  /*12d90*/  IADD3.X R2, R11, UR7, R7, P0, !PT ;  /* 0x000000070b027c10 */ /* 0x000fe400087fe407 */
[----:B------:R-:W-:-:S04]  /*12da0*/  IADD3 R8, P0, R4, UR6, RZ ;  /* 0x0000000604087c10 */ /* 0x000fc8000ff1e0ff */
[----:B------:R-:W-:Y:S01]  /*12db0*/  IADD3.X R7, R7, UR7, R5, P0, !PT ;  /* 0x0000000707077c10 */ /* 0x000fe200087fe405 */
[----:B------:R-:W-:Y:S08]  /*12dc0*/  BRA.DIV UR4, `(.L_x_584) ;  /* 0x0000004e04807947 */ /* 0x000ff0000b800000 */
[----:B------:R-:W2:Y:S01]  /*12dd0*/  S2R R5, SR_TID.X ;  /* 0x0000000000057919 */ /* 0x000ea20000002100 */
[----:B------:R-:W3:Y:S01]  /*12de0*/  LDC R10, c[0x0][0x2f4] ;  /* 0x0000bd00ff0a7b82 */ /* 0x000ee20000000800 */
[----:B------:R-:W-:Y:S01]  /*12df0*/  SHFL.IDX PT, R4, R2, RZ, 0x1c1f ;  /* 0x001c1fff02047589 */ /* 0x000fe200000e0000 */
[----:B--2---:R-:W-:-:S03]  /*12e00*/  IMAD.SHL.U32 R9, R5, 0x10, RZ ;  /* 0x0000001005097824 */ /* 0x004fc600078e00ff */
[----:B------:R-:W2:Y:S02]  /*12e10*/  SHFL.IDX PT, R5, R0, RZ, 0x1c1f ;  /* 0x001c1fff00057589 */ /* 0x000ea400000e0000 */
[----:B------:R-:W-:-:S04]  /*12e20*/  LOP3.LUT R9, R9, 0x30, RZ, 0xc0, !PT ;  /* 0x0000003009097812 */ /* 0x000fc800078ec0ff */
[C---:B---3--:R-:W-:Y:S02]  /*12e30*/  ISETP.GE.AND P3, PT, R9.reuse, R10, PT ;  /* 0x0000000a0900720c */ /* 0x048fe40003f66270 */
[----:B--2---:R-:W-:-:S05]  /*12e40*/  @P5 IADD3 R5, P0, R9, R5, RZ ;  /* 0x0000000509055210 */ /* 0x004fca0007f1e0ff */
[----:B------:R-:W-:-:S05]  /*12e50*/  @P5 IMAD.X R4, RZ, RZ, R4, P0 ;  /* 0x000000ffff045224 */ /* 0x000fca00000e0604 */
[----:B------:R-:W-:-:S04]  /*12e60*/  @P5 LOP3.LUT R5, R5, R4, RZ, 0x3c, !PT ;  /* 0x0000000405055212 */ /* 0x000fc800078e3cff */
[----:B------:R-:W-:-:S04]  /*12e70*/  @P5 LOP3.LUT R4, R5, R4, RZ, 0x3c, !PT ;  /* 0x0000000405045212 */ /* 0x000fc800078e3cff */
[----:B------:R-:W-:-:S05]  /*12e80*/  @P5 LOP3.LUT R5, R5, R4, RZ, 0x3c, !PT ;  /* 0x0000000405055212 */ /* 0x000fca00078e3cff */
[----:B------:R-:W-:Y:S01]  /*12e90*/  @!PT LDS RZ, [RZ] ;  /* 0x00000000fffff984 */ /* 0x000fe20000000800 */
[----:B------:R2:W-:Y:S04]  /*12ea0*/  @P5 LDGSTS.E.BYPASS.LTC128B.128 [R3+0xe000], desc[UR40][R4.64], !P3 ;  /* 0x0e00000004035fae */ /* 0x0005e8000d901d68 */
[----:B--2---:R-:W2:Y:S04]  /*12eb0*/  SHFL.IDX PT, R5, R0, 0x1, 0x1c1f ;  /* 0x003c1f0000057f89 */ /* 0x004ea800000e0000 */
[----:B------:R-:W3:Y:S01]  /*12ec0*/  SHFL.IDX PT, R4, R2, 0x1, 0x1c1f ;  /* 0x003c1f0002047f89 */ /* 0x000ee200000e0000 */
[----:B--2---:R-:W-:-:S04]  /*12ed0*/  @P4 IADD3 R5, P0, R9, R5, RZ ;  /* 0x0000000509054210 */ /* 0x004fc80007f1e0ff */
[----:B---3--:R-:W-:-:S04]  /*12ee0*/  @P4 IADD3.X R4, RZ, R4, RZ, P0, !PT ;  /* 0x00000004ff044210 */ /* 0x008fc800007fe4ff */
[----:B------:R-:W-:-:S04]  /*12ef0*/  @P4 LOP3.LUT R5, R5, R4, RZ, 0x3c, !PT ;  /* 0x0000000405054212 */ /* 0x000fc800078e3cff */
[----:B------:R-:W-:-:S04]  /*12f00*/  @P4 LOP3.LUT R4, R5, R4, RZ, 0x3c, !PT ;  /* 0x0000000405044212 */ /* 0x000fc800078e3cff */
[----:B------:R-:W-:-:S05]  /*12f10*/  @P4 LOP3.LUT R5, R5, R4, RZ, 0x3c, !PT ;  /* 0x0000000405054212 */ /* 0x000fca00078e3cff */
[----:B------:R2:W-:Y:S04]  /*12f20*/  @P4 LDGSTS.E.BYPASS.LTC128B.128 [R3+0xe800], desc[UR40][R4.64], !P3 ;  /* 0x0e80000004034fae */ /* 0x0005e8000d901d68 */
[----:B--2---:R-:W2:Y:S04]  /*12f30*/  SHFL.IDX PT, R5, R0, 0x2, 0x1c1f ;  /* 0x005c1f0000057f89 */ /* 0x004ea800000e0000 */
[----:B------:R-:W3:Y:S04]  /*12f40*/  SHFL.IDX PT, R4, R2, 0x2, 0x1c1f ;  /* 0x005c1f0002047f89 */ /* 0x000ee800000e0000 */
[----:B------:R-:W4:Y:S04]  /*12f50*/  SHFL.IDX PT, R0, R0, 0x3, 0x1c1f ;  /* 0x007c1f0000007f89 */ /* 0x000f2800000e0000 */
[----:B------:R-:W5:Y:S01]  /*12f60*/  SHFL.IDX PT, R2, R2, 0x3, 0x1c1f ;  /* 0x007c1f0002027f89 */ /* 0x000f6200000e0000 */
[----:B--2---:R-:W-:-:S05]  /*12f70*/  @P1 IADD3 R5, P0, R9, R5, RZ ;  /* 0x0000000509051210 */ /* 0x004fca0007f1e0ff */
[----:B---3--:R-:W-:Y:S01]  /*12f80*/  @P1 IMAD.X R4, RZ, RZ, R4, P0 ;  /* 0x000000ffff041224 */ /* 0x008fe200000e0604 */
[----:B----4-:R-:W-:-:S04]  /*12f90*/  @P2 IADD3 R0, P0, R9, R0, RZ ;  /* 0x0000000009002210 */ /* 0x010fc80007f1e0ff */
[----:B------:R-:W-:Y:S01]  /*12fa0*/  @P1 LOP3.LUT R5, R5, R4, RZ, 0x3c, !PT ;  /* 0x0000000405051212 */ /* 0x000fe200078e3cff */
[----:B-----5:R-:W-:-:S03]  /*12fb0*/  @P2 IMAD.X R2, RZ, RZ, R2, P0 ;  /* 0x000000ffff022224 */ /* 0x020fc600000e0602 */
[----:B------:R-:W-:-:S04]  /*12fc0*/  @P1 LOP3.LUT R4, R5, R4, RZ, 0x3c, !PT ;  /* 0x0000000405041212 */ /* 0x000fc800078e3cff */
[----:B------:R-:W-:-:S05]  /*12fd0*/  @P1 LOP3.LUT R5, R5, R4, RZ, 0x3c, !PT ;  /* 0x0000000405051212 */ /* 0x000fca00078e3cff */
[----:B------:R2:W-:Y:S02]  /*12fe0*/  @P1 LDGSTS.E.BYPASS.LTC128B.128 [R3+0xf000], desc[UR40][R4.64], !P3 ;  /* 0x0f00000004031fae */ /* 0x0005e4000d901d68 */
[----:B--2---:R-:W-:Y:S02]  /*12ff0*/  @P2 IMAD.MOV.U32 R4, RZ, RZ, R0 ;  /* 0x000000ffff042224 */ /* 0x004fe400078e0000 */
[----:B------:R-:W-:Y:S01]  /*13000*/  @P2 IMAD.MOV.U32 R5, RZ, RZ, R2 ;  /* 0x000000ffff052224 */ /* 0x000fe200078e0002 */
[----:B------:R2:W3:Y:S04]  /*13010*/  SHFL.IDX PT, R0, R7, RZ, 0x1c1f ;  /* 0x001c1fff07007589 */ /* 0x0004e800000e0000 */
[----:B------:R4:W-:Y:S04]  /*13020*/  @P2 LDGSTS.E.BYPASS.LTC128B.128 [R3+0xf800], desc[UR40][R4.64], !P3 ;  /* 0x0f80000004032fae */ /* 0x0009e8000d901d68 */
[----:B----4-:R2:W4:Y:S02]  /*13030*/  SHFL.IDX PT, R4, R8, RZ, 0x1c1f ;  /* 0x001c1fff08047589 */ /* 0x01052400000e0000 */
.L_x_722:
[----:B------:R-:W5:Y:S01]  /*13040*/  LDL R2, [R1+0x30] ;  /* 0x0000300001027983 */ /* 0x000f620000100800 */
[----:B------:R-:W-:Y:S01]  /*13050*/  BSSY B0, `(.L_x_585) ;  /* 0x000000e000007945 */ /* 0x000fe20003800000 */
[----:B-----5:R-:W-:-:S13]  /*13060*/  LOP3.LUT P0, RZ, R2, 0x8, RZ, 0xc0, !PT ;  /* 0x0000000802ff7812 */ /* 0x020fda000780c0ff */
[----:B------:R-:W-:Y:S05]  /*13070*/  @!P0 BRA `(.L_x_586) ;  /* 0x00000000002c8947 */ /* 0x000fea0003800000 */
[----:B------:R-:W5:Y:S01]  /*13080*/  S2R R2, SR_TID.X ;  /* 0x0000000000027919 */ /* 0x000f620000002100 */
[----:B------:R-:W0:Y:S01]  /*13090*/  LDC R5, c[0x0][0x2f4] ;  /* 0x0000bd00ff057b82 */ /* 0x000e220000000800 */
[----:B-----5:R-:W-:-:S05]  /*130a0*/  IMAD.SHL.U32 R2, R2, 0x10, RZ ;  /* 0x0000001002027824 */ /* 0x020fca00078e00ff */
[----:B------:R-:W-:-:S04]  /*130b0*/  LOP3.LUT R2, R2, 0x30, RZ, 0xc0, !PT ;  /* 0x0000003002027812 */ /* 0x000fc800078ec0ff */
[C---:B0-----:R-:W-:Y:S02]  /*130c0*/  ISETP.GE.AND P1, PT, R2.reuse, R5, PT ;  /* 0x000000050200720c */ /* 0x041fe40003f26270 */
[----:B----4-:R-:W-:-:S05]  /*130d0*/  IADD3 R4, P0, R2, R4, RZ ;  /* 0x0000000402047210 */ /* 0x010fca0007f1e0ff */
[----:B---3--:R-:W-:-:S06]  /*130e0*/  IMAD.X R5, RZ, RZ, R0, P0 ;  /* 0x000000ffff057224 */ /* 0x008fcc00000e0600 */
[----:B------:R-:W-:Y:S01]  /*130f0*/  @!PT LDS RZ, [RZ] ;  /* 0x00000000fffff984 */ /* 0x000fe20000000800 */
[----:B------:R-:W-:Y:S01]  /*13100*/  @!PT LDS RZ, [RZ] ;  /* 0x00000000fffff984 */ /* 0x000fe20000000800 */
[----:B------:R-:W-:Y:S01]  /*13110*/  @!PT LDS RZ, [RZ] ;  /* 0x00000000fffff984 */ /* 0x000fe20000000800 */
[----:B------:R0:W-:Y:S02]  /*13120*/  LDGSTS.E.BYPASS.LTC128B.128 [R3+0x10000], desc[UR40][R4.64], !P1 ;  /* 0x1000000004037fae */ /* 0x0001e4000c901d68 */
.L_x_586:
[----:B------:R-:W-:Y:S05]  /*13130*/  BSYNC B0 ;  /* 0x0000000000007941 */ /* 0x000fea0003800000 */
.L_x_585:
[----:B------:R-:W-:Y:S01]  /*13140*/  NOP ;  /* 0x0000000000007918 */ /* 0x000fe20000000000 */
[----:B------:R-:W-:-:S13]  /*13150*/  PLOP3.LUT P0, PT, PT, PT, PT, 0x80, 0x0 ;  /* 0x000000000000781c */ /* 0x000fda0003f0f070 */
.L_x_587:
[----:B------:R-:W-:Y:S02]  /*13160*/  PLOP3.LUT P1, PT, P1, P0, PT, 0xa2, 0x0 ;  /* 0x000000000000781c */ /* 0x000fe40000f21472 */
[----:B------:R-:W-:-:S08]  /*13170*/  @P0 R2UR P1, UR4, R6 ;  /* 0x00000000060402ca */ /* 0x000fd00000020000 */
[----:B------:R-:W-:-:S05]  /*13180*/  @P0 PLOP3.LUT P0, PT, P1, PT, PT, 0x80, 0x0 ;  /* 0x000000000000081c */ /* 0x000fca0000f0f070 */
[----:B------:R-:W-:Y:S01]  /*13190*/  @!P1 SYNCS.ARRIVE.TRANS64.RED.A0T1 RZ, [UR4+0x13230], RZ ;  /* 0x013230ffffff99a7 */ /* 0x000fe20008200404 */
[----:B------:R-:W-:Y:S07]  /*131a0*/  @!P1 ARRIVES.LDGSTSBAR.64.TRANSCNT [UR4+0x13230] ;  /* 0x01323000ff0099b0 */ /* 0x000fee0008000a84 */
[----:B------:R-:W-:Y:S05]  /*131b0*/  @P0 BRA.U.ANY `(.L_x_587) ;  /* 0xfffffffd00e80947 */ /* 0x000fea000393ffff */
[----:B------:R-:W-:Y:S01]  /*131c0*/  NOP ;  /* 0x0000000000007918 */ /* 0x000fe20000000000 */
[----:B---3--:R-:W3:Y:S02]  /*131d0*/  LDL R0, [R1+0x74] ;  /* 0x0000740001007983 */ /* 0x008ee40000100800 */
[----:B---3--:R-:W-:-:S13]  /*131e0*/  ISETP.NE.AND P2, PT, R0, 0x3, PT ;  /* 0x000000030000780c */ /* 0x008fda0003f45270 */
[----:B------:R-:W-:Y:S05]  /*131f0*/  @!P2 BRA `(.L_x_588) ;  /* 0x000000000004a947 */ /* 0x000fea0003800000 */
[----:B------:R-:W-:Y:S01]  /*13200*/  BPT.TRAP 0x1 ;  /* 0x000000040000795c */ /* 0x000fe20000300000 */
.L_x_588:
[----:B0---4-:R0:W5:Y:S01]  /*13210*/  LDL.LU R4, [R1] ;  /* 0x0000000001047983 */ /* 0x0111620000300800 */
[----:B------:R0:W-:Y:S03]  /*13220*/  SYNCS.ARRIVE.TRANS64.A1T0 RZ, [R6+URZ+0x13230], RZ ;  /* 0x013230ff06ff79a7 */ /* 0x0001e6000810003f */
[----:B------:R0:W5:Y:S01]  /*13230*/  LDL.LU R3, [R1+0x5c] ;  /* 0x00005c0001037983 */ /* 0x0001620000300800 */
[----:B------:R-:W-:-:S07]  /*13240*/  VIADD R0, R22, 0xb000 ;  /* 0x0000b00016007836 */ /* 0x000fce0000000000 */
[----:B------:R-:W-:Y:S05]  /*13250*/  WARPSYNC.ALL ;  /* 0x0000000000007948 */ /* 0x000fea0003800000 */
[----:B------:R-:W-:Y:S01]  /*13260*/  BAR.SYNC.DEFER_BLOCKING 0x8, 0x200 ;  /* 0x0208000000007b1d */ /* 0x000fe20000010000 */
[----:B------:R-:W-:-:S05]  /*13270*/  LOP3.LUT P1, RZ, R0, 0x1bf, RZ, 0xc0, !PT ;  /* 0x000001bf00ff7812 */ /* 0x000fca000782c0ff */
[----:B------:R-:W-:Y:S01]  /*13280*/  ULDC.64 UR4, c[0x0][0x298] ;  /* 0x0000a60000047ab9 */ /* 0x000fe20000000a00 */
[----:B------:R-:W-:Y:S01]  /*13290*/  ULDC.64 UR6, c[0x0][0xa00] ;  /* 0x0002800000067ab9 */ /* 0x000fe20000000a00 */
[----:B------:R-:W-:Y:S01]  /*132a0*/  BSSY B6, `(.L_x_589) ;  /* 0x000001b000067945 */ /* 0x000fe20003800000 */
[----:B------:R-:W-:-:S04]  /*132b0*/  ISETP.NE.U32.AND P0, PT, RZ, UR6, PT ;  /* 0x00000006ff007c0c */ /* 0x000fc8000bf05070 */
[----:B------:R-:W-:-:S04]  /*132c0*/  ISETP.NE.AND.EX P0, PT, RZ, UR7, PT, P0 ;  /* 0x00000007ff007c0c */ /* 0x000fc8000bf05300 */
[----:B------:R-:W-:Y:S02]  /*132d0*/  SEL R23, R23, RZ, !P0 ;  /* 0x000000ff17177207 */ /* 0x000fe40004000000 */
[----:B-----5:R-:W-:Y:S01]  /*132e0*/  SHF.R.S32.HI R2, RZ, 0x1f, R4 ;  /* 0x0000001fff027819 */ /* 0x020fe20000011404 */
[----:B------:R-:W-:Y:S01]  /*132f0*/  IMAD.WIDE.U32 R26, R4, UR4, RZ ;  /* 0x00000004041a7c25 */ /* 0x000fe2000f8e00ff */
[----:B-1----:R-:W-:-:S03]  /*13300*/  SEL R28, R3, RZ, !P0 ;  /* 0x000000ff031c7207 */ /* 0x002fc60004000000 */
[----:B------:R-:W-:-:S04]  /*13310*/  IMAD R2, R2, UR4, RZ ;  /* 0x0000000402027c24 */ /* 0x000fc8000f8e02ff */
[----:B------:R-:W-:-:S05]  /*13320*/  IMAD R25, R4, UR5, R2 ;  /* 0x0000000504197c24 */ /* 0x000fca000f8e0202 */
[----:B------:R-:W-:Y:S01]  /*13330*/  IADD3 R25, R27, R25, RZ ;  /* 0x000000191b197210 */ /* 0x000fe20007ffe0ff */
[----:B------:R-:W-:Y:S06]  /*13340*/  @!P1 BRA `(.L_x_590) ;  /* 0x0000000000409947 */ /* 0x000fec0003800000 */
        /* <DEDUP_REMOVED lines=8> */
[----:B0-----:R-:W-:Y:S02]  /*133d0*/  IMAD.U32 R6, RZ, RZ, UR6 ;  /* 0x00000006ff067e24 */ /* 0x001fe4000f8e00ff */
[----:B--2---:R-:W-:-:S02]  /*133e0*/  IMAD.U32 R7, RZ, RZ, UR7 ;  /* 0x00000007ff077e24 */ /* 0x004fc4000f8e00ff */
[----:B------:R-:W-:Y:S02]  /*133f0*/  IMAD.U32 R10, RZ, RZ, UR8 ;  /* 0x00000008ff0a7e24 */ /* 0x000fe4000f8e00ff */
[----:B------:R-:W-:Y:S02]  /*13400*/  IMAD.U32 R11, RZ, RZ, UR9 ;  /* 0x00000009ff0b7e24 */ /* 0x000fe4000f8e00ff */
[----:B------:R-:W-:Y:S02]  /*13410*/  IMAD.MOV.U32 R8, RZ, RZ, 0x70 ;  /* 0x00000070ff087424 */ /* 0x000fe400078e00ff */
[----:B------:R-:W-:-:S07]  /*13420*/  IMAD.MOV.U32 R13, RZ, RZ, RZ ;  /* 0x000000ffff0d7224 */ /* 0x000fce00078e00ff */
[----:B------:R-:W-:-:S07]  /*13430*/  LEPC R20, `(.L_x_590) ;  /* 0x000000001014794e */ /* 0x000fce0000000000 */
[----:B-1----:R-:W-:Y:S05]  /*13440*/  CALL.ABS.NOINC R2 ;  /* 0x0000000002007343 */ /* 0x002fea0003c00000 */
.L_x_590:
[----:B------:R-:W-:Y:S05]  /*13450*/  BSYNC B6 ;  /* 0x0000000000067941 */ /* 0x000fea0003800000 */
.L_x_589:
[----:B------:R-:W3:Y:S01]  /*13460*/  LDL R20, [R1+0x14] ;  /* 0x0000140001147983 */ /* 0x000ee20000100800 */
[----:B------:R-:W-:Y:S01]  /*13470*/  ULDC.64 UR4, c[0x0][0x2d8] ;  /* 0x0000b60000047ab9 */ /* 0x000fe20000000a00 */
[----:B------:R-:W-:Y:S01]  /*13480*/  IMAD.MOV.U32 R2, RZ, RZ, R26 ;  /* 0x000000ffff027224 */ /* 0x000fe200078e001a */
[----:B------:R-:W1:Y:S01]  /*13490*/  LDC R9, c[0x0][0x448] ;  /* 0x00011200ff097b82 */ /* 0x000e620000000800 */
[----:B------:R-:W-:Y:S01]  /*134a0*/  IMAD.MOV.U32 R3, RZ, RZ, R25 ;  /* 0x000000ffff037224 */ /* 0x000fe200078e0019 */
[----:B------:R4:W5:Y:S01]  /*134b0*/  LDL R10, [R1+0x64] ;  /* 0x00006400010a7983 */ /* 0x0009620000100800 */
[----:B------:R-:W-:Y:S01]  /*134c0*/  ULDC.64 UR6, c[0x0][0x2c8] ;  /* 0x0000b20000067ab9 */ /* 0x000fe20000000a00 */
[----:B------:R-:W-:Y:S01]  /*134d0*/  ULDC.64 UR8, c[0x0][0x280] ;  /* 0x0000a00000087ab9 */ /* 0x000fe20000000a00 */
[----:B------:R-:W-:Y:S01]  /*134e0*/  IMAD.WIDE.U32 R2, R18, UR4, R2 ;  /* 0x0000000412027c25 */ /* 0x000fe2000f8e0002 */
[----:B-1----:R-:W-:-:S13]  /*134f0*/  ISETP.NE.AND P0, PT, R9, 0x1, PT ;  /* 0x000000010900780c */ /* 0x002fda0003f05270 */
[----:B------:R-:W1:Y:S08]  /*13500*/  @P0 LDC R5, c[0x0][0x450] ;  /* 0x00011400ff050b82 */ /* 0x000e700000000800 */
[----:B--2---:R-:W2:Y:S01]  /*13510*/  @P0 LDC R8, c[0x0][0x450] ;  /* 0x00011400ff080b82 */ /* 0x004ea20000000800 */
[----:B---3--:R-:W-:Y:S02]  /*13520*/  IMAD R0, R20, UR4, RZ ;  /* 0x0000000414007c24 */ /* 0x008fe4000f8e02ff */
[----:B------:R-:W3:Y:S02]  /*13530*/  S2R R20, SR_TID.X ;  /* 0x0000000000147919 */ /* 0x000ee40000002100 */
[----:B------:R-:W-:Y:S01]  /*13540*/  IMAD R0, R18, UR5, R0 ;  /* 0x0000000512007c24 */ /* 0x000fe2000f8e0200 */
[----:B------:R-:W-:-:S02]  /*13550*/  ULDC.64 UR4, c[0x0][0x2e0] ;  /* 0x0000b80000047ab9 */ /* 0x000fc40000000a00 */
[----:B------:R-:W-:Y:S02]  /*13560*/  IMAD R28, R28, UR4, RZ ;  /* 0x000000041c1c7c24 */ /* 0x000fe4000f8e02ff */
[----:B------:R-:W-:Y:S02]  /*13570*/  IMAD.IADD R3, R3, 0x1, R0 ;  /* 0x0000000103037824 */ /* 0x000fe400078e0200 */
[C---:B------:R-:W-:Y:S01]  /*13580*/  IMAD R28, R23.reuse, UR5, R28 ;  /* 0x00000005171c7c24 */ /* 0x040fe2000f8e021c */
[----:B------:R-:W4:Y:S01]  /*13590*/  @P0 LDC R0, c[0x0][0x44c] ;  /* 0x00011300ff000b82 */ /* 0x000f220000000800 */
[----:B------:R-:W-:Y:S01]  /*135a0*/  IMAD.WIDE.U32 R2, R23, UR4, R2 ;  /* 0x0000000417027c25 */ /* 0x000fe2000f8e0002 */
[----:B------:R-:W-:Y:S01]  /*135b0*/  ULDC.64 UR4, c[0x0][0x2d0] ;  /* 0x0000b40000047ab9 */ /* 0x000fe20000000a00 */
[----:B------:R0:W5:Y:S02]  /*135c0*/  LDL R23, [R1+0x60] ;  /* 0x0000600001177983 */ /* 0x0001640000100800 */
[----:B------:R-:W-:Y:S01]  /*135d0*/  IMAD.IADD R3, R3, 0x1, R28 ;  /* 0x0000000103037824 */ /* 0x000fe200078e021c */
[C---:B---3--:R-:W-:Y:S01]  /*135e0*/  LOP3.LUT R21, R20.reuse, 0x7f, RZ, 0xc0, !PT ;  /* 0x0000007f14157812 */ /* 0x048fe200078ec0ff */
[----:B------:R-:W-:-:S03]  /*135f0*/  IMAD.SHL.U32 R20, R20, 0x20, RZ ;  /* 0x0000002014147824 */ /* 0x000fc600078e00ff */
[----:B------:R-:W-:-:S04]  /*13600*/  SHF.R.U32.HI R21, RZ, 0x2, R21 ;  /* 0x00000002ff157819 */ /* 0x000fc80000011615 */
[----:B------:R-:W-:-:S05]  /*13610*/  LOP3.LUT R20, R21, 0x60, R20, 0xf8, !PT ;  /* 0x0000006015147812 */ /* 0x000fca00078ef814 */
[----:B0-----:R-:W-:-:S04]  /*13620*/  IMAD R6, R17, 0xc0, R20 ;  /* 0x000000c011067824 */ /* 0x001fc800078e0214 */
[----:B----4-:R-:W-:-:S04]  /*13630*/  @P0 IMAD.HI.U32 R0, R6, R0, RZ ;  /* 0x0000000006000227 */ /* 0x010fc800078e00ff */
[----:B------:R-:W-:Y:S01]  /*13640*/  IMAD.MOV.U32 R4, RZ, RZ, R6 ;  /* 0x000000ffff047224 */ /* 0x000fe200078e0006 */
[----:B-1----:R-:W-:-:S04]  /*13650*/  @P0 SHF.R.U32.HI R4, RZ, R5, R0 ;  /* 0x00000005ff040219 */ /* 0x002fc80000011600 */
[----:B------:R-:W-:-:S05]  /*13660*/  SHF.R.S32.HI R0, RZ, 0x1f, R4 ;  /* 0x0000001fff007819 */ /* 0x000fca0000011404 */
[----:B------:R-:W-:-:S04]  /*13670*/  IMAD R0, R0, UR4, RZ ;  /* 0x0000000400007c24 */ /* 0x000fc8000f8e02ff */
[C---:B------:R-:W-:Y:S01]  /*13680*/  IMAD R7, R4.reuse, UR5, R0 ;  /* 0x0000000504077c24 */ /* 0x040fe2000f8e0200 */
[C---:B------:R-:W-:Y:S01]  /*13690*/  IADD3 R0, -R4.reuse, RZ, RZ ;  /* 0x000000ff04007210 */ /* 0x040fe20007ffe1ff */
[----:B------:R-:W-:-:S04]  /*136a0*/  IMAD.WIDE.U32 R4, R4, UR4, R2 ;  /* 0x0000000404047c25 */ /* 0x000fc8000f8e0002 */
[----:B------:R-:W-:Y:S02]  /*136b0*/  IMAD R0, R9, R0, R6 ;  /* 0x0000000009007224 */ /* 0x000fe400078e0206 */
[----:B------:R-:W-:-:S03]  /*136c0*/  IMAD.IADD R5, R5, 0x1, R7 ;  /* 0x0000000105057824 */ /* 0x000fc600078e0207 */
[----:B------:R-:W-:Y:S01]  /*136d0*/  SHF.R.S32.HI R7, RZ, 0x1f, R0 ;  /* 0x0000001fff077819 */ /* 0x000fe20000011400 */
[----:B------:R-:W-:-:S04]  /*136e0*/  IMAD.WIDE.U32 R4, R0, UR6, R4 ;  /* 0x0000000600047c25 */ /* 0x000fc8000f8e0004 */
[----:B------:R-:W-:-:S04]  /*136f0*/  IMAD R7, R7, UR6, RZ ;  /* 0x0000000607077c24 */ /* 0x000fc8000f8e02ff */
[----:B------:R-:W-:Y:S02]  /*13700*/  IMAD R0, R0, UR7, R7 ;  /* 0x0000000700007c24 */ /* 0x000fe4000f8e0207 */
[----:B------:R-:W0:Y:S01]  /*13710*/  @P0 LDC R7, c[0x0][0x44c] ;  /* 0x00011300ff070b82 */ /* 0x000e220000000800 */
[----:B------:R-:W-:Y:S01]  /*13720*/  IADD3 R4, P1, R4, UR8, RZ ;  /* 0x0000000804047c10 */ /* 0x000fe2000ff3e0ff */
[----:B------:R-:W1:Y:S03]  /*13730*/  S2R R21, SR_TID.X ;  /* 0x0000000000157919 */ /* 0x000e660000002100 */
[----:B------:R-:W-:Y:S01]  /*13740*/  IADD3.X R0, R5, UR9, R0, P1, !PT ;  /* 0x0000000905007c10 */ /* 0x000fe20008ffe400 */
[----:B------:R-:W-:-:S04]  /*13750*/  VIADD R5, R6, 0x80 ;  /* 0x0000008006057836 */ /* 0x000fc80000000000 */
[----:B------:R-:W-:Y:S02]  /*13760*/  IMAD.MOV.U32 R6, RZ, RZ, R5 ;  /* 0x000000ffff067224 */ /* 0x000fe400078e0005 */
[----:B0-----:R-:W-:-:S05]  /*13770*/  @P0 IMAD.HI.U32 R7, R5, R7, RZ ;  /* 0x0000000705070227 */ /* 0x001fca00078e00ff */
[----:B--2---:R-:W-:-:S05]  /*13780*/  @P0 SHF.R.U32.HI R6, RZ, R8, R7 ;  /* 0x00000008ff060219 */ /* 0x004fca0000011607 */
[----:B------:R-:W-:-:S04]  /*13790*/  IMAD.MOV R7, RZ, RZ, -R6 ;  /* 0x000000ffff077224 */ /* 0x000fc800078e0a06 */
[----:B------:R-:W-:Y:S01]  /*137a0*/  IMAD R5, R9, R7, R5 ;  /* 0x0000000709057224 */ /* 0x000fe200078e0205 */
[----:B------:R-:W-:Y:S01]  /*137b0*/  SHF.R.S32.HI R7, RZ, 0x1f, R6 ;  /* 0x0000001fff077819 */ /* 0x000fe20000011406 */
[----:B------:R-:W-:-:S04]  /*137c0*/  IMAD.WIDE.U32 R2, R6, UR4, R2 ;  /* 0x0000000406027c25 */ /* 0x000fc8000f8e0002 */
[----:B------:R-:W-:Y:S01]  /*137d0*/  IMAD R7, R7, UR4, RZ ;  /* 0x0000000407077c24 */ /* 0x000fe2000f8e02ff */
[----:B------:R-:W-:-:S03]  /*137e0*/  ULDC UR4, c[0x0][0x2b8] ;  /* 0x0000ae0000047ab9 */ /* 0x000fc60000000800 */
[----:B------:R-:W-:Y:S01]  /*137f0*/  IMAD R7, R6, UR5, R7 ;  /* 0x0000000506077c24 */ /* 0x000fe2000f8e0207 */
[----:B------:R-:W-:Y:S01]  /*13800*/  SHF.R.S32.HI R6, RZ, 0x1f, R5 ;  /* 0x0000001fff067819 */ /* 0x000fe20000011405 */
[----:B-1----:R-:W-:Y:S02]  /*13810*/  IMAD.SHL.U32 R20, R21, 0x10, RZ ;  /* 0x0000001015147824 */ /* 0x002fe400078e00ff */
[----:B------:R-:W-:Y:S02]  /*13820*/  IMAD.IADD R3, R3, 0x1, R7 ;  /* 0x0000000103037824 */ /* 0x000fe400078e0207 */
[----:B------:R-:W-:Y:S02]  /*13830*/  IMAD R6, R6, UR6, RZ ;  /* 0x0000000606067c24 */ /* 0x000fe4000f8e02ff */
[----:B------:R-:W-:Y:S01]  /*13840*/  IMAD.WIDE.U32 R2, R5, UR6, R2 ;  /* 0x0000000605027c25 */ /* 0x000fe2000f8e0002 */
[----:B------:R-:W-:-:S03]  /*13850*/  LOP3.LUT R20, R20, 0x30, RZ, 0xc0, !PT ;  /* 0x0000003014147812 */ /* 0x000fc600078ec0ff */
[----:B------:R-:W-:Y:S01]  /*13860*/  IMAD R6, R5, UR7, R6 ;  /* 0x0000000705067c24 */ /* 0x000fe2000f8e0206 */
[----:B------:R-:W-:Y:S02]  /*13870*/  IADD3 R5, P1, R2, UR8, RZ ;  /* 0x0000000802057c10 */ /* 0x000fe4000ff3e0ff */
[----:B------:R-:W-:Y:S01]  /*13880*/  ISETP.GE.AND P0, PT, R20, UR4, PT ;  /* 0x0000000414007c0c */ /* 0x000fe2000bf06270 */
[----:B------:R-:W-:Y:S01]  /*13890*/  UMOV UR4, 0xffffffff ;  /* 0xffffffff00047882 */ /* 0x000fe20000000000 */
[----:B------:R-:W-:Y:S02]  /*138a0*/  LOP3.LUT R21, R21, 0x7f, RZ, 0xc0, !PT ;  /* 0x0000007f15157812 */ /* 0x000fe400078ec0ff */
[----:B------:R-:W-:Y:S02]  /*138b0*/  IADD3.X R3, R3, UR9, R6, P1, !PT ;  /* 0x0000000903037c10 */ /* 0x000fe40008ffe406 */
[----:B------:R-:W-:Y:S01]  /*138c0*/  SHF.R.U32.HI R21, RZ, 0x2, R21 ;  /* 0x00000002ff157819 */ /* 0x000fe20000011615 */
[----:B------:R-:W-:Y:S06]  /*138d0*/  BRA.DIV UR4, `(.L_x_591) ;  /* 0x0000004a04587947 */ /* 0x000fec000b800000 */
[----:B------:R-:W0:Y:S01]  /*138e0*/  SHFL.IDX PT, R6, R4, RZ, 0x1c1f ;  /* 0x001c1fff04067589 */ /* 0x000e2200000e0000 */
[----:B-----5:R-:W-:Y:S02]  /*138f0*/  IMAD R2, R23, R9, RZ ;  /* 0x0000000917027224 */ /* 0x020fe400078e02ff */
[----:B------:R-:W-:Y:S01]  /*13900*/  IMAD R17, R17, 0xc0, R21 ;  /* 0x000000c011117824 */ /* 0x000fe200078e0215 */
[----:B------:R-:W1:Y:S04]  /*13910*/  SHFL.IDX PT, R7, R0, RZ, 0x1c1f ;  /* 0x001c1fff00077589 */ /* 0x000e6800000e0000 */
[----:B------:R-:W-:-:S13]  /*13920*/  ISETP.GE.AND P2, PT, R17, R2, PT ;  /* 0x000000021100720c */ /* 0x000fda0003f46270 */
[----:B0-----:R-:W-:-:S05]  /*13930*/  @!P2 IADD3 R6, P1, R20, R6, RZ ;  /* 0x000000061406a210 */ /* 0x001fca0007f3e0ff */
[----:B-1----:R-:W-:-:S05]  /*13940*/  @!P2 IMAD.X R7, RZ, RZ, R7, P1 ;  /* 0x000000ffff07a224 */ /* 0x002fca00008e0607 */
[----:B------:R-:W-:Y:S01]  /*13950*/  @!PT LDS RZ, [RZ] ;  /* 0x00000000fffff984 */ /* 0x000fe20000000800 */
[----:B------:R0:W-:Y:S02]  /*13960*/  @!P2 LDGSTS.E.BYPASS.LTC128B.128 [R10+0xb000], desc[UR40][R6.64], !P0 ;  /* 0x0b000000060aafae */ /* 0x0001e4000c101d68 */
[----:B0-----:R-:W-:Y:S02]  /*13970*/  IADD3 R6, R17, 0x20, RZ ;  /* 0x0000002011067810 */ /* 0x001fe40007ffe0ff */
[----:B------:R-:W0:Y:S02]  /*13980*/  SHFL.IDX PT, R7, R4, 0x1, 0x1c1f ;  /* 0x003c1f0004077f89 */ /* 0x000e2400000e0000 */
        /* <DEDUP_REMOVED lines=10> */
[----:B------:R-:W-:Y:S02]  /*13a30*/  ISETP.GE.AND P1, PT, R6, R2, PT ;  /* 0x000000020600720c */ /* 0x000fe40003f26270 */
[----:B------:R-:W1:Y:S04]  /*13a40*/  SHFL.IDX PT, R6, R0, 0x2, 0x1c1f ;  /* 0x005c1f0000067f89 */ /* 0x000e6800000e0000 */
[----:B------:R-:W-:Y:S07]  /*13a50*/  SHFL.IDX PT, R0, R0, 0x3, 0x1c1f ;  /* 0x007c1f0000007f89 */ /* 0x000fee00000e0000 */
[----:B0-----:R-:W-:-:S05]  /*13a60*/  @!P1 IADD3 R7, P2, R20, R7, RZ ;  /* 0x0000000714079210 */ /* 0x001fca0007f5e0ff */
[----:B-1----:R-:W-:-:S05]  /*13a70*/  @!P1 IMAD.X R6, RZ, RZ, R6, P2 ;  /* 0x000000ffff069224 */ /* 0x002fca00010e0606 */
[----:B------:R-:W-:-:S04]  /*13a80*/  @!P1 LOP3.LUT R7, R7, R6, RZ, 0x3c, !PT ;  /* 0x0000000607079212 */ /* 0x000fc800078e3cff */
[----:B------:R-:W-:-:S04]  /*13a90*/  @!P1 LOP3.LUT R6, R7, R6, RZ, 0x3c, !PT ;  /* 0x0000000607069212 */ /* 0x000fc800078e3cff */
[----:B------:R-:W-:-:S05]  /*13aa0*/  @!P1 LOP3.LUT R7, R7, R6, RZ, 0x3c, !PT ;  /* 0x0000000607079212 */ /* 0x000fca00078e3cff */
[----:B------:R0:W-:Y:S04]  /*13ab0*/  @!P1 LDGSTS.E.BYPASS.LTC128B.128 [R10+0xc000], desc[UR40][R6.64], !P0 ;  /* 0x0c000000060a9fae */ /* 0x0001e8000c101d68 */
[----:B0-----:R0:W1:Y:S02]  /*13ac0*/  SHFL.IDX PT, R6, R4, 0x3, 0x1c1f ;  /* 0x007c1f0004067f89 */ /* 0x00106400000e0000 */
[----:B0-----:R-:W-:-:S05]  /*13ad0*/  VIADD R4, R17, 0x80 ;  /* 0x0000008011047836 */ /* 0x001fca0000000000 */
[----:B------:R-:W-:Y:S01]  /*13ae0*/  ISETP.GE.AND P1, PT, R4, R2, PT ;  /* 0x000000020400720c */ /* 0x000fe20003f26270 */
[----:B------:R-:W-:-:S05]  /*13af0*/  VIADD R4, R17, 0x60 ;  /* 0x0000006011047836 */ /* 0x000fca0000000000 */
[----:B------:R-:W-:Y:S02]  /*13b00*/  ISETP.GE.AND P2, PT, R4, R2, PT ;  /* 0x000000020400720c */ /* 0x000fe40003f46270 */
[----:B------:R-:W-:Y:S04]  /*13b10*/  SHFL.IDX PT, R4, R3, RZ, 0x1c1f ;  /* 0x001c1fff03047589 */ /* 0x000fe800000e0000 */
[----:B------:R-:W-:Y:S07]  /*13b20*/  SHFL.IDX PT, R3, R3, 0x1, 0x1c1f ;  /* 0x003c1f0003037f89 */ /* 0x000fee00000e0000 */
[----:B-1----:R-:W-:-:S05]  /*13b30*/  @!P2 IADD3 R6, P3, R20, R6, RZ ;  /* 0x000000061406a210 */ /* 0x002fca0007f7e0ff */
[----:B------:R-:W-:Y:S02]  /*13b40*/  @!P2 IMAD.X R7, RZ, RZ, R0, P3 ;  /* 0x000000ffff07a224 */ /* 0x000fe400018e0600 */
[----:B------:R-:W0:Y:S04]  /*13b50*/  SHFL.IDX PT, R0, R5, RZ, 0x1c1f ;  /* 0x001c1fff05007589 */ /* 0x000e2800000e0000 */
[----:B------:R1:W-:Y:S04]  /*13b60*/  @!P2 LDGSTS.E.BYPASS.LTC128B.128 [R10+0xc800], desc[UR40][R6.64], !P0 ;  /* 0x0c800000060aafae */ /* 0x0003e8000c101d68 */
[----:B------:R-:W2:Y:S01]  /*13b70*/  SHFL.IDX PT, R5, R5, 0x1, 0x1c1f ;  /* 0x003c1f0005057f89 */ /* 0x000ea200000e0000 */
[----:B0-----:R-:W-:-:S04]  /*13b80*/  @!P1 IADD3 R0, P3, R20, R0, RZ ;  /* 0x0000000014009210 */ /* 0x001fc80007f7e0ff */
[----:B-1----:R-:W-:Y:S01]  /*13b90*/  @!P1 MOV R6, R0 ;  /* 0x0000000000069202 */ /* 0x002fe20000000f00 */
[----:B------:R-:W-:-:S04]  /*13ba0*/  @!P1 IMAD.X R4, RZ, RZ, R4, P3 ;  /* 0x000000ffff049224 */ /* 0x000fc800018e0604 */
[----:B------:R-:W-:-:S05]  /*13bb0*/  @!P1 IMAD.MOV.U32 R7, RZ, RZ, R4 ;  /* 0x000000ffff079224 */ /* 0x000fca00078e0004 */
[----:B--2---:R0:W-:Y:S02]  /*13bc0*/  @!P1 LDGSTS.E.BYPASS.LTC128B.128 [R10+0xd000], desc[UR40][R6.64], !P0 ;  /* 0x0d000000060a9fae */ /* 0x0041e4000c101d68 */
.L_x_735:
[----:B------:R-:W-:-:S05]  /*13bd0*/  VIADD R17, R17, 0xa0 ;  /* 0x000000a011117836 */ /* 0x000fca0000000000 */
[----:B------:R-:W-:-:S13]  /*13be0*/  ISETP.GE.AND P1, PT, R17, R2, PT ;  /* 0x000000021100720c */ /* 0x000fda0003f26270 */
[----:B------:R-:W-:-:S05]  /*13bf0*/  @!P1 IADD3 R2, P2, R20, R5, RZ ;  /* 0x0000000514029210 */ /* 0x000fca0007f5e0ff */
[----:B------:R-:W-:-:S05]  /*13c00*/  @!P1 IMAD.X R3, RZ, RZ, R3, P2 ;  /* 0x000000ffff039224 */ /* 0x000fca00010e0603 */
[----:B------:R-:W-:Y:S01]  /*13c10*/  @!PT LDS RZ, [RZ] ;  /* 0x00000000fffff984 */ /* 0x000fe20000000800 */
[----:B------:R-:W-:Y:S01]  /*13c20*/  @!PT LDS RZ, [RZ] ;  /* 0x00000000fffff984 */ /* 0x000fe20000000800 */
[----:B------:R-:W-:Y:S01]  /*13c30*/  @!PT LDS RZ, [RZ] ;  /* 0x00000000fffff984 */ /* 0x000fe20000000800 */
[----:B------:R1:W-:Y:S01]  /*13c40*/  @!P1 LDGSTS.E.BYPASS.LTC128B.128 [R10+0xd800], desc[UR40][R2.64], !P0 ;  /* 0x0d800000020a9fae */ /* 0x0003e2000c101d68 */
[----:B------:R-:W-:Y:S01]  /*13c50*/  PLOP3.LUT P0, PT, PT, PT, PT, 0x80, 0x0 ;  /* 0x000000000000781c */ /* 0x000fe20003f0f070 */
[----:B------:R-:W-:-:S12]  /*13c60*/  NOP ;  /* 0x0000000000007918 */ /* 0x000fd80000000000 */
.L_x_592:
[----:B------:R-:W-:Y:S02]  /*13c70*/  PLOP3.LUT P1, PT, P1, P0, PT, 0xa2, 0x0 ;  /* 0x000000000000781c */ /* 0x000fe40000f21472 */
[----:B------:R-:W-:-:S08]  /*13c80*/  @P0 R2UR P1, UR4, R22 ;  /* 0x00000000160402ca */ /* 0x000fd00000020000 */
[----:B------:R-:W-:-:S05]  /*13c90*/  @P0 PLOP3.LUT P0, PT, P1, PT, PT, 0x80, 0x0 ;  /* 0x000000000000081c */ /* 0x000fca0000f0f070 */
[----:B------:R-:W-:Y:S01]  /*13ca0*/  @!P1 SYNCS.ARRIVE.TRANS64.RED.A0T1 RZ, [UR4+0x13200], RZ ;  /* 0x013200ffffff99a7 */ /* 0x000fe20008200404 */
[----:B------:R-:W-:Y:S07]  /*13cb0*/  @!P1 ARRIVES.LDGSTSBAR.64.TRANSCNT [UR4+0x13200] ;  /* 0x01320000ff0099b0 */ /* 0x000fee0008000a84 */
[----:B------:R-:W-:Y:S05]  /*13cc0*/  @P0 BRA.U.ANY `(.L_x_592) ;  /* 0xfffffffd00e80947 */ /* 0x000fea000393ffff */
[----:B-1----:R-:W2:Y:S02]  /*13cd0*/  LDL.LU R2, [R1+0x68] ;  /* 0x0000680001027983 */ /* 0x002ea40000300800 */
        /* <DEDUP_REMOVED lines=9> */
[----:B------:R-:W2:Y:S03]  /*13d70*/  SYNCS.PHASECHK.TRANS64.TRYWAIT P0, [R22+URZ+0x13220], R0 ;  /* 0x01322000160075a7 */ /* 0x000ea6000800017f */
[----:B-12---:R-:W-:Y:S05]  /*13d80*/  @!P0 BRA `(.L_x_594) ;  /* 0x0000004c00048947 */ /* 0x006fea0003800000 */
.L_x_736:
[----:B------:R-:W-:Y:S05]  /*13d90*/  BSYNC B0 ;  /* 0x0000000000007941 */ /* 0x000fea0003800000 */
.L_x_593:
[----:B------:R-:W-:-:S13]  /*13da0*/  ISETP.GE.AND P0, PT, R24, 0xa1, PT ;  /* 0x000000a11800780c */ /* 0x000fda0003f06270 */
[----:B------:R-:W-:Y:S05]  /*13db0*/  @!P0 BRA `(.L_x_595) ;  /* 0x0000001400348947 */ /* 0x000fea0003800000 */
[----:B------:R-:W1:Y:S01]  /*13dc0*/  LDL.LU R2, [R1+0x54] ;  /* 0x0000540001027983 */ /* 0x000e620000300800 */
[----:B------:R-:W-:-:S03]  /*13dd0*/  IMAD.MOV.U32 R21, RZ, RZ, R29 ;  /* 0x000000ffff157224 */ /* 0x000fc600078e001d */
[----:B------:R2:W5:Y:S01]  /*13de0*/  LDL.LU R23, [R1+0xc] ;  /* 0x00000c0001177983 */ /* 0x0005620000300800 */
[----:B-1----:R-:W-:-:S05]  /*13df0*/  VIADD R0, R2, 0xfffffffe ;  /* 0xfffffffe02007836 */ /* 0x002fca0000000000 */
[----:B------:R2:W-:Y:S02]  /*13e00*/  STL [R1], R0 ;  /* 0x0000000001007387 */ /* 0x0005e40000100800 */
.L_x_615:
[----:B0-----:R-:W3:Y:S04]  /*13e10*/  LDL R3, [R1+0x1c] ;  /* 0x00001c0001037983 */ /* 0x001ee80000100800 */
[----:B----4-:R-:W4:Y:S04]  /*13e20*/  LDL R8, [R1+0x20] ;  /* 0x0000200001087983 */ /* 0x010f280000100800 */
[----:B------:R-:W4:Y:S04]  /*13e30*/  LDL R11, [R1+0x8] ;  /* 0x00000800010b7983 */ /* 0x000f280000100800 */
[----:B0-----:R-:W3:Y:S01]  /*13e40*/  LDL.LU R10, [R1] ;  /* 0x00000000010a7983 */ /* 0x001ee20000300800 */
[----:B--2---:R-:W0:Y:S01]  /*13e50*/  S2R R0, SR_TID.X ;  /* 0x0000000000007919 */ /* 0x004e220000002100 */
[----:B-1----:R-:W1:Y:S01]  /*13e60*/  S2R R2, SR_TID.X ;  /* 0x0000000000027919 */ /* 0x002e620000002100 */
[----:B------:R-:W2:Y:S01]  /*13e70*/  S2R R12, SR_TID.X ;  /* 0x00000000000c7919 */ /* 0x000ea20000002100 */
[----:B------:R-:W-:Y:S05]  /*13e80*/  YIELD ;  /* 0x0000000000007946 */ /* 0x000fea0003800000 */
[----:B------:R-:W-:Y:S01]  /*13e90*/  ULDC.64 UR4, c[0x0][0x428] ;  /* 0x00010a0000047ab9 */ /* 0x000fe20000000a00 */
[----:B------:R-:W4:Y:S01]  /*13ea0*/  LDL R9, [R1+0x74] ;  /* 0x0000740001097983 */ /* 0x000f220000100800 */
[----:B------:R-:W-:Y:S01]  /*13eb0*/  ULDC.64 UR6, c[0x0][0x418] ;  /* 0x0001060000067ab9 */ /* 0x000fe20000000a00 */
[----:B0-----:R-:W-:-:S02]  /*13ec0*/  LOP3.LUT R4, R0, 0x7f, RZ, 0xc0, !PT ;  /* 0x0000007f00047812 */ /* 0x001fc400078ec0ff */
[----:B------:R-:W0:Y:S02]  /*13ed0*/  LDC R0, c[0x0][0x430] ;  /* 0x00010c00ff007b82 */ /* 0x000e240000000800 */
[----:B------:R-:W-:Y:S02]  /*13ee0*/  SHF.R.U32.HI R5, RZ, 0x2, R4 ;  /* 0x00000002ff057819 */ /* 0x000fe40000011604 */
[----:B-1----:R-:W-:Y:S02]  /*13ef0*/  SHF.L.U32 R4, R2, 0x5, RZ ;  /* 0x0000000502047819 */ /* 0x002fe400000006ff */
[----:B0-----:R-:W-:Y:S02]  /*13f00*/  ISETP.NE.AND P0, PT, R0, 0x1, PT ;  /* 0x000000010000780c */ /* 0x001fe40003f05270 */
[----:B------:R-:W-:-:S11]  /*13f10*/  LOP3.LUT R4, R5, 0x60, R4, 0xf8, !PT ;  /* 0x0000006005047812 */ /* 0x000fd600078ef804 */
[----:B------:R-:W0:Y:S08]  /*13f20*/  @P0 LDC R6, c[0x0][0x434] ;  /* 0x00010d00ff060b82 */ /* 0x000e300000000800 */
[----:B------:R-:W1:Y:S01]  /*13f30*/  @P0 LDC R5, c[0x0][0x438] ;  /* 0x00010e00ff050b82 */ /* 0x000e620000000800 */
[----:B------:R-:W-:Y:S01]  /*13f40*/  LOP3.LUT R2, R2, 0x7f, RZ, 0xc0, !PT ;  /* 0x0000007f02027812 */ /* 0x000fe200078ec0ff */
[----:B--2---:R-:W-:-:S03]  /*13f50*/  IMAD.SHL.U32 R12, R12, 0x20, RZ ;  /* 0x000000200c0c7824 */ /* 0x004fc600078e00ff */
[----:B------:R-:W-:-:S04]  /*13f60*/  SHF.R.U32.HI R7, RZ, 0x2, R2 ;  /* 0x00000002ff077819 */ /* 0x000fc80000011602 */
[----:B------:R-:W-:Y:S02]  /*13f70*/  LOP3.LUT R12, R7, 0x60, R12, 0xf8, !PT ;  /* 0x00000060070c7812 */ /* 0x000fe400078ef80c */
[----:B------:R-:W2:Y:S02]  /*13f80*/  @P0 LDC R7, c[0x0][0x434] ;  /* 0x00010d00ff070b82 */ /* 0x000ea40000000800 */
[----:B------:R-:W-:-:S04]  /*13f90*/  LOP3.LUT R12, R12, 0x80, RZ, 0xfc, !PT ;  /* 0x000000800c0c7812 */ /* 0x000fc800078efcff */
[----:B------:R-:W-:Y:S01]  /*13fa0*/  ISETP.GT.U32.AND P1, PT, R12, 0x9f, PT ;  /* 0x0000009f0c00780c */ /* 0x000fe20003f24070 */
[----:B---3--:R-:W-:-:S04]  /*13fb0*/  IMAD R3, R10, 0xa0, R3 ;  /* 0x000000a00a037824 */ /* 0x008fc800078e0203 */
[----:B------:R-:W-:-:S04]  /*13fc0*/  IMAD.IADD R4, R4, 0x1, R3 ;  /* 0x0000000104047824 */ /* 0x000fc800078e0203 */
[----:B0-----:R-:W-:-:S04]  /*13fd0*/  @P0 IMAD.HI.U32 R6, R4, R6, RZ ;  /* 0x0000000604060227 */ /* 0x001fc800078e00ff */
[----:B------:R-:W-:Y:S01]  /*13fe0*/  IMAD.MOV.U32 R2, RZ, RZ, R4 ;  /* 0x000000ffff027224 */ /* 0x000fe200078e0004 */
[----:B-1----:R-:W-:Y:S02]  /*13ff0*/  @P0 SHF.R.U32.HI R2, RZ, R5, R6 ;  /* 0x00000005ff020219 */ /* 0x002fe40000011606 */
[----:B------:R-:W0:Y:S01]  /*14000*/  @P0 LDC R6, c[0x0][0x438] ;  /* 0x00010e00ff060b82 */ /* 0x000e220000000800 */
[----:B------:R-:W-:-:S04]  /*14010*/  IMAD.IADD R3, R12, 0x1, R3 ;  /* 0x000000010c037824 */ /* 0x000fc800078e0203 */
[----:B--2---:R-:W-:-:S04]  /*14020*/  @P0 IMAD.HI.U32 R7, R3, R7, RZ ;  /* 0x0000000703070227 */ /* 0x004fc800078e00ff */
[----:B------:R-:W-:Y:S02]  /*14030*/  IMAD.MOV.U32 R5, RZ, RZ, R3 ;  /* 0x000000ffff057224 */ /* 0x000fe400078e0003 */
[----:B----4-:R-:W-:Y:S01]  /*14040*/  IMAD R8, R8, UR4, RZ ;  /* 0x0000000408087c24 */ /* 0x010fe2000f8e02ff */
[----:B0-----:R-:W-:Y:S01]  /*14050*/  @P0 SHF.R.U32.HI R5, RZ, R6, R7 ;  /* 0x00000006ff050219 */ /* 0x001fe20000011607 */
[----:B------:R-:W-:-:S04]  /*14060*/  IMAD.MOV R7, RZ, RZ, -R2 ;  /* 0x000000ffff077224 */ /* 0x000fc800078e0a02 */
[----:B------:R-:W-:Y:S02]  /*14070*/  IMAD.MOV R6, RZ, RZ, -R5 ;  /* 0x000000ffff067224 */ /* 0x000fe400078e0a05 */
[C---:B------:R-:W-:Y:S02]  /*14080*/  IMAD R4, R0.reuse, R7, R4 ;  /* 0x0000000700047224 */ /* 0x040fe400078e0204 */
[----:B------:R-:W-:Y:S01]  /*14090*/  IMAD R0, R0, R6, R3 ;  /* 0x0000000600007224 */ /* 0x000fe200078e0203 */
[----:B------:R-:W-:Y:S01]  /*140a0*/  SHF.R.S32.HI R3, RZ, 0x1f, R2 ;  /* 0x0000001fff037819 */ /* 0x000fe20000011402 */
[C---:B------:R-:W-:Y:S02]  /*140b0*/  IMAD R8, R11.reuse, UR5, R8 ;  /* 0x000000050b087c24 */ /* 0x040fe4000f8e0208 */
[----:B------:R-:W-:-:S05]  /*140c0*/  IMAD.WIDE.U32 R2, R11, UR4, R2 ;  /* 0x000000040b027c25 */ /* 0x000fca000f8e0002 */
[----:B------:R-:W-:Y:S02]  /*140d0*/  IADD3 R3, R8, R3, RZ ;  /* 0x0000000308037210 */ /* 0x000fe40007ffe0ff */
[----:B------:R-:W-:-:S04]  /*140e0*/  LEA R6, P0, R2, UR6, 0x2 ;  /* 0x0000000602067c11 */ /* 0x000fc8000f8010ff */
[----:B------:R-:W-:Y:S01]  /*140f0*/  LEA.HI.X R7, R2, UR7, R3, 0x2, P0 ;  /* 0x0000000702077c11 */ /* 0x000fe200080f1403 */
[--C-:B------:R-:W-:Y:S01]  /*14100*/  @!P1 IMAD.MOV.U32 R2, RZ, RZ, R5.reuse ;  /* 0x000000ffff029224 */ /* 0x100fe200078e0005 */
[----:B------:R-:W-:-:S03]  /*14110*/  @!P1 SHF.R.S32.HI R3, RZ, 0x1f, R5 ;  /* 0x0000001fff039819 */ /* 0x000fc60000011405 */
[----:B------:R0:W2:Y:S01]  /*14120*/  LDG.E R5, desc[UR40][R6.64] ;  /* 0x0000002806057981 */ /* 0x0000a2000c1e1900 */
[----:B------:R-:W-:-:S04]  /*14130*/  @!P1 IMAD.WIDE.U32 R2, R11, UR4, R2 ;  /* 0x000000040b029c25 */ /* 0x000fc8000f8e0002 */
[----:B------:R-:W-:Y:S01]  /*14140*/  @!P1 IMAD.IADD R8, R8, 0x1, R3 ;  /* 0x0000000108089824 */ /* 0x000fe200078e0203 */
[----:B0-----:R-:W-:Y:S01]  /*14150*/  @!P1 LEA R6, P0, R2, UR6, 0x2 ;  /* 0x0000000602069c11 */ /* 0x001fe2000f8010ff */
[----:B------:R-:W-:-:S03]  /*14160*/  VIADD R29, R21, 0x1 ;  /* 0x00000001151d7836 */ /* 0x000fc60000000000 */
[----:B------:R-:W-:Y:S01]  /*14170*/  @!P1 LEA.HI.X R7, R2, UR7, R8, 0x2, P0 ;  /* 0x0000000702079c11 */ /* 0x000fe200080f1408 */
[----:B------:R-:W-:Y:S02]  /*14180*/  IMAD.MOV.U32 R8, RZ, RZ, RZ ;  /* 0x000000ffff087224 */ /* 0x000fe400078e00ff */
[----:B------:R-:W-:Y:S01]  /*14190*/  IMAD.MOV.U32 R2, RZ, RZ, R10 ;  /* 0x000000ffff027224 */ /* 0x000fe200078e000a */
[----:B------:R-:W-:-:S03]  /*141a0*/  ISETP.NE.AND P0, PT, R29, 0x2, PT ;  /* 0x000000021d00780c */ /* 0x000fc60003f05270 */
[----:B-----5:R0:W5:Y:S01]  /*141b0*/  @!P1 LDG.E R8, desc[UR40][R6.64] ;  /* 0x0000002806089981 */ /* 0x020162000c1e1900 */
[----:B------:R-:W-:Y:S02]  /*141c0*/  ISETP.GT.AND P1, PT, R2, RZ, PT ;  /* 0x000000ff0200720c */ /* 0x000fe40003f24270 */
[----:B------:R-:W-:Y:S01]  /*141d0*/  SEL R2, RZ, 0x1, P0 ;  /* 0x00000001ff027807 */ /* 0x000fe20000000000 */
[----:B------:R-:W-:-:S03]  /*141e0*/  VIADD R10, R10, 0xffffffff ;  /* 0xffffffff0a0a7836 */ /* 0x000fc60000000000 */
[----:B------:R-:W-:Y:S02]  /*141f0*/  LOP3.LUT R2, R23, R2, RZ, 0x3c, !PT ;  /* 0x0000000217027212 */ /* 0x000fe400078e3cff */
[----:B------:R0:W-:Y:S04]  /*14200*/  STL [R1], R10 ;  /* 0x0000000a01007387 */ /* 0x0001e80000100800 */
[----:B------:R0:W-:Y:S01]  /*14210*/  STL [R1+0xc], R2 ;  /* 0x00000c0201007387 */ /* 0x0001e20000100800 */
[----:B------:R-:W-:Y:S02]  /*14220*/  ISETP.NE.AND P2, PT, R9, 0x3, PT ;  /* 0x000000030900780c */ /* 0x000fe40003f45270 */
[----:B------:R-:W-:Y:S02]  /*14230*/  SEL R29, R29, RZ, P0 ;  /* 0x000000ff1d1d7207 */ /* 0x000fe40000000000 */
[----:B--2---:R-:W-:-:S09]  /*14240*/  SHF.R.S32.HI R27, RZ, 0x1f, R5 ;  /* 0x0000001fff1b7819 */ /* 0x004fd20000011405 */
[----:B0-----:R-:W-:Y:S05]  /*14250*/  @!P2 BRA `(.L_x_596) ;  /* 0x000000000004a947 */ /* 0x001fea0003800000 */
[----:B------:R-:W-:Y:S01]  /*14260*/  BPT.TRAP 0x1 ;  /* 0x000000040000795c */ /* 0x000fe20000300000 */
.L_x_596:
[----:B------:R-:W-:Y:S01]  /*14270*/  IMAD R6, R29, 0x8, R22 ;  /* 0x000000081d067824 */ /* 0x000fe200078e0216 */
[----:B------:R-:W-:Y:S01]  /*14280*/  SHF.L.U32 R28, R2, 0x1f, RZ ;  /* 0x0000001f021c7819 */ /* 0x000fe200000006ff */
[----:B------:R-:W-:Y:S01]  /*14290*/  BSSY B0, `(.L_x_597) ;  /* 0x0000004000007945 */ /* 0x000fe20003800000 */
[----:B------:R-:W-:Y:S02]  /*142a0*/  SHF.R.S32.HI R26, RZ, 0x1f, R4 ;  /* 0x0000001fff1a7819 */ /* 0x000fe40000011404 */
[----:B------:R-:W0:Y:S02]  /*142b0*/  SYNCS.PHASECHK.TRANS64.TRYWAIT P0, [R6+URZ+0x13280], R28 ;  /* 0x0132801c060075a7 */ /* 0x000e24000800017f */
[----:B0-----:R-:W-:Y:S05]  /*142c0*/  @!P0 BRA `(.L_x_598) ;  /* 0x0000004400c88947 */ /* 0x001fea0003800000 */
.L_x_737:
[----:B------:R-:W-:Y:S05]  /*142d0*/  BSYNC B0 ;  /* 0x0000000000007941 */ /* 0x000fea0003800000 */
.L_x_597:
        /* <DEDUP_REMOVED lines=12> */
[----:B------:R-:W4:Y:S03]  /*143a0*/  LDC R12, c[0x0][0x2f4] ;  /* 0x0000bd00ff0c7b82 */ /* 0x000f260000000800 */
[----:B------:R-:W-:Y:S01]  /*143b0*/  IADD3 R3, R3, R7, RZ ;  /* 0x0000000703037210 */ /* 0x000fe20007ffe0ff */
[----:B------:R-:W-:-:S04]  /*143c0*/  IMAD R7, R27, UR6, RZ ;  /* 0x000000061b077c24 */ /* 0x000fc8000f8e02ff */
[C---:B------:R-:W-:Y:S02]  /*143d0*/  IMAD R7, R5.reuse, UR7, R7 ;  /* 0x0000000705077c24 */ /* 0x040fe4000f8e0207 */
[----:B------:R-:W-:-:S04]  /*143e0*/  IMAD.WIDE.U32 R2, R5, UR6, R2 ;  /* 0x0000000605027c25 */ /* 0x000fc8000f8e0002 */
[----:B------:R-:W-:Y:S02]  /*143f0*/  IMAD.IADD R3, R3, 0x1, R7 ;  /* 0x0000000103037824 */ /* 0x000fe400078e0207 */
[----:B------:R-:W-:Y:S02]  /*14400*/  IMAD R7, R25, UR4, RZ ;  /* 0x0000000419077c24 */ /* 0x000fe4000f8e02ff */
[----:B------:R-:W-:-:S04]  /*14410*/  IMAD.WIDE.U32 R2, R18, UR8, R2 ;  /* 0x0000000812027c25 */ /* 0x000fc8000f8e0002 */
[----:B------:R-:W-:Y:S02]  /*14420*/  IMAD R7, R0, UR5, R7 ;  /* 0x0000000500077c24 */ /* 0x000fe4000f8e0207 */
[----:B-1----:R-:W-:-:S05]  /*14430*/  IMAD.SHL.U32 R11, R11, 0x10, RZ ;  /* 0x000000100b0b7824 */ /* 0x002fca00078e00ff */
[----:B------:R-:W-:-:S04]  /*14440*/  LOP3.LUT R11, R11, 0x30, RZ, 0xc0, !PT ;  /* 0x000000300b0b7812 */ /* 0x000fc800078ec0ff */
[----:B----4-:R-:W-:Y:S01]  /*14450*/  ISETP.GE.AND P2, PT, R11, R12, PT ;  /* 0x0000000c0b00720c */ /* 0x010fe20003f46270 */
        /* <DEDUP_REMOVED lines=23> */
[----:B--2---:R-:W-:-:S05]  /*145d0*/  IADD3 R2, P0, R11, R2, RZ ;  /* 0x000000020b027210 */ /* 0x004fca0007f1e0ff */
[----:B-1----:R-:W-:-:S05]  /*145e0*/  IMAD.X R3, RZ, RZ, R3, P0 ;  /* 0x000000ffff037224 */ /* 0x002fca00000e0603 */
[----:B------:R1:W-:Y:S04]  /*145f0*/  LDGSTS.E.BYPASS.LTC128B.128 [R7+0x6000], desc[UR40][R2.64], !P2 ;  /* 0x0600000002077fae */ /* 0x0003e8000d101d68 */
[----:B-1----:R-:W1:Y:S04]  /*14600*/  SHFL.IDX PT, R2, R9, 0x1, 0x1c1f ;  /* 0x003c1f0009027f89 */ /* 0x002e6800000e0000 */
[----:B------:R-:W2:Y:S01]  /*14610*/  SHFL.IDX PT, R3, R10, 0x1, 0x1c1f ;  /* 0x003c1f000a037f89 */ /* 0x000ea200000e0000 */
[----:B-1----:R-:W-:-:S04]  /*14620*/  IADD3 R2, P0, R11, R2, RZ ;  /* 0x000000020b027210 */ /* 0x002fc80007f1e0ff */
[----:B--2---:R-:W-:-:S05]  /*14630*/  IADD3.X R3, RZ, R3, RZ, P0, !PT ;  /* 0x00000003ff037210 */ /* 0x004fca00007fe4ff */
        /* <DEDUP_REMOVED lines=12> */
.L_x_749:
        /* <DEDUP_REMOVED lines=11> */
.L_x_600:
[----:B------:R-:W-:Y:S02]  /*147b0*/  PLOP3.LUT P2, PT, P2, P0, PT, 0xa2, 0x0 ;  /* 0x000000000000781c */ /* 0x000fe40001741472 */
[----:B------:R-:W-:-:S08]  /*147c0*/  @P0 R2UR P2, UR4, R6 ;  /* 0x00000000060402ca */ /* 0x000fd00000040000 */
[----:B------:R-:W-:-:S05]  /*147d0*/  @P0 PLOP3.LUT P0, PT, P2, PT, PT, 0x80, 0x0 ;  /* 0x000000000000081c */ /* 0x000fca000170f070 */
[----:B------:R-:W-:Y:S01]  /*147e0*/  @!P2 SYNCS.ARRIVE.TRANS64.RED.A0T1 RZ, [UR4+0x13270], RZ ;  /* 0x013270ffffffa9a7 */ /* 0x000fe20008200404 */
[----:B------:R-:W-:Y:S07]  /*147f0*/  @!P2 ARRIVES.LDGSTSBAR.64.TRANSCNT [UR4+0x13270] ;  /* 0x01327000ff00a9b0 */ /* 0x000fee0008000a84 */
[----:B------:R-:W-:Y:S05]  /*14800*/  @P0 BRA.U.ANY `(.L_x_600) ;  /* 0xfffffffd00e80947 */ /* 0x000fea000393ffff */
[----:B------:R-:W-:Y:S01]  /*14810*/  NOP ;  /* 0x0000000000007918 */ /* 0x000fe20000000000 */
[----:B--2---:R-:W2:Y:S02]  /*14820*/  LDL R2, [R1+0x74] ;  /* 0x0000740001027983 */ /* 0x004ea40000100800 */
[----:B--2---:R-:W-:-:S13]  /*14830*/  ISETP.NE.AND P3, PT, R2, 0x3, PT ;  /* 0x000000030200780c */ /* 0x004fda0003f65270 */
[----:B------:R-:W-:Y:S05]  /*14840*/  @!P3 BRA `(.L_x_601) ;  /* 0x000000000004b947 */ /* 0x000fea0003800000 */
[----:B------:R-:W-:Y:S01]  /*14850*/  BPT.TRAP 0x1 ;  /* 0x000000040000795c */ /* 0x000fe20000300000 */
.L_x_601:
[----:B------:R2:W-:Y:S01]  /*14860*/  SYNCS.ARRIVE.TRANS64.A1T0 RZ, [R6+URZ+0x13270], RZ ;  /* 0x013270ff06ff79a7 */ /* 0x0005e2000810003f */
[----:B------:R-:W-:Y:S05]  /*14870*/  @!P3 BRA `(.L_x_602) ;  /* 0x000000000004b947 */ /* 0x000fea0003800000 */
[----:B------:R-:W-:Y:S01]  /*14880*/  BPT.TRAP 0x1 ;  /* 0x000000040000795c */ /* 0x000fe20000300000 */
.L_x_602:
[----:B------:R-:W3:Y:S01]  /*14890*/  SYNCS.PHASECHK.TRANS64.TRYWAIT P0, [R6+URZ+0x13240], R28 ;  /* 0x0132401c060075a7 */ /* 0x000ee2000800017f */
[----:B------:R-:W-:Y:S04]  /*148a0*/  BSSY B0, `(.L_x_603) ;  /* 0x0000002000007945 */ /* 0x000fe80003800000 */
[----:B---3--:R-:W-:Y:S05]  /*148b0*/  @!P0 BRA `(.L_x_604) ;  /* 0x0000004400fc8947 */ /* 0x008fea0003800000 */
.L_x_750:
[----:B------:R-:W-:Y:S05]  /*148c0*/  BSYNC B0 ;  /* 0x0000000000007941 */ /* 0x000fea0003800000 */
.L_x_603:
        /* <DEDUP_REMOVED lines=12> */
[----:B------:R-:W-:Y:S02]  /*14990*/  IMAD.MOV.U32 R4, RZ, RZ, R2 ;  /* 0x000000ffff047224 */ /* 0x000fe400078e0002 */
[----:B------:R-:W-:Y:S02]  /*149a0*/  IMAD.IADD R5, R3, 0x1, R5 ;  /* 0x0000000103057824 */ /* 0x000fe400078e0205 */
[C---:B------:R-:W-:Y:S02]  /*149b0*/  IMAD R9, R0.reuse, UR5, R9 ;  /* 0x0000000500097c24 */ /* 0x040fe4000f8e0209 */
[----:B------:R-:W-:Y:S01]  /*149c0*/  IMAD.WIDE.U32 R2, R0, UR4, RZ ;  /* 0x0000000400027c25 */ /* 0x000fe2000f8e00ff */
[----:B------:R-:W-:-:S03]  /*149d0*/  ULDC.64 UR4, c[0x0][0x308] ;  /* 0x0000c20000047ab9 */ /* 0x000fc60000000a00 */
[----:B------:R-:W-:Y:S01]  /*149e0*/  IMAD R0, R24, UR6, RZ ;  /* 0x0000000618007c24 */ /* 0x000fe2000f8e02ff */
[----:B------:R-:W-:Y:S01]  /*149f0*/  IADD3 R3, R3, R9, RZ ;  /* 0x0000000903037210 */ /* 0x000fe20007ffe0ff */
[----:B------:R-:W-:-:S04]  /*14a00*/  IMAD.WIDE.U32 R4, R18, UR4, R4 ;  /* 0x0000000412047c25 */ /* 0x000fc8000f8e0004 */
[C---:B------:R-:W-:Y:S02]  /*14a10*/  IMAD R0, R8.reuse, UR7, R0 ;  /* 0x0000000708007c24 */ /* 0x040fe4000f8e0200 */
[----:B------:R-:W-:Y:S01]  /*14a20*/  IMAD.WIDE.U32 R2, R8, UR6, R2 ;  /* 0x0000000608027c25 */ /* 0x000fe2000f8e0002 */
[----:B------:R-:W-:-:S03]  /*14a30*/  ULDC.64 UR6, c[0x0][0x2e8] ;  /* 0x0000ba0000067ab9 */ /* 0x000fc60000000a00 */
        /* <DEDUP_REMOVED lines=36> */
.L_x_762:
        /* <DEDUP_REMOVED lines=8> */
.L_x_606:
[----:B------:R-:W-:Y:S02]  /*14d00*/  PLOP3.LUT P2, PT, P2, P0, PT, 0xa2, 0x0 ;  /* 0x000000000000781c */ /* 0x000fe40001741472 */
[----:B------:R-:W-:-:S08]  /*14d10*/  @P0 R2UR P2, UR4, R6 ;  /* 0x00000000060402ca */ /* 0x000fd00000040000 */
[----:B------:R-:W-:-:S05]  /*14d20*/  @P0 PLOP3.LUT P0, PT, P2, PT, PT, 0x80, 0x0 ;  /* 0x000000000000081c */ /* 0x000fca000170f070 */
[----:B------:R-:W-:Y:S01]  /*14d30*/  @!P2 SYNCS.ARRIVE.TRANS64.RED.A0T1 RZ, [UR4+0x13230], RZ ;  /* 0x013230ffffffa9a7 */ /* 0x000fe20008200404 */
[----:B------:R-:W-:Y:S07]  /*14d40*/  @!P2 ARRIVES.LDGSTSBAR.64.TRANSCNT [UR4+0x13230] ;  /* 0x01323000ff00a9b0 */ /* 0x000fee0008000a84 */
[----:B------:R-:W-:Y:S05]  /*14d50*/  @P0 BRA.U.ANY `(.L_x_606) ;  /* 0xfffffffd00e80947 */ /* 0x000fea000393ffff */
[----:B------:R-:W-:Y:S01]  /*14d60*/  NOP ;  /* 0x0000000000007918 */ /* 0x000fe20000000000 */
[----:B------:R-:W5:Y:S02]  /*14d70*/  LDL R0, [R1+0x74] ;  /* 0x0000740001007983 */ /* 0x000f640000100800 */
[----:B-----5:R-:W-:-:S13]  /*14d80*/  ISETP.NE.AND P3, PT, R0, 0x3, PT ;  /* 0x000000030000780c */ /* 0x020fda0003f65270 */
[----:B------:R-:W-:Y:S05]  /*14d90*/  @!P3 BRA `(.L_x_607) ;  /* 0x000000000004b947 */ /* 0x000fea0003800000 */
[----:B------:R-:W-:Y:S01]  /*14da0*/  BPT.TRAP 0x1 ;  /* 0x000000040000795c */ /* 0x000fe20000300000 */
.L_x_607:
[----:B------:R-:W5:Y:S01]  /*14db0*/  LDL R0, [R1+0x58] ;  /* 0x0000580001007983 */ /* 0x000f620000100800 */
[----:B------:R0:W-:Y:S01]  /*14dc0*/  SYNCS.ARRIVE.TRANS64.A1T0 RZ, [R6+URZ+0x13230], RZ ;  /* 0x013230ff06ff79a7 */ /* 0x0001e2000810003f */
[----:B-----5:R-:W-:-:S13]  /*14dd0*/  ISETP.NE.AND P0, PT, R0, 0x3, PT ;  /* 0x000000030000780c */ /* 0x020fda0003f05270 */
[----:B0-----:R-:W-:Y:S05]  /*14de0*/  @!P0 BRA `(.L_x_608) ;  /* 0x0000000000048947 */ /* 0x001fea0003800000 */
[----:B------:R-:W-:Y:S01]  /*14df0*/  BPT.TRAP 0x1 ;  /* 0x000000040000795c */ /* 0x000fe20000300000 */
.L_x_608:
[----:B------:R-:W-:Y:S01]  /*14e00*/  LOP3.LUT R0, R23, 0x1, RZ, 0x3c, !PT ;  /* 0x0000000117007812 */ /* 0x000fe200078e3cff */
[----:B------:R-:W-:Y:S01]  /*14e10*/  BSSY B0, `(.L_x_609) ;  /* 0x0000005000007945 */ /* 0x000fe20003800000 */
[----:B------:R-:W-:Y:S02]  /*14e20*/  LEA R2, R21, R22, 0x3 ;  /* 0x0000001615027211 */ /* 0x000fe400078e18ff */
[----:B------:R-:W-:-:S04]  /*14e30*/  SHF.L.U32 R0, R0, 0x1f, RZ ;  /* 0x0000001f00007819 */ /* 0x000fc800000006ff */
[----:B------:R-:W0:Y:S02]  /*14e40*/  SYNCS.PHASECHK.TRANS64.TRYWAIT P2, [R2+URZ+0x13270], R0 ;  /* 0x01327000020075a7 */ /* 0x000e24000804017f */
[----:B0-----:R-:W-:Y:S05]  /*14e50*/  @!P2 BRA `(.L_x_610) ;  /* 0x000000480004a947 */ /* 0x001fea0003800000 */
.L_x_763:
[----:B------:R-:W-:Y:S05]  /*14e60*/  BSYNC B0 ;  /* 0x0000000000007941 */ /* 0x000fea0003800000 */
.L_x_609:
[----:B------:R-:W5:Y:S02]  /*14e70*/  LDL R3, [R1+0x74] ;  /* 0x0000740001037983 */ /* 0x000f640000100800 */
[----:B-----5:R-:W-:-:S13]  /*14e80*/  ISETP.NE.AND P2, PT, R3, 0x3, PT ;  /* 0x000000030300780c */ /* 0x020fda0003f45270 */
[----:B------:R-:W-:Y:S05]  /*14e90*/  @!P2 BRA `(.L_x_611) ;  /* 0x000000000004a947 */ /* 0x000fea0003800000 */
[----:B------:R-:W-:Y:S01]  /*14ea0*/  BPT.TRAP 0x1 ;  /* 0x000000040000795c */ /* 0x000fe20000300000 */
.L_x_611:
[----:B------:R-:W-:Y:S01]  /*14eb0*/  SHF.L.U32 R0, R23, 0x1f, RZ ;  /* 0x0000001f17007819 */ /* 0x000fe200000006ff */
[----:B------:R-:W-:-:S03]  /*14ec0*/  IMAD R3, R21, 0x2800, RZ ;  /* 0x0000280015037824 */ /* 0x000fc600078e02ff */
[----:B------:R-:W0:Y:S02]  /*14ed0*/  SYNCS.PHASECHK.TRANS64.TRYWAIT P2, [R2+URZ+0x13260], R0 ;  /* 0x01326000020075a7 */ /* 0x000e24000804017f */
[----:B0-----:R-:W-:Y:S05]  /*14ee0*/  @!P2 BRA `(.L_x_612) ;  /* 0x0000004400f4a947 */ /* 0x001fea0003800000 */
.L_x_764:
[----:B------:R-:W5:Y:S04]  /*14ef0*/  LDL R4, [R1+0x38] ;  /* 0x0000380001047983 */ /* 0x000f680000100800 */
[----:B------:R-:W2:Y:S04]  /*14f00*/  LDL R10, [R1+0x2c] ;  /* 0x00002c00010a7983 */ /* 0x000ea80000100800 */
[----:B------:R-:W2:Y:S01]  /*14f10*/  LDL R12, [R1+0x74] ;  /* 0x00007400010c7983 */ /* 0x000ea20000100800 */
[----:B------:R-:W-:Y:S05]  /*14f20*/  WARPSYNC.ALL ;  /* 0x0000000000007948 */ /* 0x000fea0003800000 */
[----:B-----5:R-:W-:-:S05]  /*14f30*/  LOP3.LUT R0, R3, R4, RZ, 0xfc, !PT ;  /* 0x0000000403007212 */ /* 0x020fca00078efcff */
[----:B------:R-:W-:-:S05]  /*14f40*/  IMAD.IADD R0, R22, 0x1, R0 ;  /* 0x0000000116007824 */ /* 0x000fca00078e0200 */
[----:B--234-:R-:W0:Y:S01]  /*14f50*/  LDSM.16.MT88.4 R4, [R0+0x6000] ;  /* 0x006000000004783b */ /* 0x01ce220000004200 */
[----:B------:R-:W-:-:S05]  /*14f60*/  LOP3.LUT R3, R3, R10, RZ, 0xfc, !PT ;  /* 0x0000000a03037212 */ /* 0x000fca00078efcff */
[----:B------:R-:W-:Y:S01]  /*14f70*/  IMAD.IADD R3, R22, 0x1, R3 ;  /* 0x0000000116037824 */ /* 0x000fe200078e0203 */
        /* <DEDUP_REMOVED lines=23> */
[----:B------:R-:W0:Y:S01]  /*150f0*/  LDSM.16.MT88.4 R4, [R0+0x8000] ;  /* 0x008000000004783b */ /* 0x000e220000004200 */
[----:B------:R-:W-:Y:S02]  /*15100*/  ISETP.NE.AND P2, PT, R12, 0x3, PT ;  /* 0x000000030c00780c */ /* 0x000fe40003f45270 */
        /* <DEDUP_REMOVED lines=13> */
.L_x_613:
[----:B--2---:R2:W-:Y:S01]  /*151e0*/  SYNCS.ARRIVE.TRANS64.A1T0 RZ, [R2+URZ+0x13250], RZ ;  /* 0x013250ff02ff79a7 */ /* 0x0045e2000810003f */
[----:B------:R-:W-:Y:S06]  /*151f0*/  BAR.SYNC.DEFER_BLOCKING 0x2, 0x80 ;  /* 0x0082000000007b1d */ /* 0x000fec0000010000 */
[----:B------:R-:W-:Y:S05]  /*15200*/  @!P0 BRA `(.L_x_614) ;  /* 0x0000000000048947 */ /* 0x000fea0003800000 */
[----:B------:R-:W-:Y:S01]  /*15210*/  BPT.TRAP 0x1 ;  /* 0x000000040000795c */ /* 0x000fe20000300000 */
.L_x_614:
[----:B------:R-:W3:Y:S01]  /*15220*/  LDL R0, [R1+0x24] ;  /* 0x0000240001007983 */ /* 0x000ee20000100800 */
[----:B--2---:R-:W-:Y:S02]  /*15230*/  VIADD R2, R2, 0x13280 ;  /* 0x0001328002027836 */ /* 0x004fe40000000000 */
[----:B------:R-:W-:Y:S01]  /*15240*/  IMAD.MOV.U32 R21, RZ, RZ, R29 ;  /* 0x000000ffff157224 */ /* 0x000fe200078e001d */
[----:B------:R4:W5:Y:S02]  /*15250*/  LDL R23, [R1+0xc] ;  /* 0x00000c0001177983 */ /* 0x0009640000100800 */
[----:B---3--:R-:W-:-:S04]  /*15260*/  PRMT R2, R0, 0x654, R2 ;  /* 0x0000065400027816 */ /* 0x008fc80000000002 */
[----:B------:R4:W-:Y:S01]  /*15270*/  SYNCS.ARRIVE.TRANS64.RED.A1T0 RZ, [R2+URZ], RZ ;  /* 0x000000ff02ff79a7 */ /* 0x0009e2000810043f */
[----:B------:R-:W-:Y:S05]  /*15280*/  @P1 BRA `(.L_x_615) ;  /* 0xffffffe800e01947 */ /* 0x000fea000383ffff */
.L_x_595:
[----:B-1----:R-:W4:Y:S02]  /*15290*/  S2R R0, SR_TID.X ;  /* 0x0000000000007919 */ /* 0x002f240000002100 */
[----:B----4-:R-:W-:Y:S02]  /*152a0*/  LOP3.LUT R2, R0, 0x7f, RZ, 0xc0, !PT ;  /* 0x0000007f00027812 */ /* 0x010fe400078ec0ff */
[----:B------:R-:W2:Y:S01]  /*152b0*/  LDL R0, [R1+0x58] ;  /* 0x0000580001007983 */ /* 0x000ea20000100800 */
[----:B------:R-:W-:Y:S01]  /*152c0*/  BSSY B0, `(.L_x_616) ;  /* 0x0000010000007945 */ /* 0x000fe20003800000 */
[----:B------:R-:W-:Y:S02]  /*152d0*/  ISETP.NE.AND P1, PT, R2, RZ, PT ;  /* 0x000000ff0200720c */ /* 0x000fe40003f25270 */
[----:B--2---:R-:W-:-:S11]  /*152e0*/  ISETP.NE.AND P0, PT, R0, 0x3, PT ;  /* 0x000000030000780c */ /* 0x004fd60003f05270 */
[----:B------:R-:W-:Y:S05]  /*152f0*/  @P1 BRA `(.L_x_617) ;  /* 0x0000000000301947 */ /* 0x000fea0003800000 */
[----:B------:R-:W1:Y:S01]  /*15300*/  S2R R5, SR_LANEID ;  /* 0x0000000000057919 */ /* 0x000e620000000000 */
[----:B------:R-:W-:Y:S01]  /*15310*/  VOTEU.ANY UR4, UPT, PT ;  /* 0x0000000000047886 */ /* 0x000fe200038e0100 */
[----:B0-----:R-:W0:Y:S01]  /*15320*/  LDC.64 R2, c[0x0][0xc60] ;  /* 0x00031800ff027b82 */ /* 0x001e220000000a00 */
[----:B------:R-:W1:Y:S02]  /*15330*/  FLO.U32 R0, UR4 ;  /* 0x0000000400007d00 */ /* 0x000e6400080e0000 */
[----:B-1----:R-:W-:-:S06]  /*15340*/  ISETP.EQ.U32.AND P1, PT, R0, R5, PT ;  /* 0x000000050000720c */ /* 0x002fcc0003f22070 */
[----:B------:R-:W0:Y:S07]  /*15350*/  POPC R5, UR4 ;  /* 0x0000000400057d09 */ /* 0x000e2e0008000000 */
[----:B0-----:R-:W2:Y:S01]  /*15360*/  @P1 ATOMG.E.ADD.STRONG.GPU PT, R3, desc[UR40][R2.64], R5 ;  /* 0x00000005020319a8 */ /* 0x001ea200081ee1e8 */
[----:B------:R-:W0:Y:S02]  /*15370*/  S2R R4, SR_LTMASK ;  /* 0x0000000000047919 */ /* 0x000e240000003900 */
[----:B0-----:R-:W-:-:S04]  /*15380*/  LOP3.LUT R4, R4, UR4, RZ, 0xc0, !PT ;  /* 0x0000000404047c12 */ /* 0x001fc8000f8ec0ff */
[----:B------:R-:W0:Y:S01]  /*15390*/  POPC R7, R4 ;  /* 0x0000000400077309 */ /* 0x000e220000000000 */
[----:B--2---:R-:W0:Y:S02]  /*153a0*/  SHFL.IDX PT, R0, R3, R0, 0x1f ;  /* 0x00001f0003007589 */ /* 0x004e2400000e0000 */
[----:B0-----:R-:W-:-:S07]  /*153b0*/  IADD3 R16, R0, UR36, R7 ;  /* 0x0000002400107c10 */ /* 0x001fce000fffe007 */
.L_x_617:
[----:B------:R-:W-:Y:S05]  /*153c0*/  BSYNC B0 ;  /* 0x0000000000007941 */ /* 0x000fea0003800000 */
.L_x_616:
[----:B------:R-:W-:Y:S05]  /*153d0*/  @!P0 BRA `(.L_x_618) ;  /* 0x0000000000048947 */ /* 0x000fea0003800000 */
[----:B------:R-:W-:Y:S01]  /*153e0*/  BPT.TRAP 0x1 ;  /* 0x000000040000795c */ /* 0x000fe20000300000 */
.L_x_618:
[----:B------:R-:W2:Y:S01]  /*153f0*/  LDL R0, [R1+0xc] ;  /* 0x00000c0001007983 */ /* 0x000ea20000100800 */
[----:B0-----:R-:W-:Y:S01]  /*15400*/  IMAD R3, R29, 0x8, R22 ;  /* 0x000000081d037824 */ /* 0x001fe200078e0216 */
[----:B------:R-:W-:Y:S01]  /*15410*/  BSSY B0, `(.L_x_619) ;  /* 0x0000005000007945 */ /* 0x000fe20003800000 */
[----:B--2---:R-:W-:-:S04]  /*15420*/  LOP3.LUT R0, R0, 0x1, RZ, 0x3c, !PT ;  /* 0x0000000100007812 */ /* 0x004fc800078e3cff */
[----:B------:R-:W-:-:S04]  /*15430*/  SHF.L.U32 R0, R0, 0x1f, RZ ;  /* 0x0000001f00007819 */ /* 0x000fc800000006ff */
[----:B------:R-:W0:Y:S02]  /*15440*/  SYNCS.PHASECHK.TRANS64.TRYWAIT P1, [R3+URZ+0x13270], R0 ;  /* 0x01327000030075a7 */ /* 0x000e24000802017f */
[----:B0-----:R-:W-:Y:S05]  /*15450*/  @!P1 BRA `(.L_x_620) ;  /* 0x0000004000ac9947 */ /* 0x001fea0003800000 */
.L_x_765:
[----:B------:R-:W-:Y:S05]  /*15460*/  BSYNC B0 ;  /* 0x0000000000007941 */ /* 0x000fea0003800000 */
.L_x_619:
[----:B------:R-:W2:Y:S02]  /*15470*/  LDL R2, [R1+0x74] ;  /* 0x0000740001027983 */ /* 0x000ea40000100800 */
[----:B--2---:R-:W-:-:S13]  /*15480*/  ISETP.NE.AND P1, PT, R2, 0x3, PT ;  /* 0x000000030200780c */ /* 0x004fda0003f25270 */
[----:B------:R-:W-:Y:S05]  /*15490*/  @!P1 BRA `(.L_x_621) ;  /* 0x0000000000049947 */ /* 0x000fea0003800000 */
[----:B------:R-:W-:Y:S01]  /*154a0*/  BPT.TRAP 0x1 ;  /* 0x000000040000795c */ /* 0x000fe20000300000 */
.L_x_621:
[----:B0-----:R-:W2:Y:S02]  /*154b0*/  LDL R0, [R1+0xc] ;  /* 0x00000c0001007983 */ /* 0x001ea40000100800 */
[----:B--2---:R-:W-:-:S04]  /*154c0*/  SHF.L.U32 R0, R0, 0x1f, RZ ;  /* 0x0000001f00007819 */ /* 0x004fc800000006ff */
[----:B------:R-:W0:Y:S02]  /*154d0*/  SYNCS.PHASECHK.TRANS64.TRYWAIT P1, [R3+URZ+0x13260], R0 ;  /* 0x01326000030075a7 */ /* 0x000e24000802017f */
[----:B0-----:R-:W-:Y:S05]  /*154e0*/  @!P1 BRA `(.L_x_622) ;  /* 0x00000040009c9947 */ /* 0x001fea0003800000 */
.L_x_766:
[----:B------:R-:W2:Y:S04]  /*154f0*/  LDL R4, [R1+0x38] ;  /* 0x0000380001047983 */ /* 0x000ea80000100800 */
[----:B------:R-:W3:Y:S01]  /*15500*/  LDL R10, [R1+0x2c] ;  /* 0x00002c00010a7983 */ /* 0x000ee20000100800 */
[----:B------:R-:W-:-:S03]  /*15510*/  IMAD R2, R29, 0x2800, RZ ;  /* 0x000028001d027824 */ /* 0x000fc600078e02ff */
[----:B------:R-:W4:Y:S01]  /*15520*/  LDL R12, [R1+0x74] ;  /* 0x00007400010c7983 */ /* 0x000f220000100800 */
[----:B------:R-:W-:Y:S05]  /*15530*/  WARPSYNC.ALL ;  /* 0x0000000000007948 */ /* 0x000fea0003800000 */
[----:B--2---:R-:W-:-:S05]  /*15540*/  LOP3.LUT R5, R2, R4, RZ, 0xfc, !PT ;  /* 0x0000000402057212 */ /* 0x004fca00078efcff */
[----:B0-----:R-:W-:-:S05]  /*15550*/  IMAD.IADD R0, R22, 0x1, R5 ;  /* 0x0000000116007824 */ /* 0x001fca00078e0205 */
[----:B------:R-:W0:Y:S01]  /*15560*/  LDSM.16.MT88.4 R4, [R0+0x6000] ;  /* 0x006000000004783b */ /* 0x000e220000004200 */
[----:B---3--:R-:W-:-:S05]  /*15570*/  LOP3.LUT R2, R2, R10, RZ, 0xfc, !PT ;  /* 0x0000000a02027212 */ /* 0x008fca00078efcff */
        /* <DEDUP_REMOVED lines=25> */
[----:B----4-:R-:W-:Y:S02]  /*15710*/  ISETP.NE.AND P1, PT, R12, 0x3, PT ;  /* 0x000000030c00780c */ /* 0x010fe40003f25270 */
        /* <DEDUP_REMOVED lines=10> */
[----:B-1----:R-:W1:Y:S01]  /*157c0*/  FENCE.VIEW.ASYNC.S ;  /* 0x00000000000073c6 */ /* 0x002e620000000000 */
[----:B------:R-:W-:Y:S05]  /*157d0*/  @!P1 BRA `(.L_x_623) ;  /* 0x0000000000049947 */ /* 0x000fea0003800000 */
[----:B------:R-:W-:Y:S01]  /*157e0*/  BPT.TRAP 0x1 ;  /* 0x000000040000795c */ /* 0x000fe20000300000 */
.L_x_623:
[----:B-1----:R1:W-:Y:S01]  /*157f0*/  SYNCS.ARRIVE.TRANS64.A1T0 RZ, [R3+URZ+0x13250], RZ ;  /* 0x013250ff03ff79a7 */ /* 0x0023e2000810003f */
[----:B------:R-:W-:Y:S06]  /*15800*/  BAR.SYNC.DEFER_BLOCKING 0x2, 0x80 ;  /* 0x0082000000007b1d */ /* 0x000fec0000010000 */
[----:B------:R-:W-:Y:S05]  /*15810*/  @!P0 BRA `(.L_x_624) ;  /* 0x0000000000048947 */ /* 0x000fea0003800000 */
[----:B------:R-:W-:Y:S01]  /*15820*/  BPT.TRAP 0x1 ;  /* 0x000000040000795c */ /* 0x000fe20000300000 */
.L_x_624:
[----:B------:R-:W2:Y:S04]  /*15830*/  LDL R0, [R1+0x24] ;  /* 0x0000240001007983 */ /* 0x000ea80000100800 */
[----:B0-----:R-:W3:Y:S01]  /*15840*/  LDL.LU R2, [R1+0xc] ;  /* 0x00000c0001027983 */ /* 0x001ee20000300800 */
[----:B------:R-:W-:Y:S01]  /*15850*/  VIADD R29, R29, 0x1 ;  /* 0x000000011d1d7836 */ /* 0x000fe20000000000 */
[----:B-1----:R-:W-:-:S04]  /*15860*/  IADD3 R3, R3, 0x13280, RZ ;  /* 0x0001328003037810 */ /* 0x002fc80007ffe0ff */
[----:B------:R-:W-:-:S04]  /*15870*/  ISETP.NE.AND P0, PT, R29, 0x2, PT ;  /* 0x000000021d00780c */ /* 0x000fc80003f05270 */
[----:B------:R-:W-:Y:S02]  /*15880*/  SEL R29, R29, RZ, P0 ;  /* 0x000000ff1d1d7207 */ /* 0x000fe40000000000 */
[----:B--2---:R-:W-:Y:S02]  /*15890*/  PRMT R3, R0, 0x654, R3 ;  /* 0x0000065400037816 */ /* 0x004fe40000000003 */
[----:B------:R-:W-:Y:S02]  /*158a0*/  SEL R0, RZ, 0x1, P0 ;  /* 0x00000001ff007807 */ /* 0x000fe40000000000 */
[----:B------:R0:W-:Y:S02]  /*158b0*/  SYNCS.ARRIVE.TRANS64.RED.A1T0 RZ, [R3+URZ], RZ ;  /* 0x000000ff03ff79a7 */ /* 0x0001e4000810043f */
[----:B---3--:R-:W-:-:S05]  /*158c0*/  LOP3.LUT R2, R2, R0, RZ, 0x3c, !PT ;  /* 0x0000000002027212 */ /* 0x008fca00078e3cff */
[----:B------:R0:W-:Y:S02]  /*158d0*/  STL [R1+0xc], R2 ;  /* 0x00000c0201007387 */ /* 0x0001e40000100800 */
.L_x_565:
[----:B------:R-:W2:Y:S02]  /*158e0*/  LDL R0, [R1+0x30] ;  /* 0x0000300001007983 */ /* 0x000ea40000100800 */
[----:B--2---:R-:W-:-:S13]  /*158f0*/  LOP3.LUT P0, RZ, R0, 0x10, RZ, 0xc0, !PT ;  /* 0x0000001000ff7812 */ /* 0x004fda000780c0ff */
[----:B------:R-:W-:Y:S05]  /*15900*/  @!P0 BRA `(.L_x_625) ;  /* 0x0000000000288947 */ /* 0x000fea0003800000 */
[----:B------:R-:W-:Y:S05]  /*15910*/  WARPSYNC.ALL ;  /* 0x0000000000007948 */ /* 0x000fea0003800000 */
[----:B------:R-:W1:Y:S08]  /*15920*/  S2UR UR4, SR_CgaCtaId ;  /* 0x00000000000479c3 */ /* 0x000e700000008800 */
[----:B------:R-:W-:Y:S01]  /*15930*/  BAR.SYNC.DEFER_BLOCKING 0x5, 0x200 ;  /* 0x0148000000007b1d */ /* 0x000fe20000010000 */
[----:B------:R-:W-:Y:S01]  /*15940*/  MOV R22, 0x400 ;  /* 0x0000040000167802 */ /* 0x000fe20000000f00 */
[----:B-1----:R-:W-:-:S05]  /*15950*/  IMAD.U32 R0, RZ, RZ, UR4 ;  /* 0x00000004ff007e24 */ /* 0x002fca000f8e00ff */
[----:B------:R-:W-:Y:S01]  /*15960*/  LEA R22, R0, R22, 0x18 ;  /* 0x0000001600167211 */ /* 0x000fe200078ec0ff */
[----:B------:R1:W-:Y:S04]  /*15970*/  STL [R1+0x24], R0 ;  /* 0x0000240001007387 */ /* 0x0003e80000100800 */
[----:B------:R1:W2:Y:S01]  /*15980*/  LDS.128 R16, [R22+0x132d0] ;  /* 0x0132d00016107984 */ /* 0x0002a20000000c00 */
[----:B------:R-:W-:Y:S06]  /*15990*/  BAR.ARV 0x4, 0x200 ;  /* 0x0108000000007b1d */ /* 0x000fec0000002000 */
[----:B------:R-:W-:Y:S05]  /*159a0*/  BRA `(.L_x_626) ;  /* 0x0000000800487947 */ /* 0x000fea0003800000 */
.L_x_625:
[----:B------:R-:W1:Y:S01]  /*159b0*/  S2R R0, SR_TID.X ;  /* 0x0000000000007919 */ /* 0x000e620000002100 */
[----:B------:R-:W-:Y:S01]  /*159c0*/  UMOV UR4, 0xffffffff ;  /* 0xffffffff00047882 */ /* 0x000fe20000000000 */
[----:B-1----:R-:W-:-:S04]  /*159d0*/  LOP3.LUT R6, R0, 0x1f, RZ, 0xc0, !PT ;  /* 0x0000001f00067812 */ /* 0x002fc800078ec0ff */
[----:B------:R-:W-:Y:S01]  /*159e0*/  ISETP.NE.AND P0, PT, R6, 0x1f, PT ;  /* 0x0000001f0600780c */ /* 0x000fe20003f05270 */
[----:B------:R-:W-:-:S12]  /*159f0*/  BRA.DIV UR4, `(.L_x_627) ;  /* 0x0000003e046c7947 */ /* 0x000fd8000b800000 */
[----:B------:R-:W-:Y:S01]  /*15a00*/  IMAD.IADD R5, R19, 0x1, R6 ;  /* 0x0000000113057824 */ /* 0x000fe200078e0206 */
[----:B------:R-:W-:-:S04]  /*15a10*/  ULDC UR4, c[0x0][0xc3c] ;  /* 0x00030f0000047ab9 */ /* 0x000fc80000000800 */
[----:B------:R-:W-:-:S13]  /*15a20*/  ISETP.GE.OR P1, PT, R5, UR4, !P0 ;  /* 0x0000000405007c0c */ /* 0x000fda000c726670 */
[----:B0-----:R-:W0:Y:S02]  /*15a30*/  @!P1 LDC.64 R2, c[0x0][0xc80] ;  /* 0x00032000ff029b82 */ /* 0x001e240000000a00 */
[----:B0-----:R-:W-:-:S06]  /*15a40*/  @!P1 IMAD.WIDE R2, R5, 0x4, R2 ;  /* 0x0000000405029825 */ /* 0x001fcc00078e0202 */
[----:B------:R0:W2:Y:S01]  /*15a50*/  @!P1 LDG.E R3, desc[UR40][R2.64] ;  /* 0x0000002802039981 */ /* 0x0000a2000c1e1900 */
[C---:B------:R-:W-:Y:S02]  /*15a60*/  ISETP.GE.U32.AND P2, PT, R6.reuse, 0x2, PT ;  /* 0x000000020600780c */ /* 0x040fe40003f46070 */
[C---:B------:R-:W-:Y:S01]  /*15a70*/  ISETP.GE.U32.AND P3, PT, R6.reuse, 0x4, PT ;  /* 0x000000040600780c */ /* 0x040fe20003f66070 */
[----:B------:R-:W-:Y:S01]  /*15a80*/  SHFL.IDX PT, R0, R16, RZ, 0x1f ;  /* 0x00001fff10007589 */ /* 0x000fe200000e0000 */
[C---:B------:R-:W-:Y:S02]  /*15a90*/  ISETP.GE.U32.AND P4, PT, R6.reuse, 0x8, PT ;  /* 0x000000080600780c */ /* 0x040fe40003f86070 */
[C---:B------:R-:W-:Y:S01]  /*15aa0*/  ISETP.GE.U32.AND P5, PT, R6.reuse, 0x10, PT ;  /* 0x000000100600780c */ /* 0x040fe20003fa6070 */
[----:B------:R-:W-:Y:S01]  /*15ab0*/  SHFL.IDX PT, R4, R16, 0x1, 0x1f ;  /* 0x00201f0010047f89 */ /* 0x000fe200000e0000 */
[----:B0-----:R-:W-:Y:S02]  /*15ac0*/  IMAD.MOV.U32 R2, RZ, RZ, RZ ;  /* 0x000000ffff027224 */ /* 0x001fe400078e00ff */
[----:B--2---:R-:W-:Y:S01]  /*15ad0*/  @!P1 IMAD.MOV.U32 R2, RZ, RZ, R3 ;  /* 0x000000ffff029224 */ /* 0x004fe200078e0003 */
[----:B------:R-:W-:-:S04]  /*15ae0*/  ISETP.NE.AND P1, PT, R6, RZ, PT ;  /* 0x000000ff0600720c */ /* 0x000fc80003f25270 */
        /* <DEDUP_REMOVED lines=15> */
[----:B------:R0:W1:Y:S02]  /*15be0*/  SHFL.IDX PT, R14, R3, 0x1f, 0x1f ;  /* 0x03e01f00030e7f89 */ /* 0x00006400000e0000 */
.L_x_776:
[----:B------:R-:W-:Y:S02]  /*15bf0*/  ULDC UR4, c[0x0][0xc38] ;  /* 0x00030e0000047ab9 */ /* 0x000fe40000000800 */
[----:B------:R-:W-:-:S04]  /*15c00*/  IMAD.U32 R16, RZ, RZ, UR4 ;  /* 0x00000004ff107e24 */ /* 0x000fc8000f8e00ff */
[----:B-1----:R-:W-:-:S04]  /*15c10*/  IMAD R6, R14, R16, RZ ;  /* 0x000000100e067224 */ /* 0x002fc800078e02ff */
[----:B------:R-:W-:-:S05]  /*15c20*/  IMAD.IADD R4, R4, 0x1, R6 ;  /* 0x0000000104047824 */ /* 0x000fca00078e0206 */
[----:B------:R-:W-:-:S13]  /*15c30*/  ISETP.GT.AND P6, PT, R4, R0, PT ;  /* 0x000000000400720c */ /* 0x000fda0003fc4270 */
[----:B------:R-:W-:Y:S05]  /*15c40*/  @P6 BRA `(.L_x_628) ;  /* 0x00000000009c6947 */ /* 0x000fea0003800000 */
.L_x_633:
[----:B------:R-:W1:Y:S01]  /*15c50*/  LDC R2, c[0x0][0xc3c] ;  /* 0x00030f00ff027b82 */ /* 0x000e620000000800 */
[----:B------:R-:W-:-:S05]  /*15c60*/  VIADD R19, R19, 0x1f ;  /* 0x0000001f13137836 */ /* 0x000fca0000000000 */
[----:B-1----:R-:W-:-:S13]  /*15c70*/  ISETP.GE.AND P6, PT, R19, R2, PT ;  /* 0x000000021300720c */ /* 0x002fda0003fc6270 */
[----:B------:R-:W-:Y:S05]  /*15c80*/  @P6 BRA `(.L_x_629) ;  /* 0x0000000400446947 */ /* 0x000fea0003800000 */
[----:B0-----:R-:W0:Y:S01]  /*15c90*/  S2R R3, SR_TID.X ;  /* 0x0000000000037919 */ /* 0x001e220000002100 */
[----:B------:R-:W-:Y:S01]  /*15ca0*/  BSSY B0, `(.L_x_630) ;  /* 0x0000009000007945 */ /* 0x000fe20003800000 */
[----:B0-----:R-:W-:-:S05]  /*15cb0*/  LOP3.LUT R3, R3, 0x1f, RZ, 0xc0, !PT ;  /* 0x0000001f03037812 */ /* 0x001fca00078ec0ff */
[----:B------:R-:W-:-:S05]  /*15cc0*/  IMAD.IADD R5, R19, 0x1, R3 ;  /* 0x0000000113057824 */ /* 0x000fca00078e0203 */
[----:B------:R-:W-:Y:S01]  /*15cd0*/  ISETP.GE.OR P6, PT, R5, R2, !P0 ;  /* 0x000000020500720c */ /* 0x000fe200047c6670 */
[----:B------:R-:W-:-:S12]  /*15ce0*/  IMAD.MOV.U32 R2, RZ, RZ, RZ ;  /* 0x000000ffff027224 */ /* 0x000fd800078e00ff */
[----:B------:R-:W-:Y:S05]  /*15cf0*/  @P6 BRA `(.L_x_631) ;  /* 0x00000000000c6947 */ /* 0x000fea0003800000 */
[----:B------:R-:W0:Y:S02]  /*15d00*/  LDC.64 R2, c[0x0][0xc80] ;  /* 0x00032000ff027b82 */ /* 0x000e240000000a00 */
[----:B0-----:R-:W-:-:S06]  /*15d10*/  IMAD.WIDE R2, R5, 0x4, R2 ;  /* 0x0000000405027825 */ /* 0x001fcc00078e0202 */
[----:B------:R0:W5:Y:S02]  /*15d20*/  LDG.E R2, desc[UR40][R2.64] ;  /* 0x0000002802027981 */ /* 0x000164000c1e1900 */
.L_x_631:
[----:B------:R-:W-:Y:S05]  /*15d30*/  BSYNC B0 ;  /* 0x0000000000007941 */ /* 0x000fea0003800000 */
.L_x_630:
[----:B------:R-:W-:-:S03]  /*15d40*/  UMOV UR4, 0xffffffff ;  /* 0xffffffff00047882 */ /* 0x000fc60000000000 */
[----:B------:R-:W-:Y:S05]  /*15d50*/  BRA.DIV UR4, `(.L_x_632) ;  /* 0x0000003e04b87947 */ /* 0x000fea000b800000 */
[----:B-----5:R-:W0:Y:S02]  /*15d60*/  SHFL.UP PT, R14, R2, 0x1, RZ ;  /* 0x04200000020e7989 */ /* 0x020e2400000e00ff */
        /* <DEDUP_REMOVED lines=14> */
[----:B------:R0:W1:Y:S02]  /*15e50*/  SHFL.IDX PT, R14, R3, 0x1f, 0x1f ;  /* 0x03e01f00030e7f89 */ /* 0x00006400000e0000 */
.L_x_784:
[----:B------:R-:W-:Y:S02]  /*15e60*/  ULDC UR4, c[0x0][0xc38] ;  /* 0x00030e0000047ab9 */ /* 0x000fe40000000800 */
[----:B------:R-:W-:-:S04]  /*15e70*/  IMAD.U32 R16, RZ, RZ, UR4 ;  /* 0x00000004ff107e24 */ /* 0x000fc8000f8e00ff */
[----:B-1----:R-:W-:-:S04]  /*15e80*/  IMAD R6, R14, R16, RZ ;  /* 0x000000100e067224 */ /* 0x002fc800078e02ff */
[----:B------:R-:W-:-:S05]  /*15e90*/  IMAD.IADD R4, R6, 0x1, R4 ;  /* 0x0000000106047824 */ /* 0x000fca00078e0204 */
[----:B------:R-:W-:-:S13]  /*15ea0*/  ISETP.GT.AND P6, PT, R4, R0, PT ;  /* 0x000000000400720c */ /* 0x000fda0003fc4270 */
[----:B------:R-:W-:Y:S05]  /*15eb0*/  @!P6 BRA `(.L_x_633) ;  /* 0xfffffffc0064e947 */ /* 0x000fea000383ffff */
.L_x_628:
[----:B------:R-:W-:Y:S01]  /*15ec0*/  IMAD.IADD R6, R4, 0x1, -R6 ;  /* 0x0000000104067824 */ /* 0x000fe200078e0a06 */
[----:B------:R-:W-:-:S03]  /*15ed0*/  UMOV UR4, 0xffffffff ;  /* 0xffffffff00047882 */ /* 0x000fc60000000000 */
[----:B------:R-:W-:-:S05]  /*15ee0*/  IMAD R5, R3, R16, R6 ;  /* 0x0000001003057224 */ /* 0x000fca00078e0206 */
[----:B------:R-:W-:Y:S01]  /*15ef0*/  ISETP.GT.AND P6, PT, R5, R0, PT ;  /* 0x000000000500720c */ /* 0x000fe20003fc4270 */
[----:B------:R-:W-:-:S12]  /*15f00*/  BRA.DIV UR4, `(.L_x_634) ;  /* 0x00000042040c7947 */ /* 0x000fd8000b800000 */
[----:B------:R-:W-:-:S04]  /*15f10*/  VOTE.ANY R5, PT, !P6 ;  /* 0x0000000000057806 */ /* 0x000fc800070e0100 */
[----:B------:R-:W1:Y:S02]  /*15f20*/  POPC R4, R5 ;  /* 0x0000000500047309 */ /* 0x000e640000000000 */
[----:B-1----:R1:W2:Y:S02]  /*15f30*/  SHFL.IDX PT, R17, R2, R4, 0x1f ;  /* 0x00001f0402117589 */ /* 0x0022a400000e0000 */
.L_x_788:
[----:B------:R-:W-:Y:S02]  /*15f40*/  ISETP.NE.AND P0, PT, R5, RZ, PT ;  /* 0x000000ff0500720c */ /* 0x000fe40003f05270 */
[----:B-1----:R-:W-:-:S11]  /*15f50*/  MOV R2, RZ ;  /* 0x000000ff00027202 */ /* 0x002fd60000000f00 */
[----:B------:R-:W-:Y:S05]  /*15f60*/  @!P0 BRA `(.L_x_635) ;  /* 0x0000000000108947 */ /* 0x000fea0003800000 */
[----:B------:R-:W-:Y:S01]  /*15f70*/  UMOV UR4, 0xffffffff ;  /* 0xffffffff00047882 */ /* 0x000fe20000000000 */
[----:B------:R-:W-:Y:S02]  /*15f80*/  VIADD R12, R4, 0xffffffff ;  /* 0xffffffff040c7836 */ /* 0x000fe40000000000 */
[----:B------:R-:W-:Y:S05]  /*15f90*/  BRA.DIV UR4, `(.L_x_636) ;  /* 0x0000004204307947 */ /* 0x000fea000b800000 */
[----:B------:R1:W3:Y:S02]  /*15fa0*/  SHFL.IDX PT, R2, R3, R12, 0x1f ;  /* 0x00001f0c03027589 */ /* 0x0002e400000e0000 */
.L_x_635:
[----:B--2---:R-:W-:Y:S01]  /*15fb0*/  IABS R5, R17 ;  /* 0x0000001100057213 */ /* 0x004fe20000000000 */
[----:B---3--:R-:W-:Y:S02]  /*15fc0*/  IMAD R16, R2, R16, R6 ;  /* 0x0000001002107224 */ /* 0x008fe400078e0206 */
[----:B------:R-:W-:Y:S01]  /*15fd0*/  IMAD.IADD R19, R4, 0x1, R19 ;  /* 0x0000000104137824 */ /* 0x000fe200078e0213 */
[----:B------:R-:W2:Y:S01]  /*15fe0*/  I2F.RP R7, R5 ;  /* 0x0000000500077306 */ /* 0x000ea20000209400 */
[----:B------:R-:W-:-:S07]  /*15ff0*/  IMAD.IADD R0, R0, 0x1, -R16 ;  /* 0x0000000100007824 */ /* 0x000fce00078e0a10 */
[----:B--2---:R-:W2:Y:S02]  /*16000*/  MUFU.RCP R7, R7 ;  /* 0x0000000700077308 */ /* 0x004ea40000001000 */
[----:B--2---:R-:W-:-:S06]  /*16010*/  VIADD R8, R7, 0xffffffe ;  /* 0x0ffffffe07087836 */ /* 0x004fcc0000000000 */
[----:B01----:R-:W0:Y:S02]  /*16020*/  F2I.FTZ.U32.TRUNC.NTZ R3, R8 ;  /* 0x0000000800037305 */ /* 0x003e24000021f000 */
[----:B0-----:R-:W-:-:S04]  /*16030*/  IMAD.MOV R2, RZ, RZ, -R3 ;  /* 0x000000ffff027224 */ /* 0x001fc800078e0a03 */
[----:B------:R-:W-:Y:S02]  /*16040*/  IMAD R6, R2, R5, RZ ;  /* 0x0000000502067224 */ /* 0x000fe400078e02ff */
[----:B------:R-:W-:-:S04]  /*16050*/  IMAD.MOV.U32 R2, RZ, RZ, RZ ;  /* 0x000000ffff027224 */ /* 0x000fc800078e00ff */
[----:B------:R-:W-:Y:S01]  /*16060*/  IMAD.HI.U32 R2, R3, R6, R2 ;  /* 0x0000000603027227 */ /* 0x000fe200078e0002 */
[----:B------:R-:W-:Y:S02]  /*16070*/  IABS R6, R17 ;  /* 0x0000001100067213 */ /* 0x000fe40000000000 */
[----:B------:R-:W-:-:S03]  /*16080*/  IABS R3, R0 ;  /* 0x0000000000037213 */ /* 0x000fc60000000000 */
[----:B------:R-:W-:Y:S02]  /*16090*/  IMAD.MOV R6, RZ, RZ, -R6 ;  /* 0x000000ffff067224 */ /* 0x000fe400078e0a06 */
        /* <DEDUP_REMOVED lines=16> */
.L_x_629:
[----:B------:R-:W-:Y:S01]  /*161a0*/  UMOV UR4, URZ ;  /* 0x0000003f00047c82 */ /* 0x000fe20008000000 */
[----:B------:R-:W-:Y:S01]  /*161b0*/  UMOV UR5, URZ ;  /* 0x0000003f00057c82 */ /* 0x000fe20008000000 */
[----:B------:R-:W-:Y:S01]  /*161c0*/  ULDC UR6, c[0x0][0xc3c] ;  /* 0x00030f0000067ab9 */ /* 0x000fe20000000800 */
[----:B------:R-:W-:Y:S01]  /*161d0*/  IMAD.MOV.U32 R16, RZ, RZ, R0 ;  /* 0x000000ffff107224 */ /* 0x000fe200078e0000 */
[----:B------:R-:W-:Y:S01]  /*161e0*/  MOV R18, UR5 ;  /* 0x0000000500127c02 */ /* 0x000fe20008000f00 */
[----:B------:R-:W-:Y:S02]  /*161f0*/  IMAD.U32 R17, RZ, RZ, UR4 ;  /* 0x00000004ff117e24 */ /* 0x000fe4000f8e00ff */
[----:B------:R-:W-:-:S07]  /*16200*/  IMAD.U32 R19, RZ, RZ, UR6 ;  /* 0x00000006ff137e24 */ /* 0x000fce000f8e00ff */
.L_x_637:
[----:B------:R3:W2:Y:S01]  /*16210*/  LDL R2, [R1+0x24] ;  /* 0x0000240001027983 */ /* 0x0006a20000100800 */
[----:B------:R-:W1:Y:S01]  /*16220*/  S2R R0, SR_TID.X ;  /* 0x0000000000007919 */ /* 0x000e620000002100 */
[----:B------:R-:W-:Y:S05]  /*16230*/  WARPSYNC.ALL ;  /* 0x0000000000007948 */ /* 0x000fea0003800000 */
[----:B-1----:R-:W-:Y:S01]  /*16240*/  LOP3.LUT R0, R0, 0x1f, RZ, 0xc0, !PT ;  /* 0x0000001f00007812 */ /* 0x002fe200078ec0ff */
[----:B------:R-:W-:Y:S03]  /*16250*/  BAR.SYNC.DEFER_BLOCKING 0x4, 0x200 ;  /* 0x0108000000007b1d */ /* 0x000fe60000010000 */
[----:B------:R-:W-:-:S13]  /*16260*/  ISETP.NE.AND P0, PT, R0, RZ, PT ;  /* 0x000000ff0000720c */ /* 0x000fda0003f05270 */
[----:B------:R-:W-:Y:S01]  /*16270*/  @!P0 MOV R0, 0x400 ;  /* 0x0000040000008802 */ /* 0x000fe20000000f00 */
[----:B--2---:R-:W1:Y:S03]  /*16280*/  @!P0 S2R R2, SR_CgaCtaId ;  /* 0x0000000000028919 */ /* 0x004e660000008800 */
[----:B-1----:R-:W-:Y:S01]  /*16290*/  @!P0 LEA R22, R2, R0, 0x18 ;  /* 0x0000000002168211 */ /* 0x002fe200078ec0ff */
[----:B------:R3:W-:Y:S04]  /*162a0*/  @!P0 STL [R1+0x24], R2 ;  /* 0x0000240201008387 */ /* 0x0007e80000100800 */
[----:B------:R3:W-:Y:S01]  /*162b0*/  @!P0 STS.128 [R22+0x132d0], R16 ;  /* 0x0132d01016008388 */ /* 0x0007e20000000c00 */
[----:B------:R-:W-:Y:S06]  /*162c0*/  BAR.ARV 0x5, 0x200 ;  /* 0x0148000000007b1d */ /* 0x000fec0000002000 */
.L_x_626:
[----:B------:R-:W-:Y:S02]  /*162d0*/  ULDC UR4, c[0x0][0xc3c] ;  /* 0x00030f0000047ab9 */ /* 0x000fe40000000800 */
[----:B--2---:R-:W-:-:S13]  /*162e0*/  ISETP.GE.AND P0, PT, R19, UR4, PT ;  /* 0x0000000413007c0c */ /* 0x004fda000bf06270 */
[----:B------:R-:W-:Y:S05]  /*162f0*/  @!P0 BRA `(.L_x_638) ;  /* 0xffffffa000248947 */ /* 0x000fea000383ffff */
[----:B------:R-:W-:Y:S05]  /*16300*/  BSYNC B7 ;  /* 0x0000000000077941 */ /* 0x000fea0003800000 */
.L_x_528:
[----:B01----:R-:W2:Y:S01]  /*16310*/  LDL.LU R0, [R1+0x68] ;  /* 0x0000680001007983 */ /* 0x003ea20000300800 */
[----:B------:R-:W-:Y:S01]  /*16320*/  BSSY B0, `(.L_x_639) ;  /* 0x000000b000007945 */ /* 0x000fe20003800000 */
[----:B------:R-:W0:Y:S01]  /*16330*/  S2R R5, SR_CgaCtaId ;  /* 0x0000000000057919 */ /* 0x000e220000008800 */
[----:B--2---:R-:W-:-:S05]  /*16340*/  VIADD R0, R0, 0x1 ;  /* 0x0000000100007836 */ /* 0x004fca0000000000 */
[----:B---3--:R-:W-:-:S04]  /*16350*/  LEA.HI R2, R0, R0, RZ, 0x1 ;  /* 0x0000000000027211 */ /* 0x008fc800078f08ff */
[----:B------:R-:W-:Y:S02]  /*16360*/  LOP3.LUT R3, R2, 0xfffffffe, RZ, 0xc0, !PT ;  /* 0xfffffffe02037812 */ /* 0x000fe400078ec0ff */
[----:B------:R-:W-:-:S03]  /*16370*/  MOV R2, 0x400 ;  /* 0x0000040000027802 */ /* 0x000fc60000000f00 */
[----:B------:R-:W-:Y:S01]  /*16380*/  IMAD.IADD R0, R0, 0x1, -R3 ;  /* 0x0000000100007824 */ /* 0x000fe200078e0a03 */
[----:B0-----:R-:W-:-:S04]  /*16390*/  LEA R5, R5, R2, 0x18 ;  /* 0x0000000205057211 */ /* 0x001fc800078ec0ff */
[----:B------:R-:W-:-:S04]  /*163a0*/  SHF.L.U32 R0, R0, 0x1f, RZ ;  /* 0x0000001f00007819 */ /* 0x000fc800000006ff */
[----:B------:R-:W0:Y:S02]  /*163b0*/  SYNCS.PHASECHK.TRANS64.TRYWAIT P0, [R5+URZ+0x13220], R0 ;  /* 0x01322000050075a7 */ /* 0x000e24000800017f */
[----:B0-----:R-:W-:Y:S05]  /*163c0*/  @!P0 BRA `(.L_x_640) ;  /* 0x0000003c004c8947 */ /* 0x001fea0003800000 */
.L_x_791:
[----:B------:R-:W-:Y:S05]  /*163d0*/  BSYNC B0 ;  /* 0x0000000000007941 */ /* 0x000fea0003800000 */
.L_x_639:
[----:B------:R-:W-:-:S03]  /*163e0*/  UMOV UR4, 0xffffffff ;  /* 0xffffffff00047882 */ /* 0x000fc60000000000 */
[----:B------:R-:W-:Y:S05]  /*163f0*/  BRA.DIV UR4, `(.L_x_641) ;  /* 0x0000003e04547947 */ /* 0x000fea000b800000 */
[----:B0-----:R-:W0:Y:S02]  /*16400*/  S2R R0, SR_TID.X ;  /* 0x0000000000007919 */ /* 0x001e240000002100 */
[----:B0-----:R-:W-:-:S04]  /*16410*/  SHF.R.U32.HI R0, RZ, 0x5, R0 ;  /* 0x00000005ff007819 */ /* 0x001fc80000011600 */
[----:B------:R-:W-:-:S05]  /*16420*/  LOP3.LUT R0, R0, 0x3, RZ, 0xc0, !PT ;  /* 0x0000000300007812 */ /* 0x000fca00078ec0ff */
[----:B------:R0:W1:Y:S02]  /*16430*/  SHFL.IDX PT, R14, R0, RZ, 0x1f ;  /* 0x00001fff000e7589 */ /* 0x00006400000e0000 */
.L_x_794:
[----:B-1----:R-:W-:-:S13]  /*16440*/  ISETP.NE.AND P0, PT, R14, RZ, PT ;  /* 0x000000ff0e00720c */ /* 0x002fda0003f05270 */
[----:B------:R-:W-:Y:S05]  /*16450*/  @P0 BRA `(.L_x_417) ;  /* 0x0000000000b00947 */ /* 0x000fea0003800000 */
[----:B------:R-:W-:-:S03]  /*16460*/  UMOV UR4, 0xffffffff ;  /* 0xffffffff00047882 */ /* 0x000fc60000000000 */
[----:B------:R-:W-:Y:S05]  /*16470*/  BRA.DIV UR4, `(.L_x_642) ;  /* 0x0000003e04687947 */ /* 0x000fea000b800000 */
[----:B------:R-:W-:-:S13]  /*16480*/  ELECT P6, URZ, PT ;  /* 0x00000000003f782f */ /* 0x000fda00038c0000 */
.L_x_797:
[----:B------:R-:W-:Y:S05]  /*16490*/  @!P6 BRA `(.L_x_417) ;  /* 0x0000000000a0e947 */ /* 0x000fea0003800000 */
[----:B0-----:R-:W2:Y:S02]  /*164a0*/  LDL.LU R0, [R1+0x34] ;  /* 0x0000340001007983 */ /* 0x001ea40000300800 */
[----:B--2---:R-:W-:-:S04]  /*164b0*/  LOP3.LUT R0, R0, 0x2, RZ, 0xfc, !PT ;  /* 0x0000000200007812 */ /* 0x004fc800078efcff */
[----:B------:R-:W-:-:S13]  /*164c0*/  ISETP.NE.AND P0, PT, R0, 0x3, PT ;  /* 0x000000030000780c */ /* 0x000fda0003f05270 */
[----:B------:R-:W-:Y:S05]  /*164d0*/  @!P0 BRA `(.L_x_643) ;  /* 0x0000000000048947 */ /* 0x000fea0003800000 */
[----:B------:R-:W-:Y:S01]  /*164e0*/  BPT.TRAP 0x1 ;  /* 0x000000040000795c */ /* 0x000fe20000300000 */
.L_x_643:
        /* <DEDUP_REMOVED lines=8> */
.L_x_798:
[----:B------:R-:W2:Y:S01]  /*16570*/  LDL.LU R4, [R1+0xc] ;  /* 0x00000c0001047983 */ /* 0x000ea20000300800 */
[----:B------:R-:W-:Y:S02]  /*16580*/  SEL R29, R29, RZ, P2 ;  /* 0x000000ff1d1d7207 */ /* 0x000fe40001000000 */
[----:B--2---:R-:W-:Y:S01]  /*16590*/  LOP3.LUT R0, R4, R0, RZ, 0x3c, !PT ;  /* 0x0000000004007212 */ /* 0x004fe200078e3cff */
[----:B------:R-:W-:Y:S06]  /*165a0*/  @!P0 BRA `(.L_x_645) ;  /* 0x0000000000048947 */ /* 0x000fec0003800000 */
[----:B------:R-:W-:Y:S01]  /*165b0*/  BPT.TRAP 0x1 ;  /* 0x000000040000795c */ /* 0x000fe20000300000 */
.L_x_645:
[----:B------:R-:W-:Y:S01]  /*165c0*/  IMAD R29, R29, 0x8, R5 ;  /* 0x000000081d1d7824 */ /* 0x000fe200078e0205 */
[----:B------:R-:W-:-:S04]  /*165d0*/  SHF.L.U32 R0, R0, 0x1f, RZ ;  /* 0x0000001f00007819 */ /* 0x000fc800000006ff */
[----:B------:R-:W1:Y:S02]  /*165e0*/  SYNCS.PHASECHK.TRANS64.TRYWAIT P1, [R29+URZ+0x13240], R0 ;  /* 0x013240001d0075a7 */ /* 0x000e64000802017f */
[----:B-1----:R-:W-:Y:S05]  /*165f0*/  @!P1 BRA `(.L_x_646) ;  /* 0x0000003c003c9947 */ /* 0x002fea0003800000 */
.L_x_799:
[----:B------:R-:W-:Y:S05]  /*16600*/  @!P0 BRA `(.L_x_647) ;  /* 0x0000000000048947 */ /* 0x000fea0003800000 */
[----:B------:R-:W-:Y:S01]  /*16610*/  BPT.TRAP 0x1 ;  /* 0x000000040000795c */ /* 0x000fe20000300000 */
.L_x_647:
[----:B------:R-:W2:Y:S02]  /*16620*/  SYNCS.PHASECHK.TRANS64.TRYWAIT P1, [R3+URZ+0x13260], R2 ;  /* 0x01326002030075a7 */ /* 0x000ea4000802017f */
[----:B--2---:R-:W-:Y:S05]  /*16630*/  @!P1 BRA `(.L_x_648) ;  /* 0x0000003c00409947 */ /* 0x004fea0003800000 */
.L_x_800:
[----:B------:R-:W-:Y:S05]  /*16640*/  @!P0 BRA `(.L_x_649) ;  /* 0x0000000000048947 */ /* 0x000fea0003800000 */
[----:B------:R-:W-:Y:S01]  /*16650*/  BPT.TRAP 0x1 ;  /* 0x000000040000795c */ /* 0x000fe20000300000 */
.L_x_649:
[----:B------:R-:W3:Y:S02]  /*16660*/  SYNCS.PHASECHK.TRANS64.TRYWAIT P1, [R29+URZ+0x13260], R0 ;  /* 0x013260001d0075a7 */ /* 0x000ee4000802017f */
[----:B---3--:R-:W-:Y:S05]  /*16670*/  @!P1 BRA `(.L_x_650) ;  /* 0x0000003c00449947 */ /* 0x008fea0003800000 */
.L_x_801:
[----:B------:R-:W-:Y:S05]  /*16680*/  @!P0 BRA `(.L_x_651) ;  /* 0x0000000000048947 */ /* 0x000fea0003800000 */
[----:B------:R-:W-:Y:S01]  /*16690*/  BPT.TRAP 0x1 ;  /* 0x000000040000795c */ /* 0x000fe20000300000 */
.L_x_651:
[----:B------:R-:W4:Y:S02]  /*166a0*/  SYNCS.PHASECHK.TRANS64.TRYWAIT P1, [R3+URZ+0x13280], R2 ;  /* 0x01328002030075a7 */ /* 0x000f24000802017f */
[----:B----4-:R-:W-:Y:S05]  /*166b0*/  @!P1 BRA `(.L_x_652) ;  /* 0x0000003c00489947 */ /* 0x010fea0003800000 */
.L_x_802:
[----:B------:R-:W-:Y:S05]  /*166c0*/  @!P0 BRA `(.L_x_653) ;  /* 0x0000000000048947 */ /* 0x000fea0003800000 */
[----:B------:R-:W-:Y:S01]  /*166d0*/  BPT.TRAP 0x1 ;  /* 0x000000040000795c */ /* 0x000fe20000300000 */
.L_x_653:
[----:B------:R0:W0:Y:S02]  /*166e0*/  SYNCS.PHASECHK.TRANS64.TRYWAIT P0, [R29+URZ+0x13280], R0 ;  /* 0x013280001d0075a7 */ /* 0x000024000800017f */
[----:B0-----:R-:W-:Y:S05]  /*166f0*/  @!P0 NANOSLEEP.SYNCS 0x989680 ;  /* 0x009896800000895d */ /* 0x001fea0003900000 */
[----:B------:R-:W0:Y:S02]  /*16700*/  @!P0 SYNCS.PHASECHK.TRANS64 P0, [R29+URZ+0x13280], R0 ;  /* 0x013280001d0085a7 */ /* 0x000e24000800007f */
[----:B0-----:R-:W-:Y:S05]  /*16710*/  @!P0 BRA `(.L_x_653) ;  /* 0xfffffffc00f08947 */ /* 0x001fea000383ffff */
.L_x_417:
[----:B------:R-:W-:Y:S05]  /*16720*/  BSYNC B8 ;  /* 0x0000000000087941 */ /* 0x000fea0003800000 */
.L_x_414:
[----:B------:R-:W-:Y:S05]  /*16730*/  EXIT ;  /* 0x000000000000794d */ /* 0x000fea0003800000 */
.L_x_433:
[----:B0-----:R0:W1:Y:S02]  /*16740*/  SYNCS.PHASECHK.TRANS64.TRYWAIT P5, [R66+URZ+0x13290], R67 ;  /* 0x01329043420075a7 */ /* 0x00106400080a017f */
[----:B-1----:R-:W-:Y:S05]  /*16750*/  @!P5 NANOSLEEP.SYNCS 0x989680 ;  /* 0x009896800000d95d */ /* 0x002fea0003900000 */
[----:B------:R-:W1:Y:S02]  /*16760*/  @!P5 SYNCS.PHASECHK.TRANS64 P5, [R66+URZ+0x13290], R67 ;  /* 0x013290434200d5a7 */ /* 0x000e6400080a007f */
[----:B-1----:R-:W-:Y:S05]  /*16770*/  @!P5 BRA `(.L_x_433) ;  /* 0xfffffffc00f0d947 */ /* 0x002fea000383ffff */
[----:B------:R-:W-:Y:S05]  /*16780*/  BRA `(.L_x_654) ;  /* 0xfffffebc00ac7947 */ /* 0x000fea000383ffff */
.L_x_434:
[----:B------:R-:W-:Y:S01]  /*16790*/  BSSY B1, `(.L_x_655) ;  /* 0x0000007000017945 */ /* 0x000fe20003800000 */
[----:B------:R-:W-:Y:S01]  /*167a0*/  IMAD.MOV.U32 R12, RZ, RZ, RZ ;  /* 0x000000ffff0c7224 */ /* 0x000fe200078e00ff */
[----:B------:R-:W-:Y:S01]  /*167b0*/  MOV R11, 0x1e1f ;  /* 0x00001e1f000b7802 */ /* 0x000fe20000000f00 */
[----:B------:R-:W-:-:S07]  /*167c0*/  IMAD.MOV.U32 R15, RZ, RZ, -0x1 ;  /* 0xffffffffff0f7424 */ /* 0x000fce00078e00ff */
[----:B0-----:R-:W-:Y:S05]  /*167d0*/  WARPSYNC.COLLECTIVE R15, `(.L_x_656) ;  /* 0x000000000f087348 */ /* 0x001fea0003c00000 */
[----:B------:R1:W2:Y:S02]  /*167e0*/  SHFL.IDX P6, R14, R13, R12, R11 ;  /* 0x0000000c0d0e7389 */ /* 0x0002a400000c000b */
[----:B012---:R-:W-:Y:S01]  /*167f0*/  ENDCOLLECTIVE ;  /* 0x000000000000791b */ /* 0x007fe20003800000 */
.L_x_656:
[----:B------:R-:W-:Y:S05]  /*16800*/  BSYNC B1 ;  /* 0x0000000000017941 */ /* 0x000fea0003800000 */
.L_x_655:
        /* <DEDUP_REMOVED lines=8> */
.L_x_657:
[----:B------:R-:W-:Y:S05]  /*16890*/  BRA `(.L_x_658) ;  /* 0xfffffebc007c7947 */ /* 0x000fea000383ffff */
.L_x_444:
[----:B0-----:R0:W1:Y:S02]  /*168a0*/  SYNCS.PHASECHK.TRANS64.TRYWAIT P6, [R66+URZ+0x13290], R67 ;  /* 0x01329043420075a7 */ /* 0x00106400080c017f */
[----:B-1----:R-:W-:Y:S05]  /*168b0*/  @!P6 NANOSLEEP.SYNCS 0x989680 ;  /* 0x009896800000e95d */ /* 0x002fea0003900000 */
[----:B------:R-:W1:Y:S02]  /*168c0*/  @!P6 SYNCS.PHASECHK.TRANS64 P6, [R66+URZ+0x13290], R67 ;  /* 0x013290434200e5a7 */ /* 0x000e6400080c007f */
[----:B-1----:R-:W-:Y:S05]  /*168d0*/  @!P6 BRA `(.L_x_444) ;  /* 0xfffffffc00f0e947 */ /* 0x002fea000383ffff */
[----:B------:R-:W-:Y:S05]  /*168e0*/  BRA `(.L_x_659) ;  /* 0xfffffecc00ac7947 */ /* 0x000fea000383ffff */
.L_x_445:
[----:B------:R-:W-:Y:S01]  /*168f0*/  BSSY B1, `(.L_x_660) ;  /* 0x0000007000017945 */ /* 0x000fe20003800000 */
[----:B------:R-:W-:Y:S01]  /*16900*/  IMAD.MOV.U32 R12, RZ, RZ, RZ ;  /* 0x000000ffff0c7224 */ /* 0x000fe200078e00ff */
[----:B------:R-:W-:Y:S01]  /*16910*/  MOV R11, 0x1e1f ;  /* 0x00001e1f000b7802 */ /* 0x000fe20000000f00 */
[----:B------:R-:W-:-:S07]  /*16920*/  IMAD.MOV.U32 R15, RZ, RZ, -0x1 ;  /* 0xffffffffff0f7424 */ /* 0x000fce00078e00ff */
[----:B0-----:R-:W-:Y:S05]  /*16930*/  WARPSYNC.COLLECTIVE R15, `(.L_x_661) ;  /* 0x000000000f087348 */ /* 0x001fea0003c00000 */
[----:B------:R1:W2:Y:S02]  /*16940*/  SHFL.IDX P6, R14, R13, R12, R11 ;  /* 0x0000000c0d0e7389 */ /* 0x0002a400000c000b */
[----:B012---:R-:W-:Y:S01]  /*16950*/  ENDCOLLECTIVE ;  /* 0x000000000000791b */ /* 0x007fe20003800000 */
.L_x_661:
[----:B------:R-:W-:Y:S05]  /*16960*/  BSYNC B1 ;  /* 0x0000000000017941 */ /* 0x000fea0003800000 */
.L_x_660:
        /* <DEDUP_REMOVED lines=8> */
.L_x_662:
[----:B------:R-:W-:Y:S01]  /*169f0*/  IMAD.MOV.U32 R71, RZ, RZ, R14 ;  /* 0x000000ffff477224 */ /* 0x000fe200078e000e */
[----:B------:R-:W-:Y:S06]  /*16a00*/  BRA `(.L_x_663) ;  /* 0xfffffecc00787947 */ /* 0x000fec000383ffff */
.L_x_450:
[----:B0-----:R0:W1:Y:S02]  /*16a10*/  SYNCS.PHASECHK.TRANS64.TRYWAIT P3, [R66+URZ+0x13290], R67 ;  /* 0x01329043420075a7 */ /* 0x001064000806017f */
[----:B-1----:R-:W-:Y:S05]  /*16a20*/  @!P3 NANOSLEEP.SYNCS 0x989680 ;  /* 0x009896800000b95d */ /* 0x002fea0003900000 */
[----:B------:R-:W1:Y:S02]  /*16a30*/  @!P3 SYNCS.PHASECHK.TRANS64 P3, [R66+URZ+0x13290], R67 ;  /* 0x013290434200b5a7 */ /* 0x000e64000806007f */
[----:B-1----:R-:W-:Y:S05]  /*16a40*/  @!P3 BRA `(.L_x_450) ;  /* 0xfffffffc00f0b947 */ /* 0x002fea000383ffff */
[----:B------:R-:W-:Y:S05]  /*16a50*/  BRA `(.L_x_664) ;  /* 0xfffffedc004c7947 */ /* 0x000fea000383ffff */
.L_x_451:
[----:B------:R-:W-:Y:S01]  /*16a60*/  BSSY B1, `(.L_x_665) ;  /* 0x0000007000017945 */ /* 0x000fe20003800000 */
[----:B------:R-:W-:Y:S01]  /*16a70*/  MOV R12, RZ ;  /* 0x000000ff000c7202 */ /* 0x000fe20000000f00 */
[----:B------:R-:W-:Y:S02]  /*16a80*/  IMAD.MOV.U32 R11, RZ, RZ, 0x1e1f ;  /* 0x00001e1fff0b7424 */ /* 0x000fe400078e00ff */
[----:B------:R-:W-:-:S07]  /*16a90*/  IMAD.MOV.U32 R15, RZ, RZ, -0x1 ;  /* 0xffffffffff0f7424 */ /* 0x000fce00078e00ff */
[----:B0-----:R-:W-:Y:S05]  /*16aa0*/  WARPSYNC.COLLECTIVE R15, `(.L_x_666) ;  /* 0x000000000f087348 */ /* 0x001fea0003c00000 */
[----:B------:R1:W2:Y:S02]  /*16ab0*/  SHFL.IDX P6, R14, R13, R12, R11 ;  /* 0x0000000c0d0e7389 */ /* 0x0002a400000c000b */
[----:B012---:R-:W-:Y:S01]  /*16ac0*/  ENDCOLLECTIVE ;  /* 0x000000000000791b */ /* 0x007fe20003800000 */
.L_x_666:
[----:B------:R-:W-:Y:S05]  /*16ad0*/  BSYNC B1 ;  /* 0x0000000000017941 */ /* 0x000fea0003800000 */
.L_x_665:
        /* <DEDUP_REMOVED lines=8> */
.L_x_667:
[----:B------:R-:W-:Y:S05]  /*16b60*/  BRA `(.L_x_668) ;  /* 0xfffffedc00847947 */ /* 0x000fea000383ffff */
.L_x_455:
[----:B-1----:R1:W4:Y:S02]  /*16b70*/  SYNCS.PHASECHK.TRANS64.TRYWAIT P4, [R66+URZ+0x132b0], R67 ;  /* 0x0132b043420075a7 */ /* 0x002324000808017f */
[----:B----4-:R-:W-:Y:S05]  /*16b80*/  @!P4 NANOSLEEP.SYNCS 0x989680 ;  /* 0x009896800000c95d */ /* 0x010fea0003900000 */
[----:B------:R-:W4:Y:S02]  /*16b90*/  @!P4 SYNCS.PHASECHK.TRANS64 P4, [R66+URZ+0x132b0], R67 ;  /* 0x0132b0434200c5a7 */ /* 0x000f24000808007f */
[----:B----4-:R-:W-:Y:S05]  /*16ba0*/  @!P4 BRA `(.L_x_455) ;  /* 0xfffffffc00f0c947 */ /* 0x010fea000383ffff */
[----:B------:R-:W-:Y:S05]  /*16bb0*/  BRA `(.L_x_669) ;  /* 0xfffffedc00f87947 */ /* 0x000fea000383ffff */
.L_x_473:
[----:B------:R-:W-:Y:S01]  /*16bc0*/  BSSY B1, `(.L_x_670) ;  /* 0x0000008000017945 */ /* 0x000fe20003800000 */
[----:B------:R-:W-:Y:S01]  /*16bd0*/  MOV R13, R28 ;  /* 0x0000001c000d7202 */ /* 0x000fe20000000f00 */
[----:B------:R-:W-:Y:S02]  /*16be0*/  IMAD.MOV.U32 R12, RZ, RZ, RZ ;  /* 0x000000ffff0c7224 */ /* 0x000fe400078e00ff */
[----:B------:R-:W-:Y:S02]  /*16bf0*/  IMAD.MOV.U32 R11, RZ, RZ, 0x1e1f ;  /* 0x00001e1fff0b7424 */ /* 0x000fe400078e00ff */
[----:B------:R-:W-:-:S07]  /*16c00*/  IMAD.MOV.U32 R15, RZ, RZ, -0x1 ;  /* 0xffffffffff0f7424 */ /* 0x000fce00078e00ff */
[----:B------:R-:W-:Y:S05]  /*16c10*/  WARPSYNC.COLLECTIVE R15, `(.L_x_671) ;  /* 0x000000000f087348 */ /* 0x000fea0003c00000 */
[----:B------:R0:W1:Y:S02]  /*16c20*/  SHFL.IDX P6, R14, R13, R12, R11 ;  /* 0x0000000c0d0e7389 */ /* 0x00006400000c000b */
[----:B01----:R-:W-:Y:S01]  /*16c30*/  ENDCOLLECTIVE ;  /* 0x000000000000791b */ /* 0x003fe20003800000 */
.L_x_671:
[----:B------:R-:W-:Y:S05]  /*16c40*/  BSYNC B1 ;  /* 0x0000000000017941 */ /* 0x000fea0003800000 */
.L_x_670:
[----:B------:R-:W-:Y:S01]  /*16c50*/  IMAD.MOV.U32 R13, RZ, RZ, R26 ;  /* 0x000000ffff0d7224 */ /* 0x000fe200078e001a */
[----:B------:R-:W-:Y:S01]  /*16c60*/  MOV R15, 0xffffffff ;  /* 0xffffffff000f7802 */ /* 0x000fe20000000f00 */
[----:B------:R-:W-:Y:S02]  /*16c70*/  IMAD.MOV.U32 R12, RZ, RZ, RZ ;  /* 0x000000ffff0c7224 */ /* 0x000fe400078e00ff */
[----:B------:R-:W-:Y:S02]  /*16c80*/  IMAD.MOV.U32 R11, RZ, RZ, 0x1e1f ;  /* 0x00001e1fff0b7424 */ /* 0x000fe400078e00ff */
[----:B------:R-:W-:-:S07]  /*16c90*/  IMAD.MOV.U32 R0, RZ, RZ, R14 ;  /* 0x000000ffff007224 */ /* 0x000fce00078e000e */
[----:B------:R-:W-:Y:S05]  /*16ca0*/  WARPSYNC.COLLECTIVE R15, `(.L_x_672) ;  /* 0x000000000f087348 */ /* 0x000fea0003c00000 */
[----:B------:R0:W1:Y:S02]  /*16cb0*/  SHFL.IDX P6, R14, R13, R12, R11 ;  /* 0x0000000c0d0e7389 */ /* 0x00006400000c000b */
[----:B01----:R-:W-:Y:S01]  /*16cc0*/  ENDCOLLECTIVE ;  /* 0x000000000000791b */ /* 0x003fe20003800000 */
.L_x_672:
[----:B------:R-:W-:Y:S02]  /*16cd0*/  IMAD.MOV.U32 R13, RZ, RZ, R30 ;  /* 0x000000ffff0d7224 */ /* 0x000fe400078e001e */
[----:B------:R-:W-:-:S07]  /*16ce0*/  IMAD.MOV.U32 R27, RZ, RZ, R14 ;  /* 0x000000ffff1b7224 */ /* 0x000fce00078e000e */
[----:B------:R-:W-:Y:S05]  /*16cf0*/  WARPSYNC.COLLECTIVE R15, `(.L_x_673) ;  /* 0x000000000f087348 */ /* 0x000fea0003c00000 */
[----:B------:R0:W1:Y:S02]  /*16d00*/  SHFL.IDX P6, R14, R13, R12, R11 ;  /* 0x0000000c0d0e7389 */ /* 0x00006400000c000b */
[----:B01----:R-:W-:Y:S01]  /*16d10*/  ENDCOLLECTIVE ;  /* 0x000000000000791b */ /* 0x003fe20003800000 */
.L_x_673:
[----:B------:R-:W-:Y:S02]  /*16d20*/  IMAD.MOV.U32 R13, RZ, RZ, R24 ;  /* 0x000000ffff0d7224 */ /* 0x000fe400078e0018 */
[----:B------:R-:W-:-:S07]  /*16d30*/  IMAD.MOV.U32 R3, RZ, RZ, R14 ;  /* 0x000000ffff037224 */ /* 0x000fce00078e000e */
[----:B------:R-:W-:Y:S05]  /*16d40*/  WARPSYNC.COLLECTIVE R15, `(.L_x_674) ;  /* 0x000000000f087348 */ /* 0x000fea0003c00000 */
[----:B------:R0:W1:Y:S02]  /*16d50*/  SHFL.IDX P6, R14, R13, R12, R11 ;  /* 0x0000000c0d0e7389 */ /* 0x00006400000c000b */
[----:B01----:R-:W-:Y:S01]  /*16d60*/  ENDCOLLECTIVE ;  /* 0x000000000000791b */ /* 0x003fe20003800000 */
.L_x_674:
[----:B------:R-:W-:Y:S05]  /*16d70*/  BRA `(.L_x_675) ;  /* 0xfffffeec00207947 */ /* 0x000fea000383ffff */
.L_x_477:
[----:B-1----:R1:W3:Y:S02]  /*16d80*/  SYNCS.PHASECHK.TRANS64.TRYWAIT P0, [R18+URZ+0x13200], R29 ;  /* 0x0132001d120075a7 */ /* 0x0022e4000800017f */
[----:B---3--:R-:W-:Y:S05]  /*16d90*/  @!P0 NANOSLEEP.SYNCS 0x989680 ;  /* 0x009896800000895d */ /* 0x008fea0003900000 */
[----:B------:R-:W3:Y:S02]  /*16da0*/  @!P0 SYNCS.PHASECHK.TRANS64 P0, [R18+URZ+0x13200], R29 ;  /* 0x0132001d120085a7 */ /* 0x000ee4000800007f */
[----:B---3--:R-:W-:Y:S05]  /*16db0*/  @!P0 BRA `(.L_x_477) ;  /* 0xfffffffc00f08947 */ /* 0x008fea000383ffff */
[----:B------:R-:W-:Y:S05]  /*16dc0*/  BRA `(.L_x_676) ;  /* 0xfffffeec00b07947 */ /* 0x000fea000383ffff */
.L_x_481:
[----:B------:R-:W-:Y:S01]  /*16dd0*/  BSSY B1, `(.L_x_677) ;  /* 0x0000008000017945 */ /* 0x000fe20003800000 */
[----:B------:R-:W-:Y:S01]  /*16de0*/  IMAD.MOV.U32 R13, RZ, RZ, R28 ;  /* 0x000000ffff0d7224 */ /* 0x000fe200078e001c */
[----:B------:R-:W-:Y:S01]  /*16df0*/  MOV R15, 0xffffffff ;  /* 0xffffffff000f7802 */ /* 0x000fe20000000f00 */
[----:B------:R-:W-:Y:S02]  /*16e00*/  IMAD.MOV.U32 R12, RZ, RZ, RZ ;  /* 0x000000ffff0c7224 */ /* 0x000fe400078e00ff */
[----:B------:R-:W-:-:S07]  /*16e10*/  IMAD.MOV.U32 R11, RZ, RZ, 0x1e1f ;  /* 0x00001e1fff0b7424 */ /* 0x000fce00078e00ff */
[----:B------:R-:W-:Y:S05]  /*16e20*/  WARPSYNC.COLLECTIVE R15, `(.L_x_678) ;  /* 0x000000000f087348 */ /* 0x000fea0003c00000 */
[----:B------:R0:W1:Y:S02]  /*16e30*/  SHFL.IDX P6, R14, R13, R12, R11 ;  /* 0x0000000c0d0e7389 */ /* 0x00006400000c000b */
[----:B01----:R-:W-:Y:S01]  /*16e40*/  ENDCOLLECTIVE ;  /* 0x000000000000791b */ /* 0x003fe20003800000 */
.L_x_678:
[----:B------:R-:W-:Y:S05]  /*16e50*/  BSYNC B1 ;  /* 0x0000000000017941 */ /* 0x000fea0003800000 */
.L_x_677:
        /* <DEDUP_REMOVED lines=8> */
.L_x_679:
[----:B------:R-:W-:Y:S02]  /*16ee0*/  IMAD.MOV.U32 R13, RZ, RZ, R30 ;  /* 0x000000ffff0d7224 */ /* 0x000fe400078e001e */
[----:B------:R-:W-:-:S07]  /*16ef0*/  IMAD.MOV.U32 R27, RZ, RZ, R14 ;  /* 0x000000ffff1b7224 */ /* 0x000fce00078e000e */
[----:B------:R-:W-:Y:S05]  /*16f00*/  WARPSYNC.COLLECTIVE R15, `(.L_x_680) ;  /* 0x000000000f087348 */ /* 0x000fea0003c00000 */
[----:B------:R0:W1:Y:S02]  /*16f10*/  SHFL.IDX P6, R14, R13, R12, R11 ;  /* 0x0000000c0d0e7389 */ /* 0x00006400000c000b */
[----:B01----:R-:W-:Y:S01]  /*16f20*/  ENDCOLLECTIVE ;  /* 0x000000000000791b */ /* 0x003fe20003800000 */
.L_x_680:
[----:B------:R-:W-:Y:S01]  /*16f30*/  IMAD.MOV.U32 R13, RZ, RZ, R24 ;  /* 0x000000ffff0d7224 */ /* 0x000fe200078e0018 */
[----:B------:R-:W-:-:S07]  /*16f40*/  MOV R21, R14 ;  /* 0x0000000e00157202 */ /* 0x000fce0000000f00 */
[----:B------:R-:W-:Y:S05]  /*16f50*/  WARPSYNC.COLLECTIVE R15, `(.L_x_681) ;  /* 0x000000000f087348 */ /* 0x000fea0003c00000 */
[----:B------:R0:W1:Y:S02]  /*16f60*/  SHFL.IDX P6, R14, R13, R12, R11 ;  /* 0x0000000c0d0e7389 */ /* 0x00006400000c000b */
[----:B01----:R-:W-:Y:S01]  /*16f70*/  ENDCOLLECTIVE ;  /* 0x000000000000791b */ /* 0x003fe20003800000 */
.L_x_681:
[----:B------:R-:W-:Y:S05]  /*16f80*/  BRA `(.L_x_682) ;  /* 0xfffffefc00607947 */ /* 0x000fea000383ffff */
.L_x_485:
[----:B-1----:R1:W3:Y:S02]  /*16f90*/  SYNCS.PHASECHK.TRANS64.TRYWAIT P1, [R18+URZ+0x13200], R25 ;  /* 0x01320019120075a7 */ /* 0x0022e4000802017f */
[----:B---3--:R-:W-:Y:S05]  /*16fa0*/  @!P1 NANOSLEEP.SYNCS 0x989680 ;  /* 0x009896800000995d */ /* 0x008fea0003900000 */
[----:B------:R-:W3:Y:S02]  /*16fb0*/  @!P1 SYNCS.PHASECHK.TRANS64 P1, [R18+URZ+0x13200], R25 ;  /* 0x01320019120095a7 */ /* 0x000ee4000802007f */
[----:B---3--:R-:W-:Y:S05]  /*16fc0*/  @!P1 BRA `(.L_x_485) ;  /* 0xfffffffc00f09947 */ /* 0x008fea000383ffff */
[----:B------:R-:W-:Y:S05]  /*16fd0*/  BRA `(.L_x_683) ;  /* 0xfffffefc00e47947 */ /* 0x000fea000383ffff */
.L_x_489:
[----:B-1----:R1:W3:Y:S02]  /*16fe0*/  SYNCS.PHASECHK.TRANS64.TRYWAIT P1, [R3+URZ+0x13230], R4 ;  /* 0x01323004030075a7 */ /* 0x0022e4000802017f */
[----:B---3--:R-:W-:Y:S05]  /*16ff0*/  @!P1 NANOSLEEP.SYNCS 0x989680 ;  /* 0x009896800000995d */ /* 0x008fea0003900000 */
[----:B------:R-:W3:Y:S02]  /*17000*/  @!P1 SYNCS.PHASECHK.TRANS64 P1, [R3+URZ+0x13230], R4 ;  /* 0x01323004030095a7 */ /* 0x000ee4000802007f */
[----:B---3--:R-:W-:Y:S05]  /*17010*/  @!P1 BRA `(.L_x_489) ;  /* 0xfffffffc00f09947 */ /* 0x008fea000383ffff */
[----:B------:R-:W-:Y:S05]  /*17020*/  BRA `(.L_x_488) ;  /* 0xffffff1000387947 */ /* 0x000fea000383ffff */
.L_x_497:
[----:B-1----:R1:W2:Y:S02]  /*17030*/  SYNCS.PHASECHK.TRANS64.TRYWAIT P1, [R0+URZ+0x13230], R13 ;  /* 0x0132300d000075a7 */ /* 0x0022a4000802017f */
[----:B--2---:R-:W-:Y:S05]  /*17040*/  @!P1 NANOSLEEP.SYNCS 0x989680 ;  /* 0x009896800000995d */ /* 0x004fea0003900000 */
[----:B------:R-:W2:Y:S02]  /*17050*/  @!P1 SYNCS.PHASECHK.TRANS64 P1, [R0+URZ+0x13230], R13 ;  /* 0x0132300d000095a7 */ /* 0x000ea4000802007f */
[----:B--2---:R-:W-:Y:S05]  /*17060*/  @!P1 BRA `(.L_x_497) ;  /* 0xfffffffc00f09947 */ /* 0x004fea000383ffff */
[----:B------:R-:W-:Y:S05]  /*17070*/  BRA `(.L_x_496) ;  /* 0xffffff3800d07947 */ /* 0x000fea000383ffff */
.L_x_502:
[----:B-1----:R1:W2:Y:S02]  /*17080*/  SYNCS.PHASECHK.TRANS64.TRYWAIT P1, [R14+URZ+0x13250], R9 ;  /* 0x013250090e0075a7 */ /* 0x0022a4000802017f */
[----:B--2---:R-:W-:Y:S05]  /*17090*/  @!P1 NANOSLEEP.SYNCS 0x989680 ;  /* 0x009896800000995d */ /* 0x004fea0003900000 */
[----:B------:R-:W2:Y:S02]  /*170a0*/  @!P1 SYNCS.PHASECHK.TRANS64 P1, [R14+URZ+0x13250], R9 ;  /* 0x013250090e0095a7 */ /* 0x000ea4000802007f */
[----:B--2---:R-:W-:Y:S05]  /*170b0*/  @!P1 BRA `(.L_x_502) ;  /* 0xfffffffc00f09947 */ /* 0x004fea000383ffff */
[----:B------:R-:W-:Y:S05]  /*170c0*/  BRA `(.L_x_501) ;  /* 0xffffff4000407947 */ /* 0x000fea000383ffff */
.L_x_510:
[----:B-1----:R1:W2:Y:S02]  /*170d0*/  SYNCS.PHASECHK.TRANS64.TRYWAIT P1, [R10+URZ+0x13250], R3 ;  /* 0x013250030a0075a7 */ /* 0x0022a4000802017f */
[----:B--2---:R-:W-:Y:S05]  /*170e0*/  @!P1 NANOSLEEP.SYNCS 0x989680 ;  /* 0x009896800000995d */ /* 0x004fea0003900000 */
[----:B------:R-:W2:Y:S02]  /*170f0*/  @!P1 SYNCS.PHASECHK.TRANS64 P1, [R10+URZ+0x13250], R3 ;  /* 0x013250030a0095a7 */ /* 0x000ea4000802007f */
[----:B--2---:R-:W-:Y:S05]  /*17100*/  @!P1 BRA `(.L_x_510) ;  /* 0xfffffffc00f09947 */ /* 0x004fea000383ffff */
[----:B------:R-:W-:Y:S05]  /*17110*/  BRA `(.L_x_509) ;  /* 0xffffff5c00b07947 */ /* 0x000fea000383ffff */
.L_x_534:
[----:B------:R-:W0:Y:S01]  /*17120*/  S2R R8, SR_TID.X ;  /* 0x0000000000087919 */ /* 0x000e220000002100 */
[----:B------:R-:W-:Y:S01]  /*17130*/  BSSY B1, `(.L_x_684) ;  /* 0x000000a000017945 */ /* 0x000fe20003800000 */
[----:B------:R-:W-:Y:S02]  /*17140*/  IMAD.MOV.U32 R12, RZ, RZ, RZ ;  /* 0x000000ffff0c7224 */ /* 0x000fe400078e00ff */
[----:B------:R-:W-:Y:S02]  /*17150*/  IMAD.MOV.U32 R11, RZ, RZ, 0x1f ;  /* 0x0000001fff0b7424 */ /* 0x000fe400078e00ff */
[----:B------:R-:W-:Y:S01]  /*17160*/  IMAD.MOV.U32 R15, RZ, RZ, -0x1 ;  /* 0xffffffffff0f7424 */ /* 0x000fe200078e00ff */
[----:B0-----:R-:W-:-:S04]  /*17170*/  SHF.R.U32.HI R8, RZ, 0x5, R8 ;  /* 0x00000005ff087819 */ /* 0x001fc80000011608 */
[----:B------:R-:W-:-:S05]  /*17180*/  LOP3.LUT R8, R8, 0x3, RZ, 0xc0, !PT ;  /* 0x0000000308087812 */ /* 0x000fca00078ec0ff */
[----:B------:R-:W-:-:S07]  /*17190*/  IMAD.MOV.U32 R13, RZ, RZ, R8 ;  /* 0x000000ffff0d7224 */ /* 0x000fce00078e0008 */
[----:B------:R-:W-:Y:S05]  /*171a0*/  WARPSYNC.COLLECTIVE R15, `(.L_x_685) ;  /* 0x000000000f087348 */ /* 0x000fea0003c00000 */
[----:B------:R0:W1:Y:S02]  /*171b0*/  SHFL.IDX P6, R14, R13, R12, R11 ;  /* 0x0000000c0d0e7389 */ /* 0x00006400000c000b */
[----:B01----:R-:W-:Y:S01]  /*171c0*/  ENDCOLLECTIVE ;  /* 0x000000000000791b */ /* 0x003fe20003800000 */
.L_x_685:
[----:B------:R-:W-:Y:S05]  /*171d0*/  BSYNC B1 ;  /* 0x0000000000017941 */ /* 0x000fea0003800000 */
.L_x_684:
[----:B------:R-:W-:Y:S05]  /*171e0*/  BRA `(.L_x_686) ;  /* 0xffffff9800187947 */ /* 0x000fea000383ffff */
.L_x_536:
[----:B------:R-:W-:Y:S01]  /*171f0*/  BSSY B1, `(.L_x_687) ;  /* 0x0000006000017945 */ /* 0x000fe20003800000 */
[----:B------:R-:W-:-:S07]  /*17200*/  IMAD.MOV.U32 R15, RZ, RZ, -0x1 ;  /* 0xffffffffff0f7424 */ /* 0x000fce00078e00ff */
[----:B0-----:R-:W-:Y:S05]  /*17210*/  WARPSYNC.COLLECTIVE R15, `(.L_x_688) ;  /* 0x000000000f0c7348 */ /* 0x001fea0003c00000 */
[----:B------:R-:W-:Y:S02]  /*17220*/  ELECT P6, UR62, PT ;  /* 0x00000000003e782f */ /* 0x000fe400038c0000 */
[----:B------:R-:W-:Y:S01]  /*17230*/  MOV R14, UR62 ;  /* 0x0000003e000e7c02 */ /* 0x000fe20008000f00 */
[----:B0-----:R-:W-:Y:S10]  /*17240*/  ENDCOLLECTIVE ;  /* 0x000000000000791b */ /* 0x001ff40003800000 */
.L_x_688:
[----:B------:R-:W-:Y:S05]  /*17250*/  BSYNC B1 ;  /* 0x0000000000017941 */ /* 0x000fea0003800000 */
.L_x_687:
[----:B------:R-:W-:Y:S05]  /*17260*/  BRA `(.L_x_535) ;  /* 0xffffff9800107947 */ /* 0x000fea000383ffff */
.L_x_538:
[----:B0-----:R0:W1:Y:S02]  /*17270*/  SYNCS.PHASECHK.TRANS64.TRYWAIT P0, [R22+URZ+0x13220], R5 ;  /* 0x01322005160075a7 */ /* 0x001064000800017f */
[----:B-1----:R-:W-:Y:S05]  /*17280*/  @!P0 NANOSLEEP.SYNCS 0x989680 ;  /* 0x009896800000895d */ /* 0x002fea0003900000 */
[----:B------:R-:W1:Y:S02]  /*17290*/  @!P0 SYNCS.PHASECHK.TRANS64 P0, [R22+URZ+0x13220], R5 ;  /* 0x01322005160085a7 */ /* 0x000e64000800007f */
[----:B-1----:R-:W-:Y:S05]  /*172a0*/  @!P0 BRA `(.L_x_538) ;  /* 0xfffffffc00f08947 */ /* 0x002fea000383ffff */
[----:B------:R-:W-:Y:S05]  /*172b0*/  BRA `(.L_x_689) ;  /* 0xffffff9800207947 */ /* 0x000fea000383ffff */
.L_x_542:
[----:B0-----:R0:W1:Y:S02]  /*172c0*/  SYNCS.PHASECHK.TRANS64.TRYWAIT P0, [R5+URZ+0x132a0], R9 ;  /* 0x0132a009050075a7 */ /* 0x001064000800017f */
[----:B-1----:R-:W-:Y:S05]  /*172d0*/  @!P0 NANOSLEEP.SYNCS 0x989680 ;  /* 0x009896800000895d */ /* 0x002fea0003900000 */
[----:B------:R-:W1:Y:S02]  /*172e0*/  @!P0 SYNCS.PHASECHK.TRANS64 P0, [R5+URZ+0x132a0], R9 ;  /* 0x0132a009050085a7 */ /* 0x000e64000800007f */
[----:B-1----:R-:W-:Y:S05]  /*172f0*/  @!P0 BRA `(.L_x_542) ;  /* 0xfffffffc00f08947 */ /* 0x002fea000383ffff */
[----:B------:R-:W-:Y:S05]  /*17300*/  BRA `(.L_x_690) ;  /* 0xffffff9800407947 */ /* 0x000fea000383ffff */
.L_x_547:
[----:B-1----:R1:W2:Y:S02]  /*17310*/  SYNCS.PHASECHK.TRANS64.TRYWAIT P0, [R5+URZ+0x132c0], R9 ;  /* 0x0132c009050075a7 */ /* 0x0022a4000800017f */
[----:B--2---:R-:W-:Y:S05]  /*17320*/  @!P0 NANOSLEEP.SYNCS 0x989680 ;  /* 0x009896800000895d */ /* 0x004fea0003900000 */
[----:B------:R-:W2:Y:S02]  /*17330*/  @!P0 SYNCS.PHASECHK.TRANS64 P0, [R5+URZ+0x132c0], R9 ;  /* 0x0132c009050085a7 */ /* 0x000ea4000800007f */
[----:B--2---:R-:W-:Y:S05]  /*17340*/  @!P0 BRA `(.L_x_547) ;  /* 0xfffffffc00f08947 */ /* 0x004fea000383ffff */
[----:B------:R-:W-:Y:S05]  /*17350*/  BRA `(.L_x_691) ;  /* 0xffffff9800c07947 */ /* 0x000fea000383ffff */
.L_x_554:
[----:B0-----:R0:W1:Y:S02]  /*17360*/  SYNCS.PHASECHK.TRANS64.TRYWAIT P1, [R5+URZ+0x132a0], R6 ;  /* 0x0132a006050075a7 */ /* 0x001064000802017f */
[----:B-1----:R-:W-:Y:S05]  /*17370*/  @!P1 NANOSLEEP.SYNCS 0x989680 ;  /* 0x009896800000995d */ /* 0x002fea0003900000 */
[----:B------:R-:W1:Y:S02]  /*17380*/  @!P1 SYNCS.PHASECHK.TRANS64 P1, [R5+URZ+0x132a0], R6 ;  /* 0x0132a006050095a7 */ /* 0x000e64000802007f */
[----:B-1----:R-:W-:Y:S05]  /*17390*/  @!P1 BRA `(.L_x_554) ;  /* 0xfffffffc00f09947 */ /* 0x002fea000383ffff */
[----:B------:R-:W-:Y:S05]  /*173a0*/  BRA `(.L_x_692) ;  /* 0xffffff9c00947947 */ /* 0x000fea000383ffff */
.L_x_559:
[----:B-1----:R1:W2:Y:S02]  /*173b0*/  SYNCS.PHASECHK.TRANS64.TRYWAIT P1, [R5+URZ+0x132c0], R6 ;  /* 0x0132c006050075a7 */ /* 0x0022a4000802017f */
[----:B--2---:R-:W-:Y:S05]  /*173c0*/  @!P1 NANOSLEEP.SYNCS 0x989680 ;  /* 0x009896800000995d */ /* 0x004fea0003900000 */
[----:B------:R-:W2:Y:S02]  /*173d0*/  @!P1 SYNCS.PHASECHK.TRANS64 P1, [R5+URZ+0x132c0], R6 ;  /* 0x0132c006050095a7 */ /* 0x000ea4000802007f */
[----:B--2---:R-:W-:Y:S05]  /*173e0*/  @!P1 BRA `(.L_x_559) ;  /* 0xfffffffc00f09947 */ /* 0x004fea000383ffff */
[----:B------:R-:W-:Y:S05]  /*173f0*/  BRA `(.L_x_693) ;  /* 0xffffffa000107947 */ /* 0x000fea000383ffff */
.L_x_574:
[----:B------:R-:W0:Y:S01]  /*17400*/  S2R R21, SR_TID.X ;  /* 0x0000000000157919 */ /* 0x000e220000002100 */
[----:B------:R-:W-:Y:S01]  /*17410*/  BSSY B0, `(.L_x_694) ;  /* 0x000000a000007945 */ /* 0x000fe20003800000 */
[----:B------:R-:W-:Y:S02]  /*17420*/  IMAD.MOV.U32 R11, RZ, RZ, 0x1f ;  /* 0x0000001fff0b7424 */ /* 0x000fe400078e00ff */
[----:B------:R-:W-:Y:S01]  /*17430*/  IMAD.MOV.U32 R15, RZ, RZ, -0x1 ;  /* 0xffffffffff0f7424 */ /* 0x000fe200078e00ff */
[----:B0-----:R-:W-:-:S04]  /*17440*/  SHF.R.U32.HI R12, RZ, 0x5, R21 ;  /* 0x00000005ff0c7819 */ /* 0x001fc80000011615 */
[----:B------:R-:W-:-:S05]  /*17450*/  LOP3.LUT R12, R12, 0x3, RZ, 0xc0, !PT ;  /* 0x000000030c0c7812 */ /* 0x000fca00078ec0ff */
[----:B-1----:R-:W-:Y:S01]  /*17460*/  IMAD.MOV.U32 R13, RZ, RZ, R12 ;  /* 0x000000ffff0d7224 */ /* 0x002fe200078e000c */
[----:B------:R-:W-:-:S07]  /*17470*/  MOV R12, RZ ;  /* 0x000000ff000c7202 */ /* 0x000fce0000000f00 */
[----:B-----5:R-:W-:Y:S05]  /*17480*/  WARPSYNC.COLLECTIVE R15, `(.L_x_695) ;  /* 0x000000000f087348 */ /* 0x020fea0003c00000 */
[----:B------:R0:W1:Y:S02]  /*17490*/  SHFL.IDX P6, R14, R13, R12, R11 ;  /* 0x0000000c0d0e7389 */ /* 0x00006400000c000b */
[----:B01---5:R-:W-:Y:S01]  /*174a0*/  ENDCOLLECTIVE ;  /* 0x000000000000791b */ /* 0x023fe20003800000 */
.L_x_695:
[----:B------:R-:W-:Y:S05]  /*174b0*/  BSYNC B0 ;  /* 0x0000000000007941 */ /* 0x000fea0003800000 */
.L_x_694:
[----:B------:R-:W-:Y:S05]  /*174c0*/  BRA `(.L_x_696) ;  /* 0xffffffac00887947 */ /* 0x000fea000383ffff */
.L_x_577:
[----:B0-----:R-:W2:Y:S02]  /*174d0*/  LDL R0, [R1+0x50] ;  /* 0x0000500001007983 */ /* 0x001ea40000100800 */
[----:B--2---:R0:W2:Y:S02]  /*174e0*/  SYNCS.PHASECHK.TRANS64.TRYWAIT P0, [R6+URZ+0x13280], R0 ;  /* 0x01328000060075a7 */ /* 0x0040a4000800017f */
[----:B--2---:R-:W-:Y:S05]  /*174f0*/  @!P0 NANOSLEEP.SYNCS 0x989680 ;  /* 0x009896800000895d */ /* 0x004fea0003900000 */
[----:B------:R-:W2:Y:S02]  /*17500*/  @!P0 SYNCS.PHASECHK.TRANS64 P0, [R6+URZ+0x13280], R0 ;  /* 0x01328000060085a7 */ /* 0x000ea4000800007f */
[----:B--2---:R-:W-:Y:S05]  /*17510*/  @!P0 BRA `(.L_x_577) ;  /* 0xfffffffc00ec8947 */ /* 0x004fea000383ffff */
[----:B------:R-:W-:Y:S05]  /*17520*/  BRA `(.L_x_697) ;  /* 0xffffffac00a87947 */ /* 0x000fea000383ffff */
.L_x_578:
[----:B------:R-:W-:Y:S01]  /*17530*/  BSSY B0, `(.L_x_698) ;  /* 0x0000008000007945 */ /* 0x000fe20003800000 */
[----:B------:R-:W-:Y:S02]  /*17540*/  IMAD.MOV.U32 R13, RZ, RZ, R2 ;  /* 0x000000ffff0d7224 */ /* 0x000fe400078e0002 */
[----:B------:R-:W-:Y:S02]  /*17550*/  IMAD.MOV.U32 R12, RZ, RZ, RZ ;  /* 0x000000ffff0c7224 */ /* 0x000fe400078e00ff */
[----:B------:R-:W-:Y:S02]  /*17560*/  IMAD.MOV.U32 R11, RZ, RZ, 0x1c1f ;  /* 0x00001c1fff0b7424 */ /* 0x000fe400078e00ff */
[----:B------:R-:W-:-:S07]  /*17570*/  IMAD.MOV.U32 R15, RZ, RZ, -0x1 ;  /* 0xffffffffff0f7424 */ /* 0x000fce00078e00ff */
[----:B------:R-:W-:Y:S05]  /*17580*/  WARPSYNC.COLLECTIVE R15, `(.L_x_699) ;  /* 0x000000000f087348 */ /* 0x000fea0003c00000 */
[----:B------:R0:W1:Y:S02]  /*17590*/  SHFL.IDX P6, R14, R13, R12, R11 ;  /* 0x0000000c0d0e7389 */ /* 0x00006400000c000b */
[----:B01----:R-:W-:Y:S01]  /*175a0*/  ENDCOLLECTIVE ;  /* 0x000000000000791b */ /* 0x003fe20003800000 */
.L_x_699:
[----:B------:R-:W-:Y:S05]  /*175b0*/  BSYNC B0 ;  /* 0x0000000000007941 */ /* 0x000fea0003800000 */
.L_x_698:
[----:B------:R-:W-:Y:S01]  /*175c0*/  MOV R13, R0 ;  /* 0x00000000000d7202 */ /* 0x000fe20000000f00 */
[----:B------:R-:W-:Y:S02]  /*175d0*/  IMAD.MOV.U32 R12, RZ, RZ, RZ ;  /* 0x000000ffff0c7224 */ /* 0x000fe400078e00ff */
[----:B------:R-:W-:Y:S02]  /*175e0*/  IMAD.MOV.U32 R11, RZ, RZ, 0x1c1f ;  /* 0x00001c1fff0b7424 */ /* 0x000fe400078e00ff */
[----:B------:R-:W-:Y:S02]  /*175f0*/  IMAD.MOV.U32 R15, RZ, RZ, -0x1 ;  /* 0xffffffffff0f7424 */ /* 0x000fe400078e00ff */
[----:B------:R-:W-:-:S07]  /*17600*/  IMAD.MOV.U32 R10, RZ, RZ, R14 ;  /* 0x000000ffff0a7224 */ /* 0x000fce00078e000e */
[----:B------:R-:W-:Y:S05]  /*17610*/  WARPSYNC.COLLECTIVE R15, `(.L_x_700) ;  /* 0x000000000f087348 */ /* 0x000fea0003c00000 */
[----:B------:R0:W1:Y:S02]  /*17620*/  SHFL.IDX P6, R14, R13, R12, R11 ;  /* 0x0000000c0d0e7389 */ /* 0x00006400000c000b */
[----:B01----:R-:W-:Y:S01]  /*17630*/  ENDCOLLECTIVE ;  /* 0x000000000000791b */ /* 0x003fe20003800000 */
.L_x_700:
[----:B------:R-:W-:Y:S01]  /*17640*/  IMAD.MOV.U32 R13, RZ, RZ, R2 ;  /* 0x000000ffff0d7224 */ /* 0x000fe200078e0002 */
[----:B------:R-:W-:Y:S01]  /*17650*/  MOV R12, 0x1 ;  /* 0x00000001000c7802 */ /* 0x000fe20000000f00 */
[----:B------:R-:W-:-:S07]  /*17660*/  IMAD.MOV.U32 R3, RZ, RZ, R14 ;  /* 0x000000ffff037224 */ /* 0x000fce00078e000e */
[----:B------:R-:W-:Y:S05]  /*17670*/  WARPSYNC.COLLECTIVE R15, `(.L_x_701) ;  /* 0x000000000f087348 */ /* 0x000fea0003c00000 */
[----:B------:R0:W1:Y:S02]  /*17680*/  SHFL.IDX P6, R14, R13, R12, R11 ;  /* 0x0000000c0d0e7389 */ /* 0x00006400000c000b */
[----:B01----:R-:W-:Y:S01]  /*17690*/  ENDCOLLECTIVE ;  /* 0x000000000000791b */ /* 0x003fe20003800000 */
.L_x_701:
[----:B------:R-:W-:Y:S01]  /*176a0*/  IADD3 R26, P1, R21, R3, RZ ;  /* 0x00000003151a7210 */ /* 0x000fe20007f3e0ff */
[----:B------:R-:W-:-:S04]  /*176b0*/  IMAD.IADD R3, R22, 0x1, R20 ;  /* 0x0000000116037824 */ /* 0x000fc800078e0214 */
[----:B------:R-:W-:Y:S01]  /*176c0*/  IMAD.X R27, RZ, RZ, R10, P1 ;  /* 0x000000ffff1b7224 */ /* 0x000fe200008e060a */
[----:B------:R-:W-:Y:S01]  /*176d0*/  ISETP.LT.OR P1, PT, R7, 0x1, P0 ;  /* 0x000000010700780c */ /* 0x000fe20000721670 */
[----:B------:R-:W-:-:S12]  /*176e0*/  IMAD.MOV.U32 R13, RZ, RZ, R0 ;  /* 0x000000ffff0d7224 */ /* 0x000fd800078e0000 */
        /* <DEDUP_REMOVED lines=8> */
.L_x_702:
[----:B------:R-:W-:Y:S02]  /*17770*/  IMAD.MOV.U32 R13, RZ, RZ, R2 ;  /* 0x000000ffff0d7224 */ /* 0x000fe400078e0002 */
[----:B------:R-:W-:Y:S02]  /*17780*/  IMAD.MOV.U32 R12, RZ, RZ, 0x2 ;  /* 0x00000002ff0c7424 */ /* 0x000fe400078e00ff */
[----:B------:R-:W-:-:S07]  /*17790*/  IMAD.MOV.U32 R10, RZ, RZ, R14 ;  /* 0x000000ffff0a7224 */ /* 0x000fce00078e000e */
[----:B------:R-:W-:Y:S05]  /*177a0*/  WARPSYNC.COLLECTIVE R15, `(.L_x_703) ;  /* 0x000000000f087348 */ /* 0x000fea0003c00000 */
[----:B------:R0:W1:Y:S02]  /*177b0*/  SHFL.IDX P6, R14, R13, R12, R11 ;  /* 0x0000000c0d0e7389 */ /* 0x00006400000c000b */
[----:B01----:R-:W-:Y:S01]  /*177c0*/  ENDCOLLECTIVE ;  /* 0x000000000000791b */ /* 0x003fe20003800000 */
.L_x_703:
[----:B------:R-:W-:-:S05]  /*177d0*/  IADD3 R26, P1, R21, R10, RZ ;  /* 0x0000000a151a7210 */ /* 0x000fca0007f3e0ff */
[----:B------:R-:W-:Y:S01]  /*177e0*/  IMAD.X R27, RZ, RZ, R20, P1 ;  /* 0x000000ffff1b7224 */ /* 0x000fe200008e0614 */
[----:B------:R-:W-:Y:S02]  /*177f0*/  ISETP.LT.OR P1, PT, R7, 0x21, P0 ;  /* 0x000000210700780c */ /* 0x000fe40000721670 */
[----:B------:R-:W-:-:S11]  /*17800*/  MOV R13, R0 ;  /* 0x00000000000d7202 */ /* 0x000fd60000000f00 */
        /* <DEDUP_REMOVED lines=8> */
.L_x_704:
[----:B------:R-:W-:-:S05]  /*17890*/  IMAD.MOV.U32 R10, RZ, RZ, R14 ;  /* 0x000000ffff0a7224 */ /* 0x000fca00078e000e */
[----:B------:R-:W-:-:S05]  /*178a0*/  IADD3 R26, P1, R21, R10, RZ ;  /* 0x0000000a151a7210 */ /* 0x000fca0007f3e0ff */
[----:B------:R-:W-:Y:S01]  /*178b0*/  IMAD.X R27, RZ, RZ, R20, P1 ;  /* 0x000000ffff1b7224 */ /* 0x000fe200008e0614 */
[----:B------:R-:W-:-:S13]  /*178c0*/  ISETP.LT.OR P1, PT, R7, 0x41, P0 ;  /* 0x000000410700780c */ /* 0x000fda0000721670 */
[----:B------:R-:W-:Y:S01]  /*178d0*/  @!PT LDS RZ, [RZ] ;  /* 0x00000000fffff984 */ /* 0x000fe20000000800 */
[----:B------:R-:W-:Y:S01]  /*178e0*/  @!PT LDS RZ, [RZ] ;  /* 0x00000000fffff984 */ /* 0x000fe20000000800 */
[----:B------:R-:W-:Y:S01]  /*178f0*/  @!PT LDS RZ, [RZ] ;  /* 0x00000000fffff984 */ /* 0x000fe20000000800 */
[----:B------:R0:W-:Y:S04]  /*17900*/  LDGSTS.E.BYPASS.LTC128B.128 [R3+0x7000], desc[UR40][R26.64], !P1 ;  /* 0x070000001a037fae */ /* 0x0001e8000c901d68 */
[----:B------:R0:W5:Y:S01]  /*17910*/  LDL.LU R27, [R1+0x30] ;  /* 0x00003000011b7983 */ /* 0x0001620000300800 */
[----:B------:R-:W-:Y:S01]  /*17920*/  IMAD.MOV.U32 R13, RZ, RZ, R2 ;  /* 0x000000ffff0d7224 */ /* 0x000fe200078e0002 */
[C---:B------:R-:W-:Y:S01]  /*17930*/  ISETP.GE.AND P3, PT, R7.reuse, 0x81, PT ;  /* 0x000000810700780c */ /* 0x040fe20003f66270 */
[----:B------:R-:W-:Y:S01]  /*17940*/  IMAD.MOV.U32 R12, RZ, RZ, 0x3 ;  /* 0x00000003ff0c7424 */ /* 0x000fe200078e00ff */
[C---:B------:R-:W-:Y:S02]  /*17950*/  ISETP.GE.AND P4, PT, R7.reuse, 0x21, PT ;  /* 0x000000210700780c */ /* 0x040fe40003f86270 */
[----:B------:R-:W-:-:S13]  /*17960*/  ISETP.GE.AND P2, PT, R7, 0x61, PT ;  /* 0x000000610700780c */ /* 0x000fda0003f46270 */
[----:B0----5:R-:W-:Y:S05]  /*17970*/  WARPSYNC.COLLECTIVE R15, `(.L_x_705) ;  /* 0x000000000f087348 */ /* 0x021fea0003c00000 */
[----:B------:R1:W2:Y:S02]  /*17980*/  SHFL.IDX P6, R14, R13, R12, R11 ;  /* 0x0000000c0d0e7389 */ /* 0x0002a400000c000b */
[----:B012--5:R-:W-:Y:S01]  /*17990*/  ENDCOLLECTIVE ;  /* 0x000000000000791b */ /* 0x027fe20003800000 */
.L_x_705:
[----:B------:R-:W-:Y:S02]  /*179a0*/  IMAD.MOV.U32 R13, RZ, RZ, R0 ;  /* 0x000000ffff0d7224 */ /* 0x000fe400078e0000 */
[----:B------:R-:W-:-:S07]  /*179b0*/  IMAD.MOV.U32 R2, RZ, RZ, R14 ;  /* 0x000000ffff027224 */ /* 0x000fce00078e000e */
[----:B------:R-:W-:Y:S05]  /*179c0*/  WARPSYNC.COLLECTIVE R15, `(.L_x_706) ;  /* 0x000000000f087348 */ /* 0x000fea0003c00000 */
[----:B------:R0:W1:Y:S02]  /*179d0*/  SHFL.IDX P6, R14, R13, R12, R11 ;  /* 0x0000000c0d0e7389 */ /* 0x00006400000c000b */
[----:B01----:R-:W-:Y:S01]  /*179e0*/  ENDCOLLECTIVE ;  /* 0x000000000000791b */ /* 0x003fe20003800000 */
.L_x_706:
[----:B------:R-:W-:Y:S02]  /*179f0*/  IMAD.MOV.U32 R13, RZ, RZ, R25 ;  /* 0x000000ffff0d7224 */ /* 0x000fe400078e0019 */
[----:B------:R-:W-:Y:S02]  /*17a00*/  IMAD.MOV.U32 R12, RZ, RZ, RZ ;  /* 0x000000ffff0c7224 */ /* 0x000fe400078e00ff */
[----:B------:R-:W-:-:S07]  /*17a10*/  IMAD.MOV.U32 R0, RZ, RZ, R14 ;  /* 0x000000ffff007224 */ /* 0x000fce00078e000e */
[----:B------:R-:W-:Y:S05]  /*17a20*/  WARPSYNC.COLLECTIVE R15, `(.L_x_707) ;  /* 0x000000000f087348 */ /* 0x000fea0003c00000 */
[----:B------:R0:W1:Y:S02]  /*17a30*/  SHFL.IDX P6, R14, R13, R12, R11 ;  /* 0x0000000c0d0e7389 */ /* 0x00006400000c000b */
[----:B01----:R-:W-:Y:S01]  /*17a40*/  ENDCOLLECTIVE ;  /* 0x000000000000791b */ /* 0x003fe20003800000 */
.L_x_707:
[----:B------:R-:W-:-:S04]  /*17a50*/  IADD3 R20, P1, R21, R0, RZ ;  /* 0x0000000015147210 */ /* 0x000fc80007f3e0ff */
[----:B------:R-:W-:Y:S02]  /*17a60*/  IADD3.X R21, RZ, R2, RZ, P1, !PT ;  /* 0x00000002ff157210 */ /* 0x000fe40000ffe4ff */
        /* <DEDUP_REMOVED lines=11> */
.L_x_708:
[----:B------:R-:W-:Y:S01]  /*17b20*/  IMAD.MOV.U32 R10, RZ, RZ, R14 ;  /* 0x000000ffff0a7224 */ /* 0x000fe200078e000e */
[----:B------:R-:W-:-:S04]  /*17b30*/  LOP3.LUT R27, R27, 0xfffffff7, RZ, 0xc0, !PT ;  /* 0xfffffff71b1b7812 */ /* 0x000fc800078ec0ff */
[----:B------:R-:W-:-:S05]  /*17b40*/  @P3 LOP3.LUT R27, R27, 0x8, RZ, 0xfc, !PT ;  /* 0x000000081b1b3812 */ /* 0x000fca00078efcff */
[----:B------:R0:W-:Y:S01]  /*17b50*/  STL [R1+0x30], R27 ;  /* 0x0000301b01007387 */ /* 0x0001e20000100800 */
[----:B------:R-:W-:Y:S05]  /*17b60*/  BRA `(.L_x_709) ;  /* 0xffffffac00907947 */ /* 0x000fea000383ffff */
.L_x_583:
[----:B----4-:R-:W4:Y:S02]  /*17b70*/  LDL R0, [R1+0x50] ;  /* 0x0000500001007983 */ /* 0x010f240000100800 */
[----:B----4-:R4:W0:Y:S02]  /*17b80*/  SYNCS.PHASECHK.TRANS64.TRYWAIT P0, [R6+URZ+0x13240], R0 ;  /* 0x01324000060075a7 */ /* 0x010824000800017f */
[----:B0-----:R-:W-:Y:S05]  /*17b90*/  @!P0 NANOSLEEP.SYNCS 0x989680 ;  /* 0x009896800000895d */ /* 0x001fea0003900000 */
[----:B------:R-:W0:Y:S02]  /*17ba0*/  @!P0 SYNCS.PHASECHK.TRANS64 P0, [R6+URZ+0x13240], R0 ;  /* 0x01324000060085a7 */ /* 0x000e24000800007f */
[----:B0-----:R-:W-:Y:S05]  /*17bb0*/  @!P0 BRA `(.L_x_583) ;  /* 0xfffffffc00ec8947 */ /* 0x001fea000383ffff */
[----:B------:R-:W-:Y:S05]  /*17bc0*/  BRA `(.L_x_710) ;  /* 0xffffffac00f07947 */ /* 0x000fea000383ffff */
.L_x_584:
[----:B------:R-:W-:Y:S01]  /*17bd0*/  BSSY B0, `(.L_x_711) ;  /* 0x0000008000007945 */ /* 0x000fe20003800000 */
[----:B------:R-:W-:Y:S01]  /*17be0*/  IMAD.MOV.U32 R13, RZ, RZ, R2 ;  /* 0x000000ffff0d7224 */ /* 0x000fe200078e0002 */
[----:B------:R-:W-:Y:S01]  /*17bf0*/  MOV R11, 0x1c1f ;  /* 0x00001c1f000b7802 */ /* 0x000fe20000000f00 */
[----:B------:R-:W-:Y:S02]  /*17c00*/  IMAD.MOV.U32 R12, RZ, RZ, RZ ;  /* 0x000000ffff0c7224 */ /* 0x000fe400078e00ff */
[----:B------:R-:W-:-:S07]  /*17c10*/  IMAD.MOV.U32 R15, RZ, RZ, -0x1 ;  /* 0xffffffffff0f7424 */ /* 0x000fce00078e00ff */
[----:B01----:R-:W-:Y:S05]  /*17c20*/  WARPSYNC.COLLECTIVE R15, `(.L_x_712) ;  /* 0x000000000f087348 */ /* 0x003fea0003c00000 */
[----:B-1----:R1:W2:Y:S02]  /*17c30*/  SHFL.IDX P6, R14, R13, R12, R11 ;  /* 0x0000000c0d0e7389 */ /* 0x0022a400000c000b */
[----:B012---:R-:W-:Y:S01]  /*17c40*/  ENDCOLLECTIVE ;  /* 0x000000000000791b */ /* 0x007fe20003800000 */
.L_x_712:
[----:B------:R-:W-:Y:S05]  /*17c50*/  BSYNC B0 ;  /* 0x0000000000007941 */ /* 0x000fea0003800000 */
.L_x_711:
[----:B------:R-:W0:Y:S01]  /*17c60*/  S2R R20, SR_TID.X ;  /* 0x0000000000147919 */ /* 0x000e220000002100 */
[----:B------:R-:W-:Y:S01]  /*17c70*/  IMAD.MOV.U32 R13, RZ, RZ, R0 ;  /* 0x000000ffff0d7224 */ /* 0x000fe200078e0000 */
[----:B------:R-:W1:Y:S01]  /*17c80*/  LDC R21, c[0x0][0x2f4] ;  /* 0x0000bd00ff157b82 */ /* 0x000e620000000800 */
[----:B------:R-:W-:Y:S02]  /*17c90*/  IMAD.MOV.U32 R12, RZ, RZ, RZ ;  /* 0x000000ffff0c7224 */ /* 0x000fe400078e00ff */
[----:B------:R-:W-:Y:S02]  /*17ca0*/  IMAD.MOV.U32 R11, RZ, RZ, 0x1c1f ;  /* 0x00001c1fff0b7424 */ /* 0x000fe400078e00ff */
[----:B------:R-:W-:Y:S02]  /*17cb0*/  IMAD.MOV.U32 R15, RZ, RZ, -0x1 ;  /* 0xffffffffff0f7424 */ /* 0x000fe400078e00ff */
[----:B------:R-:W-:-:S07]  /*17cc0*/  IMAD.MOV.U32 R4, RZ, RZ, R14 ;  /* 0x000000ffff047224 */ /* 0x000fce00078e000e */
[----:B01----:R-:W-:Y:S05]  /*17cd0*/  WARPSYNC.COLLECTIVE R15, `(.L_x_713) ;  /* 0x000000000f087348 */ /* 0x003fea0003c00000 */
[----:B------:R2:W3:Y:S02]  /*17ce0*/  SHFL.IDX P6, R14, R13, R12, R11 ;  /* 0x0000000c0d0e7389 */ /* 0x0004e400000c000b */
[----:B0123--:R-:W-:Y:S01]  /*17cf0*/  ENDCOLLECTIVE ;  /* 0x000000000000791b */ /* 0x00ffe20003800000 */
.L_x_713:
[----:B------:R-:W-:Y:S02]  /*17d00*/  IMAD.MOV.U32 R13, RZ, RZ, R2 ;  /* 0x000000ffff0d7224 */ /* 0x000fe400078e0002 */
[----:B------:R-:W-:Y:S02]  /*17d10*/  IMAD.MOV.U32 R12, RZ, RZ, 0x1 ;  /* 0x00000001ff0c7424 */ /* 0x000fe400078e00ff */
[----:B------:R-:W-:Y:S01]  /*17d20*/  IMAD.SHL.U32 R20, R20, 0x10, RZ ;  /* 0x0000001014147824 */ /* 0x000fe200078e00ff */
[----:B------:R-:W-:-:S04]  /*17d30*/  MOV R5, R14 ;  /* 0x0000000e00057202 */ /* 0x000fc80000000f00 */
[----:B------:R-:W-:-:S07]  /*17d40*/  LOP3.LUT R20, R20, 0x30, RZ, 0xc0, !PT ;  /* 0x0000003014147812 */ /* 0x000fce00078ec0ff */
[----:B------:R-:W-:Y:S05]  /*17d50*/  WARPSYNC.COLLECTIVE R15, `(.L_x_714) ;  /* 0x000000000f087348 */ /* 0x000fea0003c00000 */
[----:B------:R0:W1:Y:S02]  /*17d60*/  SHFL.IDX P6, R14, R13, R12, R11 ;  /* 0x0000000c0d0e7389 */ /* 0x00006400000c000b */
[----:B01----:R-:W-:Y:S01]  /*17d70*/  ENDCOLLECTIVE ;  /* 0x000000000000791b */ /* 0x003fe20003800000 */
.L_x_714:
[C---:B------:R-:W-:Y:S02]  /*17d80*/  @P5 IADD3 R5, P0, R20.reuse, R5, RZ ;  /* 0x0000000514055210 */ /* 0x040fe40007f1e0ff */
[----:B------:R-:W-:-:S03]  /*17d90*/  ISETP.GE.AND P3, PT, R20, R21, PT ;  /* 0x000000151400720c */ /* 0x000fc60003f66270 */
        /* <DEDUP_REMOVED lines=13> */
.L_x_715:
[----:B------:R-:W-:Y:S01]  /*17e70*/  MOV R13, R2 ;  /* 0x00000002000d7202 */ /* 0x000fe20000000f00 */
[----:B------:R-:W-:Y:S02]  /*17e80*/  IMAD.MOV.U32 R12, RZ, RZ, 0x2 ;  /* 0x00000002ff0c7424 */ /* 0x000fe400078e00ff */
[----:B------:R-:W-:-:S07]  /*17e90*/  IMAD.MOV.U32 R5, RZ, RZ, R14 ;  /* 0x000000ffff057224 */ /* 0x000fce00078e000e */
[----:B------:R-:W-:Y:S05]  /*17ea0*/  WARPSYNC.COLLECTIVE R15, `(.L_x_716) ;  /* 0x000000000f087348 */ /* 0x000fea0003c00000 */
[----:B------:R0:W1:Y:S02]  /*17eb0*/  SHFL.IDX P6, R14, R13, R12, R11 ;  /* 0x0000000c0d0e7389 */ /* 0x00006400000c000b */
[----:B01----:R-:W-:Y:S01]  /*17ec0*/  ENDCOLLECTIVE ;  /* 0x000000000000791b */ /* 0x003fe20003800000 */
.L_x_716:
        /* <DEDUP_REMOVED lines=14> */
.L_x_717:
[----:B------:R-:W-:Y:S02]  /*17fb0*/  IMAD.MOV.U32 R13, RZ, RZ, R2 ;  /* 0x000000ffff0d7224 */ /* 0x000fe400078e0002 */
[----:B------:R-:W-:Y:S02]  /*17fc0*/  IMAD.MOV.U32 R12, RZ, RZ, 0x3 ;  /* 0x00000003ff0c7424 */ /* 0x000fe400078e00ff */
[----:B------:R-:W-:-:S07]  /*17fd0*/  IMAD.MOV.U32 R5, RZ, RZ, R14 ;  /* 0x000000ffff057224 */ /* 0x000fce00078e000e */
[----:B------:R-:W-:Y:S05]  /*17fe0*/  WARPSYNC.COLLECTIVE R15, `(.L_x_718) ;  /* 0x000000000f087348 */ /* 0x000fea0003c00000 */
[----:B------:R0:W1:Y:S02]  /*17ff0*/  SHFL.IDX P6, R14, R13, R12, R11 ;  /* 0x0000000c0d0e7389 */ /* 0x00006400000c000b */
[----:B01----:R-:W-:Y:S01]  /*18000*/  ENDCOLLECTIVE ;  /* 0x000000000000791b */ /* 0x003fe20003800000 */
.L_x_718:
[----:B------:R-:W-:-:S05]  /*18010*/  @P1 IADD3 R5, P0, R20, R5, RZ ;  /* 0x0000000514051210 */ /* 0x000fca0007f1e0ff */
[----:B------:R-:W-:-:S05]  /*18020*/  @P1 IMAD.X R4, RZ, RZ, R4, P0 ;  /* 0x000000ffff041224 */ /* 0x000fca00000e0604 */
[----:B------:R-:W-:Y:S01]  /*18030*/  @P1 LOP3.LUT R5, R5, R4, RZ, 0x3c, !PT ;  /* 0x0000000405051212 */ /* 0x000fe200078e3cff */
[----:B------:R-:W-:-:S03]  /*18040*/  IMAD.MOV.U32 R13, RZ, RZ, R0 ;  /* 0x000000ffff0d7224 */ /* 0x000fc600078e0000 */
[----:B------:R-:W-:-:S04]  /*18050*/  @P1 LOP3.LUT R4, R5, R4, RZ, 0x3c, !PT ;  /* 0x0000000405041212 */ /* 0x000fc800078e3cff */
[----:B------:R-:W-:Y:S02]  /*18060*/  @P1 LOP3.LUT R5, R5, R4, RZ, 0x3c, !PT ;  /* 0x0000000405051212 */ /* 0x000fe400078e3cff */
[----:B------:R-:W-:-:S07]  /*18070*/  MOV R2, R14 ;  /* 0x0000000e00027202 */ /* 0x000fce0000000f00 */
[----:B------:R-:W-:Y:S05]  /*18080*/  WARPSYNC.COLLECTIVE R15, `(.L_x_719) ;  /* 0x000000000f087348 */ /* 0x000fea0003c00000 */
[----:B------:R0:W1:Y:S02]  /*18090*/  SHFL.IDX P6, R14, R13, R12, R11 ;  /* 0x0000000c0d0e7389 */ /* 0x00006400000c000b */
[----:B01----:R-:W-:Y:S01]  /*180a0*/  ENDCOLLECTIVE ;  /* 0x000000000000791b */ /* 0x003fe20003800000 */
.L_x_719:
        /* <DEDUP_REMOVED lines=10> */
.L_x_720:
[----:B------:R-:W-:-:S05]  /*18150*/  @P2 IADD3 R0, P0, R20, R0, RZ ;  /* 0x0000000014002210 */ /* 0x000fca0007f1e0ff */
[----:B------:R-:W-:Y:S02]  /*18160*/  @P2 IMAD.MOV.U32 R4, RZ, RZ, R0 ;  /* 0x000000ffff042224 */ /* 0x000fe400078e0000 */
[----:B------:R-:W-:Y:S02]  /*18170*/  @P2 IMAD.X R2, RZ, RZ, R2, P0 ;  /* 0x000000ffff022224 */ /* 0x000fe400000e0602 */
[----:B------:R-:W-:Y:S02]  /*18180*/  IMAD.MOV.U32 R13, RZ, RZ, R8 ;  /* 0x000000ffff0d7224 */ /* 0x000fe400078e0008 */
[----:B------:R-:W-:-:S05]  /*18190*/  @P2 IMAD.MOV.U32 R5, RZ, RZ, R2 ;  /* 0x000000ffff052224 */ /* 0x000fca00078e0002 */
[----:B------:R-:W-:Y:S01]  /*181a0*/  @!PT LDS RZ, [RZ] ;  /* 0x00000000fffff984 */ /* 0x000fe20000000800 */
[----:B------:R-:W-:Y:S01]  /*181b0*/  @!PT LDS RZ, [RZ] ;  /* 0x00000000fffff984 */ /* 0x000fe20000000800 */
[----:B------:R-:W-:Y:S01]  /*181c0*/  @!PT LDS RZ, [RZ] ;  /* 0x00000000fffff984 */ /* 0x000fe20000000800 */
[----:B------:R0:W-:Y:S01]  /*181d0*/  @P2 LDGSTS.E.BYPASS.LTC128B.128 [R3+0xf800], desc[UR40][R4.64], !P3 ;  /* 0x0f80000004032fae */ /* 0x0001e2000d901d68 */
[----:B------:R-:W-:-:S07]  /*181e0*/  MOV R0, R14 ;  /* 0x0000000e00007202 */ /* 0x000fce0000000f00 */
[----:B0-----:R-:W-:Y:S05]  /*181f0*/  WARPSYNC.COLLECTIVE R15, `(.L_x_721) ;  /* 0x000000000f087348 */ /* 0x001fea0003c00000 */
[----:B------:R1:W2:Y:S02]  /*18200*/  SHFL.IDX P6, R14, R13, R12, R11 ;  /* 0x0000000c0d0e7389 */ /* 0x0002a400000c000b */
[----:B012---:R-:W-:Y:S01]  /*18210*/  ENDCOLLECTIVE ;  /* 0x000000000000791b */ /* 0x007fe20003800000 */
.L_x_721:
[----:B------:R-:W-:Y:S01]  /*18220*/  IMAD.MOV.U32 R4, RZ, RZ, R14 ;  /* 0x000000ffff047224 */ /* 0x000fe200078e000e */
[----:B------:R-:W-:Y:S06]  /*18230*/  BRA `(.L_x_722) ;  /* 0xffffffac00807947 */ /* 0x000fec000383ffff */
.L_x_591:
[----:B------:R-:W-:Y:S02]  /*18240*/  IMAD.MOV.U32 R13, RZ, RZ, R0 ;  /* 0x000000ffff0d7224 */ /* 0x000fe400078e0000 */
[----:B------:R-:W-:Y:S02]  /*18250*/  IMAD.MOV.U32 R12, RZ, RZ, RZ ;  /* 0x000000ffff0c7224 */ /* 0x000fe400078e00ff */
[----:B------:R-:W-:Y:S02]  /*18260*/  IMAD.MOV.U32 R11, RZ, RZ, 0x1c1f ;  /* 0x00001c1fff0b7424 */ /* 0x000fe400078e00ff */
[----:B------:R-:W-:Y:S02]  /*18270*/  IMAD.MOV.U32 R15, RZ, RZ, -0x1 ;  /* 0xffffffffff0f7424 */ /* 0x000fe400078e00ff */
[----:B-----5:R-:W-:Y:S02]  /*18280*/  IMAD R2, R23, R9, RZ ;  /* 0x0000000917027224 */ /* 0x020fe400078e02ff */
[----:B------:R-:W-:-:S07]  /*18290*/  IMAD R17, R17, 0xc0, R21 ;  /* 0x000000c011117824 */ /* 0x000fce00078e0215 */
[----:B------:R-:W-:Y:S05]  /*182a0*/  WARPSYNC.COLLECTIVE R15, `(.L_x_723) ;  /* 0x000000000f087348 */ /* 0x000fea0003c00000 */
[----:B------:R0:W1:Y:S02]  /*182b0*/  SHFL.IDX P6, R14, R13, R12, R11 ;  /* 0x0000000c0d0e7389 */ /* 0x00006400000c000b */
[----:B01----:R-:W-:Y:S01]  /*182c0*/  ENDCOLLECTIVE ;  /* 0x000000000000791b */ /* 0x003fe20003800000 */
.L_x_723:
[C---:B------:R-:W-:Y:S01]  /*182d0*/  VIADD R9, R17.reuse, 0x20 ;  /* 0x0000002011097836 */ /* 0x040fe20000000000 */
[----:B------:R-:W-:Y:S02]  /*182e0*/  ISETP.GE.AND P2, PT, R17, R2, PT ;  /* 0x000000021100720c */ /* 0x000fe40003f46270 */
[----:B------:R-:W-:Y:S01]  /*182f0*/  MOV R13, R4 ;  /* 0x00000004000d7202 */ /* 0x000fe20000000f00 */
[----:B------:R-:W-:-:S10]  /*18300*/  IMAD.MOV.U32 R7, RZ, RZ, R14 ;  /* 0x000000ffff077224 */ /* 0x000fd400078e000e */
[----:B------:R-:W-:Y:S05]  /*18310*/  WARPSYNC.COLLECTIVE R15, `(.L_x_724) ;  /* 0x000000000f087348 */ /* 0x000fea0003c00000 */
[----:B------:R0:W1:Y:S02]  /*18320*/  SHFL.IDX P6, R14, R13, R12, R11 ;  /* 0x0000000c0d0e7389 */ /* 0x00006400000c000b */
[----:B01----:R-:W-:Y:S01]  /*18330*/  ENDCOLLECTIVE ;  /* 0x000000000000791b */ /* 0x003fe20003800000 */
.L_x_724:
[----:B------:R-:W-:Y:S02]  /*18340*/  IMAD.MOV.U32 R13, RZ, RZ, R0 ;  /* 0x000000ffff0d7224 */ /* 0x000fe400078e0000 */
[----:B------:R-:W-:Y:S02]  /*18350*/  IMAD.MOV.U32 R12, RZ, RZ, 0x1 ;  /* 0x00000001ff0c7424 */ /* 0x000fe400078e00ff */
[----:B------:R-:W-:-:S07]  /*18360*/  IMAD.MOV.U32 R6, RZ, RZ, R14 ;  /* 0x000000ffff067224 */ /* 0x000fce00078e000e */
[----:B------:R-:W-:Y:S05]  /*18370*/  WARPSYNC.COLLECTIVE R15, `(.L_x_725) ;  /* 0x000000000f087348 */ /* 0x000fea0003c00000 */
[----:B------:R0:W1:Y:S02]  /*18380*/  SHFL.IDX P6, R14, R13, R12, R11 ;  /* 0x0000000c0d0e7389 */ /* 0x00006400000c000b */
[----:B01----:R-:W-:Y:S01]  /*18390*/  ENDCOLLECTIVE ;  /* 0x000000000000791b */ /* 0x003fe20003800000 */
.L_x_725:
[----:B------:R-:W-:-:S05]  /*183a0*/  @!P2 IADD3 R6, P1, R20, R6, RZ ;  /* 0x000000061406a210 */ /* 0x000fca0007f3e0ff */
[----:B------:R-:W-:Y:S01]  /*183b0*/  @!P2 IMAD.X R7, RZ, RZ, R7, P1 ;  /* 0x000000ffff07a224 */ /* 0x000fe200008e0607 */
[----:B------:R-:W-:-:S04]  /*183c0*/  ISETP.GE.AND P1, PT, R9, R2, PT ;  /* 0x000000020900720c */ /* 0x000fc80003f26270 */
[----:B------:R-:W-:Y:S01]  /*183d0*/  @!PT LDS RZ, [RZ] ;  /* 0x00000000fffff984 */ /* 0x000fe20000000800 */
[----:B------:R-:W-:Y:S01]  /*183e0*/  @!PT LDS RZ, [RZ] ;  /* 0x00000000fffff984 */ /* 0x000fe20000000800 */
[----:B------:R-:W-:Y:S01]  /*183f0*/  @!PT LDS RZ, [RZ] ;  /* 0x00000000fffff984 */ /* 0x000fe20000000800 */
[----:B------:R0:W-:Y:S01]  /*18400*/  @!P2 LDGSTS.E.BYPASS.LTC128B.128 [R10+0xb000], desc[UR40][R6.64], !P0 ;  /* 0x0b000000060aafae */ /* 0x0001e2000c101d68 */
[----:B------:R-:W-:Y:S02]  /*18410*/  IMAD.MOV.U32 R13, RZ, RZ, R4 ;  /* 0x000000ffff0d7224 */ /* 0x000fe400078e0004 */
[----:B0-----:R-:W-:-:S07]  /*18420*/  IMAD.MOV.U32 R6, RZ, RZ, R14 ;  /* 0x000000ffff067224 */ /* 0x001fce00078e000e */
[----:B------:R-:W-:Y:S05]  /*18430*/  WARPSYNC.COLLECTIVE R15, `(.L_x_726) ;  /* 0x000000000f087348 */ /* 0x000fea0003c00000 */
[----:B------:R0:W1:Y:S02]  /*18440*/  SHFL.IDX P6, R14, R13, R12, R11 ;  /* 0x0000000c0d0e7389 */ /* 0x00006400000c000b */
[----:B01----:R-:W-:Y:S01]  /*18450*/  ENDCOLLECTIVE ;  /* 0x000000000000791b */ /* 0x003fe20003800000 */
.L_x_726:
[----:B------:R-:W-:Y:S02]  /*18460*/  IMAD.MOV.U32 R13, RZ, RZ, R0 ;  /* 0x000000ffff0d7224 */ /* 0x000fe400078e0000 */
[----:B------:R-:W-:Y:S01]  /*18470*/  IMAD.MOV.U32 R12, RZ, RZ, 0x2 ;  /* 0x00000002ff0c7424 */ /* 0x000fe200078e00ff */
[----:B------:R-:W-:-:S07]  /*18480*/  MOV R7, R14 ;  /* 0x0000000e00077202 */ /* 0x000fce0000000f00 */
[----:B------:R-:W-:Y:S05]  /*18490*/  WARPSYNC.COLLECTIVE R15, `(.L_x_727) ;  /* 0x000000000f087348 */ /* 0x000fea0003c00000 */
[----:B------:R0:W1:Y:S02]  /*184a0*/  SHFL.IDX P6, R14, R13, R12, R11 ;  /* 0x0000000c0d0e7389 */ /* 0x00006400000c000b */
[----:B01----:R-:W-:Y:S01]  /*184b0*/  ENDCOLLECTIVE ;  /* 0x000000000000791b */ /* 0x003fe20003800000 */
.L_x_727:
        /* <DEDUP_REMOVED lines=16> */
.L_x_728:
[----:B------:R-:W-:Y:S02]  /*185c0*/  IMAD.MOV.U32 R13, RZ, RZ, R0 ;  /* 0x000000ffff0d7224 */ /* 0x000fe400078e0000 */
[----:B------:R-:W-:Y:S02]  /*185d0*/  IMAD.MOV.U32 R12, RZ, RZ, 0x3 ;  /* 0x00000003ff0c7424 */ /* 0x000fe400078e00ff */
[----:B------:R-:W-:-:S07]  /*185e0*/  IMAD.MOV.U32 R7, RZ, RZ, R14 ;  /* 0x000000ffff077224 */ /* 0x000fce00078e000e */
[----:B------:R-:W-:Y:S05]  /*185f0*/  WARPSYNC.COLLECTIVE R15, `(.L_x_729) ;  /* 0x000000000f087348 */ /* 0x000fea0003c00000 */
[----:B------:R0:W1:Y:S02]  /*18600*/  SHFL.IDX P6, R14, R13, R12, R11 ;  /* 0x0000000c0d0e7389 */ /* 0x00006400000c000b */
[----:B01----:R-:W-:Y:S01]  /*18610*/  ENDCOLLECTIVE ;  /* 0x000000000000791b */ /* 0x003fe20003800000 */
.L_x_729:
[----:B------:R-:W-:-:S04]  /*18620*/  @!P1 IADD3 R7, P2, R20, R7, RZ ;  /* 0x0000000714079210 */ /* 0x000fc80007f5e0ff */
[----:B------:R-:W-:-:S04]  /*18630*/  @!P1 IADD3.X R6, RZ, R6, RZ, P2, !PT ;  /* 0x00000006ff069210 */ /* 0x000fc800017fe4ff */
[----:B------:R-:W-:Y:S01]  /*18640*/  @!P1 LOP3.LUT R7, R7, R6, RZ, 0x3c, !PT ;  /* 0x0000000607079212 */ /* 0x000fe200078e3cff */
[----:B------:R-:W-:-:S03]  /*18650*/  IMAD.MOV.U32 R13, RZ, RZ, R4 ;  /* 0x000000ffff0d7224 */ /* 0x000fc600078e0004 */
[----:B------:R-:W-:Y:S01]  /*18660*/  @!P1 LOP3.LUT R6, R7, R6, RZ, 0x3c, !PT ;  /* 0x0000000607069212 */ /* 0x000fe200078e3cff */
[----:B------:R-:W-:-:S03]  /*18670*/  VIADD R4, R17, 0x60 ;  /* 0x0000006011047836 */ /* 0x000fc60000000000 */
[----:B------:R-:W-:Y:S01]  /*18680*/  @!P1 LOP3.LUT R7, R7, R6, RZ, 0x3c, !PT ;  /* 0x0000000607079212 */ /* 0x000fe200078e3cff */
[----:B------:R-:W-:-:S04]  /*18690*/  IMAD.MOV.U32 R0, RZ, RZ, R14 ;  /* 0x000000ffff007224 */ /* 0x000fc800078e000e */
[----:B------:R-:W-:Y:S01]  /*186a0*/  @!PT LDS RZ, [RZ] ;  /* 0x00000000fffff984 */ /* 0x000fe20000000800 */
[----:B------:R-:W-:Y:S01]  /*186b0*/  @!PT LDS RZ, [RZ] ;  /* 0x00000000fffff984 */ /* 0x000fe20000000800 */
[----:B------:R-:W-:Y:S01]  /*186c0*/  @!PT LDS RZ, [RZ] ;  /* 0x00000000fffff984 */ /* 0x000fe20000000800 */
[----:B------:R0:W-:Y:S01]  /*186d0*/  @!P1 LDGSTS.E.BYPASS.LTC128B.128 [R10+0xc000], desc[UR40][R6.64], !P0 ;  /* 0x0c000000060a9fae */ /* 0x0001e2000c101d68 */
[----:B------:R-:W-:-:S13]  /*186e0*/  ISETP.GE.AND P1, PT, R4, R2, PT ;  /* 0x000000020400720c */ /* 0x000fda0003f26270 */
[----:B0-----:R-:W-:Y:S05]  /*186f0*/  WARPSYNC.COLLECTIVE R15, `(.L_x_730) ;  /* 0x000000000f087348 */ /* 0x001fea0003c00000 */
[----:B------:R1:W2:Y:S02]  /*18700*/  SHFL.IDX P6, R14, R13, R12, R11 ;  /* 0x0000000c0d0e7389 */ /* 0x0002a400000c000b */
[----:B012---:R-:W-:Y:S01]  /*18710*/  ENDCOLLECTIVE ;  /* 0x000000000000791b */ /* 0x007fe20003800000 */
.L_x_730:
[----:B------:R-:W-:Y:S01]  /*18720*/  MOV R13, R3 ;  /* 0x00000003000d7202 */ /* 0x000fe20000000f00 */
[----:B------:R-:W-:Y:S02]  /*18730*/  IMAD.MOV.U32 R12, RZ, RZ, RZ ;  /* 0x000000ffff0c7224 */ /* 0x000fe400078e00ff */
[----:B------:R-:W-:-:S07]  /*18740*/  IMAD.MOV.U32 R6, RZ, RZ, R14 ;  /* 0x000000ffff067224 */ /* 0x000fce00078e000e */
[----:B------:R-:W-:Y:S05]  /*18750*/  WARPSYNC.COLLECTIVE R15, `(.L_x_731) ;  /* 0x000000000f087348 */ /* 0x000fea0003c00000 */
[----:B------:R0:W1:Y:S02]  /*18760*/  SHFL.IDX P6, R14, R13, R12, R11 ;  /* 0x0000000c0d0e7389 */ /* 0x00006400000c000b */
[----:B01----:R-:W-:Y:S01]  /*18770*/  ENDCOLLECTIVE ;  /* 0x000000000000791b */ /* 0x003fe20003800000 */
.L_x_731:
[----:B------:R-:W-:-:S05]  /*18780*/  @!P1 IADD3 R6, P3, R20, R6, RZ ;  /* 0x0000000614069210 */ /* 0x000fca0007f7e0ff */
[----:B------:R-:W-:-:S05]  /*18790*/  @!P1 IMAD.X R7, RZ, RZ, R0, P3 ;  /* 0x000000ffff079224 */ /* 0x000fca00018e0600 */
        /* <DEDUP_REMOVED lines=9> */
.L_x_732:
        /* <DEDUP_REMOVED lines=8> */
.L_x_733:
[----:B------:R-:W-:-:S05]  /*188b0*/  @!P1 IADD3 R0, P3, R20, R0, RZ ;  /* 0x0000000014009210 */ /* 0x000fca0007f7e0ff */
[----:B------:R-:W-:Y:S02]  /*188c0*/  @!P1 IMAD.X R4, RZ, RZ, R4, P3 ;  /* 0x000000ffff049224 */ /* 0x000fe400018e0604 */
[----:B------:R-:W-:-:S03]  /*188d0*/  @!P1 IMAD.MOV.U32 R6, RZ, RZ, R0 ;  /* 0x000000ffff069224 */ /* 0x000fc600078e0000 */
[----:B------:R-:W-:Y:S01]  /*188e0*/  @!P1 MOV R7, R4 ;  /* 0x0000000400079202 */ /* 0x000fe20000000f00 */
[----:B------:R-:W-:-:S04]  /*188f0*/  IMAD.MOV.U32 R13, RZ, RZ, R5 ;  /* 0x000000ffff0d7224 */ /* 0x000fc800078e0005 */
[----:B------:R-:W-:Y:S01]  /*18900*/  @!PT LDS RZ, [RZ] ;  /* 0x00000000fffff984 */ /* 0x000fe20000000800 */
[----:B------:R-:W-:Y:S01]  /*18910*/  @!PT LDS RZ, [RZ] ;  /* 0x00000000fffff984 */ /* 0x000fe20000000800 */
[----:B------:R-:W-:Y:S01]  /*18920*/  @!PT LDS RZ, [RZ] ;  /* 0x00000000fffff984 */ /* 0x000fe20000000800 */
[----:B------:R0:W-:Y:S01]  /*18930*/  @!P1 LDGSTS.E.BYPASS.LTC128B.128 [R10+0xd000], desc[UR40][R6.64], !P0 ;  /* 0x0d000000060a9fae */ /* 0x0001e2000c101d68 */
[----:B------:R-:W-:-:S07]  /*18940*/  IMAD.MOV.U32 R3, RZ, RZ, R14 ;  /* 0x000000ffff037224 */ /* 0x000fce00078e000e */
[----:B0-----:R-:W-:Y:S05]  /*18950*/  WARPSYNC.COLLECTIVE R15, `(.L_x_734) ;  /* 0x000000000f087348 */ /* 0x001fea0003c00000 */
[----:B------:R1:W2:Y:S02]  /*18960*/  SHFL.IDX P6, R14, R13, R12, R11 ;  /* 0x0000000c0d0e7389 */ /* 0x0002a400000c000b */
[----:B012---:R-:W-:Y:S01]  /*18970*/  ENDCOLLECTIVE ;  /* 0x000000000000791b */ /* 0x007fe20003800000 */
.L_x_734:
[----:B------:R-:W-:Y:S01]  /*18980*/  IMAD.MOV.U32 R5, RZ, RZ, R14 ;  /* 0x000000ffff057224 */ /* 0x000fe200078e000e */
[----:B------:R-:W-:Y:S06]  /*18990*/  BRA `(.L_x_735) ;  /* 0xffffffb0008c7947 */ /* 0x000fec000383ffff */
.L_x_594:
[----:B-1----:R1:W2:Y:S02]  /*189a0*/  SYNCS.PHASECHK.TRANS64.TRYWAIT P0, [R22+URZ+0x13220], R0 ;  /* 0x01322000160075a7 */ /* 0x0022a4000800017f */
[----:B--2---:R-:W-:Y:S05]  /*189b0*/  @!P0 NANOSLEEP.SYNCS 0x989680 ;  /* 0x009896800000895d */ /* 0x004fea0003900000 */
[----:B------:R-:W2:Y:S02]  /*189c0*/  @!P0 SYNCS.PHASECHK.TRANS64 P0, [R22+URZ+0x13220], R0 ;  /* 0x01322000160085a7 */ /* 0x000ea4000800007f */
[----:B--2---:R-:W-:Y:S05]  /*189d0*/  @!P0 BRA `(.L_x_594) ;  /* 0xfffffffc00f08947 */ /* 0x004fea000383ffff */
[----:B------:R-:W-:Y:S05]  /*189e0*/  BRA `(.L_x_736) ;  /* 0xffffffb000e87947 */ /* 0x000fea000383ffff */
.L_x_598:
[----:B0-----:R0:W1:Y:S02]  /*189f0*/  SYNCS.PHASECHK.TRANS64.TRYWAIT P0, [R6+URZ+0x13280], R28 ;  /* 0x0132801c060075a7 */ /* 0x001064000800017f */
[----:B-1----:R-:W-:Y:S05]  /*18a00*/  @!P0 NANOSLEEP.SYNCS 0x989680 ;  /* 0x009896800000895d */ /* 0x002fea0003900000 */
[----:B------:R-:W1:Y:S02]  /*18a10*/  @!P0 SYNCS.PHASECHK.TRANS64 P0, [R6+URZ+0x13280], R28 ;  /* 0x0132801c060085a7 */ /* 0x000e64000800007f */
[----:B-1----:R-:W-:Y:S05]  /*18a20*/  @!P0 BRA `(.L_x_598) ;  /* 0xfffffffc00f08947 */ /* 0x002fea000383ffff */
[----:B------:R-:W-:Y:S05]  /*18a30*/  BRA `(.L_x_737) ;  /* 0xffffffb800247947 */ /* 0x000fea000383ffff */
.L_x_599:
[----:B------:R-:W-:Y:S01]  /*18a40*/  BSSY B0, `(.L_x_738) ;  /* 0x0000008000007945 */ /* 0x000fe20003800000 */
[----:B------:R-:W-:Y:S01]  /*18a50*/  IMAD.MOV.U32 R13, RZ, RZ, R10 ;  /* 0x000000ffff0d7224 */ /* 0x000fe200078e000a */
[----:B------:R-:W-:Y:S01]  /*18a60*/  MOV R11, 0x1c1f ;  /* 0x00001c1f000b7802 */ /* 0x000fe20000000f00 */
[----:B------:R-:W-:Y:S02]  /*18a70*/  IMAD.MOV.U32 R12, RZ, RZ, RZ ;  /* 0x000000ffff0c7224 */ /* 0x000fe400078e00ff */
[----:B------:R-:W-:-:S07]  /*18a80*/  IMAD.MOV.U32 R15, RZ, RZ, -0x1 ;  /* 0xffffffffff0f7424 */ /* 0x000fce00078e00ff */
[----:B0-----:R-:W-:Y:S05]  /*18a90*/  WARPSYNC.COLLECTIVE R15, `(.L_x_739) ;  /* 0x000000000f087348 */ /* 0x001fea0003c00000 */
[----:B------:R1:W2:Y:S02]  /*18aa0*/  SHFL.IDX P6, R14, R13, R12, R11 ;  /* 0x0000000c0d0e7389 */ /* 0x0002a400000c000b */
[----:B012---:R-:W-:Y:S01]  /*18ab0*/  ENDCOLLECTIVE ;  /* 0x000000000000791b */ /* 0x007fe20003800000 */
.L_x_739:
[----:B------:R-:W-:Y:S05]  /*18ac0*/  BSYNC B0 ;  /* 0x0000000000007941 */ /* 0x000fea0003800000 */
.L_x_738:
[----:B------:R-:W0:Y:S01]  /*18ad0*/  S2R R2, SR_TID.X ;  /* 0x0000000000027919 */ /* 0x000e220000002100 */
[----:B------:R-:W-:Y:S02]  /*18ae0*/  IMAD.MOV.U32 R13, RZ, RZ, R9 ;  /* 0x000000ffff0d7224 */ /* 0x000fe400078e0009 */
[----:B------:R-:W-:Y:S02]  /*18af0*/  IMAD.MOV.U32 R12, RZ, RZ, RZ ;  /* 0x000000ffff0c7224 */ /* 0x000fe400078e00ff */
[----:B------:R-:W-:Y:S02]  /*18b00*/  IMAD.MOV.U32 R11, RZ, RZ, 0x1c1f ;  /* 0x00001c1fff0b7424 */ /* 0x000fe400078e00ff */
[----:B------:R-:W-:Y:S02]  /*18b10*/  IMAD.MOV.U32 R15, RZ, RZ, -0x1 ;  /* 0xffffffffff0f7424 */ /* 0x000fe400078e00ff */
[----:B------:R-:W-:Y:S02]  /*18b20*/  IMAD.MOV.U32 R3, RZ, RZ, R14 ;  /* 0x000000ffff037224 */ /* 0x000fe400078e000e */
[----:B------:R-:W-:-:S07]  /*18b30*/  IMAD.IADD R7, R22, 0x1, R7 ;  /* 0x0000000116077824 */ /* 0x000fce00078e0207 */
[----:B0-----:R-:W-:Y:S05]  /*18b40*/  WARPSYNC.COLLECTIVE R15, `(.L_x_740) ;  /* 0x000000000f087348 */ /* 0x001fea0003c00000 */
[----:B------:R1:W2:Y:S02]  /*18b50*/  SHFL.IDX P6, R14, R13, R12, R11 ;  /* 0x0000000c0d0e7389 */ /* 0x0002a400000c000b */
[----:B012---:R-:W-:Y:S01]  /*18b60*/  ENDCOLLECTIVE ;  /* 0x000000000000791b */ /* 0x007fe20003800000 */
.L_x_740:
[----:B------:R-:W-:Y:S02]  /*18b70*/  IMAD.MOV.U32 R13, RZ, RZ, R10 ;  /* 0x000000ffff0d7224 */ /* 0x000fe400078e000a */
[----:B------:R-:W-:Y:S02]  /*18b80*/  IMAD.MOV.U32 R12, RZ, RZ, 0x1 ;  /* 0x00000001ff0c7424 */ /* 0x000fe400078e00ff */
[----:B------:R-:W-:Y:S01]  /*18b90*/  IMAD.SHL.U32 R15, R2, 0x10, RZ ;  /* 0x00000010020f7824 */ /* 0x000fe200078e00ff */
[----:B------:R-:W-:-:S04]  /*18ba0*/  MOV R2, R14 ;  /* 0x0000000e00027202 */ /* 0x000fc80000000f00 */
[----:B------:R-:W-:-:S04]  /*18bb0*/  LOP3.LUT R15, R15, 0x30, RZ, 0xc0, !PT ;  /* 0x000000300f0f7812 */ /* 0x000fc800078ec0ff */
[----:B------:R-:W-:Y:S01]  /*18bc0*/  IADD3 R2, P0, R15, R2, RZ ;  /* 0x000000020f027210 */ /* 0x000fe20007f1e0ff */
[----:B------:R-:W-:-:S04]  /*18bd0*/  IMAD.MOV.U32 R15, RZ, RZ, -0x1 ;  /* 0xffffffffff0f7424 */ /* 0x000fc800078e00ff */
[----:B------:R-:W-:-:S08]  /*18be0*/  IMAD.X R3, RZ, RZ, R3, P0 ;  /* 0x000000ffff037224 */ /* 0x000fd000000e0603 */
[----:B------:R-:W-:Y:S05]  /*18bf0*/  WARPSYNC.COLLECTIVE R15, `(.L_x_741) ;  /* 0x000000000f087348 */ /* 0x000fea0003c00000 */
[----:B------:R0:W1:Y:S02]  /*18c00*/  SHFL.IDX P6, R14, R13, R12, R11 ;  /* 0x0000000c0d0e7389 */ /* 0x00006400000c000b */
[----:B01----:R-:W-:Y:S01]  /*18c10*/  ENDCOLLECTIVE ;  /* 0x000000000000791b */ /* 0x003fe20003800000 */
.L_x_741:
        /* <DEDUP_REMOVED lines=10> */
.L_x_742:
        /* <DEDUP_REMOVED lines=11> */
.L_x_743:
        /* <DEDUP_REMOVED lines=10> */
.L_x_744:
        /* <DEDUP_REMOVED lines=11> */
.L_x_745:
        /* <DEDUP_REMOVED lines=10> */
.L_x_746:
[----:B------:R-:W-:Y:S02]  /*18f60*/  IMAD.MOV.U32 R13, RZ, RZ, R17 ;  /* 0x000000ffff0d7224 */ /* 0x000fe400078e0011 */
[----:B------:R-:W-:Y:S01]  /*18f70*/  IMAD.MOV.U32 R12, RZ, RZ, RZ ;  /* 0x000000ffff0c7224 */ /* 0x000fe200078e00ff */
[----:B------:R-:W-:Y:S01]  /*18f80*/  SHF.L.U32 R3, R3, 0x4, RZ ;  /* 0x0000000403037819 */ /* 0x000fe200000006ff */
[----:B------:R-:W-:-:S07]  /*18f90*/  IMAD.MOV.U32 R2, RZ, RZ, R14 ;  /* 0x000000ffff027224 */ /* 0x000fce00078e000e */
[----:B------:R-:W-:Y:S05]  /*18fa0*/  WARPSYNC.COLLECTIVE R15, `(.L_x_747) ;  /* 0x000000000f087348 */ /* 0x000fea0003c00000 */
[----:B------:R0:W1:Y:S02]  /*18fb0*/  SHFL.IDX P6, R14, R13, R12, R11 ;  /* 0x0000000c0d0e7389 */ /* 0x00006400000c000b */
[----:B01----:R-:W-:Y:S01]  /*18fc0*/  ENDCOLLECTIVE ;  /* 0x000000000000791b */ /* 0x003fe20003800000 */
.L_x_747:
[----:B------:R-:W-:-:S04]  /*18fd0*/  LOP3.LUT R3, R3, 0x30, RZ, 0xc0, !PT ;  /* 0x0000003003037812 */ /* 0x000fc800078ec0ff */
[----:B------:R-:W-:-:S05]  /*18fe0*/  IADD3 R2, P0, R3, R2, RZ ;  /* 0x0000000203027210 */ /* 0x000fca0007f1e0ff */
[----:B------:R-:W-:Y:S02]  /*18ff0*/  IMAD.X R3, RZ, RZ, R10, P0 ;  /* 0x000000ffff037224 */ /* 0x000fe400000e060a */
[----:B------:R-:W-:-:S03]  /*19000*/  IMAD.MOV.U32 R13, RZ, RZ, R20 ;  /* 0x000000ffff0d7224 */ /* 0x000fc600078e0014 */
        /* <DEDUP_REMOVED lines=8> */
.L_x_748:
[----:B------:R-:W-:Y:S01]  /*19090*/  IMAD.MOV.U32 R2, RZ, RZ, R14 ;  /* 0x000000ffff027224 */ /* 0x000fe200078e000e */
[----:B------:R-:W-:Y:S06]  /*190a0*/  BRA `(.L_x_749) ;  /* 0xffffffb400947947 */ /* 0x000fec000383ffff */
.L_x_604:
[----:B---3--:R3:W4:Y:S02]  /*190b0*/  SYNCS.PHASECHK.TRANS64.TRYWAIT P0, [R6+URZ+0x13240], R28 ;  /* 0x0132401c060075a7 */ /* 0x008724000800017f */
[----:B----4-:R-:W-:Y:S05]  /*190c0*/  @!P0 NANOSLEEP.SYNCS 0x989680 ;  /* 0x009896800000895d */ /* 0x010fea0003900000 */
[----:B------:R-:W4:Y:S02]  /*190d0*/  @!P0 SYNCS.PHASECHK.TRANS64 P0, [R6+URZ+0x13240], R28 ;  /* 0x0132401c060085a7 */ /* 0x000f24000800007f */
[----:B----4-:R-:W-:Y:S05]  /*190e0*/  @!P0 BRA `(.L_x_604) ;  /* 0xfffffffc00f08947 */ /* 0x010fea000383ffff */
[----:B------:R-:W-:Y:S05]  /*190f0*/  BRA `(.L_x_750) ;  /* 0xffffffb400f07947 */ /* 0x000fea000383ffff */
.L_x_605:
[----:B------:R-:W-:Y:S01]  /*19100*/  BSSY B0, `(.L_x_751) ;  /* 0x0000008000007945 */ /* 0x000fe20003800000 */
[----:B------:R-:W-:Y:S01]  /*19110*/  MOV R13, R8 ;  /* 0x00000008000d7202 */ /* 0x000fe20000000f00 */
[----:B------:R-:W-:Y:S02]  /*19120*/  IMAD.MOV.U32 R12, RZ, RZ, RZ ;  /* 0x000000ffff0c7224 */ /* 0x000fe400078e00ff */
[----:B------:R-:W-:Y:S02]  /*19130*/  IMAD.MOV.U32 R11, RZ, RZ, 0x1c1f ;  /* 0x00001c1fff0b7424 */ /* 0x000fe400078e00ff */
[----:B------:R-:W-:-:S07]  /*19140*/  IMAD.MOV.U32 R15, RZ, RZ, -0x1 ;  /* 0xffffffffff0f7424 */ /* 0x000fce00078e00ff */
[----:B0123--:R-:W-:Y:S05]  /*19150*/  WARPSYNC.COLLECTIVE R15, `(.L_x_752) ;  /* 0x000000000f087348 */ /* 0x00ffea0003c00000 */
[----:B------:R4:W0:Y:S02]  /*19160*/  SHFL.IDX P6, R14, R13, R12, R11 ;  /* 0x0000000c0d0e7389 */ /* 0x00082400000c000b */
[----:B01234-:R-:W-:Y:S01]  /*19170*/  ENDCOLLECTIVE ;  /* 0x000000000000791b */ /* 0x01ffe20003800000 */
.L_x_752:
[----:B------:R-:W-:Y:S05]  /*19180*/  BSYNC B0 ;  /* 0x0000000000007941 */ /* 0x000fea0003800000 */
.L_x_751:
        /* <DEDUP_REMOVED lines=8> */
.L_x_753:
[----:B------:R-:W-:Y:S02]  /*19210*/  IMAD.MOV.U32 R13, RZ, RZ, R8 ;  /* 0x000000ffff0d7224 */ /* 0x000fe400078e0008 */
[----:B------:R-:W-:Y:S02]  /*19220*/  IMAD.MOV.U32 R12, RZ, RZ, 0x1 ;  /* 0x00000001ff0c7424 */ /* 0x000fe400078e00ff */
[----:B------:R-:W-:-:S07]  /*19230*/  IMAD.MOV.U32 R2, RZ, RZ, R14 ;  /* 0x000000ffff027224 */ /* 0x000fce00078e000e */
[----:B------:R-:W-:Y:S05]  /*19240*/  WARPSYNC.COLLECTIVE R15, `(.L_x_754) ;  /* 0x000000000f087348 */ /* 0x000fea0003c00000 */
[----:B------:R0:W1:Y:S02]  /*19250*/  SHFL.IDX P6, R14, R13, R12, R11 ;  /* 0x0000000c0d0e7389 */ /* 0x00006400000c000b */
[----:B01----:R-:W-:Y:S01]  /*19260*/  ENDCOLLECTIVE ;  /* 0x000000000000791b */ /* 0x003fe20003800000 */
.L_x_754:
        /* <DEDUP_REMOVED lines=11> */
.L_x_755:
[----:B------:R-:W-:Y:S02]  /*19320*/  IMAD.MOV.U32 R13, RZ, RZ, R8 ;  /* 0x000000ffff0d7224 */ /* 0x000fe400078e0008 */
[----:B------:R-:W-:Y:S02]  /*19330*/  IMAD.MOV.U32 R12, RZ, RZ, 0x2 ;  /* 0x00000002ff0c7424 */ /* 0x000fe400078e00ff */
[----:B------:R-:W-:-:S07]  /*19340*/  IMAD.MOV.U32 R2, RZ, RZ, R14 ;  /* 0x000000ffff027224 */ /* 0x000fce00078e000e */
[----:B------:R-:W-:Y:S05]  /*19350*/  WARPSYNC.COLLECTIVE R15, `(.L_x_756) ;  /* 0x000000000f087348 */ /* 0x000fea0003c00000 */
[----:B------:R0:W1:Y:S02]  /*19360*/  SHFL.IDX P6, R14, R13, R12, R11 ;  /* 0x0000000c0d0e7389 */ /* 0x00006400000c000b */
[----:B01----:R-:W-:Y:S01]  /*19370*/  ENDCOLLECTIVE ;  /* 0x000000000000791b */ /* 0x003fe20003800000 */
.L_x_756:
        /* <DEDUP_REMOVED lines=11> */
.L_x_757:
[----:B------:R-:W-:Y:S01]  /*19430*/  IMAD.MOV.U32 R13, RZ, RZ, R8 ;  /* 0x000000ffff0d7224 */ /* 0x000fe200078e0008 */
[----:B------:R-:W-:Y:S01]  /*19440*/  MOV R12, 0x3 ;  /* 0x00000003000c7802 */ /* 0x000fe20000000f00 */
[----:B------:R-:W-:-:S07]  /*19450*/  IMAD.MOV.U32 R2, RZ, RZ, R14 ;  /* 0x000000ffff027224 */ /* 0x000fce00078e000e */
[----:B------:R-:W-:Y:S05]  /*19460*/  WARPSYNC.COLLECTIVE R15, `(.L_x_758) ;  /* 0x000000000f087348 */ /* 0x000fea0003c00000 */
[----:B------:R0:W1:Y:S02]  /*19470*/  SHFL.IDX P6, R14, R13, R12, R11 ;  /* 0x0000000c0d0e7389 */ /* 0x00006400000c000b */
[----:B01----:R-:W-:Y:S01]  /*19480*/  ENDCOLLECTIVE ;  /* 0x000000000000791b */ /* 0x003fe20003800000 */
.L_x_758:
        /* <DEDUP_REMOVED lines=11> */
.L_x_759:
[----:B------:R-:W-:Y:S02]  /*19540*/  IMAD.MOV.U32 R13, RZ, RZ, R4 ;  /* 0x000000ffff0d7224 */ /* 0x000fe400078e0004 */
[----:B------:R-:W-:Y:S02]  /*19550*/  IMAD.MOV.U32 R12, RZ, RZ, RZ ;  /* 0x000000ffff0c7224 */ /* 0x000fe400078e00ff */
[----:B------:R-:W-:-:S07]  /*19560*/  IMAD.MOV.U32 R2, RZ, RZ, R14 ;  /* 0x000000ffff027224 */ /* 0x000fce00078e000e */
[----:B------:R-:W-:Y:S05]  /*19570*/  WARPSYNC.COLLECTIVE R15, `(.L_x_760) ;  /* 0x000000000f087348 */ /* 0x000fea0003c00000 */
[----:B------:R0:W1:Y:S02]  /*19580*/  SHFL.IDX P6, R14, R13, R12, R11 ;  /* 0x0000000c0d0e7389 */ /* 0x00006400000c000b */
[----:B01----:R-:W-:Y:S01]  /*19590*/  ENDCOLLECTIVE ;  /* 0x000000000000791b */ /* 0x003fe20003800000 */
.L_x_760:
        /* <DEDUP_REMOVED lines=11> */
.L_x_761:
[----:B------:R-:W-:Y:S01]  /*19650*/  IMAD.MOV.U32 R2, RZ, RZ, R14 ;  /* 0x000000ffff027224 */ /* 0x000fe200078e000e */
[----:B------:R-:W-:Y:S06]  /*19660*/  BRA `(.L_x_762) ;  /* 0xffffffb400847947 */ /* 0x000fec000383ffff */
.L_x_610:
[----:B------:R0:W0:Y:S02]  /*19670*/  SYNCS.PHASECHK.TRANS64.TRYWAIT P2, [R2+URZ+0x13270], R0 ;  /* 0x01327000020075a7 */ /* 0x000024000804017f */
[----:B0-----:R-:W-:Y:S05]  /*19680*/  @!P2 NANOSLEEP.SYNCS 0x989680 ;  /* 0x009896800000a95d */ /* 0x001fea0003900000 */
[----:B------:R-:W0:Y:S02]  /*19690*/  @!P2 SYNCS.PHASECHK.TRANS64 P2, [R2+URZ+0x13270], R0 ;  /* 0x013270000200a5a7 */ /* 0x000e24000804007f */
[----:B0-----:R-:W-:Y:S05]  /*196a0*/  @!P2 BRA `(.L_x_610) ;  /* 0xfffffffc00f0a947 */ /* 0x001fea000383ffff */
[----:B------:R-:W-:Y:S05]  /*196b0*/  BRA `(.L_x_763) ;  /* 0xffffffb400e87947 */ /* 0x000fea000383ffff */
.L_x_612:
[----:B------:R0:W0:Y:S02]  /*196c0*/  SYNCS.PHASECHK.TRANS64.TRYWAIT P2, [R2+URZ+0x13260], R0 ;  /* 0x01326000020075a7 */ /* 0x000024000804017f */
[----:B0-----:R-:W-:Y:S05]  /*196d0*/  @!P2 NANOSLEEP.SYNCS 0x989680 ;  /* 0x009896800000a95d */ /* 0x001fea0003900000 */
[----:B------:R-:W0:Y:S02]  /*196e0*/  @!P2 SYNCS.PHASECHK.TRANS64 P2, [R2+URZ+0x13260], R0 ;  /* 0x013260000200a5a7 */ /* 0x000e24000804007f */
[----:B0-----:R-:W-:Y:S05]  /*196f0*/  @!P2 BRA `(.L_x_612) ;  /* 0xfffffffc00f0a947 */ /* 0x001fea000383ffff */
[----:B------:R-:W-:Y:S05]  /*19700*/  BRA `(.L_x_764) ;  /* 0xffffffb400f87947 */ /* 0x000fea000383ffff */
.L_x_620:
[----:B0-----:R0:W1:Y:S02]  /*19710*/  SYNCS.PHASECHK.TRANS64.TRYWAIT P1, [R3+URZ+0x13270], R0 ;  /* 0x01327000030075a7 */ /* 0x001064000802017f */
[----:B-1----:R-:W-:Y:S05]  /*19720*/  @!P1 NANOSLEEP.SYNCS 0x989680 ;  /* 0x009896800000995d */ /* 0x002fea0003900000 */
[----:B------:R-:W1:Y:S02]  /*19730*/  @!P1 SYNCS.PHASECHK.TRANS64 P1, [R3+URZ+0x13270], R0 ;  /* 0x01327000030095a7 */ /* 0x000e64000802007f */
[----:B-1----:R-:W-:Y:S05]  /*19740*/  @!P1 BRA `(.L_x_620) ;  /* 0xfffffffc00f09947 */ /* 0x002fea000383ffff */
[----:B------:R-:W-:Y:S05]  /*19750*/  BRA `(.L_x_765) ;  /* 0xffffffbc00407947 */ /* 0x000fea000383ffff */
.L_x_622:
[----:B0-----:R0:W1:Y:S02]  /*19760*/  SYNCS.PHASECHK.TRANS64.TRYWAIT P1, [R3+URZ+0x13260], R0 ;  /* 0x01326000030075a7 */ /* 0x001064000802017f */
[----:B-1----:R-:W-:Y:S05]  /*19770*/  @!P1 NANOSLEEP.SYNCS 0x989680 ;  /* 0x009896800000995d */ /* 0x002fea0003900000 */
[----:B------:R-:W1:Y:S02]  /*19780*/  @!P1 SYNCS.PHASECHK.TRANS64 P1, [R3+URZ+0x13260], R0 ;  /* 0x01326000030095a7 */ /* 0x000e64000802007f */
[----:B-1----:R-:W-:Y:S05]  /*19790*/  @!P1 BRA `(.L_x_622) ;  /* 0xfffffffc00f09947 */ /* 0x002fea000383ffff */
[----:B------:R-:W-:Y:S05]  /*197a0*/  BRA `(.L_x_766) ;  /* 0xffffffbc00507947 */ /* 0x000fea000383ffff */
.L_x_627:
[----:B------:R-:W-:Y:S01]  /*197b0*/  BSSY B0, `(.L_x_767) ;  /* 0x0000008000007945 */ /* 0x000fe20003800000 */
[----:B------:R-:W-:Y:S02]  /*197c0*/  IMAD.MOV.U32 R13, RZ, RZ, R16 ;  /* 0x000000ffff0d7224 */ /* 0x000fe400078e0010 */
[----:B------:R-:W-:Y:S02]  /*197d0*/  IMAD.MOV.U32 R12, RZ, RZ, RZ ;  /* 0x000000ffff0c7224 */ /* 0x000fe400078e00ff */
[----:B------:R-:W-:Y:S02]  /*197e0*/  IMAD.MOV.U32 R11, RZ, RZ, 0x1f ;  /* 0x0000001fff0b7424 */ /* 0x000fe400078e00ff */
[----:B------:R-:W-:-:S07]  /*197f0*/  IMAD.MOV.U32 R15, RZ, RZ, -0x1 ;  /* 0xffffffffff0f7424 */ /* 0x000fce00078e00ff */
[----:B0----5:R-:W-:Y:S05]  /*19800*/  WARPSYNC.COLLECTIVE R15, `(.L_x_768) ;  /* 0x000000000f087348 */ /* 0x021fea0003c00000 */
[----:B------:R1:W2:Y:S02]  /*19810*/  SHFL.IDX P6, R14, R13, R12, R11 ;  /* 0x0000000c0d0e7389 */ /* 0x0002a400000c000b */
[----:B012--5:R-:W-:Y:S01]  /*19820*/  ENDCOLLECTIVE ;  /* 0x000000000000791b */ /* 0x027fe20003800000 */
.L_x_768:
[----:B------:R-:W-:Y:S05]  /*19830*/  BSYNC B0 ;  /* 0x0000000000007941 */ /* 0x000fea0003800000 */
.L_x_767:
[----:B------:R-:W-:Y:S01]  /*19840*/  IMAD.MOV.U32 R13, RZ, RZ, R16 ;  /* 0x000000ffff0d7224 */ /* 0x000fe200078e0010 */
[----:B------:R-:W-:Y:S01]  /*19850*/  MOV R12, 0x1 ;  /* 0x00000001000c7802 */ /* 0x000fe20000000f00 */
[----:B------:R-:W-:Y:S02]  /*19860*/  IMAD.MOV.U32 R11, RZ, RZ, 0x1f ;  /* 0x0000001fff0b7424 */ /* 0x000fe400078e00ff */
[----:B------:R-:W-:Y:S02]  /*19870*/  IMAD.MOV.U32 R15, RZ, RZ, -0x1 ;  /* 0xffffffffff0f7424 */ /* 0x000fe400078e00ff */
[----:B------:R-:W-:Y:S02]  /*19880*/  IMAD.IADD R5, R19, 0x1, R6 ;  /* 0x0000000113057824 */ /* 0x000fe400078e0206 */
[----:B------:R-:W-:-:S07]  /*19890*/  IMAD.MOV.U32 R0, RZ, RZ, R14 ;  /* 0x000000ffff007224 */ /* 0x000fce00078e000e */
[----:B------:R-:W-:Y:S05]  /*198a0*/  WARPSYNC.COLLECTIVE R15, `(.L_x_769) ;  /* 0x000000000f087348 */ /* 0x000fea0003c00000 */
[----:B------:R0:W1:Y:S02]  /*198b0*/  SHFL.IDX P6, R14, R13, R12, R11 ;  /* 0x0000000c0d0e7389 */ /* 0x00006400000c000b */
[----:B01----:R-:W-:Y:S01]  /*198c0*/  ENDCOLLECTIVE ;  /* 0x000000000000791b */ /* 0x003fe20003800000 */
.L_x_769:
[----:B------:R-:W-:Y:S02]  /*198d0*/  ULDC UR4, c[0x0][0xc3c] ;  /* 0x00030f0000047ab9 */ /* 0x000fe40000000800 */
[----:B------:R-:W-:-:S13]  /*198e0*/  ISETP.GE.OR P1, PT, R5, UR4, !P0 ;  /* 0x0000000405007c0c */ /* 0x000fda000c726670 */
[----:B------:R-:W0:Y:S01]  /*198f0*/  @!P1 LDC.64 R2, c[0x0][0xc80] ;  /* 0x00032000ff029b82 */ /* 0x000e220000000a00 */
[----:B------:R-:W-:Y:S01]  /*19900*/  MOV R11, RZ ;  /* 0x000000ff000b7202 */ /* 0x000fe20000000f00 */
[----:B------:R-:W-:Y:S02]  /*19910*/  IMAD.MOV.U32 R4, RZ, RZ, R14 ;  /* 0x000000ffff047224 */ /* 0x000fe400078e000e */
[----:B0-----:R-:W-:-:S06]  /*19920*/  @!P1 IMAD.WIDE R2, R5, 0x4, R2 ;  /* 0x0000000405029825 */ /* 0x001fcc00078e0202 */
[----:B------:R0:W2:Y:S01]  /*19930*/  @!P1 LDG.E R3, desc[UR40][R2.64] ;  /* 0x0000002802039981 */ /* 0x0000a2000c1e1900 */
[C---:B------:R-:W-:Y:S02]  /*19940*/  ISETP.GE.U32.AND P2, PT, R6.reuse, 0x2, PT ;  /* 0x000000020600780c */ /* 0x040fe40003f46070 */
[C---:B------:R-:W-:Y:S02]  /*19950*/  ISETP.GE.U32.AND P3, PT, R6.reuse, 0x4, PT ;  /* 0x000000040600780c */ /* 0x040fe40003f66070 */
[C---:B------:R-:W-:Y:S02]  /*19960*/  ISETP.GE.U32.AND P4, PT, R6.reuse, 0x8, PT ;  /* 0x000000080600780c */ /* 0x040fe40003f86070 */
[C---:B------:R-:W-:Y:S01]  /*19970*/  ISETP.GE.U32.AND P5, PT, R6.reuse, 0x10, PT ;  /* 0x000000100600780c */ /* 0x040fe20003fa6070 */
[----:B0-----:R-:W-:Y:S02]  /*19980*/  IMAD.MOV.U32 R2, RZ, RZ, RZ ;  /* 0x000000ffff027224 */ /* 0x001fe400078e00ff */
[----:B--2---:R-:W-:Y:S01]  /*19990*/  @!P1 IMAD.MOV.U32 R2, RZ, RZ, R3 ;  /* 0x000000ffff029224 */ /* 0x004fe200078e0003 */
[----:B------:R-:W-:-:S03]  /*199a0*/  ISETP.NE.AND P1, PT, R6, RZ, PT ;  /* 0x000000ff0600720c */ /* 0x000fc60003f25270 */
[----:B------:R-:W-:-:S10]  /*199b0*/  IMAD.MOV.U32 R13, RZ, RZ, R2 ;  /* 0x000000ffff0d7224 */ /* 0x000fd400078e0002 */
[----:B------:R-:W-:Y:S05]  /*199c0*/  WARPSYNC.COLLECTIVE R15, `(.L_x_770) ;  /* 0x000000000f087348 */ /* 0x000fea0003c00000 */
[----:B------:R0:W1:Y:S02]  /*199d0*/  SHFL.UP P6, R14, R13, R12, R11 ;  /* 0x0400000c0d0e7389 */ /* 0x00006400000c000b */
[----:B01----:R-:W-:Y:S01]  /*199e0*/  ENDCOLLECTIVE ;  /* 0x000000000000791b */ /* 0x003fe20003800000 */
.L_x_770:
[----:B------:R-:W-:Y:S01]  /*199f0*/  IMAD.MOV.U32 R12, RZ, RZ, 0x2 ;  /* 0x00000002ff0c7424 */ /* 0x000fe200078e00ff */
[----:B------:R-:W-:-:S05]  /*19a00*/  SEL R5, R14, RZ, P1 ;  /* 0x000000ff0e057207 */ /* 0x000fca0000800000 */
[----:B------:R-:W-:-:S04]  /*19a10*/  IMAD.IADD R3, R2, 0x1, R5 ;  /* 0x0000000102037824 */ /* 0x000fc800078e0205 */
[----:B------:R-:W-:-:S07]  /*19a20*/  IMAD.MOV.U32 R13, RZ, RZ, R3 ;  /* 0x000000ffff0d7224 */ /* 0x000fce00078e0003 */
[----:B------:R-:W-:Y:S05]  /*19a30*/  WARPSYNC.COLLECTIVE R15, `(.L_x_771) ;  /* 0x000000000f087348 */ /* 0x000fea0003c00000 */
[----:B------:R0:W1:Y:S02]  /*19a40*/  SHFL.UP P6, R14, R13, R12, R11 ;  /* 0x0400000c0d0e7389 */ /* 0x00006400000c000b */
[----:B01----:R-:W-:Y:S01]  /*19a50*/  ENDCOLLECTIVE ;  /* 0x000000000000791b */ /* 0x003fe20003800000 */
.L_x_771:
[----:B------:R-:W-:Y:S01]  /*19a60*/  IMAD.MOV.U32 R12, RZ, RZ, 0x4 ;  /* 0x00000004ff0c7424 */ /* 0x000fe200078e00ff */
[----:B------:R-:W-:-:S05]  /*19a70*/  SEL R14, R14, RZ, P2 ;  /* 0x000000ff0e0e7207 */ /* 0x000fca0001000000 */
[----:B------:R-:W-:-:S04]  /*19a80*/  IMAD.IADD R3, R3, 0x1, R14 ;  /* 0x0000000103037824 */ /* 0x000fc800078e020e */
[----:B------:R-:W-:-:S07]  /*19a90*/  IMAD.MOV.U32 R13, RZ, RZ, R3 ;  /* 0x000000ffff0d7224 */ /* 0x000fce00078e0003 */
[----:B------:R-:W-:Y:S05]  /*19aa0*/  WARPSYNC.COLLECTIVE R15, `(.L_x_772) ;  /* 0x000000000f087348 */ /* 0x000fea0003c00000 */
[----:B------:R0:W1:Y:S02]  /*19ab0*/  SHFL.UP P6, R14, R13, R12, R11 ;  /* 0x0400000c0d0e7389 */ /* 0x00006400000c000b */
[----:B01----:R-:W-:Y:S01]  /*19ac0*/  ENDCOLLECTIVE ;  /* 0x000000000000791b */ /* 0x003fe20003800000 */
.L_x_772:
[----:B------:R-:W-:Y:S01]  /*19ad0*/  IMAD.MOV.U32 R12, RZ, RZ, 0x8 ;  /* 0x00000008ff0c7424 */ /* 0x000fe200078e00ff */
[----:B------:R-:W-:-:S05]  /*19ae0*/  SEL R14, R14, RZ, P3 ;  /* 0x000000ff0e0e7207 */ /* 0x000fca0001800000 */
[----:B------:R-:W-:-:S05]  /*19af0*/  IMAD.IADD R3, R3, 0x1, R14 ;  /* 0x0000000103037824 */ /* 0x000fca00078e020e */
[----:B------:R-:W-:-:S07]  /*19b00*/  MOV R13, R3 ;  /* 0x00000003000d7202 */ /* 0x000fce0000000f00 */
[----:B------:R-:W-:Y:S05]  /*19b10*/  WARPSYNC.COLLECTIVE R15, `(.L_x_773) ;  /* 0x000000000f087348 */ /* 0x000fea0003c00000 */
[----:B------:R0:W1:Y:S02]  /*19b20*/  SHFL.UP P6, R14, R13, R12, R11 ;  /* 0x0400000c0d0e7389 */ /* 0x00006400000c000b */
[----:B01----:R-:W-:Y:S01]  /*19b30*/  ENDCOLLECTIVE ;  /* 0x000000000000791b */ /* 0x003fe20003800000 */
.L_x_773:
[----:B------:R-:W-:Y:S01]  /*19b40*/  IMAD.MOV.U32 R12, RZ, RZ, 0x10 ;  /* 0x00000010ff0c7424 */ /* 0x000fe200078e00ff */
[----:B------:R-:W-:-:S05]  /*19b50*/  SEL R14, R14, RZ, P4 ;  /* 0x000000ff0e0e7207 */ /* 0x000fca0002000000 */
[----:B------:R-:W-:-:S04]  /*19b60*/  IMAD.IADD R3, R3, 0x1, R14 ;  /* 0x0000000103037824 */ /* 0x000fc800078e020e */
[----:B------:R-:W-:-:S07]  /*19b70*/  IMAD.MOV.U32 R13, RZ, RZ, R3 ;  /* 0x000000ffff0d7224 */ /* 0x000fce00078e0003 */
[----:B------:R-:W-:Y:S05]  /*19b80*/  WARPSYNC.COLLECTIVE R15, `(.L_x_774) ;  /* 0x000000000f087348 */ /* 0x000fea0003c00000 */
[----:B------:R0:W1:Y:S02]  /*19b90*/  SHFL.UP P6, R14, R13, R12, R11 ;  /* 0x0400000c0d0e7389 */ /* 0x00006400000c000b */
[----:B01----:R-:W-:Y:S01]  /*19ba0*/  ENDCOLLECTIVE ;  /* 0x000000000000791b */ /* 0x003fe20003800000 */
.L_x_774:
[----:B------:R-:W-:Y:S01]  /*19bb0*/  IMAD.MOV.U32 R12, RZ, RZ, 0x1f ;  /* 0x0000001fff0c7424 */ /* 0x000fe200078e00ff */
[----:B------:R-:W-:Y:S02]  /*19bc0*/  MOV R11, 0x1f ;  /* 0x0000001f000b7802 */ /* 0x000fe40000000f00 */
[----:B------:R-:W-:-:S05]  /*19bd0*/  SEL R14, R14, RZ, P5 ;  /* 0x000000ff0e0e7207 */ /* 0x000fca0002800000 */
[----:B------:R-:W-:-:S04]  /*19be0*/  IMAD.IADD R3, R3, 0x1, R14 ;  /* 0x0000000103037824 */ /* 0x000fc800078e020e */
[----:B------:R-:W-:-:S07]  /*19bf0*/  IMAD.MOV.U32 R13, RZ, RZ, R3 ;  /* 0x000000ffff0d7224 */ /* 0x000fce00078e0003 */
[----:B------:R-:W-:Y:S05]  /*19c00*/  WARPSYNC.COLLECTIVE R15, `(.L_x_775) ;  /* 0x000000000f087348 */ /* 0x000fea0003c00000 */
[----:B------:R0:W1:Y:S02]  /*19c10*/  SHFL.IDX P6, R14, R13, R12, R11 ;  /* 0x0000000c0d0e7389 */ /* 0x00006400000c000b */
[----:B01----:R-:W-:Y:S01]  /*19c20*/  ENDCOLLECTIVE ;  /* 0x000000000000791b */ /* 0x003fe20003800000 */
.L_x_775:
[----:B------:R-:W-:Y:S05]  /*19c30*/  BRA `(.L_x_776) ;  /* 0xffffffbc00ec7947 */ /* 0x000fea000383ffff */
.L_x_632:
[----:B------:R-:W-:Y:S01]  /*19c40*/  BSSY B0, `(.L_x_777) ;  /* 0x0000008000007945 */ /* 0x000fe20003800000 */
[----:B-----5:R-:W-:Y:S02]  /*19c50*/  IMAD.MOV.U32 R13, RZ, RZ, R2 ;  /* 0x000000ffff0d7224 */ /* 0x020fe400078e0002 */
[----:B------:R-:W-:Y:S02]  /*19c60*/  IMAD.MOV.U32 R12, RZ, RZ, 0x1 ;  /* 0x00000001ff0c7424 */ /* 0x000fe400078e00ff */
[----:B------:R-:W-:Y:S02]  /*19c70*/  IMAD.MOV.U32 R11, RZ, RZ, RZ ;  /* 0x000000ffff0b7224 */ /* 0x000fe400078e00ff */
[----:B------:R-:W-:-:S07]  /*19c80*/  IMAD.MOV.U32 R15, RZ, RZ, -0x1 ;  /* 0xffffffffff0f7424 */ /* 0x000fce00078e00ff */
[----:B0-----:R-:W-:Y:S05]  /*19c90*/  WARPSYNC.COLLECTIVE R15, `(.L_x_778) ;  /* 0x000000000f087348 */ /* 0x001fea0003c00000 */
[----:B------:R1:W2:Y:S02]  /*19ca0*/  SHFL.UP P6, R14, R13, R12, R11 ;  /* 0x0400000c0d0e7389 */ /* 0x0002a400000c000b */
[----:B012---:R-:W-:Y:S01]  /*19cb0*/  ENDCOLLECTIVE ;  /* 0x000000000000791b */ /* 0x007fe20003800000 */
.L_x_778:
[----:B------:R-:W-:Y:S05]  /*19cc0*/  BSYNC B0 ;  /* 0x0000000000007941 */ /* 0x000fea0003800000 */
.L_x_777:
[----:B------:R-:W-:Y:S01]  /*19cd0*/  SEL R3, R14, RZ, P1 ;  /* 0x000000ff0e037207 */ /* 0x000fe20000800000 */
[----:B------:R-:W-:Y:S01]  /*19ce0*/  IMAD.MOV.U32 R12, RZ, RZ, 0x2 ;  /* 0x00000002ff0c7424 */ /* 0x000fe200078e00ff */
[----:B------:R-:W-:Y:S01]  /*19cf0*/  MOV R11, RZ ;  /* 0x000000ff000b7202 */ /* 0x000fe20000000f00 */
[----:B------:R-:W-:Y:S02]  /*19d00*/  IMAD.MOV.U32 R15, RZ, RZ, -0x1 ;  /* 0xffffffffff0f7424 */ /* 0x000fe400078e00ff */
[----:B------:R-:W-:-:S04]  /*19d10*/  IMAD.IADD R3, R2, 0x1, R3 ;  /* 0x0000000102037824 */ /* 0x000fc800078e0203 */
[----:B------:R-:W-:-:S07]  /*19d20*/  IMAD.MOV.U32 R13, RZ, RZ, R3 ;  /* 0x000000ffff0d7224 */ /* 0x000fce00078e0003 */
[----:B------:R-:W-:Y:S05]  /*19d30*/  WARPSYNC.COLLECTIVE R15, `(.L_x_779) ;  /* 0x000000000f087348 */ /* 0x000fea0003c00000 */
[----:B------:R0:W1:Y:S02]  /*19d40*/  SHFL.UP P6, R14, R13, R12, R11 ;  /* 0x0400000c0d0e7389 */ /* 0x00006400000c000b */
[----:B01----:R-:W-:Y:S01]  /*19d50*/  ENDCOLLECTIVE ;  /* 0x000000000000791b */ /* 0x003fe20003800000 */
.L_x_779:
[----:B------:R-:W-:Y:S01]  /*19d60*/  IMAD.MOV.U32 R12, RZ, RZ, 0x4 ;  /* 0x00000004ff0c7424 */ /* 0x000fe200078e00ff */
[----:B------:R-:W-:-:S05]  /*19d70*/  SEL R14, R14, RZ, P2 ;  /* 0x000000ff0e0e7207 */ /* 0x000fca0001000000 */
[----:B------:R-:W-:-:S04]  /*19d80*/  IMAD.IADD R3, R3, 0x1, R14 ;  /* 0x0000000103037824 */ /* 0x000fc800078e020e */
[----:B------:R-:W-:-:S07]  /*19d90*/  IMAD.MOV.U32 R13, RZ, RZ, R3 ;  /* 0x000000ffff0d7224 */ /* 0x000fce00078e0003 */
[----:B------:R-:W-:Y:S05]  /*19da0*/  WARPSYNC.COLLECTIVE R15, `(.L_x_780) ;  /* 0x000000000f087348 */ /* 0x000fea0003c00000 */
[----:B------:R0:W1:Y:S02]  /*19db0*/  SHFL.UP P6, R14, R13, R12, R11 ;  /* 0x0400000c0d0e7389 */ /* 0x00006400000c000b */
[----:B01----:R-:W-:Y:S01]  /*19dc0*/  ENDCOLLECTIVE ;  /* 0x000000000000791b */ /* 0x003fe20003800000 */
.L_x_780:
[----:B------:R-:W-:Y:S01]  /*19dd0*/  IMAD.MOV.U32 R12, RZ, RZ, 0x8 ;  /* 0x00000008ff0c7424 */ /* 0x000fe200078e00ff */
[----:B------:R-:W-:-:S05]  /*19de0*/  SEL R14, R14, RZ, P3 ;  /* 0x000000ff0e0e7207 */ /* 0x000fca0001800000 */
[----:B------:R-:W-:-:S04]  /*19df0*/  IMAD.IADD R3, R3, 0x1, R14 ;  /* 0x0000000103037824 */ /* 0x000fc800078e020e */
[----:B------:R-:W-:-:S07]  /*19e00*/  IMAD.MOV.U32 R13, RZ, RZ, R3 ;  /* 0x000000ffff0d7224 */ /* 0x000fce00078e0003 */
[----:B------:R-:W-:Y:S05]  /*19e10*/  WARPSYNC.COLLECTIVE R15, `(.L_x_781) ;  /* 0x000000000f087348 */ /* 0x000fea0003c00000 */
[----:B------:R0:W1:Y:S02]  /*19e20*/  SHFL.UP P6, R14, R13, R12, R11 ;  /* 0x0400000c0d0e7389 */ /* 0x00006400000c000b */
[----:B01----:R-:W-:Y:S01]  /*19e30*/  ENDCOLLECTIVE ;  /* 0x000000000000791b */ /* 0x003fe20003800000 */
.L_x_781:
[----:B------:R-:W-:Y:S01]  /*19e40*/  IMAD.MOV.U32 R12, RZ, RZ, 0x10 ;  /* 0x00000010ff0c7424 */ /* 0x000fe200078e00ff */
[----:B------:R-:W-:-:S04]  /*19e50*/  SEL R14, R14, RZ, P4 ;  /* 0x000000ff0e0e7207 */ /* 0x000fc80002000000 */
[----:B------:R-:W-:-:S05]  /*19e60*/  IADD3 R3, R3, R14, RZ ;  /* 0x0000000e03037210 */ /* 0x000fca0007ffe0ff */
[----:B------:R-:W-:-:S07]  /*19e70*/  IMAD.MOV.U32 R13, RZ, RZ, R3 ;  /* 0x000000ffff0d7224 */ /* 0x000fce00078e0003 */
[----:B------:R-:W-:Y:S05]  /*19e80*/  WARPSYNC.COLLECTIVE R15, `(.L_x_782) ;  /* 0x000000000f087348 */ /* 0x000fea0003c00000 */
[----:B------:R0:W1:Y:S02]  /*19e90*/  SHFL.UP P6, R14, R13, R12, R11 ;  /* 0x0400000c0d0e7389 */ /* 0x00006400000c000b */
[----:B01----:R-:W-:Y:S01]  /*19ea0*/  ENDCOLLECTIVE ;  /* 0x000000000000791b */ /* 0x003fe20003800000 */
.L_x_782:
[----:B------:R-:W-:Y:S02]  /*19eb0*/  IMAD.MOV.U32 R12, RZ, RZ, 0x1f ;  /* 0x0000001fff0c7424 */ /* 0x000fe400078e00ff */
[----:B------:R-:W-:Y:S01]  /*19ec0*/  IMAD.MOV.U32 R11, RZ, RZ, 0x1f ;  /* 0x0000001fff0b7424 */ /* 0x000fe200078e00ff */
[----:B------:R-:W-:-:S05]  /*19ed0*/  SEL R14, R14, RZ, P5 ;  /* 0x000000ff0e0e7207 */ /* 0x000fca0002800000 */
[----:B------:R-:W-:-:S04]  /*19ee0*/  IMAD.IADD R3, R3, 0x1, R14 ;  /* 0x0000000103037824 */ /* 0x000fc800078e020e */
[----:B------:R-:W-:-:S07]  /*19ef0*/  IMAD.MOV.U32 R13, RZ, RZ, R3 ;  /* 0x000000ffff0d7224 */ /* 0x000fce00078e0003 */
[----:B------:R-:W-:Y:S05]  /*19f00*/  WARPSYNC.COLLECTIVE R15, `(.L_x_783) ;  /* 0x000000000f087348 */ /* 0x000fea0003c00000 */
[----:B------:R0:W1:Y:S02]  /*19f10*/  SHFL.IDX P6, R14, R13, R12, R11 ;  /* 0x0000000c0d0e7389 */ /* 0x00006400000c000b */
[----:B01----:R-:W-:Y:S01]  /*19f20*/  ENDCOLLECTIVE ;  /* 0x000000000000791b */ /* 0x003fe20003800000 */
.L_x_783:
[----:B------:R-:W-:Y:S05]  /*19f30*/  BRA `(.L_x_784) ;  /* 0xffffffbc00c87947 */ /* 0x000fea000383ffff */
.L_x_634:
[----:B------:R-:W-:Y:S01]  /*19f40*/  BSSY B0, `(.L_x_785) ;  /* 0x0000006000007945 */ /* 0x000fe20003800000 */
[----:B------:R-:W-:Y:S01]  /*19f50*/  PLOP3.LUT P6, PT, P6, PT, PT, 0x8, 0x0 ;  /* 0x000000000000781c */ /* 0x000fe200037ce170 */
[----:B------:R-:W-:-:S12]  /*19f60*/  IMAD.MOV.U32 R15, RZ, RZ, -0x1 ;  /* 0xffffffffff0f7424 */ /* 0x000fd800078e00ff */
[----:B0----5:R-:W-:Y:S05]  /*19f70*/  WARPSYNC.COLLECTIVE R15, `(.L_x_786) ;  /* 0x000000000f087348 */ /* 0x021fea0003c00000 */
[----:B------:R-:W-:Y:S01]  /*19f80*/  VOTE.ANY R14, PT, P6 ;  /* 0x00000000000e7806 */ /* 0x000fe200030e0100 */
[----:B0----5:R-:W-:Y:S06]  /*19f90*/  ENDCOLLECTIVE ;  /* 0x000000000000791b */ /* 0x021fec0003800000 */
.L_x_786:
[----:B------:R-:W-:Y:S05]  /*19fa0*/  BSYNC B0 ;  /* 0x0000000000007941 */ /* 0x000fea0003800000 */
.L_x_785:
[----:B------:R-:W-:Y:S01]  /*19fb0*/  MOV R5, R14 ;  /* 0x0000000e00057202 */ /* 0x000fe20000000f00 */
[----:B------:R-:W-:Y:S02]  /*19fc0*/  IMAD.MOV.U32 R13, RZ, RZ, R2 ;  /* 0x000000ffff0d7224 */ /* 0x000fe400078e0002 */
[----:B------:R-:W-:Y:S01]  /*19fd0*/  IMAD.MOV.U32 R11, RZ, RZ, 0x1f ;  /* 0x0000001fff0b7424 */ /* 0x000fe200078e00ff */
[----:B------:R-:W0:Y:S01]  /*19fe0*/  POPC R4, R5 ;  /* 0x0000000500047309 */ /* 0x000e220000000000 */
[----:B------:R-:W-:Y:S02]  /*19ff0*/  IMAD.MOV.U32 R15, RZ, RZ, -0x1 ;  /* 0xffffffffff0f7424 */ /* 0x000fe400078e00ff */
[----:B0-----:R-:W-:-:S07]  /*1a000*/  IMAD.MOV.U32 R12, RZ, RZ, R4 ;  /* 0x000000ffff0c7224 */ /* 0x001fce00078e0004 */
[----:B------:R-:W-:Y:S05]  /*1a010*/  WARPSYNC.COLLECTIVE R15, `(.L_x_787) ;  /* 0x000000000f087348 */ /* 0x000fea0003c00000 */
[----:B------:R0:W1:Y:S02]  /*1a020*/  SHFL.IDX P6, R14, R13, R12, R11 ;  /* 0x0000000c0d0e7389 */ /* 0x00006400000c000b */
[----:B01----:R-:W-:Y:S01]  /*1a030*/  ENDCOLLECTIVE ;  /* 0x000000000000791b */ /* 0x003fe20003800000 */
.L_x_787:
[----:B------:R-:W-:Y:S01]  /*1a040*/  IMAD.MOV.U32 R17, RZ, RZ, R14 ;  /* 0x000000ffff117224 */ /* 0x000fe200078e000e */
[----:B------:R-:W-:Y:S06]  /*1a050*/  BRA `(.L_x_788) ;  /* 0xffffffbc00b87947 */ /* 0x000fec000383ffff */
.L_x_636:
[----:B------:R-:W-:Y:S01]  /*1a060*/  BSSY B0, `(.L_x_789) ;  /* 0x0000007000007945 */ /* 0x000fe20003800000 */
[----:B------:R-:W-:Y:S01]  /*1a070*/  IMAD.MOV.U32 R13, RZ, RZ, R3 ;  /* 0x000000ffff0d7224 */ /* 0x000fe200078e0003 */
[----:B------:R-:W-:Y:S01]  /*1a080*/  MOV R15, 0xffffffff ;  /* 0xffffffff000f7802 */ /* 0x000fe20000000f00 */
[----:B------:R-:W-:-:S07]  /*1a090*/  IMAD.MOV.U32 R11, RZ, RZ, 0x1f ;  /* 0x0000001fff0b7424 */ /* 0x000fce00078e00ff */
[----:B0-2--5:R-:W-:Y:S05]  /*1a0a0*/  WARPSYNC.COLLECTIVE R15, `(.L_x_790) ;  /* 0x000000000f087348 */ /* 0x025fea0003c00000 */
[----:B------:R1:W3:Y:S02]  /*1a0b0*/  SHFL.IDX P6, R14, R13, R12, R11 ;  /* 0x0000000c0d0e7389 */ /* 0x0002e400000c000b */
[----:B0123-5:R-:W-:Y:S01]  /*1a0c0*/  ENDCOLLECTIVE ;  /* 0x000000000000791b */ /* 0x02ffe20003800000 */
.L_x_790:
[----:B------:R-:W-:Y:S05]  /*1a0d0*/  BSYNC B0 ;  /* 0x0000000000007941 */ /* 0x000fea0003800000 */
.L_x_789:
[----:B------:R-:W-:Y:S01]  /*1a0e0*/  IMAD.MOV.U32 R2, RZ, RZ, R14 ;  /* 0x000000ffff027224 */ /* 0x000fe200078e000e */
[----:B------:R-:W-:Y:S06]  /*1a0f0*/  BRA `(.L_x_635) ;  /* 0xffffffbc00ac7947 */ /* 0x000fec000383ffff */
.L_x_640:
[----:B0-----:R0:W1:Y:S02]  /*1a100*/  SYNCS.PHASECHK.TRANS64.TRYWAIT P0, [R5+URZ+0x13220], R0 ;  /* 0x01322000050075a7 */ /* 0x001064000800017f */
[----:B-1----:R-:W-:Y:S05]  /*1a110*/  @!P0 NANOSLEEP.SYNCS 0x989680 ;  /* 0x009896800000895d */ /* 0x002fea0003900000 */
[----:B------:R-:W1:Y:S02]  /*1a120*/  @!P0 SYNCS.PHASECHK.TRANS64 P0, [R5+URZ+0x13220], R0 ;  /* 0x01322000050085a7 */ /* 0x000e64000800007f */
[----:B-1----:R-:W-:Y:S05]  /*1a130*/  @!P0 BRA `(.L_x_640) ;  /* 0xfffffffc00f08947 */ /* 0x002fea000383ffff */
[----:B------:R-:W-:Y:S05]  /*1a140*/  BRA `(.L_x_791) ;  /* 0xffffffc000a07947 */ /* 0x000fea000383ffff */
.L_x_641:
        /* <DEDUP_REMOVED lines=11> */
.L_x_793:
[----:B------:R-:W-:Y:S05]  /*1a200*/  BSYNC B0 ;  /* 0x0000000000007941 */ /* 0x000fea0003800000 */
.L_x_792:
[----:B------:R-:W-:Y:S05]  /*1a210*/  BRA `(.L_x_794) ;  /* 0xffffffc000887947 */ /* 0x000fea000383ffff */
.L_x_642:
[----:B------:R-:W-:Y:S01]  /*1a220*/  BSSY B0, `(.L_x_795) ;  /* 0x0000006000007945 */ /* 0x000fe20003800000 */
[----:B------:R-:W-:-:S07]  /*1a230*/  IMAD.MOV.U32 R15, RZ, RZ, -0x1 ;  /* 0xffffffffff0f7424 */ /* 0x000fce00078e00ff */
[----:B0----5:R-:W-:Y:S05]  /*1a240*/  WARPSYNC.COLLECTIVE R15, `(.L_x_796) ;  /* 0x000000000f0c7348 */ /* 0x021fea0003c00000 */
[----:B------:R-:W-:Y:S02]  /*1a250*/  ELECT P6, UR62, PT ;  /* 0x00000000003e782f */ /* 0x000fe400038c0000 */
[----:B------:R-:W-:Y:S01]  /*1a260*/  MOV R14, UR62 ;  /* 0x0000003e000e7c02 */ /* 0x000fe20008000f00 */
[----:B0----5:R-:W-:Y:S10]  /*1a270*/  ENDCOLLECTIVE ;  /* 0x000000000000791b */ /* 0x021ff40003800000 */
.L_x_796:
[----:B------:R-:W-:Y:S05]  /*1a280*/  BSYNC B0 ;  /* 0x0000000000007941 */ /* 0x000fea0003800000 */
.L_x_795:
[----:B------:R-:W-:Y:S05]  /*1a290*/  BRA `(.L_x_797) ;  /* 0xffffffc0007c7947 */ /* 0x000fea000383ffff */
.L_x_644:
[----:B0-----:R0:W1:Y:S02]  /*1a2a0*/  SYNCS.PHASECHK.TRANS64.TRYWAIT P1, [R3+URZ+0x13240], R2 ;  /* 0x01324002030075a7 */ /* 0x001064000802017f */
[----:B-1----:R-:W-:Y:S05]  /*1a2b0*/  @!P1 NANOSLEEP.SYNCS 0x989680 ;  /* 0x009896800000995d */ /* 0x002fea0003900000 */
[----:B------:R-:W1:Y:S02]  /*1a2c0*/  @!P1 SYNCS.PHASECHK.TRANS64 P1, [R3+URZ+0x13240], R2 ;  /* 0x01324002030095a7 */ /* 0x000e64000802007f */
[----:B-1----:R-:W-:Y:S05]  /*1a2d0*/  @!P1 BRA `(.L_x_644) ;  /* 0xfffffffc00f09947 */ /* 0x002fea000383ffff */
[----:B------:R-:W-:Y:S05]  /*1a2e0*/  BRA `(.L_x_798) ;  /* 0xffffffc000a07947 */ /* 0x000fea000383ffff */
.L_x_646:
[----:B-1----:R1:W2:Y:S02]  /*1a2f0*/  SYNCS.PHASECHK.TRANS64.TRYWAIT P1, [R29+URZ+0x13240], R0 ;  /* 0x013240001d0075a7 */ /* 0x0022a4000802017f */
[----:B--2---:R-:W-:Y:S05]  /*1a300*/  @!P1 NANOSLEEP.SYNCS 0x989680 ;  /* 0x009896800000995d */ /* 0x004fea0003900000 */
[----:B------:R-:W2:Y:S02]  /*1a310*/  @!P1 SYNCS.PHASECHK.TRANS64 P1, [R29+URZ+0x13240], R0 ;  /* 0x013240001d0095a7 */ /* 0x000ea4000802007f */
[----:B--2---:R-:W-:Y:S05]  /*1a320*/  @!P1 BRA `(.L_x_646) ;  /* 0xfffffffc00f09947 */ /* 0x004fea000383ffff */
[----:B------:R-:W-:Y:S05]  /*1a330*/  BRA `(.L_x_799) ;  /* 0xffffffc000b07947 */ /* 0x000fea000383ffff */
.L_x_648:
[----:B--2---:R2:W3:Y:S02]  /*1a340*/  SYNCS.PHASECHK.TRANS64.TRYWAIT P1, [R3+URZ+0x13260], R2 ;  /* 0x01326002030075a7 */ /* 0x0044e4000802017f */
[----:B---3--:R-:W-:Y:S05]  /*1a350*/  @!P1 NANOSLEEP.SYNCS 0x989680 ;  /* 0x009896800000995d */ /* 0x008fea0003900000 */
[----:B------:R-:W3:Y:S02]  /*1a360*/  @!P1 SYNCS.PHASECHK.TRANS64 P1, [R3+URZ+0x13260], R2 ;  /* 0x01326002030095a7 */ /* 0x000ee4000802007f */
[----:B---3--:R-:W-:Y:S05]  /*1a370*/  @!P1 BRA `(.L_x_648) ;  /* 0xfffffffc00f09947 */ /* 0x008fea000383ffff */
[----:B------:R-:W-:Y:S05]  /*1a380*/  BRA `(.L_x_800) ;  /* 0xffffffc000ac7947 */ /* 0x000fea000383ffff */
.L_x_650:
[----:B---3--:R3:W4:Y:S02]  /*1a390*/  SYNCS.PHASECHK.TRANS64.TRYWAIT P1, [R29+URZ+0x13260], R0 ;  /* 0x013260001d0075a7 */ /* 0x008724000802017f */
[----:B----4-:R-:W-:Y:S05]  /*1a3a0*/  @!P1 NANOSLEEP.SYNCS 0x989680 ;  /* 0x009896800000995d */ /* 0x010fea0003900000 */
[----:B------:R-:W4:Y:S02]  /*1a3b0*/  @!P1 SYNCS.PHASECHK.TRANS64 P1, [R29+URZ+0x13260], R0 ;  /* 0x013260001d0095a7 */ /* 0x000f24000802007f */
[----:B----4-:R-:W-:Y:S05]  /*1a3c0*/  @!P1 BRA `(.L_x_650) ;  /* 0xfffffffc00f09947 */ /* 0x010fea000383ffff */
[----:B------:R-:W-:Y:S05]  /*1a3d0*/  BRA `(.L_x_801) ;  /* 0xffffffc000a87947 */ /* 0x000fea000383ffff */
.L_x_652:
[----:B----4-:R4:W0:Y:S02]  /*1a3e0*/  SYNCS.PHASECHK.TRANS64.TRYWAIT P1, [R3+URZ+0x13280], R2 ;  /* 0x01328002030075a7 */ /* 0x010824000802017f */
[----:B0-----:R-:W-:Y:S05]  /*1a3f0*/  @!P1 NANOSLEEP.SYNCS 0x989680 ;  /* 0x009896800000995d */ /* 0x001fea0003900000 */
[----:B------:R-:W0:Y:S02]  /*1a400*/  @!P1 SYNCS.PHASECHK.TRANS64 P1, [R3+URZ+0x13280], R2 ;  /* 0x01328002030095a7 */ /* 0x000e24000802007f */
[----:B0-----:R-:W-:Y:S05]  /*1a410*/  @!P1 BRA `(.L_x_652) ;  /* 0xfffffffc00f09947 */ /* 0x001fea000383ffff */
[----:B------:R-:W-:Y:S05]  /*1a420*/  BRA `(.L_x_802) ;  /* 0xffffffc000a47947 */ /* 0x000fea000383ffff */
.L_x_803:
        /* <DEDUP_REMOVED lines=13> */
.L_x_2749:


//--------------------- .text._ZN7cutlass13device_kernelIN5flash11enable_sm90INS1_16FlashAttnFwdSm90INS1_25CollectiveMainloopFwdSm90ILi2EN4cute5tupleIJNS5_1CILi1EEES8_S8_EEENS6_IJNS7_ILi192EEENS7_ILi160EEENS7_ILi64EEEEEELi64ENS_12float_e4m3_tEfNS_4arch4Sm90ELb0ELb1ELb0ELb0ELb1ELb0ELb0ELb1ELb1ELb1ELb0ELb0EEENS1_21CollectiveEpilogueFwdINS6_IJSA_SC_SB_EEES9_NS_10bfloat16_tESG_Li384ELb0ELb1ELb0ELb1EEENS1_30DynamicPersistentTileSchedulerILi384ELi128ELb0ELb1ELb1EEEEEEEEEvNT_6ParamsE --------------------------
	.section	.text._ZN7cutlass13device_kernelIN5flash11enable_sm90INS1_16FlashAttnFwdSm90INS1_25CollectiveMainloopFwdSm90ILi2EN4cute5tupleIJNS5_1CILi1EEES8_S8_EEENS6_IJNS7_ILi192EEENS7_ILi160EEENS7_ILi64EEEEEELi64ENS_12float_e4m3_tEfNS_4arch4Sm90ELb0ELb1ELb0ELb0ELb1ELb0ELb0ELb1ELb1ELb1ELb0ELb0EEENS1_21CollectiveEpilogueFwdINS6_IJSA_SC_SB_EEES9_NS_10bfloat16_tESG_Li384ELb0ELb1ELb0ELb1EEENS1_30DynamicPersistentTileSchedulerILi384ELi128ELb0ELb1ELb1EEEEEEEEEvNT_6ParamsE,"ax",@progbits
	.align	128
.text._ZN7cutlass13device_kernelIN5flash11enable_sm90INS1_16FlashAttnFwdSm90INS1_25CollectiveMainloopFwdSm90ILi2EN4cute5tupleIJNS5_1CILi1EEES8_S8_EEENS6_IJNS7_ILi192EEENS7_ILi160EEENS7_ILi64EEEEEELi64ENS_12float_e4m3_tEfNS_4arch4Sm90ELb0ELb1ELb0ELb0ELb1ELb0ELb0ELb1ELb1ELb1ELb0ELb0EEENS1_21CollectiveEpilogueFwdINS6_IJSA_SC_SB_EEES9_NS_10bfloat16_tESG_Li384ELb0ELb1ELb0ELb1EEENS1_30DynamicPersistentTileSchedulerILi384ELi128ELb0ELb1ELb1EEEEEEEEEvNT_6ParamsE:
        .type           _ZN7cutlass13device_kernelIN5flash11enable_sm90INS1_16FlashAttnFwdSm90INS1_25CollectiveMainloopFwdSm90ILi2EN4cute5tupleIJNS5_1CILi1EEES8_S8_EEENS6_IJNS7_ILi192EEENS7_ILi160EEENS7_ILi64EEEEEELi64ENS_12float_e4m3_tEfNS_4arch4Sm90ELb0ELb1ELb0ELb0ELb1ELb0ELb0ELb1ELb1ELb1ELb0ELb0EEENS1_21CollectiveEpilogueFwdINS6_IJSA_SC_SB_EEES9_NS_10bfloat16_tESG_Li384ELb0ELb1ELb0ELb1EEENS1_30DynamicPersistentTileSchedulerILi384ELi128ELb0ELb1ELb1EEEEEEEEEvNT_6ParamsE,@function
        .size           _ZN7cutlass13device_kernelIN5flash11enable_sm90INS1_16FlashAttnFwdSm90INS1_25CollectiveMainloopFwdSm90ILi2EN4cute5tupleIJNS5_1CILi1EEES8_S8_EEENS6_IJNS7_ILi192EEENS7_ILi160EEENS7_ILi64EEEEEELi64ENS_12float_e4m3_tEfNS_4arch4Sm90ELb0ELb1ELb0ELb0ELb1ELb0ELb0ELb1ELb1ELb1ELb0ELb0EEENS1_21CollectiveEpilogueFwdINS6_IJSA_SC_SB_EEES9_NS_10bfloat16_tESG_Li384ELb0ELb1ELb0ELb1EEENS1_30DynamicPersistentTileSchedulerILi384ELi128ELb0ELb1ELb1EEEEEEEEEvNT_6ParamsE,(.L_x_2750 - _ZN7cutlass13device_kernelIN5flash11enable_sm90INS1_16FlashAttnFwdSm90INS1_25CollectiveMainloopFwdSm90ILi2EN4cute5tupleIJNS5_1CILi1EEES8_S8_EEENS6_IJNS7_ILi192EEENS7_ILi160EEENS7_ILi64EEEEEELi64ENS_12float_e4m3_tEfNS_4arch4Sm90ELb0ELb1ELb0ELb0ELb1ELb0ELb0ELb1ELb1ELb1ELb0ELb0EEENS1_21CollectiveEpilogueFwdINS6_IJSA_SC_SB_EEES9_NS_10bfloat16_tESG_Li384ELb0ELb1ELb0ELb1EEENS1_30DynamicPersistentTileSchedulerILi384ELi128ELb0ELb1ELb1EEEEEEEEEvNT_6ParamsE)
        .other          _ZN7cutlass13device_kernelIN5flash11enable_sm90INS1_16FlashAttnFwdSm90INS1_25CollectiveMainloopFwdSm90ILi2EN4cute5tupleIJNS5_1CILi1EEES8_S8_EEENS6_IJNS7_ILi192EEENS7_ILi160EEENS7_ILi64EEEEEELi64ENS_12float_e4m3_tEfNS_4arch4Sm90ELb0ELb1ELb0ELb0ELb1ELb0ELb0ELb1ELb1ELb1ELb0ELb0EEENS1_21CollectiveEpilogueFwdINS6_IJSA_SC_SB_EEES9_NS_10bfloat16_tESG_Li384ELb0ELb1ELb0ELb1EEENS1_30DynamicPersistentTileSchedulerILi384ELi128ELb0ELb1ELb1EEEEEEEEEvNT_6ParamsE,@"STO_CUDA_ENTRY STV_DEFAULT"
_ZN7cutlass13device_kernelIN5flash11enable_sm90INS1_16FlashAttnFwdSm90INS1_25CollectiveMainloopFwdSm90ILi2EN4cute5tupleIJNS5_1CILi1EEES8_S8_EEENS6_IJNS7_ILi192EEENS7_ILi160EEENS7_ILi64EEEEEELi64ENS_12float_e4m3_tEfNS_4arch4Sm90ELb0ELb1ELb0ELb0ELb1ELb0ELb0ELb1ELb1ELb1ELb0ELb0EEENS1_21CollectiveEpilogueFwdINS6_IJSA_SC_SB_EEES9_NS_10bfloat16_tESG_Li384ELb0ELb1ELb0ELb1EEENS1_30DynamicPersistentTileSchedulerILi384ELi128ELb0ELb1ELb1EEEEEEEEEvNT_6ParamsE:
        /* <DEDUP_REMOVED lines=45> */
.L_x_804:
        /* <DEDUP_REMOVED lines=22> */
.L_x_805:
        /* <DEDUP_REMOVED lines=18> */
.L_x_806:
        /* <DEDUP_REMOVED lines=22> */
.L_x_807:
        /* <DEDUP_REMOVED lines=24> */
.L_x_808:
[----:B------:R-:W-:Y:S01]  /*0830*/  IMAD.U32 R2, RZ, RZ, UR10 ;  /* 0x0000000aff027e24 */ /* 0x000fe2000f8e00ff */
[----:B------:R-:W-:Y:S01]  /*0840*/  UISETP.NE.AND UP0, UPT, UR9, URZ, UPT ;  /* 0x0000003f0900728c */ /* 0x000fe2000bf05270 */
[----:B------:R-:W-:Y:S01]  /*0850*/  NOP ;  /* 0x0000000000007918 */ /* 0x000fe20000000000 */
[----:B------:R-:W-:Y:S01]  /*0860*/  UMOV UR38, 0x1 ;  /* 0x0000000100267882 */ /* 0x000fe20000000000 */
[----:B------:R-:W-:Y:S01]  /*0870*/  ULDC.64 UR48, c[0x0][0x208] ;  /* 0x0000820000307ab9 */ /* 0x000fe20000000a00 */
[----:B------:R0:W-:Y:S01]  /*0880*/  STL [R1+0x18], R2 ;  /* 0x0000180201007387 */ /* 0x0001e20000100800 */
[----:B------:R-:W-:Y:S01]  /*0890*/  USEL UR38, UR38, 0x2, !UP0 ;  /* 0x0000000226267887 */ /* 0x000fe2000c000000 */
[----:B01234-:R-:W-:Y:S01]  /*08a0*/  BAR.SYNC.DEFER_BLOCKING 0x0 ;  /* 0x0000000000007b1d */ /* 0x01ffe20000010000 */
[----:B------:R-:W-:-:S13]  /*08b0*/  PLOP3.LUT P0, PT, PT, PT, UP0, 0x80, 0x0 ;  /* 0x000000000000781c */ /* 0x000fda0003f0f008 */
[----:B------:R-:W-:Y:S05]  /*08c0*/  @!P0 BRA `(.L_x_809) ;  /* 0x0000011400788947 */ /* 0x000fea0003800000 */
.L_x_810:
[----:B------:R-:W-:-:S08]  /*08d0*/  NOP ;  /* 0x0000000000007918 */ /* 0x000fd00000000000 */
[----:B------:R-:W0:Y:S02]  /*08e0*/  USETMAXREG.TRY_ALLOC.CTAPOOL UP0, 0xa0 ;  /* 0x000000a0000079c8 */ /* 0x000e240008000600 */
[----:B0-----:R-:W-:-:S13]  /*08f0*/  PLOP3.LUT P0, PT, PT, PT, UP0, 0x80, 0x0 ;  /* 0x000000000000781c */ /* 0x001fda0003f0f008 */
[----:B------:R-:W-:Y:S05]  /*0900*/  @!P0 BRA `(.L_x_810) ;  /* 0xfffffffc00f08947 */ /* 0x000fea000383ffff */
[----:B------:R-:W0:Y:S08]  /*0910*/  S2UR UR4, SR_CTAID.X ;  /* 0x00000000000479c3 */ /* 0x000e300000002500 */
[----:B------:R-:W-:Y:S08]  /*0920*/  BAR.ARV 0x4, 0x200 ;  /* 0x0108000000007b1d */ /* 0x000ff00000002000 */
[----:B------:R-:W0:Y:S08]  /*0930*/  LDC R0, c[0x0][0xc38] ;  /* 0x00030e00ff007b82 */ /* 0x000e300000000800 */
[----:B------:R-:W-:Y:S06]  /*0940*/  BAR.ARV 0x8, 0x200 ;  /* 0x0208000000007b1d */ /* 0x000fec0000002000 */
        /* <DEDUP_REMOVED lines=15> */
[C---:B------:R-:W-:Y:S01]  /*0a40*/  LOP3.LUT R4, R3.reuse, 0x3fffff0, RZ, 0xc0, !PT ;  /* 0x03fffff003047812 */ /* 0x040fe200078ec0ff */
        /* <DEDUP_REMOVED lines=8> */
[----:B------:R-:W-:Y:S01]  /*0ad0*/  SHF.R.S32.HI R11, RZ, 0x7, R2 ;  /* 0x00000007ff0b7819 */ /* 0x000fe20000011402 */
[----:B------:R-:W-:Y:S01]  /*0ae0*/  IMAD.IADD R3, R6, 0x1, -R3 ;  /* 0x0000000106037824 */ /* 0x000fe200078e0a03 */
[----:B------:R-:W-:-:S02]  /*0af0*/  SHF.R.S32.HI R6, RZ, 0x2, R5 ;  /* 0x00000002ff067819 */ /* 0x000fc40000011405 */
[----:B------:R-:W-:Y:S01]  /*0b00*/  SHF.R.S32.HI R7, RZ, 0x1f, R5 ;  /* 0x0000001fff077819 */ /* 0x000fe20000011405 */
[----:B------:R-:W-:Y:S01]  /*0b10*/  IMAD R2, R3, 0x8, R4 ;  /* 0x0000000803027824 */ /* 0x000fe200078e0204 */
[----:B------:R-:W-:Y:S02]  /*0b20*/  LEA.HI R8, R8, R157, RZ, 0x5 ;  /* 0x0000009d08087211 */ /* 0x000fe400078f28ff */
[----:B------:R-:W-:Y:S02]  /*0b30*/  LEA.HI R7, R7, R6, RZ, 0x3 ;  /* 0x0000000607077211 */ /* 0x000fe400078f18ff */
[----:B------:R0:W-:Y:S01]  /*0b40*/  STL [R1+0xc], R2 ;  /* 0x00000c0201007387 */ /* 0x0001e20000100800 */
[----:B------:R-:W-:Y:S02]  /*0b50*/  SHF.R.S32.HI R8, RZ, 0x5, R8 ;  /* 0x00000005ff087819 */ /* 0x000fe40000011408 */
[----:B------:R-:W-:Y:S02]  /*0b60*/  LOP3.LUT R7, R7, 0xfffffff8, RZ, 0xc0, !PT ;  /* 0xfffffff807077812 */ /* 0x000fe400078ec0ff */
[----:B------:R-:W-:-:S02]  /*0b70*/  LEA.HI R9, R0, R10, RZ, 0x2 ;  /* 0x0000000a00097211 */ /* 0x000fc400078f10ff */
[----:B------:R-:W-:Y:S01]  /*0b80*/  LEA.HI R0, R0, R10, RZ, 0x3 ;  /* 0x0000000a00007211 */ /* 0x000fe200078f18ff */
[----:B------:R-:W-:Y:S01]  /*0b90*/  IMAD.IADD R7, R6, 0x1, -R7 ;  /* 0x0000000106077824 */ /* 0x000fe200078e0a07 */
[----:B------:R-:W-:Y:S01]  /*0ba0*/  LOP3.LUT R9, R9, 0xfffffffc, RZ, 0xc0, !PT ;  /* 0xfffffffc09097812 */ /* 0x000fe200078ec0ff */
[----:B0-----:R-:W-:Y:S01]  /*0bb0*/  IMAD.HI R2, R11, 0x55555556, RZ ;  /* 0x555555560b027827 */ /* 0x001fe200078e02ff */
[----:B------:R-:W-:Y:S02]  /*0bc0*/  LOP3.LUT R22, R0, 0xfffffff8, RZ, 0xc0, !PT ;  /* 0xfffffff800167812 */ /* 0x000fe400078ec0ff */
[----:B------:R-:W-:Y:S01]  /*0bd0*/  LOP3.LUT R18, R5, 0x7ffffffc, RZ, 0xc0, !PT ;  /* 0x7ffffffc05127812 */ /* 0x000fe200078ec0ff */
[----:B------:R-:W-:Y:S01]  /*0be0*/  IMAD R7, R8, 0x10, R7 ;  /* 0x0000001008077824 */ /* 0x000fe200078e0207 */
[----:B------:R-:W-:Y:S01]  /*0bf0*/  LEA.HI R2, R2, R2, RZ, 0x1 ;  /* 0x0000000202027211 */ /* 0x000fe200078f08ff */
[C---:B------:R-:W-:Y:S01]  /*0c00*/  IMAD.IADD R9, R10.reuse, 0x1, -R9 ;  /* 0x000000010a097824 */ /* 0x040fe200078e0a09 */
[----:B------:R-:W-:Y:S01]  /*0c10*/  SHF.R.S32.HI R156, RZ, 0x3, R0 ;  /* 0x00000003ff9c7819 */ /* 0x000fe20000011400 */
[----:B------:R-:W-:-:S02]  /*0c20*/  IMAD.IADD R22, R10, 0x1, -R22 ;  /* 0x000000010a167824 */ /* 0x000fc400078e0a16 */
[----:B------:R-:W-:Y:S01]  /*0c30*/  IMAD R2, R2, -0x3, R11 ;  /* 0xfffffffd02027824 */ /* 0x000fe200078e020b */
[----:B------:R-:W-:Y:S01]  /*0c40*/  LEA.HI R3, R9, R9, RZ, 0x1 ;  /* 0x0000000909037211 */ /* 0x000fe200078f08ff */
[----:B------:R-:W-:Y:S02]  /*0c50*/  IMAD.SHL.U32 R23, R22, 0x8, RZ ;  /* 0x0000000816177824 */ /* 0x000fe400078e00ff */
[----:B------:R-:W-:Y:S01]  /*0c60*/  IMAD R2, R2, 0x40, R7 ;  /* 0x0000004002027824 */ /* 0x000fe200078e0207 */
[----:B------:R-:W-:Y:S01]  /*0c70*/  LOP3.LUT R4, R3, 0x1ffffffe, RZ, 0xc0, !PT ;  /* 0x1ffffffe03047812 */ /* 0x000fe200078ec0ff */
[----:B------:R-:W-:Y:S01]  /*0c80*/  IMAD.IADD R18, R157, 0x1, -R18 ;  /* 0x000000019d127824 */ /* 0x000fe200078e0a12 */
[----:B------:R-:W-:Y:S02]  /*0c90*/  SHF.R.S32.HI R0, RZ, 0x1f, R23 ;  /* 0x0000001fff007819 */ /* 0x000fe40000011417 */
[----:B------:R0:W-:Y:S01]  /*0ca0*/  STL [R1+0x8], R2 ;  /* 0x0000080201007387 */ /* 0x0001e20000100800 */
[----:B------:R-:W-:-:S04]  /*0cb0*/  IMAD.IADD R4, R9, 0x1, -R4 ;  /* 0x0000000109047824 */ /* 0x000fc800078e0a04 */
[----:B------:R-:W-:-:S07]  /*0cc0*/  IMAD R19, R4, 0x8, R2 ;  /* 0x0000000804137824 */ /* 0x000fce00078e0202 */
.L_x_903:
[----:B------:R-:W-:Y:S01]  /*0cd0*/  ULDC UR5, c[0x0][0xc60] ;  /* 0x0003180000057ab9 */ /* 0x000fe20000000800 */
[----:B------:R-:W-:Y:S01]  /*0ce0*/  UMOV UR9, UR4 ;  /* 0x0000000400097c82 */ /* 0x000fe20008000000 */
[----:B------:R-:W-:-:S11]  /*0cf0*/  UISETP.NE.AND UP0, UPT, UR5, 0x1, UPT ;  /* 0x000000010500788c */ /* 0x000fd6000bf05270 */
[----:B------:R-:W-:Y:S01]  /*0d00*/  @UP0 ULDC UR6, c[0x0][0xc64] ;  /* 0x0003190000060ab9 */ /* 0x000fe20000000800 */
[----:B------:R-:W-:Y:S01]  /*0d10*/  @UP0 ULDC UR8, c[0x0][0xc68] ;  /* 0x00031a0000080ab9 */ /* 0x000fe20000000800 */
[----:B------:R-:W-:-:S04]  /*0d20*/  UIMAD.WIDE.U32 UR6, UR4, UR6, URZ ;  /* 0x00000006040672a5 */ /* 0x000fc8000f8e003f */
[----:B------:R-:W-:-:S03]  /*0d30*/  @UP0 USHF.R.U32.HI UR9, URZ, UR8, UR7 ;  /* 0x000000083f090299 */ /* 0x000fc60008011607 */
[----:B------:R-:W-:Y:S02]  /*0d40*/  ULDC UR6, c[0x0][0xc78] ;  /* 0x00031e0000067ab9 */ /* 0x000fe40000000800 */
[----:B------:R-:W-:Y:S02]  /*0d50*/  UISETP.GE.AND UP0, UPT, UR9, UR6, UPT ;  /* 0x000000060900728c */ /* 0x000fe4000bf06270 */
[----:B------:R-:W-:-:S04]  /*0d60*/  UIADD3 UR6, -UR9, URZ, URZ ;  /* 0x0000003f09067290 */ /* 0x000fc8000fffe13f */
[----:B------:R-:W-:Y:S01]  /*0d70*/  PLOP3.LUT P0, PT, PT, PT, UP0, 0x80, 0x0 ;  /* 0x000000000000781c */ /* 0x000fe20003f0f008 */
[----:B------:R-:W-:-:S12]  /*0d80*/  UIMAD UR7, UR5, UR6, UR4 ;  /* 0x00000006050772a4 */ /* 0x000fd8000f8e0204 */
[----:B012--5:R-:W-:Y:S05]  /*0d90*/  @!P0 BRA `(.L_x_811) ;  /* 0x0000000000208947 */ /* 0x027fea0003800000 */
[----:B------:R-:W-:Y:S01]  /*0da0*/  ULDC UR6, c[0x0][0xc6c] ;  /* 0x00031b0000067ab9 */ /* 0x000fe20000000800 */
[----:B------:R-:W-:Y:S01]  /*0db0*/  UMOV UR8, UR7 ;  /* 0x0000000700087c82 */ /* 0x000fe20008000000 */
[----:B------:R-:W-:-:S11]  /*0dc0*/  UISETP.NE.AND UP0, UPT, UR6, 0x1, UPT ;  /* 0x000000010600788c */ /* 0x000fd6000bf05270 */
[----:B------:R-:W-:Y:S02]  /*0dd0*/  @UP0 ULDC.64 UR10, c[0x0][0xc70] ;  /* 0x00031c00000a0ab9 */ /* 0x000fe40000000a00 */
[----:B------:R-:W-:-:S04]  /*0de0*/  UIMAD.WIDE.U32 UR4, UR7, UR10, URZ ;  /* 0x0000000a070472a5 */ /* 0x000fc8000f8e003f */
[----:B------:R-:W-:-:S04]  /*0df0*/  @UP0 USHF.R.U32.HI UR8, URZ, UR11, UR5 ;  /* 0x0000000b3f080299 */ /* 0x000fc80008011605 */
[----:B------:R-:W-:Y:S01]  /*0e00*/  UIMAD UR4, UR8, UR6, URZ ;  /* 0x00000006080472a4 */ /* 0x000fe2000f8e023f */
[----:B------:R-:W-:Y:S11]  /*0e10*/  BRA `(.L_x_812) ;  /* 0x00000000001c7947 */ /* 0x000ff60003800000 */
.L_x_811:
[----:B------:R-:W-:Y:S01]  /*0e20*/  ULDC UR6, c[0x0][0xc54] ;  /* 0x0003150000067ab9 */ /* 0x000fe20000000800 */
[----:B------:R-:W-:Y:S01]  /*0e30*/  UMOV UR8, UR7 ;  /* 0x0000000700087c82 */ /* 0x000fe20008000000 */
[----:B------:R-:W-:-:S11]  /*0e40*/  UISETP.NE.AND UP0, UPT, UR6, 0x1, UPT ;  /* 0x000000010600788c */ /* 0x000fd6000bf05270 */
[----:B------:R-:W-:Y:S02]  /*0e50*/  @UP0 ULDC.64 UR10, c[0x0][0xc58] ;  /* 0x00031600000a0ab9 */ /* 0x000fe40000000a00 */
[----:B------:R-:W-:-:S04]  /*0e60*/  UIMAD.WIDE.U32 UR4, UR7, UR10, URZ ;  /* 0x0000000a070472a5 */ /* 0x000fc8000f8e003f */
[----:B------:R-:W-:-:S04]  /*0e70*/  @UP0 USHF.R.U32.HI UR8, URZ, UR11, UR5 ;  /* 0x0000000b3f080299 */ /* 0x000fc80008011605 */
[----:B------:R-:W-:-:S12]  /*0e80*/  UIMAD UR4, UR8, UR6, URZ ;  /* 0x00000006080472a4 */ /* 0x000fd8000f8e023f */
.L_x_812:
[----:B------:R-:W-:Y:S01]  /*0e90*/  ULDC UR40, c[0x0][0xc48] ;  /* 0x0003120000287ab9 */ /* 0x000fe20000000800 */
[----:B------:R-:W-:Y:S01]  /*0ea0*/  UIADD3 UR6, UR7, -UR4, URZ ;  /* 0x8000000407067290 */ /* 0x000fe2000fffe03f */
[----:B------:R-:W-:Y:S01]  /*0eb0*/  IMAD.MOV.U32 R3, RZ, RZ, 0x3f800000 ;  /* 0x3f800000ff037424 */ /* 0x000fe200078e00ff */
[----:B------:R-:W-:Y:S01]  /*0ec0*/  UISETP.NE.AND UP2, UPT, UR40, 0x1, UPT ;  /* 0x000000012800788c */ /* 0x000fe2000bf45270 */
[----:B------:R-:W-:Y:S01]  /*0ed0*/  IMAD.MOV.U32 R0, RZ, RZ, 0x3f800000 ;  /* 0x3f800000ff007424 */ /* 0x000fe200078e00ff */
[----:B------:R-:W-:Y:S01]  /*0ee0*/  ULDC.64 UR4, c[0x0][0x990] ;  /* 0x0002640000047ab9 */ /* 0x000fe20000000a00 */
[----:B------:R-:W-:Y:S01]  /*0ef0*/  ULDC UR18, c[0x0][0xc54] ;  /* 0x0003150000127ab9 */ /* 0x000fe20000000800 */
[----:B------:R-:W-:Y:S01]  /*0f00*/  UISETP.NE.U32.AND UP0, UPT, UR4, URZ, UPT ;  /* 0x0000003f0400728c */ /* 0x000fe2000bf05070 */
[----:B------:R-:W1:Y:S01]  /*0f10*/  LDC R8, c[0x0][0x448] ;  /* 0x00011200ff087b82 */ /* 0x000e620000000800 */
[----:B------:R-:W-:Y:S02]  /*0f20*/  UIMAD UR18, UR9, UR18, UR6 ;  /* 0x00000012091272a4 */ /* 0x000fe4000f8e0206 */
[----:B------:R-:W-:Y:S01]  /*0f30*/  UISETP.NE.AND.EX UP0, UPT, UR5, URZ, UPT, UP0 ;  /* 0x0000003f0500728c */ /* 0x000fe2000bf05300 */
[----:B------:R-:W-:-:S02]  /*0f40*/  ULDC.64 UR6, c[0x0][0x998] ;  /* 0x0002660000067ab9 */ /* 0x000fc40000000a00 */
[----:B------:R-:W-:Y:S01]  /*0f50*/  @UP2 ULDC UR10, c[0x0][0xc4c] ;  /* 0x00031300000a2ab9 */ /* 0x000fe20000000800 */
[----:B------:R-:W-:Y:S01]  /*0f60*/  UISETP.NE.U32.AND UP1, UPT, UR6, URZ, UPT ;  /* 0x0000003f0600728c */ /* 0x000fe2000bf25070 */
[----:B------:R-:W2:Y:S01]  /*0f70*/  LDC.64 R12, c[0x0][0x9e0] ;  /* 0x00027800ff0c7b82 */ /* 0x000ea20000000a00 */
[----:B------:R-:W-:Y:S01]  /*0f80*/  UIMAD.WIDE.U32 UR10, UR18, UR10, URZ ;  /* 0x0000000a120a72a5 */ /* 0x000fe2000f8e003f */
[----:B------:R-:W-:Y:S01]  /*0f90*/  PLOP3.LUT P0, PT, PT, PT, UP0, 0x80, 0x0 ;  /* 0x000000000000781c */ /* 0x000fe20003f0f008 */
[----:B------:R-:W-:Y:S01]  /*0fa0*/  @UP2 ULDC UR9, c[0x0][0xc50] ;  /* 0x0003140000092ab9 */ /* 0x000fe20000000800 */
[----:B------:R-:W-:Y:S01]  /*0fb0*/  UISETP.NE.AND.EX UP1, UPT, UR7, URZ, UPT, UP1 ;  /* 0x0000003f0700728c */ /* 0x000fe2000bf25310 */
[----:B------:R-:W-:Y:S01]  /*0fc0*/  UMOV UR39, UR18 ;  /* 0x0000001200277c82 */ /* 0x000fe20008000000 */
[----:B------:R-:W-:Y:S02]  /*0fd0*/  @UP2 USHF.R.U32.HI UR39, URZ, UR9, UR11 ;  /* 0x000000093f272299 */ /* 0x000fe4000801160b */
[----:B------:R-:W3:Y:S01]  /*0fe0*/  LDC R105, c[0x0][0x288] ;  /* 0x0000a200ff697b82 */ /* 0x000ee20000000800 */
[----:B------:R-:W-:Y:S01]  /*0ff0*/  @UP0 ULDC.64 UR10, c[0x0][0x9a8] ;  /* 0x00026a00000a0ab9 */ /* 0x000fe20000000a00 */
[----:B------:R-:W-:Y:S01]  /*1000*/  @UP0 USHF.R.S32.HI UR9, URZ, 0x1f, UR39 ;  /* 0x0000001f3f090899 */ /* 0x000fe20008011427 */
[----:B------:R-:W-:Y:S01]  /*1010*/  PLOP3.LUT P1, PT, PT, PT, UP1, 0x80, 0x0 ;  /* 0x000000000000781c */ /* 0x000fe20003f2f018 */
[----:B------:R-:W-:-:S02]  /*1020*/  @UP0 UIMAD.WIDE.U32 UR12, UR39, UR10, URZ ;  /* 0x0000000a270c02a5 */ /* 0x000fc4000f8e003f */
[----:B------:R-:W-:Y:S02]  /*1030*/  @UP0 UIMAD UR9, UR9, UR10, URZ ;  /* 0x0000000a090902a4 */ /* 0x000fe4000f8e023f */
[----:B------:R-:W4:Y:S01]  /*1040*/  LDC R9, c[0x0][0x2f0] ;  /* 0x0000bc00ff097b82 */ /* 0x000f220000000800 */
[----:B------:R-:W-:Y:S02]  /*1050*/  @UP1 USHF.R.S32.HI UR10, URZ, 0x1f, UR39 ;  /* 0x0000001f3f0a1899 */ /* 0x000fe40008011427 */
[----:B------:R-:W-:Y:S01]  /*1060*/  UIADD3 UR15, -UR39, URZ, URZ ;  /* 0x0000003f270f7290 */ /* 0x000fe2000fffe13f */
[----:B------:R-:W-:Y:S01]  /*1070*/  @UP1 ULDC.64 UR16, c[0x0][0x9b8] ;  /* 0x00026e0000101ab9 */ /* 0x000fe20000000a00 */
[----:B------:R-:W-:Y:S02]  /*1080*/  @UP0 UIMAD UR14, UR39, UR11, UR9 ;  /* 0x0000000b270e02a4 */ /* 0x000fe4000f8e0209 */
[----:B------:R-:W-:Y:S02]  /*1090*/  @UP1 UIMAD UR9, UR10, UR16, URZ ;  /* 0x000000100a0912a4 */ /* 0x000fe4000f8e023f */
[----:B------:R-:W-:-:S02]  /*10a0*/  UIMAD UR40, UR40, UR15, UR18 ;  /* 0x0000000f282872a4 */ /* 0x000fc4000f8e0212 */
[----:B------:R-:W-:Y:S02]  /*10b0*/  @UP1 UIMAD UR15, UR39, UR17, UR9 ;  /* 0x00000011270f12a4 */ /* 0x000fe4000f8e0209 */
[----:B------:R-:W-:Y:S02]  /*10c0*/  @UP0 USHF.R.S32.HI UR9, URZ, 0x1f, UR40 ;  /* 0x0000001f3f090899 */ /* 0x000fe40008011428 */
[----:B------:R-:W-:Y:S02]  /*10d0*/  @UP1 UIMAD.WIDE.U32 UR10, UR39, UR16, URZ ;  /* 0x00000010270a12a5 */ /* 0x000fe4000f8e003f */
[----:B------:R-:W-:Y:S01]  /*10e0*/  @UP1 USHF.R.S32.HI UR20, URZ, 0x1f, UR40 ;  /* 0x0000001f3f141899 */ /* 0x000fe20008011428 */
[----:B------:R-:W-:Y:S01]  /*10f0*/  @UP0 ULDC.64 UR16, c[0x0][0x9b0] ;  /* 0x00026c0000100ab9 */ /* 0x000fe20000000a00 */
[----:B------:R-:W-:Y:S01]  /*1100*/  @UP1 ULDC.64 UR18, c[0x0][0x9c0] ;  /* 0x0002700000121ab9 */ /* 0x000fe20000000a00 */
[----:B------:R-:W-:Y:S02]  /*1110*/  @UP0 UIADD3 UR13, UR13, UR14, URZ ;  /* 0x0000000e0d0d0290 */ /* 0x000fe4000fffe03f */
[----:B------:R-:W-:-:S02]  /*1120*/  @UP0 UIMAD UR9, UR9, UR16, URZ ;  /* 0x00000010090902a4 */ /* 0x000fc4000f8e023f */
[----:B------:R-:W-:Y:S02]  /*1130*/  @UP1 UIADD3 UR11, UR11, UR15, URZ ;  /* 0x0000000f0b0b1290 */ /* 0x000fe4000fffe03f */
[----:B------:R-:W-:Y:S02]  /*1140*/  @UP1 UIMAD UR14, UR20, UR18, URZ ;  /* 0x00000012140e12a4 */ /* 0x000fe4000f8e023f */
        /* <DEDUP_REMOVED lines=9> */
[----:B------:R-:W-:Y:S01]  /*11e0*/  IMAD.U32 R4, RZ, RZ, UR4 ;  /* 0x00000004ff047e24 */ /* 0x000fe2000f8e00ff */
[----:B------:R-:W-:-:S02]  /*11f0*/  @UP1 ULEA.HI.X UR7, UR10, UR7, UR9, 0x2, UP3 ;  /* 0x000000070a071291 */ /* 0x000fc400098f1409 */
[----:B------:R-:W-:Y:S01]  /*1200*/  IMAD.U32 R6, RZ, RZ, UR6 ;  /* 0x00000006ff067e24 */ /* 0x000fe2000f8e00ff */
[----:B-1----:R-:W-:Y:S01]  /*1210*/  ISETP.NE.AND P3, PT, R8, 0x1, PT ;  /* 0x000000010800780c */ /* 0x002fe20003f65270 */
[----:B------:R-:W-:Y:S01]  /*1220*/  IMAD.U32 R5, RZ, RZ, UR5 ;  /* 0x00000005ff057e24 */ /* 0x000fe2000f8e00ff */
[----:B------:R-:W1:Y:S01]  /*1230*/  LDC R8, c[0x0][0x424] ;  /* 0x00010900ff087b82 */ /* 0x000e620000000800 */
[----:B------:R-:W-:Y:S01]  /*1240*/  IMAD.U32 R7, RZ, RZ, UR7 ;  /* 0x00000007ff077e24 */ /* 0x000fe2000f8e00ff */
[----:B------:R-:W-:Y:S02]  /*1250*/  ULOP3.LUT UR8, URZ, UR8, URZ, 0x33, !UPT ;  /* 0x000000083f087292 */ /* 0x000fe4000f8e333f */
[----:B------:R3:W5:Y:S01]  /*1260*/  @P0 LDG.E R3, desc[UR48][R4.64] ;  /* 0x0000003004030981 */ /* 0x000762000c1e1900 */
[----:B------:R-:W-:Y:S01]  /*1270*/  ULDC UR4, c[0x0][0xc3c] ;  /* 0x00030f0000047ab9 */ /* 0x000fe20000000800 */
[----:B------:R-:W-:Y:S01]  /*1280*/  ULDC.64 UR6, c[0x0][0x418] ;  /* 0x0001060000067ab9 */ /* 0x000fe20000000a00 */
[----:B------:R-:W-:Y:S01]  /*1290*/  ULDC UR5, c[0x0][0x988] ;  /* 0x0002620000057ab9 */ /* 0x000fe20000000800 */
[----:B------:R-:W5:Y:S01]  /*12a0*/  @P1 LDG.E R0, desc[UR48][R6.64] ;  /* 0x0000003006001981 */ /* 0x000f62000c1e1900 */
[----:B------:R-:W-:Y:S01]  /*12b0*/  UIADD3 UR4, UR8, UR4, URZ ;  /* 0x0000000408047290 */ /* 0x000fe2000fffe03f */
[----:B------:R-:W-:Y:S01]  /*12c0*/  ISETP.NE.U32.AND P0, PT, RZ, UR6, PT ;  /* 0x00000006ff007c0c */ /* 0x000fe2000bf05070 */
[----:B------:R-:W4:Y:S01]  /*12d0*/  @P3 LDC R10, c[0x0][0x44c] ;  /* 0x00011300ff0a3b82 */ /* 0x000f220000000800 */
[----:B--2---:R-:W-:Y:S01]  /*12e0*/  ISETP.GE.AND P2, PT, R13, 0x1, PT ;  /* 0x000000010d00780c */ /* 0x004fe20003f46270 */
[----:B------:R-:W-:Y:S01]  /*12f0*/  UIMAD UR41, UR4, 0xc0, URZ ;  /* 0x000000c0042978a4 */ /* 0x000fe2000f8e023f */
[----:B------:R-:W-:-:S02]  /*1300*/  ISETP.NE.AND.EX P0, PT, RZ, UR7, PT, P0 ;  /* 0x00000007ff007c0c */ /* 0x000fc4000bf05300 */
[----:B---3--:R-:W-:Y:S01]  /*1310*/  IADD3 R5, -R105, 0x1, RZ ;  /* 0x0000000169057810 */ /* 0x008fe20007ffe1ff */
[----:B------:R-:W-:Y:S01]  /*1320*/  UIADD3 UR4, UR41, 0xbf, URZ ;  /* 0x000000bf29047890 */ /* 0x000fe2000fffe03f */
[----:B0-----:R-:W-:Y:S01]  /*1330*/  LOP3.LUT R2, R2, 0xffffffef, RZ, 0xc0, !PT ;  /* 0xffffffef02027812 */ /* 0x001fe200078ec0ff */
[----:B------:R-:W0:Y:S03]  /*1340*/  @P3 LDC R11, c[0x0][0x450] ;  /* 0x00011400ff0b3b82 */ /* 0x000e260000000800 */
[----:B------:R-:W-:-:S04]  /*1350*/  @P3 LOP3.LUT R2, R2, 0x10, RZ, 0xfc, !PT ;  /* 0x0000001002023812 */ /* 0x000fc800078efcff */
[----:B------:R-:W-:-:S04]  /*1360*/  LOP3.LUT R2, R2, 0xfffffff7, RZ, 0xc0, !PT ;  /* 0xfffffff702027812 */ /* 0x000fc800078ec0ff */
[----:B------:R-:W-:Y:S01]  /*1370*/  @P2 LOP3.LUT R2, R2, 0x8, RZ, 0xfc, !PT ;  /* 0x0000000802022812 */ /* 0x000fe200078efcff */
[----:B----4-:R-:W-:-:S04]  /*1380*/  @P3 IMAD.HI.U32 R4, R10, UR4, RZ ;  /* 0x000000040a043c27 */ /* 0x010fc8000f8e00ff */
[----:B-----5:R-:W-:Y:S01]  /*1390*/  FMUL.FTZ R0, R3, R0 ;  /* 0x0000000003007220 */ /* 0x020fe20000410000 */
[----:B------:R-:W-:Y:S01]  /*13a0*/  IMAD.U32 R3, RZ, RZ, UR4 ;  /* 0x00000004ff037e24 */ /* 0x000fe2000f8e00ff */
[----:B0-----:R-:W-:Y:S02]  /*13b0*/  @P3 SHF.R.U32.HI R3, RZ, R11, R4 ;  /* 0x0000000bff033219 */ /* 0x001fe40000011604 */
[----:B------:R-:W-:Y:S01]  /*13c0*/  FMUL.FTZ R6, R0, UR5 ;  /* 0x0000000500067c20 */ /* 0x000fe20008410000 */
[----:B-1----:R-:W-:-:S04]  /*13d0*/  SEL R0, R8, 0x1, P0 ;  /* 0x0000000108007807 */ /* 0x002fc80000000000 */
[----:B------:R-:W-:Y:S01]  /*13e0*/  R2UR UR42, R6 ;  /* 0x00000000062a72ca */ /* 0x000fe200000e0000 */
[CC--:B------:R-:W-:Y:S02]  /*13f0*/  IMAD R6, R0.reuse, R9.reuse, R5 ;  /* 0x0000000900067224 */ /* 0x0c0fe400078e0205 */
[----:B------:R-:W-:Y:S02]  /*1400*/  IMAD R17, R0, R9, RZ ;  /* 0x0000000900117224 */ /* 0x000fe400078e02ff */
[----:B------:R-:W-:-:S04]  /*1410*/  IMAD.IADD R5, R6, 0x1, R3 ;  /* 0x0000000106057824 */ /* 0x000fc800078e0203 */
[----:B------:R-:W-:Y:S01]  /*1420*/  IMAD.IADD R3, R5, 0x1, R12 ;  /* 0x0000000105037824 */ /* 0x000fe200078e020c */
[----:B------:R-:W-:Y:S06]  /*1430*/  @!P2 BRA `(.L_x_813) ;  /* 0x000000000040a947 */ /* 0x000fec0003800000 */
[C---:B------:R-:W-:Y:S01]  /*1440*/  ISETP.GT.AND P0, PT, R5.reuse, RZ, PT ;  /* 0x000000ff0500720c */ /* 0x040fe20003f04270 */
[----:B------:R-:W-:-:S12]  /*1450*/  VIADD R4, R5, 0xffffffff ;  /* 0xffffffff05047836 */ /* 0x000fd80000000000 */
[----:B------:R-:W-:Y:S05]  /*1460*/  @P0 BRA `(.L_x_814) ;  /* 0x00000000001c0947 */ /* 0x000fea0003800000 */
[----:B------:R-:W-:Y:S01]  /*1470*/  ISETP.NE.AND P0, PT, R13, 0x1, PT ;  /* 0x000000010d00780c */ /* 0x000fe20003f05270 */
[----:B------:R-:W-:-:S12]  /*1480*/  IMAD.MOV R5, RZ, RZ, -R5 ;  /* 0x000000ffff057224 */ /* 0x000fd800078e0a05 */
[----:B------:R-:W0:Y:S02]  /*1490*/  @P0 LDC.64 R6, c[0x0][0x9e8] ;  /* 0x00027a00ff060b82 */ /* 0x000e240000000a00 */
[----:B0-----:R-:W-:-:S05]  /*14a0*/  @P0 IMAD.HI.U32 R4, R5, R6, RZ ;  /* 0x0000000605040227 */ /* 0x001fca00078e00ff */
[----:B------:R-:W-:-:S04]  /*14b0*/  @P0 SHF.R.U32.HI R5, RZ, R7, R4 ;  /* 0x00000007ff050219 */ /* 0x000fc80000011604 */
[----:B------:R-:W-:Y:S01]  /*14c0*/  LOP3.LUT R4, RZ, R5, RZ, 0x33, !PT ;  /* 0x00000005ff047212 */ /* 0x000fe200078e33ff */
[----:B------:R-:W-:Y:S06]  /*14d0*/  BRA `(.L_x_815) ;  /* 0x0000000000107947 */ /* 0x000fec0003800000 */
.L_x_814:
[----:B------:R-:W-:-:S13]  /*14e0*/  ISETP.NE.AND P0, PT, R13, 0x1, PT ;  /* 0x000000010d00780c */ /* 0x000fda0003f05270 */
[----:B------:R-:W0:Y:S02]  /*14f0*/  @P0 LDC.64 R6, c[0x0][0x9e8] ;  /* 0x00027a00ff060b82 */ /* 0x000e240000000a00 */
[----:B0-----:R-:W-:-:S05]  /*1500*/  @P0 IMAD.HI.U32 R6, R4, R6, RZ ;  /* 0x0000000604060227 */ /* 0x001fca00078e00ff */
[----:B------:R-:W-:-:S07]  /*1510*/  @P0 SHF.R.U32.HI R4, RZ, R7, R6 ;  /* 0x00000007ff040219 */ /* 0x000fce0000011606 */
.L_x_815:
[----:B------:R-:W-:-:S05]  /*1520*/  IMAD R4, R4, R13, R13 ;  /* 0x0000000d04047224 */ /* 0x000fca00078e020d */
[----:B------:R-:W-:-:S07]  /*1530*/  VIMNMX R3, R3, R4, PT ;  /* 0x0000000403037248 */ /* 0x000fce0003fe0100 */
.L_x_813:
[----:B------:R-:W0:Y:S01]  /*1540*/  @P3 LDC R5, c[0x0][0x44c] ;  /* 0x00011300ff053b82 */ /* 0x000e220000000800 */
[----:B------:R-:W-:Y:S01]  /*1550*/  IMAD.U32 R4, RZ, RZ, UR41 ;  /* 0x00000029ff047e24 */ /* 0x000fe2000f8e00ff */
[----:B------:R-:W-:Y:S01]  /*1560*/  ULDC UR4, c[0x0][0x9dc] ;  /* 0x0002770000047ab9 */ /* 0x000fe20000000800 */
[CC--:B------:R-:W-:Y:S02]  /*1570*/  IMAD R105, R0.reuse, R9.reuse, -R105 ;  /* 0x0000000900697224 */ /* 0x0c0fe400078e0a69 */
[----:B------:R-:W-:Y:S02]  /*1580*/  VIADD R3, R3, 0x9f ;  /* 0x0000009f03037836 */ /* 0x000fe40000000000 */
[----:B------:R-:W-:Y:S01]  /*1590*/  IMAD R0, R0, R9, 0x9f ;  /* 0x0000009f00007424 */ /* 0x000fe200078e0209 */
[----:B------:R-:W1:Y:S03]  /*15a0*/  @P3 LDC R6, c[0x0][0x450] ;  /* 0x00011400ff063b82 */ /* 0x000e660000000800 */
[----:B------:R-:W-:-:S04]  /*15b0*/  IMAD.HI R0, R0, 0x66666667, RZ ;  /* 0x6666666700007827 */ /* 0x000fc800078e02ff */
[----:B0-----:R-:W-:-:S05]  /*15c0*/  @P3 IMAD.HI.U32 R5, R5, UR41, RZ ;  /* 0x0000002905053c27 */ /* 0x001fca000f8e00ff */
[----:B-1----:R-:W-:-:S05]  /*15d0*/  @P3 SHF.R.U32.HI R4, RZ, R6, R5 ;  /* 0x00000006ff043219 */ /* 0x002fca0000011605 */
[----:B------:R-:W-:Y:S02]  /*15e0*/  IMAD.IADD R6, R105, 0x1, R4 ;  /* 0x0000000169067824 */ /* 0x000fe400078e0204 */
[----:B------:R-:W-:Y:S01]  /*15f0*/  IMAD.HI R4, R3, 0x66666667, RZ ;  /* 0x6666666703047827 */ /* 0x000fe200078e02ff */
[----:B------:R-:W-:-:S03]  /*1600*/  SHF.R.U32.HI R3, RZ, 0x1f, R0 ;  /* 0x0000001fff037819 */ /* 0x000fc60000011600 */
[----:B------:R-:W-:Y:S01]  /*1610*/  VIADD R7, R6, -UR4 ;  /* 0x8000000406077c36 */ /* 0x000fe20008000000 */
[----:B------:R-:W-:Y:S02]  /*1620*/  SHF.R.U32.HI R5, RZ, 0x1f, R4 ;  /* 0x0000001fff057819 */ /* 0x000fe40000011604 */
[----:B------:R-:W-:Y:S02]  /*1630*/  LEA.HI.SX32 R3, R0, R3, 0x1a ;  /* 0x0000000300037211 */ /* 0x000fe400078fd2ff */
[----:B------:R-:W-:Y:S02]  /*1640*/  LEA.HI.SX32 R104, R4, R5, 0x1a ;  /* 0x0000000504687211 */ /* 0x000fe400078fd2ff */
[----:B------:R-:W-:Y:S02]  /*1650*/  R2UR UR4, R7 ;  /* 0x00000000070472ca */ /* 0x000fe400000e0000 */
[----:B------:R-:W-:Y:S01]  /*1660*/  VIMNMX R104, R3, R104, PT ;  /* 0x0000006803687248 */ /* 0x000fe20003fe0100 */
[----:B------:R-:W-:-:S12]  /*1670*/  @!P2 BRA `(.L_x_816) ;  /* 0x000000000044a947 */ /* 0x000fd80003800000 */
[----:B------:R-:W-:-:S13]  /*1680*/  ISETP.GT.AND P0, PT, R6, -0x1, PT ;  /* 0xffffffff0600780c */ /* 0x000fda0003f04270 */
[----:B------:R-:W-:Y:S05]  /*1690*/  @P0 BRA `(.L_x_817) ;  /* 0x00000000001c0947 */ /* 0x000fea0003800000 */
[----:B------:R-:W-:Y:S02]  /*16a0*/  ISETP.NE.AND P0, PT, R13, 0x1, PT ;  /* 0x000000010d00780c */ /* 0x000fe40003f05270 */
[----:B------:R-:W-:-:S11]  /*16b0*/  LOP3.LUT R3, RZ, R6, RZ, 0x33, !PT ;  /* 0x00000006ff037212 */ /* 0x000fd600078e33ff */
[----:B------:R-:W0:Y:S02]  /*16c0*/  @P0 LDC.64 R4, c[0x0][0x9e8] ;  /* 0x00027a00ff040b82 */ /* 0x000e240000000a00 */
[----:B0-----:R-:W-:-:S05]  /*16d0*/  @P0 IMAD.HI.U32 R0, R3, R4, RZ ;  /* 0x0000000403000227 */ /* 0x001fca00078e00ff */
[----:B------:R-:W-:-:S04]  /*16e0*/  @P0 SHF.R.U32.HI R3, RZ, R5, R0 ;  /* 0x00000005ff030219 */ /* 0x000fc80000011600 */
[----:B------:R-:W-:Y:S01]  /*16f0*/  LOP3.LUT R6, RZ, R3, RZ, 0x33, !PT ;  /* 0x00000003ff067212 */ /* 0x000fe200078e33ff */
[----:B------:R-:W-:Y:S06]  /*1700*/  BRA `(.L_x_818) ;  /* 0x0000000000107947 */ /* 0x000fec0003800000 */
.L_x_817:
[----:B------:R-:W-:-:S13]  /*1710*/  ISETP.NE.AND P0, PT, R13, 0x1, PT ;  /* 0x000000010d00780c */ /* 0x000fda0003f05270 */
[----:B------:R-:W0:Y:S02]  /*1720*/  @P0 LDC.64 R4, c[0x0][0x9e8] ;  /* 0x00027a00ff040b82 */ /* 0x000e240000000a00 */
[----:B0-----:R-:W-:-:S05]  /*1730*/  @P0 IMAD.HI.U32 R0, R6, R4, RZ ;  /* 0x0000000406000227 */ /* 0x001fca00078e00ff */
[----:B------:R-:W-:-:S07]  /*1740*/  @P0 SHF.R.U32.HI R6, RZ, R5, R0 ;  /* 0x00000005ff060219 */ /* 0x000fce0000011600 */
.L_x_818:
[----:B------:R-:W-:-:S05]  /*1750*/  IMAD R6, R6, R13, RZ ;  /* 0x0000000d06067224 */ /* 0x000fca00078e02ff */
[----:B------:R-:W-:-:S13]  /*1760*/  R2UR UR5, R6 ;  /* 0x00000000060572ca */ /* 0x000fda00000e0000 */
[----:B------:R-:W-:-:S04]  /*1770*/  UISETP.LT.AND UP0, UPT, UR4, UR5, UPT ;  /* 0x000000050400728c */ /* 0x000fc8000bf01270 */
[----:B------:R-:W-:-:S12]  /*1780*/  USEL UR4, UR4, UR5, !UP0 ;  /* 0x0000000504047287 */ /* 0x000fd8000c000000 */
.L_x_816:
[----:B------:R-:W-:Y:S01]  /*1790*/  UIMAD.WIDE UR4, UR4, 0x66666667, URZ ;  /* 0x66666667040478a5 */ /* 0x000fe2000f8e023f */
[----:B------:R-:W-:Y:S01]  /*17a0*/  PLOP3.LUT P0, PT, PT, PT, PT, 0x80, 0x0 ;  /* 0x000000000000781c */ /* 0x000fe20003f0f070 */
[----:B------:R-:W-:Y:S01]  /*17b0*/  IMAD.MOV.U32 R0, RZ, RZ, RZ ;  /* 0x000000ffff007224 */ /* 0x000fe200078e00ff */
[----:B------:R-:W-:Y:S01]  /*17c0*/  CS2R R54, SRZ ;  /* 0x0000000000367805 */ /* 0x000fe2000001ff00 */
[----:B------:R-:W-:Y:S01]  /*17d0*/  USHF.R.U32.HI UR4, URZ, 0x1f, UR5 ;  /* 0x0000001f3f047899 */ /* 0x000fe20008011605 */
[----:B------:R-:W-:Y:S01]  /*17e0*/  IMAD.MOV.U32 R3, RZ, RZ, RZ ;  /* 0x000000ffff037224 */ /* 0x000fe200078e00ff */
[----:B------:R-:W-:Y:S02]  /*17f0*/  CS2R R8, SRZ ;  /* 0x0000000000087805 */ /* 0x000fe4000001ff00 */
[----:B------:R-:W-:Y:S01]  /*1800*/  CS2R R52, SRZ ;  /* 0x0000000000347805 */ /* 0x000fe2000001ff00 */
[----:B------:R-:W-:Y:S01]  /*1810*/  ULEA.HI.SX32 UR4, UR5, UR4, 0x1a ;  /* 0x0000000405047291 */ /* 0x000fe2000f8fd23f */
[----:B------:R-:W-:Y:S01]  /*1820*/  CS2R R10, SRZ ;  /* 0x00000000000a7805 */ /* 0x000fe2000001ff00 */
[----:B------:R-:W-:Y:S01]  /*1830*/  IMAD.MOV.U32 R5, RZ, RZ, RZ ;  /* 0x000000ffff057224 */ /* 0x000fe200078e00ff */
[----:B------:R-:W-:Y:S01]  /*1840*/  CS2R R46, SRZ ;  /* 0x00000000002e7805 */ /* 0x000fe2000001ff00 */
[----:B------:R-:W-:Y:S01]  /*1850*/  UISETP.LT.AND UP0, UPT, URZ, UR4, UPT ;  /* 0x000000043f00728c */ /* 0x000fe2000bf01270 */
[----:B------:R-:W-:-:S02]  /*1860*/  CS2R R12, SRZ ;  /* 0x00000000000c7805 */ /* 0x000fc4000001ff00 */
[----:B------:R-:W-:Y:S02]  /*1870*/  CS2R R44, SRZ ;  /* 0x00000000002c7805 */ /* 0x000fe4000001ff00 */
[----:B------:R-:W-:Y:S01]  /*1880*/  CS2R R14, SRZ ;  /* 0x00000000000e7805 */ /* 0x000fe2000001ff00 */
[----:B------:R-:W-:Y:S01]  /*1890*/  USEL UR43, URZ, UR4, !UP0 ;  /* 0x000000043f2b7287 */ /* 0x000fe2000c000000 */
[----:B------:R-:W-:Y:S02]  /*18a0*/  CS2R R38, SRZ ;  /* 0x0000000000267805 */ /* 0x000fe4000001ff00 */
[----:B------:R-:W-:Y:S02]  /*18b0*/  CS2R R20, SRZ ;  /* 0x0000000000147805 */ /* 0x000fe4000001ff00 */
[----:B------:R-:W-:Y:S02]  /*18c0*/  CS2R R36, SRZ ;  /* 0x0000000000247805 */ /* 0x000fe4000001ff00 */
[----:B------:R-:W-:-:S02]  /*18d0*/  CS2R R24, SRZ ;  /* 0x0000000000187805 */ /* 0x000fc4000001ff00 */
[----:B------:R-:W-:Y:S02]  /*18e0*/  CS2R R30, SRZ ;  /* 0x00000000001e7805 */ /* 0x000fe4000001ff00 */
[----:B------:R-:W-:Y:S01]  /*18f0*/  ISETP.GT.AND P1, PT, R104, UR43, PT ;  /* 0x0000002b68007c0c */ /* 0x000fe2000bf24270 */
[----:B------:R-:W-:Y:S01]  /*1900*/  IMAD.MOV.U32 R26, RZ, RZ, RZ ;  /* 0x000000ffff1a7224 */ /* 0x000fe200078e00ff */
[----:B------:R-:W-:Y:S02]  /*1910*/  CS2R R28, SRZ ;  /* 0x00000000001c7805 */ /* 0x000fe4000001ff00 */
[----:B------:R-:W-:-:S09]  /*1920*/  CS2R R56, SRZ ;  /* 0x0000000000387805 */ /* 0x000fd2000001ff00 */
[----:B------:R-:W-:Y:S05]  /*1930*/  @!P1 BRA `(.L_x_819) ;  /* 0x000000ec00349947 */ /* 0x000fea0003800000 */
[----:B------:R-:W0:Y:S01]  /*1940*/  S2R R4, SR_TID.X ;  /* 0x0000000000047919 */ /* 0x000e220000002100 */
[----:B------:R-:W1:Y:S01]  /*1950*/  S2UR UR44, SR_CgaCtaId ;  /* 0x00000000002c79c3 */ /* 0x000e620000008800 */
[----:B------:R-:W-:Y:S02]  /*1960*/  UMOV UR45, 0x400 ;  /* 0x00000400002d7882 */ /* 0x000fe40000000000 */
[----:B-1----:R-:W-:Y:S01]  /*1970*/  ULEA UR45, UR44, UR45, 0x18 ;  /* 0x0000002d2c2d7291 */ /* 0x002fe2000f8ec03f */
[----:B0-----:R-:W-:-:S05]  /*1980*/  VIADD R6, R4, 0xffffff80 ;  /* 0xffffff8004067836 */ /* 0x001fca0000000000 */
[----:B------:R-:W-:-:S04]  /*1990*/  SHF.R.S32.HI R4, RZ, 0x1f, R6 ;  /* 0x0000001fff047819 */ /* 0x000fc80000011406 */
[----:B------:R-:W-:-:S04]  /*19a0*/  LEA.HI R4, R4, R6, RZ, 0x7 ;  /* 0x0000000604047211 */ /* 0x000fc800078f38ff */
[----:B------:R-:W-:-:S05]  /*19b0*/  SHF.R.S32.HI R4, RZ, 0x7, R4 ;  /* 0x00000007ff047819 */ /* 0x000fca0000011404 */
[----:B------:R-:W0:Y:S02]  /*19c0*/  SHFL.IDX PT, R0, R4, RZ, 0x1f ;  /* 0x00001fff04007589 */ /* 0x000e2400000e0000 */
[----:B0-----:R-:W-:-:S13]  /*19d0*/  R2UR UR6, R0 ;  /* 0x00000000000672ca */ /* 0x001fda00000e0000 */
[----:B------:R-:W-:Y:S02]  /*19e0*/  UIMAD.WIDE UR4, UR6, 0x55555556, URZ ;  /* 0x55555556060478a5 */ /* 0x000fe4000f8e023f */
[----:B------:R-:W-:Y:S02]  /*19f0*/  UIADD3 UR4, UR45, 0xb000, URZ ;  /* 0x0000b0002d047890 */ /* 0x000fe4000fffe03f */
[----:B------:R-:W-:Y:S02]  /*1a00*/  ULEA.HI UR5, UR5, UR5, URZ, 0x1 ;  /* 0x0000000505057291 */ /* 0x000fe4000f8f083f */
[----:B------:R-:W-:Y:S02]  /*1a10*/  ULOP3.LUT UP0, URZ, UR4, 0x9f, URZ, 0xc0, !UPT ;  /* 0x0000009f043f7892 */ /* 0x000fe4000f80c03f */
[----:B------:R-:W-:-:S04]  /*1a20*/  UIMAD UR5, UR5, -0x3, UR6 ;  /* 0xfffffffd050578a4 */ /* 0x000fc8000f8e0206 */
[----:B------:R-:W-:Y:S01]  /*1a30*/  PLOP3.LUT P0, PT, PT, PT, UP0, 0x80, 0x0 ;  /* 0x000000000000781c */ /* 0x000fe20003f0f008 */
[----:B------:R-:W-:-:S04]  /*1a40*/  ULEA UR5, UR5, UR4, 0xc ;  /* 0x0000000405057291 */ /* 0x000fc8000f8e603f */
[----:B------:R-:W-:-:S04]  /*1a50*/  USHF.R.U32.HI UR5, URZ, 0x4, UR5 ;  /* 0x000000043f057899 */ /* 0x000fc80008011605 */
[----:B------:R-:W-:-:S04]  /*1a60*/  ULOP3.LUT UR50, UR5, 0x3fff, URZ, 0xc0, !UPT ;  /* 0x00003fff05327892 */ /* 0x000fc8000f8ec03f */
[----:B------:R-:W-:Y:S08]  /*1a70*/  @!P0 BRA `(.L_x_820) ;  /* 0x0000000000408947 */ /* 0x000ff00003800000 */
[----:B------:R-:W-:Y:S01]  /*1a80*/  MOV R0, 0x0 ;  /* 0x0000000000007802 */ /* 0x000fe20000000f00 */
[----:B------:R-:W-:Y:S01]  /*1a90*/  ULDC.64 UR4, c[0x4][0x98] ;  /* 0x0100260000047ab9 */ /* 0x000fe20000000a00 */
[----:B------:R-:W-:Y:S01]  /*1aa0*/  ULDC.64 UR6, c[0x4][0x30] ;  /* 0x01000c0000067ab9 */ /* 0x000fe20000000a00 */
[----:B------:R-:W-:Y:S01]  /*1ab0*/  IMAD.U32 R4, RZ, RZ, UR4 ;  /* 0x00000004ff047e24 */ /* 0x000fe2000f8e00ff */
[----:B------:R0:W1:Y:S01]  /*1ac0*/  LDC.64 R14, c[0x4][R0] ;  /* 0x01000000000e7b82 */ /* 0x0000620000000a00 */
[----:B------:R-:W-:Y:S01]  /*1ad0*/  IMAD.U32 R5, RZ, RZ, UR5 ;  /* 0x00000005ff057e24 */ /* 0x000fe2000f8e00ff */
        /* <DEDUP_REMOVED lines=10> */
.L_x_820:
[----:B------:R-:W-:Y:S01]  /*1b80*/  ULEA.HI UR4, UR46, UR46, URZ, 0x1 ;  /* 0x0000002e2e047291 */ /* 0x000fe2000f8f083f */
[----:B------:R-:W-:-:S03]  /*1b90*/  IMAD.U32 R3, RZ, RZ, UR47 ;  /* 0x0000002fff037e24 */ /* 0x000fc6000f8e00ff */
[----:B------:R-:W-:Y:S02]  /*1ba0*/  ULOP3.LUT UR4, UR4, 0xfffffffe, URZ, 0xc0, !UPT ;  /* 0xfffffffe04047892 */ /* 0x000fe4000f8ec03f */
[----:B------:R-:W-:Y:S02]  /*1bb0*/  ISETP.NE.AND P0, PT, R3, 0x3, PT ;  /* 0x000000030300780c */ /* 0x000fe40003f05270 */
[----:B------:R-:W-:-:S06]  /*1bc0*/  UIADD3 UR4, UR46, -UR4, URZ ;  /* 0x800000042e047290 */ /* 0x000fcc000fffe03f */
[----:B------:R-:W-:-:S05]  /*1bd0*/  IMAD.U32 R0, RZ, RZ, UR4 ;  /* 0x00000004ff007e24 */ /* 0x000fca000f8e00ff */
[----:B------:R-:W-:-:S04]  /*1be0*/  SHF.L.U32 R0, R0, 0x1f, RZ ;  /* 0x0000001f00007819 */ /* 0x000fc800000006ff */
[----:B------:R-:W0:Y:S02]  /*1bf0*/  SYNCS.PHASECHK.TRANS64.TRYWAIT P1, [UR45+0x13200], R0 ;  /* 0x01320000ff0075a7 */ /* 0x000e24000802016d */
[----:B0-----:R-:W-:Y:S05]  /*1c00*/  @!P1 BRA `(.L_x_821) ;  /* 0x0000015400609947 */ /* 0x001fea0003800000 */
.L_x_995:
[----:B------:R-:W-:Y:S05]  /*1c10*/  @!P0 BRA `(.L_x_822) ;  /* 0x0000000000048947 */ /* 0x000fea0003800000 */
[----:B------:R-:W-:Y:S01]  /*1c20*/  BPT.TRAP 0x1 ;  /* 0x000000040000795c */ /* 0x000fe20000300000 */
.L_x_822:
[----:B0-----:R-:W-:Y:S02]  /*1c30*/  IMAD.U32 R3, RZ, RZ, UR37 ;  /* 0x00000025ff037e24 */ /* 0x001fe4000f8e00ff */
[----:B------:R-:W-:-:S03]  /*1c40*/  IMAD.U32 R0, RZ, RZ, UR36 ;  /* 0x00000024ff007e24 */ /* 0x000fc6000f8e00ff */
[----:B------:R-:W-:Y:S02]  /*1c50*/  LEA R3, R3, UR45, 0x3 ;  /* 0x0000002d03037c11 */ /* 0x000fe4000f8e18ff */
[----:B------:R-:W-:-:S04]  /*1c60*/  SHF.L.U32 R0, R0, 0x1f, RZ ;  /* 0x0000001f00007819 */ /* 0x000fc800000006ff */
[----:B------:R0:W1:Y:S01]  /*1c70*/  SYNCS.PHASECHK.TRANS64.TRYWAIT P1, [R3+URZ+0x13230], R0 ;  /* 0x01323000030075a7 */ /* 0x000062000802017f */
[----:B------:R-:W-:Y:S05]  /*1c80*/  @!P0 BRA `(.L_x_823) ;  /* 0x0000000000048947 */ /* 0x000fea0003800000 */
[----:B------:R-:W-:Y:S01]  /*1c90*/  BPT.TRAP 0x1 ;  /* 0x000000040000795c */ /* 0x000fe20000300000 */
.L_x_823:
[----:B-1----:R-:W-:Y:S05]  /*1ca0*/  @P1 BRA `(.L_x_824) ;  /* 0x0000000000081947 */ /* 0x002fea0003800000 */
[----:B------:R-:W1:Y:S02]  /*1cb0*/  SYNCS.PHASECHK.TRANS64.TRYWAIT P1, [R3+URZ+0x13230], R0 ;  /* 0x01323000030075a7 */ /* 0x000e64000802017f */
[----:B-1----:R-:W-:Y:S05]  /*1cc0*/  @!P1 BRA `(.L_x_825) ;  /* 0x0000015400489947 */ /* 0x002fea0003800000 */
.L_x_824:
[----:B------:R-:W-:-:S04]  /*1cd0*/  UIADD3 UR4, UR45, 0xe000, URZ ;  /* 0x0000e0002d047890 */ /* 0x000fc8000fffe03f */
[----:B------:R-:W-:-:S04]  /*1ce0*/  USHF.R.U32.HI UR4, URZ, 0x4, UR4 ;  /* 0x000000043f047899 */ /* 0x000fc80008011604 */
[----:B------:R-:W-:-:S06]  /*1cf0*/  ULOP3.LUT UR4, UR4, 0x3fff, URZ, 0xc0, !UPT ;  /* 0x00003fff04047892 */ /* 0x000fcc000f8ec03f */
[----:B------:R-:W-:Y:S01]  /*1d00*/  IMAD.U32 R4, RZ, RZ, UR4 ;  /* 0x00000004ff047e24 */ /* 0x000fe2000f8e00ff */
[----:B------:R-:W-:Y:S05]  /*1d10*/  WARPSYNC.ALL ;  /* 0x0000000000007948 */ /* 0x000fea0003800000 */
[----:B------:R-:W-:-:S04]  /*1d20*/  LOP3.LUT R4, R4, 0x10000, RZ, 0xfc, !PT ;  /* 0x0001000004047812 */ /* 0x000fc800078efcff */
[----:B------:R-:W-:Y:S01]  /*1d30*/  R2UR UR12, R4 ;  /* 0x00000000040c72ca */ /* 0x000fe200000e0000 */
[----:B------:R-:W-:Y:S01]  /*1d40*/  ULOP3.LUT UR50, UR50, 0x10000, URZ, 0xfc, !UPT ;  /* 0x0001000032327892 */ /* 0x000fe2000f8efc3f */
[----:B------:R-:W-:Y:S01]  /*1d50*/  WARPGROUP.ARRIVE ;  /* 0x00000000000079c5 */ /* 0x000fe20000000000 */
[----:B------:R-:W-:Y:S01]  /*1d60*/  UMOV UR9, 0x80000020 ;  /* 0x8000002000097882 */ /* 0x000fe20000000000 */
[----:B------:R-:W-:Y:S01]  /*1d70*/  UMOV UR11, 0x80000020 ;  /* 0x80000020000b7882 */ /* 0x000fe20000000000 */
[----:B------:R-:W-:-:S03]  /*1d80*/  UMOV UR7, 0x80000020 ;  /* 0x8000002000077882 */ /* 0x000fc60000000000 */
[----:B------:R-:W-:-:S05]  /*1d90*/  UMOV UR8, UR50 ;  /* 0x0000003200087c82 */ /* 0x000fca0008000000 */
        /* <DEDUP_REMOVED lines=60> */
.L_x_826:
[----:B------:R-:W2:Y:S01]  /*2160*/  LDC R107, c[0x0][0x448] ;  /* 0x00011200ff6b7b82 */ /* 0x000ea20000000800 */
[----:B------:R-:W-:Y:S01]  /*2170*/  VIADD R5, R19, UR41 ;  /* 0x0000002913057c36 */ /* 0x000fe20008000000 */
[----:B------:R-:W-:Y:S01]  /*2180*/  R2UR UR6, R3 ;  /* 0x00000000030672ca */ /* 0x000fe200000e0000 */
[----:B------:R-:W-:Y:S01]  /*2190*/  IMAD.MOV.U32 R9, RZ, RZ, -0xa0 ;  /* 0xffffff60ff097424 */ /* 0x000fe200078e00ff */
[----:B------:R-:W-:Y:S01]  /*21a0*/  LOP3.LUT P1, RZ, R2, 0x8, RZ, 0xc0, !PT ;  /* 0x0000000802ff7812 */ /* 0x000fe2000782c0ff */
[----:B------:R-:W-:Y:S01]  /*21b0*/  ULDC UR21, c[0x0][0x9dc] ;  /* 0x0002770000157ab9 */ /* 0x000fe20000000800 */
[----:B------:R-:W-:Y:S01]  /*21c0*/  ULDC UR7, c[0x0][0x9e0] ;  /* 0x0002780000077ab9 */ /* 0x000fe20000000800 */
[----:B------:R-:W-:Y:S01]  /*21d0*/  IMAD R9, R104, R9, 0xa1 ;  /* 0x000000a168097424 */ /* 0x000fe200078e0209 */
[----:B------:R-:W3:Y:S07]  /*21e0*/  LDC R6, c[0x0][0x288] ;  /* 0x0000a200ff067b82 */ /* 0x000eee0000000800 */
[----:B------:R-:W-:-:S04]  /*21f0*/  UIADD3 UR6, UR6, 0x13240, URZ ;  /* 0x0001324006067890 */ /* 0x000fc8000fffe03f */
[----:B------:R-:W-:Y:S01]  /*2200*/  UPRMT UR6, UR44, 0x654, UR6 ;  /* 0x000006542c067896 */ /* 0x000fe20008000006 */
[----:B--2---:R-:W-:-:S08]  /*2210*/  ISETP.NE.AND P2, PT, R107, 0x1, PT ;  /* 0x000000016b00780c */ /* 0x004fd00003f45270 */
[----:B------:R-:W-:Y:S01]  /*2220*/  SYNCS.ARRIVE.TRANS64.RED.A1T0 RZ, [UR6], RZ ;  /* 0x000000ffffff79a7 */ /* 0x000fe20008100406 */
[----:B------:R-:W-:-:S04]  /*2230*/  ULOP3.LUT UR6, URZ, UR21, URZ, 0x33, !UPT ;  /* 0x000000153f067292 */ /* 0x000fc8000f8e333f */
[----:B01----:R-:W0:Y:S08]  /*2240*/  @P2 LDC R0, c[0x0][0x44c] ;  /* 0x00011300ff002b82 */ /* 0x003e300000000800 */
[----:B------:R-:W1:Y:S01]  /*2250*/  @P2 LDC R7, c[0x0][0x450] ;  /* 0x00011400ff072b82 */ /* 0x000e620000000800 */
[----:B0-----:R-:W-:-:S05]  /*2260*/  @P2 IMAD.HI.U32 R0, R5, R0, RZ ;  /* 0x0000000005002227 */ /* 0x001fca00078e00ff */
[----:B-1----:R-:W-:Y:S01]  /*2270*/  @P2 SHF.R.U32.HI R5, RZ, R7, R0 ;  /* 0x00000007ff052219 */ /* 0x002fe20000011600 */
[----:B------:R-:W-:Y:S02]  /*2280*/  IMAD R0, R104, -0xa0, R17 ;  /* 0xffffff6068007824 */ /* 0x000fe400078e0211 */
[----:B------:R-:W-:Y:S02]  /*2290*/  IMAD R7, R18, -0x2, R9 ;  /* 0xfffffffe12077824 */ /* 0x000fe400078e0209 */
[----:B------:R-:W0:Y:S01]  /*22a0*/  SHFL.IDX PT, R13, R5, RZ, 0x1c1f ;  /* 0x001c1fff050d7589 */ /* 0x000e2200000e0000 */
[----:B------:R-:W-:Y:S02]  /*22b0*/  VIADD R3, R0, 0xa0 ;  /* 0x000000a000037836 */ /* 0x000fe40000000000 */
[----:B---3--:R-:W-:Y:S01]  /*22c0*/  IADD3 R0, R7, -R6, R17 ;  /* 0x8000000607007210 */ /* 0x008fe20007ffe011 */
[----:B------:R-:W-:Y:S02]  /*22d0*/  VIADD R9, R9, 0xffffffff ;  /* 0xffffffff09097836 */ /* 0x000fe40000000000 */
[----:B------:R-:W-:-:S02]  /*22e0*/  IMAD R8, R18, -0x2, R3 ;  /* 0xfffffffe12087824 */ /* 0x000fc400078e0203 */
[C---:B------:R-:W-:Y:S02]  /*22f0*/  VIADD R3, R0.reuse, UR7 ;  /* 0x0000000700037c36 */ /* 0x040fe40008000000 */
[----:B------:R-:W-:Y:S02]  /*2300*/  VIADD R0, R0, UR6 ;  /* 0x0000000600007c36 */ /* 0x000fe40008000000 */
[----:B------:R-:W-:Y:S01]  /*2310*/  VIADD R7, R7, 0xffffffff ;  /* 0xffffffff07077836 */ /* 0x000fe20000000000 */
[----:B0-----:R-:W-:Y:S01]  /*2320*/  VIADDMNMX R10, R13, R3, R8, PT ;  /* 0x000000030d0a7246 */ /* 0x001fe20003800108 */
[----:B------:R-:W-:Y:S01]  /*2330*/  IMAD.IADD R11, R0, 0x1, R13 ;  /* 0x00000001000b7824 */ /* 0x000fe200078e020d */
[----:B------:R-:W-:Y:S06]  /*2340*/  @!P1 BRA `(.L_x_827) ;  /* 0x00000000005c9947 */ /* 0x000fec0003800000 */
[----:B------:R-:W-:Y:S01]  /*2350*/  IADD3 R12, R17, -R6, R13 ;  /* 0x80000006110c7210 */ /* 0x000fe20007ffe00d */
[----:B------:R-:W-:Y:S03]  /*2360*/  BSSY B0, `(.L_x_828) ;  /* 0x0000012000007945 */ /* 0x000fe60003800000 */
[----:B------:R-:W-:-:S13]  /*2370*/  ISETP.GT.AND P1, PT, R12, -0x1, PT ;  /* 0xffffffff0c00780c */ /* 0x000fda0003f24270 */
[----:B------:R-:W-:Y:S05]  /*2380*/  @P1 BRA `(.L_x_829) ;  /* 0x0000000000241947 */ /* 0x000fea0003800000 */
[----:B------:R-:W-:Y:S01]  /*2390*/  ULDC UR6, c[0x0][0x9e4] ;  /* 0x0002790000067ab9 */ /* 0x000fe20000000800 */
[----:B------:R-:W-:Y:S01]  /*23a0*/  LOP3.LUT R13, RZ, R12, RZ, 0x33, !PT ;  /* 0x0000000cff0d7212 */ /* 0x000fe200078e33ff */
[----:B------:R-:W-:-:S05]  /*23b0*/  IMAD.U32 R15, RZ, RZ, UR6 ;  /* 0x00000006ff0f7e24 */ /* 0x000fca000f8e00ff */
[----:B------:R-:W-:-:S13]  /*23c0*/  ISETP.NE.AND P1, PT, R15, 0x1, PT ;  /* 0x000000010f00780c */ /* 0x000fda0003f25270 */
[----:B------:R-:W0:Y:S02]  /*23d0*/  @P1 LDC.64 R20, c[0x0][0x9e8] ;  /* 0x00027a00ff141b82 */ /* 0x000e240000000a00 */
[----:B0-----:R-:W-:-:S05]  /*23e0*/  @P1 IMAD.HI.U32 R12, R13, R20, RZ ;  /* 0x000000140d0c1227 */ /* 0x001fca00078e00ff */
[----:B------:R-:W-:-:S04]  /*23f0*/  @P1 SHF.R.U32.HI R13, RZ, R21, R12 ;  /* 0x00000015ff0d1219 */ /* 0x000fc8000001160c */
[----:B------:R-:W-:Y:S01]  /*2400*/  LOP3.LUT R12, RZ, R13, RZ, 0x33, !PT ;  /* 0x0000000dff0c7212 */ /* 0x000fe200078e33ff */
[----:B------:R-:W-:Y:S06]  /*2410*/  BRA `(.L_x_830) ;  /* 0x0000000000187947 */ /* 0x000fec0003800000 */
.L_x_829:
[----:B------:R-:W-:Y:S02]  /*2420*/  ULDC UR6, c[0x0][0x9e4] ;  /* 0x0002790000067ab9 */ /* 0x000fe40000000800 */
[----:B------:R-:W-:-:S05]  /*2430*/  IMAD.U32 R15, RZ, RZ, UR6 ;  /* 0x00000006ff0f7e24 */ /* 0x000fca000f8e00ff */
[----:B------:R-:W-:-:S13]  /*2440*/  ISETP.NE.AND P1, PT, R15, 0x1, PT ;  /* 0x000000010f00780c */ /* 0x000fda0003f25270 */
[----:B------:R-:W0:Y:S02]  /*2450*/  @P1 LDC.64 R20, c[0x0][0x9e8] ;  /* 0x00027a00ff141b82 */ /* 0x000e240000000a00 */
[----:B0-----:R-:W-:-:S05]  /*2460*/  @P1 IMAD.HI.U32 R14, R12, R20, RZ ;  /* 0x000000140c0e1227 */ /* 0x001fca00078e00ff */
[----:B------:R-:W-:-:S07]  /*2470*/  @P1 SHF.R.U32.HI R12, RZ, R21, R14 ;  /* 0x00000015ff0c1219 */ /* 0x000fce000001160e */
.L_x_830:
[----:B------:R-:W-:Y:S05]  /*2480*/  BSYNC B0 ;  /* 0x0000000000007941 */ /* 0x000fea0003800000 */
.L_x_828:
[----:B------:R-:W-:-:S05]  /*2490*/  IMAD R12, R12, R15, R7 ;  /* 0x0000000f0c0c7224 */ /* 0x000fca00078e0207 */
[----:B------:R-:W-:Y:S02]  /*24a0*/  VIADDMNMX R10, R12, R15, R10, PT ;  /* 0x0000000f0c0a7246 */ /* 0x000fe4000380010a */
[----:B------:R-:W-:-:S07]  /*24b0*/  VIMNMX R11, R11, R12, !PT ;  /* 0x0000000c0b0b7248 */ /* 0x000fce0007fe0100 */
.L_x_827:
[C---:B------:R-:W-:Y:S01]  /*24c0*/  ISETP.GE.AND P2, PT, R9.reuse, 0x2, PT ;  /* 0x000000020900780c */ /* 0x040fe20003f46270 */
[----:B------:R-:W0:Y:S01]  /*24d0*/  SHFL.IDX PT, R5, R5, 0x1, 0x1c1f ;  /* 0x003c1f0005057f89 */ /* 0x000e2200000e0000 */
[C---:B------:R-:W-:Y:S02]  /*24e0*/  ISETP.GE.AND P1, PT, R9.reuse, 0x9, PT ;  /* 0x000000090900780c */ /* 0x040fe40003f26270 */
[----:B------:R-:W-:Y:S02]  /*24f0*/  LOP3.LUT R16, R16, 0xefffffff, RZ, 0xc0, !PT ;  /* 0xefffffff10107812 */ /* 0x000fe400078ec0ff */
[C---:B------:R-:W-:Y:S02]  /*2500*/  ISETP.GE.AND P3, PT, R9.reuse, 0xa, PT ;  /* 0x0000000a0900780c */ /* 0x040fe40003f66270 */
[----:B------:R-:W-:Y:S02]  /*2510*/  LOP3.LUT R2, R2, 0xfffffffb, RZ, 0xc0, !PT ;  /* 0xfffffffb02027812 */ /* 0x000fe400078ec0ff */
[----:B------:R-:W-:-:S03]  /*2520*/  ISETP.GE.AND P4, PT, R9, 0x2a, PT ;  /* 0x0000002a0900780c */ /* 0x000fc60003f86270 */
[----:B------:R-:W-:Y:S02]  /*2530*/  @P2 LOP3.LUT R16, R16, 0x10000000, RZ, 0xfc, !PT ;  /* 0x1000000010102812 */ /* 0x000fe400078efcff */
[C---:B------:R-:W-:Y:S02]  /*2540*/  ISETP.GT.AND P2, PT, R11.reuse, 0x1, !P2 ;  /* 0x000000010b00780c */ /* 0x040fe40005744270 */
[----:B------:R-:W-:Y:S02]  /*2550*/  LOP3.LUT R16, R16, 0xdfffffff, RZ, 0xc0, !PT ;  /* 0xdfffffff10107812 */ /* 0x000fe400078ec0ff */
[----:B------:R-:W-:Y:S02]  /*2560*/  ISETP.LT.OR P2, PT, R10, 0x2, P2 ;  /* 0x000000020a00780c */ /* 0x000fe40001741670 */
[----:B------:R-:W-:Y:S02]  /*2570*/  @P1 LOP3.LUT R16, R16, 0x20000000, RZ, 0xfc, !PT ;  /* 0x2000000010101812 */ /* 0x000fe400078efcff */
[----:B------:R-:W-:-:S02]  /*2580*/  ISETP.GT.AND P1, PT, R11, 0x8, !P1 ;  /* 0x000000080b00780c */ /* 0x000fc40004f24270 */
[----:B------:R-:W-:Y:S01]  /*2590*/  FSEL R89, R89, -INF , !P2 ;  /* 0xff80000059597808 */ /* 0x000fe20005000000 */
[----:B0-----:R-:W-:Y:S01]  /*25a0*/  IMAD.IADD R0, R0, 0x1, R5 ;  /* 0x0000000100007824 */ /* 0x001fe200078e0205 */
[----:B------:R-:W-:Y:S02]  /*25b0*/  ISETP.LT.OR P1, PT, R10, 0x9, P1 ;  /* 0x000000090a00780c */ /* 0x000fe40000f21670 */
[----:B------:R-:W-:Y:S02]  /*25c0*/  ISETP.GE.AND P2, PT, R9, 0x11, PT ;  /* 0x000000110900780c */ /* 0x000fe40003f46270 */
[----:B------:R-:W-:Y:S02]  /*25d0*/  FSEL R92, R92, -INF , !P1 ;  /* 0xff8000005c5c7808 */ /* 0x000fe40004800000 */
[----:B------:R-:W-:Y:S02]  /*25e0*/  ISETP.GT.AND P1, PT, R11, 0x9, !P3 ;  /* 0x000000090b00780c */ /* 0x000fe40005f24270 */
[----:B------:R-:W-:-:S02]  /*25f0*/  LOP3.LUT R16, R16, 0xbfffffff, RZ, 0xc0, !PT ;  /* 0xbfffffff10107812 */ /* 0x000fc400078ec0ff */
[----:B------:R-:W-:Y:S02]  /*2600*/  ISETP.LT.OR P1, PT, R10, 0xa, P1 ;  /* 0x0000000a0a00780c */ /* 0x000fe40000f21670 */
[----:B------:R-:W-:Y:S02]  /*2610*/  @P3 LOP3.LUT R16, R16, 0x40000000, RZ, 0xfc, !PT ;  /* 0x4000000010103812 */ /* 0x000fe400078efcff */
[----:B------:R-:W-:Y:S02]  /*2620*/  FSEL R93, R93, -INF , !P1 ;  /* 0xff8000005d5d7808 */ /* 0x000fe40004800000 */
[----:B------:R-:W-:Y:S02]  /*2630*/  @P2 LOP3.LUT R2, R2, 0x4, RZ, 0xfc, !PT ;  /* 0x0000000402022812 */ /* 0x000fe400078efcff */
[----:B------:R-:W-:Y:S02]  /*2640*/  ISETP.GT.AND P1, PT, R11, 0x10, !P2 ;  /* 0x000000100b00780c */ /* 0x000fe40005724270 */
[----:B------:R-:W-:-:S02]  /*2650*/  ISETP.GE.AND P2, PT, R9, 0x12, PT ;  /* 0x000000120900780c */ /* 0x000fc40003f46270 */
[----:B------:R-:W-:Y:S02]  /*2660*/  ISETP.LT.OR P1, PT, R10, 0x11, P1 ;  /* 0x000000110a00780c */ /* 0x000fe40000f21670 */
[----:B------:R-:W-:Y:S02]  /*2670*/  LOP3.LUT R2, R2, 0xfffffffd, RZ, 0xc0, !PT ;  /* 0xfffffffd02027812 */ /* 0x000fe400078ec0ff */
[----:B------:R-:W-:Y:S02]  /*2680*/  FSEL R96, R96, -INF , !P1 ;  /* 0xff80000060607808 */ /* 0x000fe40004800000 */
[----:B------:R-:W-:Y:S02]  /*2690*/  ISETP.GT.AND P1, PT, R11, 0x11, !P2 ;  /* 0x000000110b00780c */ /* 0x000fe40005724270 */
[----:B------:R-:W-:Y:S02]  /*26a0*/  LOP3.LUT R16, R16, 0x7fffffff, RZ, 0xc0, !PT ;  /* 0x7fffffff10107812 */ /* 0x000fe400078ec0ff */
[----:B------:R-:W-:-:S02]  /*26b0*/  ISETP.LT.OR P1, PT, R10, 0x12, P1 ;  /* 0x000000120a00780c */ /* 0x000fc40000f21670 */
[----:B------:R-:W-:Y:S02]  /*26c0*/  @P2 LOP3.LUT R2, R2, 0x2, RZ, 0xfc, !PT ;  /* 0x0000000202022812 */ /* 0x000fe400078efcff */
[----:B------:R-:W-:Y:S02]  /*26d0*/  ISETP.GE.AND P2, PT, R9, 0x19, PT ;  /* 0x000000190900780c */ /* 0x000fe40003f46270 */
[----:B------:R-:W-:Y:S02]  /*26e0*/  FSEL R97, R97, -INF , !P1 ;  /* 0xff80000061617808 */ /* 0x000fe40004800000 */
[----:B------:R-:W-:Y:S02]  /*26f0*/  LOP3.LUT R2, R2, 0xfffffffe, RZ, 0xc0, !PT ;  /* 0xfffffffe02027812 */ /* 0x000fe400078ec0ff */
[----:B------:R-:W-:Y:S02]  /*2700*/  ISETP.GT.AND P1, PT, R11, 0x18, !P2 ;  /* 0x000000180b00780c */ /* 0x000fe40005724270 */
[----:B------:R-:W-:-:S02]  /*2710*/  ISETP.GE.AND P3, PT, R9, 0x22, PT ;  /* 0x000000220900780c */ /* 0x000fc40003f66270 */
[----:B------:R-:W-:Y:S02]  /*2720*/  ISETP.LT.OR P1, PT, R10, 0x19, P1 ;  /* 0x000000190a00780c */ /* 0x000fe40000f21670 */
[----:B------:R-:W-:Y:S02]  /*2730*/  VIADDMNMX R3, R5, R3, R8, PT ;  /* 0x0000000305037246 */ /* 0x000fe40003800108 */
[----:B------:R-:W-:Y:S02]  /*2740*/  @P2 LOP3.LUT R2, R2, 0x1, RZ, 0xfc, !PT ;  /* 0x0000000102022812 */ /* 0x000fe400078efcff */
[----:B------:R-:W-:Y:S02]  /*2750*/  ISETP.GE.AND P2, PT, R9, 0x1a, PT ;  /* 0x0000001a0900780c */ /* 0x000fe40003f46270 */
[----:B------:R-:W-:Y:S02]  /*2760*/  FSEL R100, R100, -INF , !P1 ;  /* 0xff80000064647808 */ /* 0x000fe40004800000 */
[----:B------:R-:W-:-:S04]  /*2770*/  ISETP.GT.AND P1, PT, R11, 0x19, !P2 ;  /* 0x000000190b00780c */ /* 0x000fc80005724270 */
[----:B------:R-:W-:-:S04]  /*2780*/  ISETP.LT.OR P1, PT, R10, 0x1a, P1 ;  /* 0x0000001a0a00780c */ /* 0x000fc80000f21670 */
[----:B------:R-:W-:Y:S02]  /*2790*/  FSEL R101, R101, -INF , !P1 ;  /* 0xff80000065657808 */ /* 0x000fe40004800000 */
[----:B------:R-:W-:Y:S02]  /*27a0*/  ISETP.GE.AND P1, PT, R9, 0x21, PT ;  /* 0x000000210900780c */ /* 0x000fe40003f26270 */
[----:B------:R-:W-:Y:S02]  /*27b0*/  @P2 LOP3.LUT R16, R16, 0x80000000, RZ, 0xfc, !PT ;  /* 0x8000000010102812 */ /* 0x000fe400078efcff */
[----:B------:R-:W-:Y:S02]  /*27c0*/  ISETP.GT.AND P2, PT, R11, 0x20, !P1 ;  /* 0x000000200b00780c */ /* 0x000fe40004f44270 */
[----:B------:R-:W-:Y:S02]  /*27d0*/  LOP3.LUT R16, R16, 0xfffffffe, RZ, 0xc0, !PT ;  /* 0xfffffffe10107812 */ /* 0x000fe400078ec0ff */
[----:B------:R-:W-:-:S02]  /*27e0*/  ISETP.LT.OR P2, PT, R10, 0x21, P2 ;  /* 0x000000210a00780c */ /* 0x000fc40001741670 */
[----:B------:R-:W-:Y:S02]  /*27f0*/  @P3 LOP3.LUT R16, R16, 0x1, RZ, 0xfc, !PT ;  /* 0x0000000110103812 */ /* 0x000fe400078efcff */
[----:B------:R-:W-:Y:S02]  /*2800*/  FSEL R72, R72, -INF , !P2 ;  /* 0xff80000048487808 */ /* 0x000fe40005000000 */
[----:B------:R-:W-:Y:S02]  /*2810*/  ISETP.GT.AND P2, PT, R11, 0x21, !P3 ;  /* 0x000000210b00780c */ /* 0x000fe40005f44270 */
[----:B------:R-:W-:Y:S02]  /*2820*/  LOP3.LUT R16, R16, 0xffdfffff, RZ, 0xc0, !PT ;  /* 0xffdfffff10107812 */ /* 0x000fe400078ec0ff */
[----:B------:R-:W-:Y:S02]  /*2830*/  ISETP.LT.OR P2, PT, R10, 0x22, P2 ;  /* 0x000000220a00780c */ /* 0x000fe40001741670 */
[----:B------:R-:W-:-:S02]  /*2840*/  @P4 LOP3.LUT R16, R16, 0x200000, RZ, 0xfc, !PT ;  /* 0x0020000010104812 */ /* 0x000fc400078efcff */
[----:B------:R-:W-:Y:S02]  /*2850*/  FSEL R73, R73, -INF , !P2 ;  /* 0xff80000049497808 */ /* 0x000fe40005000000 */
[----:B------:R-:W-:Y:S02]  /*2860*/  ISETP.GE.AND P2, PT, R9, 0x29, PT ;  /* 0x000000290900780c */ /* 0x000fe40003f46270 */
[----:B------:R-:W-:Y:S02]  /*2870*/  LOP3.LUT R16, R16, 0xffefffff, RZ, 0xc0, !PT ;  /* 0xffefffff10107812 */ /* 0x000fe400078ec0ff */
[----:B------:R-:W-:-:S04]  /*2880*/  ISETP.GT.AND P3, PT, R11, 0x28, !P2 ;  /* 0x000000280b00780c */ /* 0x000fc80005764270 */
[----:B------:R-:W-:-:S04]  /*2890*/  ISETP.LT.OR P3, PT, R10, 0x29, P3 ;  /* 0x000000290a00780c */ /* 0x000fc80001f61670 */
[----:B------:R-:W-:Y:S02]  /*28a0*/  FSEL R76, R76, -INF , !P3 ;  /* 0xff8000004c4c7808 */ /* 0x000fe40005800000 */
[----:B------:R-:W-:Y:S02]  /*28b0*/  ISETP.GT.AND P3, PT, R11, 0x29, !P4 ;  /* 0x000000290b00780c */ /* 0x000fe40006764270 */
[----:B------:R-:W-:Y:S02]  /*28c0*/  ISETP.GE.AND P4, PT, R9, 0x31, PT ;  /* 0x000000310900780c */ /* 0x000fe40003f86270 */
[----:B------:R-:W-:-:S04]  /*28d0*/  ISETP.LT.OR P3, PT, R10, 0x2a, P3 ;  /* 0x0000002a0a00780c */ /* 0x000fc80001f61670 */
[----:B------:R-:W-:Y:S02]  /*28e0*/  FSEL R77, R77, -INF , !P3 ;  /* 0xff8000004d4d7808 */ /* 0x000fe40005800000 */
[----:B------:R-:W-:-:S04]  /*28f0*/  ISETP.GT.AND P3, PT, R11, 0x30, !P4 ;  /* 0x000000300b00780c */ /* 0x000fc80006764270 */
[----:B------:R-:W-:Y:S02]  /*2900*/  ISETP.LT.OR P3, PT, R10, 0x31, P3 ;  /* 0x000000310a00780c */ /* 0x000fe40001f61670 */
[----:B------:R-:W-:Y:S02]  /*2910*/  @P4 LOP3.LUT R16, R16, 0x100000, RZ, 0xfc, !PT ;  /* 0x0010000010104812 */ /* 0x000fe400078efcff */
[----:B------:R-:W-:Y:S02]  /*2920*/  ISETP.GE.AND P4, PT, R9, 0x32, PT ;  /* 0x000000320900780c */ /* 0x000fe40003f86270 */
[----:B------:R-:W-:Y:S02]  /*2930*/  LOP3.LUT R16, R16, 0xfff7ffff, RZ, 0xc0, !PT ;  /* 0xfff7ffff10107812 */ /* 0x000fe400078ec0ff */
[----:B------:R-:W-:Y:S02]  /*2940*/  FSEL R80, R80, -INF , !P3 ;  /* 0xff80000050507808 */ /* 0x000fe40005800000 */
[----:B------:R-:W-:-:S04]  /*2950*/  ISETP.GT.AND P3, PT, R11, 0x31, !P4 ;  /* 0x000000310b00780c */ /* 0x000fc80006764270 */
[----:B------:R-:W-:-:S03]  /*2960*/  ISETP.LT.OR P3, PT, R10, 0x32, P3 ;  /* 0x000000320a00780c */ /* 0x000fc60001f61670 */
        /* <DEDUP_REMOVED lines=128> */
[----:B------:R-:W-:Y:S02]  /*3170*/  FSEL R28, R28, -INF , !P3 ;  /* 0xff8000001c1c7808 */ /* 0x000fe40005800000 */
[----:B------:R-:W-:Y:S02]  /*3180*/  LOP3.LUT R16, R16, 0xfbffffff, RZ, 0xc0, !PT ;  /* 0xfbffffff10107812 */ /* 0x000fe400078ec0ff */
[----:B------:R-:W-:-:S04]  /*3190*/  ISETP.GT.AND P3, PT, R11, 0x89, !P4 ;  /* 0x000000890b00780c */ /* 0x000fc80006764270 */
[----:B------:R-:W-:-:S03]  /*31a0*/  ISETP.LT.OR P3, PT, R10, 0x8a, P3 ;  /* 0x0000008a0a00780c */ /* 0x000fc60001f61670 */
[----:B------:R-:W-:Y:S02]  /*31b0*/  @P4 LOP3.LUT R16, R16, 0x4000000, RZ, 0xfc, !PT ;  /* 0x0400000010104812 */ /* 0x000fe400078efcff */
[----:B------:R-:W-:Y:S02]  /*31c0*/  ISETP.GE.AND P4, PT, R9, 0x91, PT ;  /* 0x000000910900780c */ /* 0x000fe40003f86270 */
[----:B------:R-:W-:Y:S02]  /*31d0*/  FSEL R29, R29, -INF , !P3 ;  /* 0xff8000001d1d7808 */ /* 0x000fe40005800000 */
[----:B------:R-:W-:Y:S02]  /*31e0*/  ISETP.GT.AND P3, PT, R11, 0x90, !P4 ;  /* 0x000000900b00780c */ /* 0x000fe40006764270 */
[----:B------:R-:W-:Y:S02]  /*31f0*/  LOP3.LUT R16, R16, 0xffbfffff, RZ, 0xc0, !PT ;  /* 0xffbfffff10107812 */ /* 0x000fe400078ec0ff */
[----:B------:R-:W-:-:S04]  /*3200*/  ISETP.LT.OR P3, PT, R10, 0x91, P3 ;  /* 0x000000910a00780c */ /* 0x000fc80001f61670 */
[----:B------:R-:W-:Y:S02]  /*3210*/  FSEL R32, R32, -INF , !P3 ;  /* 0xff80000020207808 */ /* 0x000fe40005800000 */
[----:B------:R-:W-:Y:S02]  /*3220*/  ISETP.GE.AND P3, PT, R9, 0x92, PT ;  /* 0x000000920900780c */ /* 0x000fe40003f66270 */
[----:B------:R-:W-:Y:S02]  /*3230*/  @P4 LOP3.LUT R16, R16, 0x400000, RZ, 0xfc, !PT ;  /* 0x0040000010104812 */ /* 0x000fe400078efcff */
[----:B------:R-:W-:Y:S02]  /*3240*/  ISETP.GT.AND P4, PT, R11, 0x91, !P3 ;  /* 0x000000910b00780c */ /* 0x000fe40005f84270 */
[----:B------:R-:W-:Y:S02]  /*3250*/  LOP3.LUT R16, R16, 0xf7ffffff, RZ, 0xc0, !PT ;  /* 0xf7ffffff10107812 */ /* 0x000fe400078ec0ff */
[----:B------:R-:W-:-:S04]  /*3260*/  ISETP.LT.OR P4, PT, R10, 0x92, P4 ;  /* 0x000000920a00780c */ /* 0x000fc80002781670 */
[----:B------:R-:W-:Y:S02]  /*3270*/  FSEL R33, R33, -INF , !P4 ;  /* 0xff80000021217808 */ /* 0x000fe40006000000 */
[----:B------:R-:W-:-:S04]  /*3280*/  ISETP.GE.AND P4, PT, R9, 0x99, PT ;  /* 0x000000990900780c */ /* 0x000fc80003f86270 */
[----:B------:R-:W-:-:S04]  /*3290*/  ISETP.GT.AND P5, PT, R11, 0x98, !P4 ;  /* 0x000000980b00780c */ /* 0x000fc800067a4270 */
[----:B------:R-:W-:-:S04]  /*32a0*/  ISETP.LT.OR P5, PT, R10, 0x99, P5 ;  /* 0x000000990a00780c */ /* 0x000fc80002fa1670 */
[----:B------:R-:W-:Y:S02]  /*32b0*/  FSEL R36, R36, -INF , !P5 ;  /* 0xff80000024247808 */ /* 0x000fe40006800000 */
[----:B------:R-:W-:-:S04]  /*32c0*/  ISETP.GE.AND P5, PT, R9, 0x1, PT ;  /* 0x000000010900780c */ /* 0x000fc80003fa6270 */
[----:B------:R-:W-:-:S04]  /*32d0*/  ISETP.GT.AND P6, PT, R11, RZ, !P5 ;  /* 0x000000ff0b00720c */ /* 0x000fc80006fc4270 */
[----:B------:R-:W-:-:S04]  /*32e0*/  ISETP.LT.OR P6, PT, R10, 0x1, P6 ;  /* 0x000000010a00780c */ /* 0x000fc800037c1670 */
[----:B------:R-:W-:Y:S02]  /*32f0*/  FSEL R88, R88, -INF , !P6 ;  /* 0xff80000058587808 */ /* 0x000fe40007000000 */
[----:B------:R-:W-:-:S13]  /*3300*/  ISETP.GE.AND P6, PT, R9, 0x9a, PT ;  /* 0x0000009a0900780c */ /* 0x000fda0003fc6270 */
[----:B------:R-:W-:Y:S02]  /*3310*/  @P6 LOP3.LUT R16, R16, 0x8000000, RZ, 0xfc, !PT ;  /* 0x0800000010106812 */ /* 0x000fe400078efcff */
[----:B------:R-:W-:-:S04]  /*3320*/  ISETP.GT.AND P6, PT, R11, 0x99, !P6 ;  /* 0x000000990b00780c */ /* 0x000fc800077c4270 */
[----:B------:R-:W-:-:S04]  /*3330*/  ISETP.LT.OR P6, PT, R10, 0x9a, P6 ;  /* 0x0000009a0a00780c */ /* 0x000fc800037c1670 */
[----:B------:R-:W-:Y:S02]  /*3340*/  FSEL R37, R37, -INF , !P6 ;  /* 0xff80000025257808 */ /* 0x000fe40007000000 */
[----:B------:R-:W-:-:S13]  /*3350*/  LOP3.LUT P6, RZ, R2, 0x8, RZ, 0xc0, !PT ;  /* 0x0000000802ff7812 */ /* 0x000fda00078cc0ff */
[----:B------:R-:W-:Y:S05]  /*3360*/  @!P6 BRA `(.L_x_831) ;  /* 0x00000000005ce947 */ /* 0x000fea0003800000 */
        /* <DEDUP_REMOVED lines=13> */
.L_x_833:
[----:B------:R-:W-:Y:S02]  /*3440*/  ULDC UR6, c[0x0][0x9e4] ;  /* 0x0002790000067ab9 */ /* 0x000fe40000000800 */
[----:B------:R-:W-:-:S05]  /*3450*/  IMAD.U32 R10, RZ, RZ, UR6 ;  /* 0x00000006ff0a7e24 */ /* 0x000fca000f8e00ff */
[----:B------:R-:W-:-:S13]  /*3460*/  ISETP.NE.AND P6, PT, R10, 0x1, PT ;  /* 0x000000010a00780c */ /* 0x000fda0003fc5270 */
[----:B------:R-:W0:Y:S02]  /*3470*/  @P6 LDC.64 R8, c[0x0][0x9e8] ;  /* 0x00027a00ff086b82 */ /* 0x000e240000000a00 */
[----:B0-----:R-:W-:-:S05]  /*3480*/  @P6 IMAD.HI.U32 R8, R5, R8, RZ ;  /* 0x0000000805086227 */ /* 0x001fca00078e00ff */
[----:B------:R-:W-:-:S07]  /*3490*/  @P6 SHF.R.U32.HI R5, RZ, R9, R8 ;  /* 0x00000009ff056219 */ /* 0x000fce0000011608 */
.L_x_834:
[----:B------:R-:W-:Y:S05]  /*34a0*/  BSYNC B0 ;  /* 0x0000000000007941 */ /* 0x000fea0003800000 */
.L_x_832:
[----:B------:R-:W-:-:S05]  /*34b0*/  IMAD R5, R5, R10, R7 ;  /* 0x0000000a05057224 */ /* 0x000fca00078e0207 */
[----:B------:R-:W-:Y:S02]  /*34c0*/  VIADDMNMX R3, R5, R10, R3, PT ;  /* 0x0000000a05037246 */ /* 0x000fe40003800103 */
[----:B------:R-:W-:-:S07]  /*34d0*/  VIMNMX R0, R0, R5, !PT ;  /* 0x0000000500007248 */ /* 0x000fce0007fe0100 */
.L_x_831:
[----:B------:R-:W-:Y:S01]  /*34e0*/  ISETP.GT.AND P1, PT, R0, 0x20, !P1 ;  /* 0x000000200000780c */ /* 0x000fe20004f24270 */
[----:B------:R-:W-:Y:S01]  /*34f0*/  IMAD.U32 R106, RZ, RZ, UR42 ;  /* 0x0000002aff6a7e24 */ /* 0x000fe2000f8e00ff */
[----:B------:R-:W-:Y:S02]  /*3500*/  LOP3.LUT P6, RZ, R16, 0x1, RZ, 0xc0, !PT ;  /* 0x0000000110ff7812 */ /* 0x000fe400078cc0ff */
[----:B------:R-:W-:Y:S02]  /*3510*/  ISETP.LT.OR P1, PT, R3, 0x21, P1 ;  /* 0x000000210300780c */ /* 0x000fe40000f21670 */
[----:B------:R-:W-:Y:S02]  /*3520*/  ISETP.GT.AND P2, PT, R0, 0x28, !P2 ;  /* 0x000000280000780c */ /* 0x000fe40005744270 */
[----:B------:R-:W-:Y:S02]  /*3530*/  FSEL R74, R74, -INF , !P1 ;  /* 0xff8000004a4a7808 */ /* 0x000fe40004800000 */
[----:B------:R-:W-:-:S02]  /*3540*/  ISETP.GT.AND P1, PT, R0, 0x21, !P6 ;  /* 0x000000210000780c */ /* 0x000fc40007724270 */
[C---:B------:R-:W-:Y:S02]  /*3550*/  ISETP.LT.OR P2, PT, R3.reuse, 0x29, P2 ;  /* 0x000000290300780c */ /* 0x040fe40001741670 */
[----:B------:R-:W-:Y:S02]  /*3560*/  ISETP.LT.OR P1, PT, R3, 0x22, P1 ;  /* 0x000000220300780c */ /* 0x000fe40000f21670 */
[----:B------:R-:W-:Y:S02]  /*3570*/  FSEL R78, R78, -INF , !P2 ;  /* 0xff8000004e4e7808 */ /* 0x000fe40005000000 */
[----:B------:R-:W-:Y:S02]  /*3580*/  FSEL R75, R75, -INF , !P1 ;  /* 0xff8000004b4b7808 */ /* 0x000fe40004800000 */
[C---:B------:R-:W-:Y:S02]  /*3590*/  LOP3.LUT P1, RZ, R16.reuse, 0x200000, RZ, 0xc0, !PT ;  /* 0x0020000010ff7812 */ /* 0x040fe4000782c0ff */
[----:B------:R-:W-:-:S02]  /*35a0*/  LOP3.LUT P2, RZ, R16, 0x2000, RZ, 0xc0, !PT ;  /* 0x0000200010ff7812 */ /* 0x000fc4000784c0ff */
[----:B------:R-:W-:Y:S02]  /*35b0*/  ISETP.GT.AND P1, PT, R0, 0x29, !P1 ;  /* 0x000000290000780c */ /* 0x000fe40004f24270 */
[----:B------:R-:W-:Y:S02]  /*35c0*/  LOP3.LUT P6, RZ, R16, 0x1000, RZ, 0xc0, !PT ;  /* 0x0000100010ff7812 */ /* 0x000fe400078cc0ff */
[----:B------:R-:W-:Y:S02]  /*35d0*/  ISETP.LT.OR P1, PT, R3, 0x2a, P1 ;  /* 0x0000002a0300780c */ /* 0x000fe40000f21670 */
[----:B------:R-:W-:Y:S02]  /*35e0*/  FMNMX.FTZ R5, R88, R89, !PT ;  /* 0x0000005958057209 */ /* 0x000fe40007810000 */
[----:B------:R-:W-:Y:S02]  /*35f0*/  FSEL R79, R79, -INF , !P1 ;  /* 0xff8000004f4f7808 */ /* 0x000fe40004800000 */
[----:B------:R-:W-:-:S02]  /*3600*/  LOP3.LUT P1, RZ, R16, 0x100000, RZ, 0xc0, !PT ;  /* 0x0010000010ff7812 */ /* 0x000fc4000782c0ff */
[----:B------:R-:W-:Y:S02]  /*3610*/  FMNMX.FTZ R8, R92, R5, !PT ;  /* 0x000000055c087209 */ /* 0x000fe40007810000 */
[----:B------:R-:W-:Y:S02]  /*3620*/  ISETP.GT.AND P1, PT, R0, 0x30, !P1 ;  /* 0x000000300000780c */ /* 0x000fe40004f24270 */
[----:B------:R-:W-:Y:S02]  /*3630*/  FMNMX.FTZ R5, R93, R8, !PT ;  /* 0x000000085d057209 */ /* 0x000fe40007810000 */
[----:B------:R-:W-:Y:S02]  /*3640*/  ISETP.LT.OR P1, PT, R3, 0x31, P1 ;  /* 0x000000310300780c */ /* 0x000fe40000f21670 */
[----:B------:R-:W-:Y:S02]  /*3650*/  FMNMX.FTZ R8, R96, R5, !PT ;  /* 0x0000000560087209 */ /* 0x000fe40007810000 */
[----:B------:R-:W-:-:S02]  /*3660*/  FSEL R82, R82, -INF , !P1 ;  /* 0xff80000052527808 */ /* 0x000fc40004800000 */
[----:B------:R-:W-:Y:S02]  /*3670*/  LOP3.LUT P1, RZ, R16, 0x80000, RZ, 0xc0, !PT ;  /* 0x0008000010ff7812 */ /* 0x000fe4000782c0ff */
[----:B------:R-:W-:Y:S02]  /*3680*/  FMNMX.FTZ R5, R97, R8, !PT ;  /* 0x0000000861057209 */ /* 0x000fe40007810000 */
[----:B------:R-:W-:Y:S02]  /*3690*/  ISETP.GT.AND P1, PT, R0, 0x31, !P1 ;  /* 0x000000310000780c */ /* 0x000fe40004f24270 */
[----:B------:R-:W-:Y:S02]  /*36a0*/  FMNMX.FTZ R8, R100, R5, !PT ;  /* 0x0000000564087209 */ /* 0x000fe40007810000 */
[----:B------:R-:W-:Y:S02]  /*36b0*/  ISETP.LT.OR P1, PT, R3, 0x32, P1 ;  /* 0x000000320300780c */ /* 0x000fe40000f21670 */
[----:B------:R-:W-:-:S02]  /*36c0*/  FMNMX.FTZ R5, R101, R8, !PT ;  /* 0x0000000865057209 */ /* 0x000fc40007810000 */
[----:B------:R-:W-:Y:S02]  /*36d0*/  FSEL R83, R83, -INF , !P1 ;  /* 0xff80000053537808 */ /* 0x000fe40004800000 */
[----:B------:R-:W-:Y:S02]  /*36e0*/  LOP3.LUT P1, RZ, R16, 0x40000, RZ, 0xc0, !PT ;  /* 0x0004000010ff7812 */ /* 0x000fe4000782c0ff */
[----:B------:R-:W-:Y:S02]  /*36f0*/  FMNMX.FTZ R8, R72, R5, !PT ;  /* 0x0000000548087209 */ /* 0x000fe40007810000 */
[----:B------:R-:W-:Y:S02]  /*3700*/  ISETP.GT.AND P1, PT, R0, 0x38, !P1 ;  /* 0x000000380000780c */ /* 0x000fe40004f24270 */
[----:B------:R-:W-:Y:S02]  /*3710*/  FMNMX.FTZ R5, R73, R8, !PT ;  /* 0x0000000849057209 */ /* 0x000fe40007810000 */
[----:B------:R-:W-:-:S02]  /*3720*/  ISETP.LT.OR P1, PT, R3, 0x39, P1 ;  /* 0x000000390300780c */ /* 0x000fc40000f21670 */
[----:B------:R-:W-:Y:S02]  /*3730*/  FMNMX.FTZ R8, R76, R5, !PT ;  /* 0x000000054c087209 */ /* 0x000fe40007810000 */
[----:B------:R-:W-:Y:S02]  /*3740*/  FSEL R86, R86, -INF , !P1 ;  /* 0xff80000056567808 */ /* 0x000fe40004800000 */
[----:B------:R-:W-:Y:S02]  /*3750*/  LOP3.LUT P1, RZ, R16, 0x20000, RZ, 0xc0, !PT ;  /* 0x0002000010ff7812 */ /* 0x000fe4000782c0ff */
[----:B------:R-:W-:Y:S02]  /*3760*/  FMNMX.FTZ R5, R77, R8, !PT ;  /* 0x000000084d057209 */ /* 0x000fe40007810000 */
[----:B------:R-:W-:Y:S02]  /*3770*/  ISETP.GT.AND P1, PT, R0, 0x39, !P1 ;  /* 0x000000390000780c */ /* 0x000fe40004f24270 */
[----:B------:R-:W-:-:S02]  /*3780*/  FMNMX.FTZ R8, R80, R5, !PT ;  /* 0x0000000550087209 */ /* 0x000fc40007810000 */
[----:B------:R-:W-:Y:S02]  /*3790*/  ISETP.LT.OR P1, PT, R3, 0x3a, P1 ;  /* 0x0000003a0300780c */ /* 0x000fe40000f21670 */
[----:B------:R-:W-:Y:S02]  /*37a0*/  FMNMX.FTZ R5, R81, R8, !PT ;  /* 0x0000000851057209 */ /* 0x000fe40007810000 */
[----:B------:R-:W-:Y:S02]  /*37b0*/  FSEL R87, R87, -INF , !P1 ;  /* 0xff80000057577808 */ /* 0x000fe40004800000 */
[----:B------:R-:W-:Y:S02]  /*37c0*/  LOP3.LUT P1, RZ, R16, 0x10000, RZ, 0xc0, !PT ;  /* 0x0001000010ff7812 */ /* 0x000fe4000782c0ff */
[----:B------:R-:W-:Y:S02]  /*37d0*/  FMNMX.FTZ R8, R84, R5, !PT ;  /* 0x0000000554087209 */ /* 0x000fe40007810000 */
[----:B------:R-:W-:-:S02]  /*37e0*/  ISETP.GT.AND P1, PT, R0, 0x40, !P1 ;  /* 0x000000400000780c */ /* 0x000fc40004f24270 */
[----:B------:R-:W-:Y:S02]  /*37f0*/  FMNMX.FTZ R5, R85, R8, !PT ;  /* 0x0000000855057209 */ /* 0x000fe40007810000 */
[----:B------:R-:W-:Y:S02]  /*3800*/  ISETP.LT.OR P1, PT, R3, 0x41, P1 ;  /* 0x000000410300780c */ /* 0x000fe40000f21670 */
[----:B------:R-:W-:Y:S02]  /*3810*/  FMNMX.FTZ R8, R56, R5, !PT ;  /* 0x0000000538087209 */ /* 0x000fe40007810000 */
[----:B------:R-:W-:Y:S02]  /*3820*/  FSEL R58, R58, -INF , !P1 ;  /* 0xff8000003a3a7808 */ /* 0x000fe40004800000 */
[----:B------:R-:W-:Y:S02]  /*3830*/  LOP3.LUT P1, RZ, R16, 0x8000, RZ, 0xc0, !PT ;  /* 0x0000800010ff7812 */ /* 0x000fe4000782c0ff */
[----:B------:R-:W-:-:S02]  /*3840*/  FMNMX.FTZ R5, R57, R8, !PT ;  /* 0x0000000839057209 */ /* 0x000fc40007810000 */
[----:B------:R-:W-:Y:S02]  /*3850*/  ISETP.GT.AND P1, PT, R0, 0x41, !P1 ;  /* 0x000000410000780c */ /* 0x000fe40004f24270 */
[----:B------:R-:W-:Y:S02]  /*3860*/  FMNMX.FTZ R8, R60, R5, !PT ;  /* 0x000000053c087209 */ /* 0x000fe40007810000 */
        /* <DEDUP_REMOVED lines=10> */
[----:B------:R-:W-:Y:S02]  /*3910*/  ISETP.GT.AND P1, PT, R0, 0x49, !P2 ;  /* 0x000000490000780c */ /* 0x000fe40005724270 */
[----:B------:R-:W-:Y:S02]  /*3920*/  LOP3.LUT P2, RZ, R16, 0x4, RZ, 0xc0, !PT ;  /* 0x0000000410ff7812 */ /* 0x000fe4000784c0ff */
[----:B------:R-:W-:Y:S02]  /*3930*/  ISETP.LT.OR P1, PT, R3, 0x4a, P1 ;  /* 0x0000004a0300780c */ /* 0x000fe40000f21670 */
[----:B------:R-:W-:Y:S02]  /*3940*/  FMNMX.FTZ R5, R69, R8, !PT ;  /* 0x0000000845057209 */ /* 0x000fe40007810000 */
[----:B------:R-:W-:Y:S02]  /*3950*/  FSEL R63, R63, -INF , !P1 ;  /* 0xff8000003f3f7808 */ /* 0x000fe40004800000 */
[----:B------:R-:W-:-:S02]  /*3960*/  ISETP.GT.AND P1, PT, R0, 0x50, !P6 ;  /* 0x000000500000780c */ /* 0x000fc40007724270 */
[----:B------:R-:W-:Y:S02]  /*3970*/  LOP3.LUT P6, RZ, R16, 0x2, RZ, 0xc0, !PT ;  /* 0x0000000210ff7812 */ /* 0x000fe400078cc0ff */
        /* <DEDUP_REMOVED lines=38> */
[----:B------:R-:W-:Y:S01]  /*3be0*/  LOP3.LUT P1, RZ, R16, 0x40, RZ, 0xc0, !PT ;  /* 0x0000004010ff7812 */ /* 0x000fe2000782c0ff */
[----:B------:R-:W0:Y:S01]  /*3bf0*/  SHFL.BFLY PT, R5, R8, 0x2, 0x1f ;  /* 0x0c401f0008057f89 */ /* 0x000e2200000e0000 */
[C---:B------:R-:W-:Y:S02]  /*3c00*/  ISETP.GT.AND P5, PT, R0.reuse, RZ, !P5 ;  /* 0x000000ff0000720c */ /* 0x040fe40006fa4270 */
[----:B------:R-:W-:-:S02]  /*3c10*/  ISETP.GT.AND P1, PT, R0, 0x68, !P1 ;  /* 0x000000680000780c */ /* 0x000fc40004f24270 */
[C---:B------:R-:W-:Y:S02]  /*3c20*/  ISETP.LT.OR P5, PT, R3.reuse, 0x1, P5 ;  /* 0x000000010300780c */ /* 0x040fe40002fa1670 */
[----:B------:R-:W-:Y:S02]  /*3c30*/  ISETP.LT.OR P1, PT, R3, 0x69, P1 ;  /* 0x000000690300780c */ /* 0x000fe40000f21670 */
[----:B------:R-:W-:Y:S02]  /*3c40*/  FSEL R90, R90, -INF , !P5 ;  /* 0xff8000005a5a7808 */ /* 0x000fe40006800000 */
[----:B------:R-:W-:Y:S02]  /*3c50*/  FSEL R46, R46, -INF , !P1 ;  /* 0xff8000002e2e7808 */ /* 0x000fe40004800000 */
[----:B------:R-:W-:Y:S02]  /*3c60*/  LOP3.LUT P1, RZ, R16, 0x20, RZ, 0xc0, !PT ;  /* 0x0000002010ff7812 */ /* 0x000fe4000782c0ff */
[----:B------:R-:W-:-:S02]  /*3c70*/  ISETP.GT.AND P3, PT, R0, 0x91, !P3 ;  /* 0x000000910000780c */ /* 0x000fc40005f64270 */
[C---:B------:R-:W-:Y:S02]  /*3c80*/  ISETP.GT.AND P1, PT, R0.reuse, 0x69, !P1 ;  /* 0x000000690000780c */ /* 0x040fe40004f24270 */
[----:B------:R-:W-:Y:S02]  /*3c90*/  ISETP.GT.AND P4, PT, R0, 0x98, !P4 ;  /* 0x000000980000780c */ /* 0x000fe40006784270 */
[C---:B------:R-:W-:Y:S02]  /*3ca0*/  ISETP.LT.OR P1, PT, R3.reuse, 0x6a, P1 ;  /* 0x0000006a0300780c */ /* 0x040fe40000f21670 */
[----:B------:R-:W-:Y:S02]  /*3cb0*/  ISETP.LT.OR P3, PT, R3, 0x92, P3 ;  /* 0x000000920300780c */ /* 0x000fe40001f61670 */
[----:B------:R-:W-:Y:S02]  /*3cc0*/  FSEL R47, R47, -INF , !P1 ;  /* 0xff8000002f2f7808 */ /* 0x000fe40004800000 */
[----:B------:R-:W-:-:S02]  /*3cd0*/  LOP3.LUT P1, RZ, R16, 0x10, RZ, 0xc0, !PT ;  /* 0x0000001010ff7812 */ /* 0x000fc4000782c0ff */
[----:B0-----:R-:W-:Y:S02]  /*3ce0*/  FMNMX.FTZ R9, R8, R5, !PT ;  /* 0x0000000508097209 */ /* 0x001fe40007810000 */
[----:B------:R-:W-:Y:S02]  /*3cf0*/  ISETP.GT.AND P1, PT, R0, 0x70, !P1 ;  /* 0x000000700000780c */ /* 0x000fe40004f24270 */
[C---:B------:R-:W-:Y:S01]  /*3d00*/  ISETP.LT.OR P4, PT, R3.reuse, 0x99, P4 ;  /* 0x000000990300780c */ /* 0x040fe20002781670 */
[----:B------:R-:W0:Y:S01]  /*3d10*/  SHFL.BFLY PT, R10, R9, 0x1, 0x1f ;  /* 0x0c201f00090a7f89 */ /* 0x000e2200000e0000 */
[----:B------:R-:W-:Y:S02]  /*3d20*/  ISETP.LT.OR P1, PT, R3, 0x71, P1 ;  /* 0x000000710300780c */ /* 0x000fe40000f21670 */
[----:B------:R-:W-:Y:S02]  /*3d30*/  FSEL R35, R35, -INF , !P3 ;  /* 0xff80000023237808 */ /* 0x000fe40005800000 */
[----:B------:R-:W-:-:S02]  /*3d40*/  FSEL R50, R50, -INF , !P1 ;  /* 0xff80000032327808 */ /* 0x000fc40004800000 */
[----:B------:R-:W-:Y:S02]  /*3d50*/  LOP3.LUT P1, RZ, R16, 0x8, RZ, 0xc0, !PT ;  /* 0x0000000810ff7812 */ /* 0x000fe4000782c0ff */
[----:B------:R-:W-:Y:S02]  /*3d60*/  FSEL R38, R38, -INF , !P4 ;  /* 0xff80000026267808 */ /* 0x000fe40006000000 */
[----:B------:R-:W-:-:S04]  /*3d70*/  ISETP.GT.AND P1, PT, R0, 0x71, !P1 ;  /* 0x000000710000780c */ /* 0x000fc80004f24270 */
[----:B------:R-:W-:-:S04]  /*3d80*/  ISETP.LT.OR P1, PT, R3, 0x72, P1 ;  /* 0x000000720300780c */ /* 0x000fc80000f21670 */
[----:B------:R-:W-:Y:S02]  /*3d90*/  FSEL R51, R51, -INF , !P1 ;  /* 0xff80000033337808 */ /* 0x000fe40004800000 */
[----:B------:R-:W-:Y:S02]  /*3da0*/  ISETP.GT.AND P1, PT, R0, 0x78, !P2 ;  /* 0x000000780000780c */ /* 0x000fe40005724270 */
[----:B------:R-:W-:Y:S02]  /*3db0*/  LOP3.LUT P2, RZ, R16, 0x1000000, RZ, 0xc0, !PT ;  /* 0x0100000010ff7812 */ /* 0x000fe4000784c0ff */
[----:B------:R-:W-:Y:S02]  /*3dc0*/  ISETP.LT.OR P1, PT, R3, 0x79, P1 ;  /* 0x000000790300780c */ /* 0x000fe40000f21670 */
[----:B0-----:R-:W-:Y:S02]  /*3dd0*/  FMNMX.FTZ R5, R9, R10, !PT ;  /* 0x0000000a09057209 */ /* 0x001fe40007810000 */
[----:B------:R-:W-:-:S02]  /*3de0*/  FSEL R54, R54, -INF , !P1 ;  /* 0xff80000036367808 */ /* 0x000fc40004800000 */
[----:B------:R-:W-:Y:S01]  /*3df0*/  ISETP.GT.AND P1, PT, R0, 0x79, !P6 ;  /* 0x000000790000780c */ /* 0x000fe20007724270 */
[----:B------:R-:W-:-:S01]  /*3e00*/  FFMA.FTZ R106, R5, R106, -8 ;  /* 0xc1000000056a7423 */ /* 0x000fc2000001006a */
[----:B------:R-:W-:Y:S02]  /*3e10*/  LOP3.LUT P6, RZ, R16, 0x800000, RZ, 0xc0, !PT ;  /* 0x0080000010ff7812 */ /* 0x000fe400078cc0ff */
[----:B------:R-:W-:-:S04]  /*3e20*/  ISETP.LT.OR P1, PT, R3, 0x7a, P1 ;  /* 0x0000007a0300780c */ /* 0x000fc80000f21670 */
[----:B------:R-:W-:Y:S02]  /*3e30*/  FSEL R55, R55, -INF , !P1 ;  /* 0xff80000037377808 */ /* 0x000fe40004800000 */
[----:B------:R-:W-:-:S04]  /*3e40*/  LOP3.LUT P1, RZ, R16, 0x10000000, RZ, 0xc0, !PT ;  /* 0x1000000010ff7812 */ /* 0x000fc8000782c0ff */
[----:B------:R-:W-:-:S04]  /*3e50*/  ISETP.GT.AND P1, PT, R0, 0x1, !P1 ;  /* 0x000000010000780c */ /* 0x000fc80004f24270 */
[----:B------:R-:W-:-:S04]  /*3e60*/  ISETP.LT.OR P1, PT, R3, 0x2, P1 ;  /* 0x000000020300780c */ /* 0x000fc80000f21670 */
[----:B------:R-:W-:Y:S02]  /*3e70*/  FSEL R91, R91, -INF , !P1 ;  /* 0xff8000005b5b7808 */ /* 0x000fe40004800000 */
[----:B------:R-:W-:Y:S02]  /*3e80*/  LOP3.LUT P1, RZ, R16, 0x20000000, RZ, 0xc0, !PT ;  /* 0x2000000010ff7812 */ /* 0x000fe4000782c0ff */
[----:B------:R-:W-:Y:S02]  /*3e90*/  FMNMX.FTZ R15, R90, R91, !PT ;  /* 0x0000005b5a0f7209 */ /* 0x000fe40007810000 */
        /* <DEDUP_REMOVED lines=28> */
[----:B------:R-:W-:-:S04]  /*4060*/  LOP3.LUT P1, RZ, R16, 0x2000000, RZ, 0xc0, !PT ;  /* 0x0200000010ff7812 */ /* 0x000fc8000782c0ff */
[----:B------:R-:W-:-:S04]  /*4070*/  ISETP.GT.AND P1, PT, R0, 0x80, !P1 ;  /* 0x000000800000780c */ /* 0x000fc80004f24270 */
[----:B------:R-:W-:-:S04]  /*4080*/  ISETP.LT.OR P1, PT, R3, 0x81, P1 ;  /* 0x000000810300780c */ /* 0x000fc80000f21670 */
[----:B------:R-:W-:Y:S02]  /*4090*/  FSEL R26, R26, -INF , !P1 ;  /* 0xff8000001a1a7808 */ /* 0x000fe40004800000 */
[----:B------:R-:W-:Y:S02]  /*40a0*/  ISETP.GT.AND P1, PT, R0, 0x81, !P2 ;  /* 0x000000810000780c */ /* 0x000fe40005724270 */
[----:B------:R-:W-:Y:S02]  /*40b0*/  LOP3.LUT P2, RZ, R16, 0x400000, RZ, 0xc0, !PT ;  /* 0x0040000010ff7812 */ /* 0x000fe4000784c0ff */
[----:B------:R-:W-:-:S04]  /*40c0*/  ISETP.LT.OR P1, PT, R3, 0x82, P1 ;  /* 0x000000820300780c */ /* 0x000fc80000f21670 */
[----:B------:R-:W-:Y:S02]  /*40d0*/  FSEL R27, R27, -INF , !P1 ;  /* 0xff8000001b1b7808 */ /* 0x000fe40004800000 */
[----:B------:R-:W-:Y:S02]  /*40e0*/  ISETP.GT.AND P1, PT, R0, 0x88, !P6 ;  /* 0x000000880000780c */ /* 0x000fe40007724270 */
[----:B------:R-:W-:Y:S02]  /*40f0*/  LOP3.LUT P6, RZ, R16, 0x4000000, RZ, 0xc0, !PT ;  /* 0x0400000010ff7812 */ /* 0x000fe400078cc0ff */
[----:B------:R-:W-:-:S04]  /*4100*/  ISETP.LT.OR P1, PT, R3, 0x89, P1 ;  /* 0x000000890300780c */ /* 0x000fc80000f21670 */
[----:B------:R-:W-:Y:S02]  /*4110*/  FSEL R30, R30, -INF , !P1 ;  /* 0xff8000001e1e7808 */ /* 0x000fe40004800000 */
[----:B------:R-:W-:-:S04]  /*4120*/  FSETP.NEU.FTZ.AND P1, PT, R5, -INF , PT ;  /* 0xff8000000500780b */ /* 0x000fc80003f3d000 */
[----:B------:R-:W-:Y:S02]  /*4130*/  FSEL R106, R106, RZ, P1 ;  /* 0x000000ff6a6a7208 */ /* 0x000fe40000800000 */
[----:B------:R-:W-:Y:S02]  /*4140*/  ISETP.GT.AND P1, PT, R0, 0x89, !P6 ;  /* 0x000000890000780c */ /* 0x000fe40007724270 */
[----:B------:R-:W-:Y:S01]  /*4150*/  LOP3.LUT P6, RZ, R16, 0x8000000, RZ, 0xc0, !PT ;  /* 0x0800000010ff7812 */ /* 0x000fe200078cc0ff */
[----:B------:R-:W-:-:S01]  /*4160*/  FFMA.FTZ R7, R88, UR42, -R106 ;  /* 0x0000002a58077c23 */ /* 0x000fc2000801086a */
[--C-:B------:R-:W-:Y:S01]  /*4170*/  FFMA.FTZ R88, R72, UR42, -R106.reuse ;  /* 0x0000002a48587c23 */ /* 0x100fe2000801086a */
[----:B------:R-:W-:-:S01]  /*4180*/  FFMA.FTZ R72, R73, UR42, -R106 ;  /* 0x0000002a49487c23 */ /* 0x000fc2000801086a */
[----:B------:R-:W-:Y:S01]  /*4190*/  FMNMX.FTZ R73, R103, R10, !PT ;  /* 0x0000000a67497209 */ /* 0x000fe20007810000 */
[----:B------:R-:W-:-:S01]  /*41a0*/  FFMA.FTZ R8, R89, UR42, -R106 ;  /* 0x0000002a59087c23 */ /* 0x000fc2000801086a */
[--C-:B------:R-:W-:Y:S01]  /*41b0*/  FFMA.FTZ R89, R76, UR42, -R106.reuse ;  /* 0x0000002a4c597c23 */ /* 0x100fe2000801086a */
[----:B------:R-:W-:-:S01]  /*41c0*/  FFMA.FTZ R76, R77, UR42, -R106 ;  /* 0x0000002a4d4c7c23 */ /* 0x000fc2000801086a */
[----:B------:R-:W-:Y:S01]  /*41d0*/  FMNMX.FTZ R10, R74, R73, !PT ;  /* 0x000000494a0a7209 */ /* 0x000fe20007810000 */
[----:B------:R0:W-:Y:S01]  /*41e0*/  MUFU.EX2 R15, R88 ;  /* 0x00000058000f7308 */ /* 0x0001e20000000800 */
[----:B------:R-:W-:Y:S01]  /*41f0*/  ISETP.LT.OR P1, PT, R3, 0x8a, P1 ;  /* 0x0000008a0300780c */ /* 0x000fe20000f21670 */
[--C-:B------:R-:W-:Y:S01]  /*4200*/  FFMA.FTZ R9, R92, UR42, -R106.reuse ;  /* 0x0000002a5c097c23 */ /* 0x100fe2000801086a */
[----:B------:R-:W-:Y:S01]  /*4210*/  FMNMX.FTZ R73, R75, R10, !PT ;  /* 0x0000000a4b497209 */ /* 0x000fe20007810000 */
[--C-:B------:R-:W-:Y:S01]  /*4220*/  FFMA.FTZ R12, R93, UR42, -R106.reuse ;  /* 0x0000002a5d0c7c23 */ /* 0x100fe2000801086a */
[----:B------:R-:W-:Y:S01]  /*4230*/  FSEL R31, R31, -INF , !P1 ;  /* 0xff8000001f1f7808 */ /* 0x000fe20004800000 */
[--C-:B------:R-:W-:Y:S01]  /*4240*/  FFMA.FTZ R11, R96, UR42, -R106.reuse ;  /* 0x0000002a600b7c23 */ /* 0x100fe2000801086a */
[----:B------:R-:W-:Y:S01]  /*4250*/  FMNMX.FTZ R10, R78, R73, !PT ;  /* 0x000000494e0a7209 */ /* 0x000fe20007810000 */
[----:B------:R1:W-:Y:S01]  /*4260*/  MUFU.EX2 R21, R89 ;  /* 0x0000005900157308 */ /* 0x0003e20000000800 */
[----:B0-----:R-:W-:-:S01]  /*4270*/  FFMA.FTZ R88, R80, UR42, -R106 ;  /* 0x0000002a50587c23 */ /* 0x001fc2000801086a */
[--C-:B------:R-:W-:Y:S01]  /*4280*/  FFMA.FTZ R80, R81, UR42, -R106.reuse ;  /* 0x0000002a51507c23 */ /* 0x100fe2000801086a */
[----:B------:R-:W-:Y:S01]  /*4290*/  FMNMX.FTZ R77, R79, R10, !PT ;  /* 0x0000000a4f4d7209 */ /* 0x000fe20007810000 */
[--C-:B------:R-:W-:Y:S01]  /*42a0*/  FFMA.FTZ R14, R97, UR42, -R106.reuse ;  /* 0x0000002a610e7c23 */ /* 0x100fe2000801086a */
[----:B------:R-:W-:Y:S01]  /*42b0*/  ISETP.GT.AND P1, PT, R0, 0x90, !P2 ;  /* 0x000000900000780c */ /* 0x000fe20005724270 */
[--C-:B------:R-:W-:Y:S01]  /*42c0*/  FFMA.FTZ R13, R100, UR42, -R106.reuse ;  /* 0x0000002a640d7c23 */ /* 0x100fe2000801086a */
[----:B------:R-:W-:Y:S01]  /*42d0*/  FMNMX.FTZ R10, R82, R77, !PT ;  /* 0x0000004d520a7209 */ /* 0x000fe20007810000 */
[----:B------:R-:W-:Y:S01]  /*42e0*/  MUFU.EX2 R7, R7 ;  /* 0x0000000700077308 */ /* 0x000fe20000000800 */
[----:B------:R-:W-:Y:S01]  /*42f0*/  ISETP.LT.OR P1, PT, R3, 0x91, P1 ;  /* 0x000000910300780c */ /* 0x000fe20000f21670 */
[--C-:B-1----:R-:W-:Y:S01]  /*4300*/  FFMA.FTZ R89, R84, UR42, -R106.reuse ;  /* 0x0000002a54597c23 */ /* 0x102fe2000801086a */
[----:B------:R-:W-:Y:S01]  /*4310*/  FMNMX.FTZ R77, R83, R10, !PT ;  /* 0x0000000a534d7209 */ /* 0x000fe20007810000 */
[--C-:B------:R-:W-:Y:S01]  /*4320*/  FFMA.FTZ R84, R85, UR42, -R106.reuse ;  /* 0x0000002a55547c23 */ /* 0x100fe2000801086a */
[----:B------:R-:W-:Y:S01]  /*4330*/  FSEL R34, R34, -INF , !P1 ;  /* 0xff80000022227808 */ /* 0x000fe20004800000 */
[--C-:B------:R-:W-:Y:S01]  /*4340*/  FFMA.FTZ R85, R41, UR42, -R106.reuse ;  /* 0x0000002a29557c23 */ /* 0x100fe2000801086a */
[----:B------:R-:W-:Y:S01]  /*4350*/  FMNMX.FTZ R10, R86, R77, !PT ;  /* 0x0000004d560a7209 */ /* 0x000fe20007810000 */
[----:B------:R-:W-:Y:S01]  /*4360*/  MUFU.EX2 R8, R8 ;  /* 0x0000000800087308 */ /* 0x000fe20000000800 */
[----:B------:R-:W-:Y:S01]  /*4370*/  ISETP.GT.AND P2, PT, R0, 0x99, !P6 ;  /* 0x000000990000780c */ /* 0x000fe20007744270 */
[--C-:B------:R-:W-:Y:S01]  /*4380*/  FFMA.FTZ R0, R40, UR42, -R106.reuse ;  /* 0x0000002a28007c23 */ /* 0x100fe2000801086a */
[----:B------:R-:W-:Y:S01]  /*4390*/  FMNMX.FTZ R81, R87, R10, !PT ;  /* 0x0000000a57517209 */ /* 0x000fe20007810000 */
[--C-:B------:R-:W-:Y:S01]  /*43a0*/  FFMA.FTZ R40, R44, UR42, -R106.reuse ;  /* 0x0000002a2c287c23 */ /* 0x100fe2000801086a */
[----:B------:R-:W-:Y:S01]  /*43b0*/  ISETP.LT.OR P2, PT, R3, 0x9a, P2 ;  /* 0x0000009a0300780c */ /* 0x000fe20001741670 */
[--C-:B------:R-:W-:Y:S01]  /*43c0*/  FFMA.FTZ R44, R48, UR42, -R106.reuse ;  /* 0x0000002a302c7c23 */ /* 0x100fe2000801086a */
[----:B------:R-:W-:Y:S01]  /*43d0*/  FMNMX.FTZ R10, R58, R81, !PT ;  /* 0x000000513a0a7209 */ /* 0x000fe20007810000 */
[--C-:B------:R-:W-:Y:S01]  /*43e0*/  FFMA.FTZ R48, R52, UR42, -R106.reuse ;  /* 0x0000002a34307c23 */ /* 0x100fe2000801086a */
[----:B------:R-:W-:Y:S01]  /*43f0*/  FSEL R39, R39, -INF , !P2 ;  /* 0xff80000027277808 */ /* 0x000fe20005000000 */
[----:B------:R-:W-:Y:S01]  /*4400*/  MUFU.EX2 R9, R9 ;  /* 0x0000000900097308 */ /* 0x000fe20000000800 */
[----:B------:R-:W-:Y:S01]  /*4410*/  FMNMX.FTZ R81, R59, R10, !PT ;  /* 0x0000000a3b517209 */ /* 0x000fe20007810000 */
[--C-:B------:R-:W-:Y:S01]  /*4420*/  FFMA.FTZ R20, R101, UR42, -R106.reuse ;  /* 0x0000002a65147c23 */ /* 0x100fe2000801086a */
[----:B------:R-:W-:-:S01]  /*4430*/  FFMA.FTZ R56, R56, UR42, -R106 ;  /* 0x0000002a38387c23 */ /* 0x000fc2000801086a */
[--C-:B------:R-:W-:Y:S01]  /*4440*/  FFMA.FTZ R57, R57, UR42, -R106.reuse ;  /* 0x0000002a39397c23 */ /* 0x100fe2000801086a */
[----:B------:R-:W-:Y:S01]  /*4450*/  FMNMX.FTZ R10, R62, R81, !PT ;  /* 0x000000513e0a7209 */ /* 0x000fe20007810000 */
[--C-:B------:R-:W-:Y:S01]  /*4460*/  FFMA.FTZ R60, R60, UR42, -R106.reuse ;  /* 0x0000002a3c3c7c23 */ /* 0x100fe2000801086a */
[----:B------:R-:W-:-:S01]  /*4470*/  FFMA.FTZ R61, R61, UR42, -R106 ;  /* 0x0000002a3d3d7c23 */ /* 0x000fc2000801086a */
[----:B------:R-:W0:Y:S01]  /*4480*/  MUFU.EX2 R12, R12 ;  /* 0x0000000c000c7308 */ /* 0x000e220000000800 */
[----:B------:R-:W-:Y:S01]  /*4490*/  FMNMX.FTZ R81, R63, R10, !PT ;  /* 0x0000000a3f517209 */ /* 0x000fe20007810000 */
[--C-:B------:R-:W-:Y:S01]  /*44a0*/  FFMA.FTZ R68, R68, UR42, -R106.reuse ;  /* 0x0000002a44447c23 */ /* 0x100fe2000801086a */
[----:B------:R-:W-:-:S01]  /*44b0*/  FFMA.FTZ R69, R69, UR42, -R106 ;  /* 0x0000002a45457c23 */ /* 0x000fc2000801086a */
[--C-:B------:R-:W-:Y:S01]  /*44c0*/  FFMA.FTZ R64, R64, UR42, -R106.reuse ;  /* 0x0000002a40407c23 */ /* 0x100fe2000801086a */
[----:B------:R-:W-:Y:S01]  /*44d0*/  FMNMX.FTZ R10, R66, R81, !PT ;  /* 0x00000051420a7209 */ /* 0x000fe20007810000 */
[--C-:B------:R-:W-:Y:S01]  /*44e0*/  FFMA.FTZ R65, R65, UR42, -R106.reuse ;  /* 0x0000002a41417c23 */ /* 0x100fe2000801086a */
[----:B------:R-:W-:Y:S01]  /*44f0*/  ISETP.NE.AND P6, PT, R107, 0x1, PT ;  /* 0x000000016b00780c */ /* 0x000fe20003fc5270 */
        /* <DEDUP_REMOVED lines=8> */
[----:B------:R-:W-:Y:S01]  /*4580*/  MUFU.EX2 R3, R85 ;  /* 0x0000005500037308 */ /* 0x000fe20000000800 */
[----:B------:R-:W-:Y:S01]  /*4590*/  FMNMX.FTZ R81, R71, R10, !PT ;  /* 0x0000000a47517209 */ /* 0x000fe20007810000 */
[--C-:B------:R-:W-:Y:S01]  /*45a0*/  FFMA.FTZ R32, R32, UR42, -R106.reuse ;  /* 0x0000002a20207c23 */ /* 0x100fe2000801086a */
[----:B0-----:R-:W-:Y:S01]  /*45b0*/  F2FP.SATFINITE.E4M3.F32.PACK_AB_MERGE_C R152, R12, R9, RZ ;  /* 0x000000090c98723e */ /* 0x001fe200048070ff */
[----:B------:R-:W-:Y:S01]  /*45c0*/  FFMA.FTZ R33, R33, UR42, -R106 ;  /* 0x0000002a21217c23 */ /* 0x000fe2000801086a */
[----:B------:R-:W-:-:S02]  /*45d0*/  FMNMX.FTZ R10, R42, R81, !PT ;  /* 0x000000512a0a7209 */ /* 0x000fc40007810000 */
[----:B------:R-:W-:Y:S01]  /*45e0*/  F2FP.SATFINITE.E4M3.F32.PACK_AB_MERGE_C R152, R8, R7, R152 ;  /* 0x000000070898723e */ /* 0x000fe20004807098 */
[----:B------:R-:W-:Y:S01]  /*45f0*/  MUFU.EX2 R14, R14 ;  /* 0x0000000e000e7308 */ /* 0x000fe20000000800 */
[----:B------:R-:W-:-:S04]  /*4600*/  FMNMX.FTZ R81, R43, R10, !PT ;  /* 0x0000000a2b517209 */ /* 0x000fc80007810000 */
[----:B------:R-:W-:-:S03]  /*4610*/  FMNMX.FTZ R10, R46, R81, !PT ;  /* 0x000000512e0a7209 */ /* 0x000fc60007810000 */
        /* <DEDUP_REMOVED lines=9> */
[----:B------:R-:W0:Y:S01]  /*46b0*/  MUFU.EX2 R20, R20 ;  /* 0x0000001400147308 */ /* 0x000e220000000800 */
[----:B------:R-:W-:-:S04]  /*46c0*/  FMNMX.FTZ R81, R27, R10, !PT ;  /* 0x0000000a1b517209 */ /* 0x000fc80007810000 */
[----:B------:R-:W-:-:S03]  /*46d0*/  FMNMX.FTZ R10, R30, R81, !PT ;  /* 0x000000511e0a7209 */ /* 0x000fc60007810000 */
[----:B------:R-:W-:Y:S01]  /*46e0*/  MUFU.EX2 R72, R72 ;  /* 0x0000004800487308 */ /* 0x000fe20000000800 */
[----:B------:R-:W-:-:S04]  /*46f0*/  FMNMX.FTZ R81, R31, R10, !PT ;  /* 0x0000000a1f517209 */ /* 0x000fc80007810000 */
[----:B------:R-:W-:-:S03]  /*4700*/  FMNMX.FTZ R10, R34, R81, !PT ;  /* 0x00000051220a7209 */ /* 0x000fc60007810000 */
[----:B------:R-:W1:Y:S01]  /*4710*/  MUFU.EX2 R76, R76 ;  /* 0x0000004c004c7308 */ /* 0x000e620000000800 */
[----:B------:R-:W-:Y:S02]  /*4720*/  FMNMX.FTZ R41, R35, R10, !PT ;  /* 0x0000000a23297209 */ /* 0x000fe40007810000 */
[----:B0-----:R-:W-:Y:S02]  /*4730*/  F2FP.SATFINITE.E4M3.F32.PACK_AB_MERGE_C R154, R20, R13, RZ ;  /* 0x0000000d149a723e */ /* 0x001fe400048070ff */
[----:B------:R-:W-:Y:S01]  /*4740*/  FMNMX.FTZ R10, R38, R41, !PT ;  /* 0x00000029260a7209 */ /* 0x000fe20007810000 */
[--C-:B------:R-:W-:Y:S01]  /*4750*/  FFMA.FTZ R41, R45, UR42, -R106.reuse ;  /* 0x0000002a2d297c23 */ /* 0x100fe2000801086a */
[----:B------:R-:W-:-:S01]  /*4760*/  FFMA.FTZ R45, R49, UR42, -R106 ;  /* 0x0000002a312d7c23 */ /* 0x000fc2000801086a */
[----:B------:R-:W-:Y:S01]  /*4770*/  FFMA.FTZ R49, R53, UR42, -R106 ;  /* 0x0000002a35317c23 */ /* 0x000fe2000801086a */
[----:B------:R-:W-:Y:S01]  /*4780*/  FMNMX.FTZ R10, R39, R10, !PT ;  /* 0x0000000a270a7209 */ /* 0x000fe20007810000 */
[----:B------:R-:W-:Y:S01]  /*4790*/  IMAD.U32 R53, RZ, RZ, UR42 ;  /* 0x0000002aff357e24 */ /* 0x000fe2000f8e00ff */
[----:B------:R-:W-:Y:S01]  /*47a0*/  MUFU.EX2 R80, R80 ;  /* 0x0000005000507308 */ /* 0x000fe20000000800 */
[----:B------:R-:W-:-:S02]  /*47b0*/  F2FP.SATFINITE.E4M3.F32.PACK_AB_MERGE_C R154, R14, R11, R154 ;  /* 0x0000000b0e9a723e */ /* 0x000fc4000480709a */
[----:B------:R-:W0:Y:S01]  /*47c0*/  SHFL.BFLY PT, R81, R10, 0x2, 0x1f ;  /* 0x0c401f000a517f89 */ /* 0x000e2200000e0000 */
[----:B-1----:R-:W-:-:S04]  /*47d0*/  F2FP.SATFINITE.E4M3.F32.PACK_AB_MERGE_C R148, R76, R21, RZ ;  /* 0x000000154c94723e */ /* 0x002fc800048070ff */
[----:B------:R-:W1:Y:S01]  /*47e0*/  MUFU.EX2 R84, R84 ;  /* 0x0000005400547308 */ /* 0x000e620000000800 */
[----:B------:R-:W-:-:S07]  /*47f0*/  F2FP.SATFINITE.E4M3.F32.PACK_AB_MERGE_C R148, R72, R15, R148 ;  /* 0x0000000f4894723e */ /* 0x000fce0004807094 */
[----:B------:R-:W-:Y:S08]  /*4800*/  MUFU.EX2 R56, R56 ;  /* 0x0000003800387308 */ /* 0x000ff00000000800 */
[----:B------:R-:W-:Y:S01]  /*4810*/  MUFU.EX2 R57, R57 ;  /* 0x0000003900397308 */ /* 0x000fe20000000800 */
[----:B-1----:R-:W-:Y:S02]  /*4820*/  F2FP.SATFINITE.E4M3.F32.PACK_AB_MERGE_C R150, R84, R77, RZ ;  /* 0x0000004d5496723e */ /* 0x002fe400048070ff */
[----:B0-----:R-:W-:-:S02]  /*4830*/  FMNMX.FTZ R81, R10, R81, !PT ;  /* 0x000000510a517209 */ /* 0x001fc40007810000 */
[----:B------:R-:W-:-:S03]  /*4840*/  F2FP.SATFINITE.E4M3.F32.PACK_AB_MERGE_C R150, R80, R73, R150 ;  /* 0x000000495096723e */ /* 0x000fc60004807096 */
[----:B------:R-:W0:Y:S01]  /*4850*/  SHFL.BFLY PT, R10, R81, 0x1, 0x1f ;  /* 0x0c201f00510a7f89 */ /* 0x000e2200000e0000 */
[----:B------:R-:W-:Y:S08]  /*4860*/  MUFU.EX2 R60, R60 ;  /* 0x0000003c003c7308 */ /* 0x000ff00000000800 */
[----:B------:R-:W1:Y:S08]  /*4870*/  MUFU.EX2 R61, R61 ;  /* 0x0000003d003d7308 */ /* 0x000e700000000800 */
[----:B------:R-:W-:Y:S01]  /*4880*/  MUFU.EX2 R68, R68 ;  /* 0x0000004400447308 */ /* 0x000fe20000000800 */
[----:B0-----:R-:W-:-:S07]  /*4890*/  FMNMX.FTZ R10, R81, R10, !PT ;  /* 0x0000000a510a7209 */ /* 0x001fce0007810000 */
[----:B------:R-:W-:Y:S01]  /*48a0*/  MUFU.EX2 R69, R69 ;  /* 0x0000004500457308 */ /* 0x000fe20000000800 */
[----:B-1----:R-:W-:Y:S02]  /*48b0*/  F2FP.SATFINITE.E4M3.F32.PACK_AB_MERGE_C R144, R61, R60, RZ ;  /* 0x0000003c3d90723e */ /* 0x002fe400048070ff */
[C---:B------:R-:W-:Y:S01]  /*48c0*/  FSETP.NEU.FTZ.AND P1, PT, R10.reuse, -INF , PT ;  /* 0xff8000000a00780b */ /* 0x040fe20003f3d000 */
[----:B------:R-:W-:-:S01]  /*48d0*/  FFMA.FTZ R52, R10, R53, -8 ;  /* 0xc10000000a347423 */ /* 0x000fc20000010035 */
[----:B------:R-:W-:Y:S01]  /*48e0*/  FFMA.FTZ R53, R37, UR42, -R106 ;  /* 0x0000002a25357c23 */ /* 0x000fe2000801086a */
[----:B------:R-:W-:Y:S02]  /*48f0*/  F2FP.SATFINITE.E4M3.F32.PACK_AB_MERGE_C R144, R57, R56, R144 ;  /* 0x000000383990723e */ /* 0x000fe40004807090 */
[----:B------:R-:W-:Y:S01]  /*4900*/  MUFU.EX2 R64, R64 ;  /* 0x0000004000407308 */ /* 0x000fe20000000800 */
[----:B------:R-:W-:-:S05]  /*4910*/  FSEL R37, R52, RZ, P1 ;  /* 0x000000ff34257208 */ /* 0x000fca0000800000 */
        /* <DEDUP_REMOVED lines=14> */
[----:B------:R-:W-:Y:S01]  /*4a00*/  FFMA.FTZ R63, R67, UR42, -R37 ;  /* 0x0000002a433f7c23 */ /* 0x000fe20008010825 */
[----:B------:R-:W-:-:S01]  /*4a10*/  FADD.FTZ R67, R9, R66 ;  /* 0x0000004209437221 */ /* 0x000fc20000010000 */
[--C-:B------:R-:W-:Y:S01]  /*4a20*/  FFMA.FTZ R89, R98, UR42, -R37.reuse ;  /* 0x0000002a62597c23 */ /* 0x100fe20008010825 */
[----:B------:R-:W-:-:S01]  /*4a30*/  FFMA.FTZ R90, R99, UR42, -R37 ;  /* 0x0000002a635a7c23 */ /* 0x000fc20008010825 */
[----:B------:R-:W0:Y:S01]  /*4a40*/  MUFU.EX2 R81, R81 ;  /* 0x0000005100517308 */ /* 0x000e220000000800 */
[----:B------:R-:W-:-:S01]  /*4a50*/  FADD.FTZ R96, R12, R67 ;  /* 0x000000430c607221 */ /* 0x000fc20000010000 */
[--C-:B------:R-:W-:Y:S01]  /*4a60*/  FFMA.FTZ R91, R102, UR42, -R37.reuse ;  /* 0x0000002a665b7c23 */ /* 0x100fe20008010825 */
[----:B------:R-:W-:-:S01]  /*4a70*/  FFMA.FTZ R66, R70, UR42, -R37 ;  /* 0x0000002a46427c23 */ /* 0x000fc20008010825 */
[----:B------:R-:W-:Y:S01]  /*4a80*/  FFMA.FTZ R92, R103, UR42, -R37 ;  /* 0x0000002a675c7c23 */ /* 0x000fe20008010825 */
[----:B------:R-:W-:-:S01]  /*4a90*/  FADD.FTZ R67, R11, R96 ;  /* 0x000000600b437221 */ /* 0x000fc20000010000 */
[--C-:B------:R-:W-:Y:S01]  /*4aa0*/  FFMA.FTZ R74, R74, UR42, -R37.reuse ;  /* 0x0000002a4a4a7c23 */ /* 0x100fe20008010825 */
[----:B------:R-:W-:-:S01]  /*4ab0*/  FFMA.FTZ R75, R75, UR42, -R37 ;  /* 0x0000002a4b4b7c23 */ /* 0x000fc20008010825 */
[----:B------:R-:W1:Y:S01]  /*4ac0*/  MUFU.EX2 R85, R85 ;  /* 0x0000005500557308 */ /* 0x000e620000000800 */
[----:B------:R-:W-:-:S01]  /*4ad0*/  FADD.FTZ R96, R14, R67 ;  /* 0x000000430e607221 */ /* 0x000fc20000010000 */
[--C-:B------:R-:W-:Y:S01]  /*4ae0*/  FFMA.FTZ R67, R71, UR42, -R37.reuse ;  /* 0x0000002a47437c23 */ /* 0x100fe20008010825 */
[----:B------:R-:W-:-:S01]  /*4af0*/  FFMA.FTZ R78, R78, UR42, -R37 ;  /* 0x0000002a4e4e7c23 */ /* 0x000fc20008010825 */
[----:B------:R-:W-:Y:S01]  /*4b00*/  FFMA.FTZ R12, R43, UR42, -R37 ;  /* 0x0000002a2b0c7c23 */ /* 0x000fe20008010825 */
[----:B------:R-:W-:-:S01]  /*4b10*/  FADD.FTZ R95, R13, R96 ;  /* 0x000000600d5f7221 */ /* 0x000fc20000010000 */
[--C-:B------:R-:W-:Y:S01]  /*4b20*/  FFMA.FTZ R58, R58, UR42, -R37.reuse ;  /* 0x0000002a3a3a7c23 */ /* 0x100fe20008010825 */
[----:B------:R-:W-:-:S01]  /*4b30*/  FFMA.FTZ R42, R42, UR42, -R37 ;  /* 0x0000002a2a2a7c23 */ /* 0x000fc20008010825 */
[----:B------:R-:W2:Y:S01]  /*4b40*/  MUFU.EX2 R88, R88 ;  /* 0x0000005800587308 */ /* 0x000ea20000000800 */
[----:B0-----:R-:W-:-:S01]  /*4b50*/  FADD.FTZ R70, R52, R81 ;  /* 0x0000005134467221 */ /* 0x001fc20000010000 */
[----:B------:R-:W-:Y:S01]  /*4b60*/  FADD.FTZ R96, R20, R95 ;  /* 0x0000005f14607221 */ /* 0x000fe20000010000 */
[----:B------:R-:W-:-:S01]  /*4b70*/  FFMA.FTZ R59, R59, UR42, -R37 ;  /* 0x0000002a3b3b7c23 */ /* 0x000fc20008010825 */
[----:B------:R-:W-:Y:S01]  /*4b80*/  F2FP.SATFINITE.E4M3.F32.PACK_AB_MERGE_C R146, R69, R68, RZ ;  /* 0x000000444592723e */ /* 0x000fe200048070ff */
[----:B------:R-:W-:-:S01]  /*4b90*/  FFMA.FTZ R7, R46, UR42, -R37 ;  /* 0x0000002a2e077c23 */ /* 0x000fc20008010825 */
[----:B------:R-:W-:Y:S01]  /*4ba0*/  FADD.FTZ R95, R15, R96 ;  /* 0x000000600f5f7221 */ /* 0x000fe20000010000 */
[----:B------:R-:W-:-:S01]  /*4bb0*/  FFMA.FTZ R14, R47, UR42, -R37 ;  /* 0x0000002a2f0e7c23 */ /* 0x000fc20008010825 */
[----:B------:R-:W0:Y:S01]  /*4bc0*/  MUFU.EX2 R89, R89 ;  /* 0x0000005900597308 */ /* 0x000e220000000800 */
[----:B-1----:R-:W-:-:S01]  /*4bd0*/  FADD.FTZ R71, R85, R70 ;  /* 0x0000004655477221 */ /* 0x002fc20000010000 */
        /* <DEDUP_REMOVED lines=10> */
[----:B------:R-:W-:Y:S01]  /*4c80*/  FFMA.FTZ R38, R38, UR42, -R37 ;  /* 0x0000002a26267c23 */ /* 0x000fe20008010825 */
[----:B------:R-:W-:-:S03]  /*4c90*/  F2FP.SATFINITE.E4M3.F32.PACK_AB_MERGE_C R85, R88, R85, RZ ;  /* 0x000000555855723e */ /* 0x000fc600048070ff */
[----:B------:R-:W2:Y:S01]  /*4ca0*/  MUFU.EX2 R91, R91 ;  /* 0x0000005b005b7308 */ /* 0x000ea20000000800 */
[----:B0-----:R-:W-:-:S01]  /*4cb0*/  FADD.FTZ R71, R89, R70 ;  /* 0x0000004659477221 */ /* 0x001fc20000010000 */
[----:B------:R-:W-:Y:S01]  /*4cc0*/  FADD.FTZ R70, R72, R95 ;  /* 0x0000005f48467221 */ /* 0x000fe20000010000 */
[----:B------:R-:W-:-:S03]  /*4cd0*/  F2FP.SATFINITE.E4M3.F32.PACK_AB_MERGE_C R153, R81, R52, R85 ;  /* 0x000000345199723e */ /* 0x000fc60004807055 */
[----:B------:R-:W-:Y:S02]  /*4ce0*/  FADD.FTZ R43, R21, R70 ;  /* 0x00000046152b7221 */ /* 0x000fe40000010000 */
[----:B------:R-:W0:Y:S01]  /*4cf0*/  MUFU.EX2 R92, R92 ;  /* 0x0000005c005c7308 */ /* 0x000e220000000800 */
[----:B-1----:R-:W-:-:S01]  /*4d00*/  FADD.FTZ R20, R90, R71 ;  /* 0x000000475a147221 */ /* 0x002fc20000010000 */
[----:B------:R-:W-:-:S04]  /*4d10*/  FADD.FTZ R76, R76, R43 ;  /* 0x0000002b4c4c7221 */ /* 0x000fc80000010000 */
[----:B------:R-:W-:Y:S02]  /*4d20*/  FADD.FTZ R21, R73, R76 ;  /* 0x0000004c49157221 */ /* 0x000fe40000010000 */
[----:B------:R-:W1:Y:S01]  /*4d30*/  MUFU.EX2 R74, R74 ;  /* 0x0000004a004a7308 */ /* 0x000e620000000800 */
[----:B--2---:R-:W-:-:S01]  /*4d40*/  FADD.FTZ R13, R91, R20 ;  /* 0x000000145b0d7221 */ /* 0x004fc20000010000 */
[----:B------:R-:W-:-:S06]  /*4d50*/  FADD.FTZ R20, R80, R21 ;  /* 0x0000001550147221 */ /* 0x000fcc0000010000 */
[----:B------:R-:W2:Y:S01]  /*4d60*/  MUFU.EX2 R75, R75 ;  /* 0x0000004b004b7308 */ /* 0x000ea20000000800 */
[----:B0-----:R-:W-:-:S01]  /*4d70*/  FADD.FTZ R13, R92, R13 ;  /* 0x0000000d5c0d7221 */ /* 0x001fc20000010000 */
[----:B------:R-:W-:-:S04]  /*4d80*/  F2FP.SATFINITE.E4M3.F32.PACK_AB_MERGE_C R91, R92, R91, RZ ;  /* 0x0000005b5c5b723e */ /* 0x000fc800048070ff */
[----:B------:R-:W-:Y:S02]  /*4d90*/  F2FP.SATFINITE.E4M3.F32.PACK_AB_MERGE_C R155, R90, R89, R91 ;  /* 0x000000595a9b723e */ /* 0x000fe4000480705b */
[----:B------:R-:W0:Y:S01]  /*4da0*/  MUFU.EX2 R78, R78 ;  /* 0x0000004e004e7308 */ /* 0x000e220000000800 */
[----:B-1----:R-:W-:-:S01]  /*4db0*/  FADD.FTZ R8, R74, R13 ;  /* 0x0000000d4a087221 */ /* 0x002fc20000010000 */
[----:B------:R-:W-:-:S04]  /*4dc0*/  FADD.FTZ R13, R77, R20 ;  /* 0x000000144d0d7221 */ /* 0x000fc80000010000 */
[----:B------:R-:W-:Y:S02]  /*4dd0*/  FADD.FTZ R13, R84, R13 ;  /* 0x0000000d540d7221 */ /* 0x000fe40000010000 */
[----:B------:R-:W1:Y:S01]  /*4de0*/  MUFU.EX2 R93, R93 ;  /* 0x0000005d005d7308 */ /* 0x000e620000000800 */
[----:B--2---:R-:W-:-:S01]  /*4df0*/  FADD.FTZ R11, R75, R8 ;  /* 0x000000084b0b7221 */ /* 0x004fc20000010000 */
[----:B------:R-:W-:-:S06]  /*4e00*/  FFMA.FTZ R8, R50, UR42, -R37 ;  /* 0x0000002a32087c23 */ /* 0x000fcc0008010825 */
[----:B------:R-:W2:Y:S01]  /*4e10*/  MUFU.EX2 R79, R79 ;  /* 0x0000004f004f7308 */ /* 0x000ea20000000800 */
[----:B0-----:R-:W-:-:S01]  /*4e20*/  FADD.FTZ R20, R78, R11 ;  /* 0x0000000b4e147221 */ /* 0x001fc20000010000 */
[--C-:B------:R-:W-:Y:S01]  /*4e30*/  FFMA.FTZ R11, R51, UR42, -R37.reuse ;  /* 0x0000002a330b7c23 */ /* 0x100fe20008010825 */
[----:B------:R-:W-:-:S05]  /*4e40*/  FFMA.FTZ R37, R39, UR42, -R37 ;  /* 0x0000002a27257c23 */ /* 0x000fca0008010825 */
[----:B------:R-:W0:Y:S01]  /*4e50*/  MUFU.EX2 R82, R82 ;  /* 0x0000005200527308 */ /* 0x000e220000000800 */
[----:B-1----:R-:W-:-:S01]  /*4e60*/  FADD.FTZ R20, R93, R20 ;  /* 0x000000145d147221 */ /* 0x002fc20000010000 */
[----:B------:R-:W-:-:S04]  /*4e70*/  F2FP.SATFINITE.E4M3.F32.PACK_AB_MERGE_C R78, R93, R78, RZ ;  /* 0x0000004e5d4e723e */ /* 0x000fc800048070ff */
[----:B------:R-:W-:Y:S02]  /*4e80*/  F2FP.SATFINITE.E4M3.F32.PACK_AB_MERGE_C R149, R75, R74, R78 ;  /* 0x0000004a4b95723e */ /* 0x000fe4000480704e */
[----:B------:R-:W1:Y:S08]  /*4e90*/  MUFU.EX2 R83, R83 ;  /* 0x0000005300537308 */ /* 0x000e700000000800 */
[----:B------:R-:W3:Y:S08]  /*4ea0*/  MUFU.EX2 R86, R86 ;  /* 0x0000005600567308 */ /* 0x000ef00000000800 */
[----:B------:R4:W-:Y:S08]  /*4eb0*/  MUFU.EX2 R9, R42 ;  /* 0x0000002a00097308 */ /* 0x0009f00000000800 */
[----:B------:R-:W5:Y:S01]  /*4ec0*/  MUFU.EX2 R58, R58 ;  /* 0x0000003a003a7308 */ /* 0x000f620000000800 */
[----:B----4-:R-:W-:-:S01]  /*4ed0*/  FADD.FTZ R42, R56, R13 ;  /* 0x0000000d382a7221 */ /* 0x010fc20000010000 */
[----:B--2---:R-:W-:-:S03]  /*4ee0*/  FADD.FTZ R13, R79, R20 ;  /* 0x000000144f0d7221 */ /* 0x004fc60000010000 */
[----:B------:R-:W-:Y:S01]  /*4ef0*/  FADD.FTZ R15, R57, R42 ;  /* 0x0000002a390f7221 */ /* 0x000fe20000010000 */
[----:B0-----:R-:W-:-:S02]  /*4f00*/  FADD.FTZ R20, R82, R13 ;  /* 0x0000000d52147221 */ /* 0x001fc40000010000 */
[----:B------:R-:W0:Y:S01]  /*4f10*/  MUFU.EX2 R59, R59 ;  /* 0x0000003b003b7308 */ /* 0x000e220000000800 */
[----:B------:R-:W-:-:S01]  /*4f20*/  FADD.FTZ R60, R60, R15 ;  /* 0x0000000f3c3c7221 */ /* 0x000fc20000010000 */
[----:B-1----:R-:W-:Y:S01]  /*4f30*/  FADD.FTZ R13, R83, R20 ;  /* 0x00000014530d7221 */ /* 0x002fe20000010000 */
[C---:B---3--:R-:W-:Y:S02]  /*4f40*/  F2FP.SATFINITE.E4M3.F32.PACK_AB_MERGE_C R83, R86.reuse, R83, RZ ;  /* 0x000000535653723e */ /* 0x048fe400048070ff */
[----:B------:R-:W-:Y:S01]  /*4f50*/  FADD.FTZ R61, R61, R60 ;  /* 0x0000003c3d3d7221 */ /* 0x000fe20000010000 */
[----:B------:R-:W-:-:S01]  /*4f60*/  FADD.FTZ R13, R86, R13 ;  /* 0x0000000d560d7221 */ /* 0x000fc20000010000 */
[----:B------:R-:W-:Y:S01]  /*4f70*/  F2FP.SATFINITE.E4M3.F32.PACK_AB_MERGE_C R151, R82, R79, R83 ;  /* 0x0000004f5297723e */ /* 0x000fe20004807053 */
[----:B------:R-:W1:Y:S02]  /*4f80*/  MUFU.EX2 R87, R87 ;  /* 0x0000005700577308 */ /* 0x000e640000000800 */
[----:B-----5:R-:W-:-:S06]  /*4f90*/  FADD.FTZ R20, R58, R13 ;  /* 0x0000000d3a147221 */ /* 0x020fcc0000010000 */
[----:B------:R-:W2:Y:S01]  /*4fa0*/  MUFU.EX2 R65, R65 ;  /* 0x0000004100417308 */ /* 0x000ea20000000800 */
[----:B0-----:R-:W-:-:S07]  /*4fb0*/  FADD.FTZ R20, R59, R20 ;  /* 0x000000143b147221 */ /* 0x001fce0000010000 */
[----:B------:R-:W0:Y:S01]  /*4fc0*/  MUFU.EX2 R94, R94 ;  /* 0x0000005e005e7308 */ /* 0x000e220000000800 */
[----:B-1----:R-:W-:-:S07]  /*4fd0*/  FADD.FTZ R13, R87, R20 ;  /* 0x00000014570d7221 */ /* 0x002fce0000010000 */
[----:B------:R-:W1:Y:S01]  /*4fe0*/  MUFU.EX2 R62, R62 ;  /* 0x0000003e003e7308 */ /* 0x000e620000000800 */
[----:B--2---:R-:W-:Y:S01]  /*4ff0*/  F2FP.SATFINITE.E4M3.F32.PACK_AB_MERGE_C R146, R65, R64, R146 ;  /* 0x000000404192723e */ /* 0x004fe20004807092 */
[----:B------:R-:W-:-:S04]  /*5000*/  FADD.FTZ R64, R64, R61 ;  /* 0x0000003d40407221 */ /* 0x000fc80000010000 */
[----:B------:R-:W-:Y:S02]  /*5010*/  FADD.FTZ R65, R65, R64 ;  /* 0x0000004041417221 */ /* 0x000fe40000010000 */
[----:B------:R-:W2:Y:S01]  /*5020*/  MUFU.EX2 R63, R63 ;  /* 0x0000003f003f7308 */ /* 0x000ea20000000800 */
[----:B0-----:R-:W-:-:S01]  /*5030*/  FADD.FTZ R13, R94, R13 ;  /* 0x0000000d5e0d7221 */ /* 0x001fc20000010000 */
[----:B------:R-:W-:Y:S01]  /*5040*/  FADD.FTZ R68, R68, R65 ;  /* 0x0000004144447221 */ /* 0x000fe20000010000 */
[----:B------:R-:W-:-:S03]  /*5050*/  F2FP.SATFINITE.E4M3.F32.PACK_AB_MERGE_C R87, R94, R87, RZ ;  /* 0x000000575e57723e */ /* 0x000fc600048070ff */
[----:B------:R-:W-:Y:S01]  /*5060*/  FADD.FTZ R69, R69, R68 ;  /* 0x0000004445457221 */ /* 0x000fe20000010000 */
[----:B------:R-:W-:Y:S01]  /*5070*/  F2FP.SATFINITE.E4M3.F32.PACK_AB_MERGE_C R145, R59, R58, R87 ;  /* 0x0000003a3b91723e */ /* 0x000fe20004807057 */
[----:B------:R-:W-:Y:S01]  /*5080*/  MUFU.EX2 R40, R40 ;  /* 0x0000002800287308 */ /* 0x000fe20000000800 */
[----:B-1----:R-:W-:-:S07]  /*5090*/  FADD.FTZ R20, R62, R13 ;  /* 0x0000000d3e147221 */ /* 0x002fce0000010000 */
[----:B------:R-:W0:Y:S01]  /*50a0*/  MUFU.EX2 R41, R41 ;  /* 0x0000002900297308 */ /* 0x000e220000000800 */
[----:B--2---:R-:W-:-:S07]  /*50b0*/  FADD.FTZ R13, R63, R20 ;  /* 0x000000143f0d7221 */ /* 0x004fce0000010000 */
[----:B------:R-:W1:Y:S08]  /*50c0*/  MUFU.EX2 R66, R66 ;  /* 0x0000004200427308 */ /* 0x000e700000000800 */
[----:B------:R-:W2:Y:S01]  /*50d0*/  MUFU.EX2 R0, R0 ;  /* 0x0000000000007308 */ /* 0x000ea20000000800 */
[----:B0-----:R-:W-:-:S07]  /*50e0*/  F2FP.SATFINITE.E4M3.F32.PACK_AB_MERGE_C R140, R41, R40, RZ ;  /* 0x00000028298c723e */ /* 0x001fce00048070ff */
[----:B------:R-:W0:Y:S01]  /*50f0*/  MUFU.EX2 R67, R67 ;  /* 0x0000004300437308 */ /* 0x000e220000000800 */
[----:B-1----:R-:W-:-:S07]  /*5100*/  FADD.FTZ R20, R66, R13 ;  /* 0x0000000d42147221 */ /* 0x002fce0000010000 */
[----:B------:R-:W1:Y:S01]  /*5110*/  MUFU.EX2 R12, R12 ;  /* 0x0000000c000c7308 */ /* 0x000e620000000800 */
[----:B--2---:R-:W-:Y:S01]  /*5120*/  F2FP.SATFINITE.E4M3.F32.PACK_AB_MERGE_C R140, R3, R0, R140 ;  /* 0x00000000038c723e */ /* 0x004fe2000480708c */
[----:B------:R-:W-:-:S04]  /*5130*/  FADD.FTZ R0, R0, R69 ;  /* 0x0000004500007221 */ /* 0x000fc80000010000 */
[----:B------:R-:W-:Y:S02]  /*5140*/  FADD.FTZ R13, R3, R0 ;  /* 0x00000000030d7221 */ /* 0x000fe40000010000 */
[----:B------:R-:W-:Y:S01]  /*5150*/  MUFU.EX2 R48, R48 ;  /* 0x0000003000307308 */ /* 0x000fe20000000800 */
[----:B0-----:R-:W-:-:S01]  /*5160*/  FADD.FTZ R20, R67, R20 ;  /* 0x0000001443147221 */ /* 0x001fc20000010000 */
[----:B------:R-:W-:Y:S01]  /*5170*/  FADD.FTZ R40, R40, R13 ;  /* 0x0000000d28287221 */ /* 0x000fe20000010000 */
[----:B------:R-:W-:Y:S02]  /*5180*/  F2FP.SATFINITE.E4M3.F32.PACK_AB_MERGE_C R66, R67, R66, RZ ;  /* 0x000000424342723e */ /* 0x000fe400048070ff */
[----:B------:R-:W-:Y:S01]  /*5190*/  FADD.FTZ R3, R9, R20 ;  /* 0x0000001409037221 */ /* 0x000fe20000010000 */
[----:B------:R-:W-:-:S01]  /*51a0*/  FADD.FTZ R41, R41, R40 ;  /* 0x0000002829297221 */ /* 0x000fc20000010000 */
[----:B------:R-:W-:Y:S01]  /*51b0*/  F2FP.SATFINITE.E4M3.F32.PACK_AB_MERGE_C R147, R63, R62, R66 ;  /* 0x0000003e3f93723e */ /* 0x000fe20004807042 */
[----:B------:R-:W0:Y:S01]  /*51c0*/  MUFU.EX2 R49, R49 ;  /* 0x0000003100317308 */ /* 0x000e220000000800 */
[----:B-1----:R-:W-:-:S07]  /*51d0*/  FADD.FTZ R0, R12, R3 ;  /* 0x000000030c007221 */ /* 0x002fce0000010000 */
[----:B------:R-:W1:Y:S08]  /*51e0*/  MUFU.EX2 R7, R7 ;  /* 0x0000000700077308 */ /* 0x000e700000000800 */
[----:B------:R-:W2:Y:S01]  /*51f0*/  MUFU.EX2 R14, R14 ;  /* 0x0000000e000e7308 */ /* 0x000ea20000000800 */
[----:B0-----:R-:W-:-:S07]  /*5200*/  F2FP.SATFINITE.E4M3.F32.PACK_AB_MERGE_C R13, R49, R48, RZ ;  /* 0x00000030310d723e */ /* 0x001fce00048070ff */
[----:B------:R-:W-:Y:S01]  /*5210*/  MUFU.EX2 R44, R44 ;  /* 0x0000002c002c7308 */ /* 0x000fe20000000800 */
[----:B-1----:R-:W-:-:S07]  /*5220*/  FADD.FTZ R3, R7, R0 ;  /* 0x0000000007037221 */ /* 0x002fce0000010000 */
[----:B------:R-:W0:Y:S01]  /*5230*/  MUFU.EX2 R45, R45 ;  /* 0x0000002d002d7308 */ /* 0x000e220000000800 */
[----:B--2---:R-:W-:-:S01]  /*5240*/  FADD.FTZ R3, R14, R3 ;  /* 0x000000030e037221 */ /* 0x004fc20000010000 */
[----:B------:R-:W-:Y:S02]  /*5250*/  F2FP.SATFINITE.E4M3.F32.PACK_AB_MERGE_C R7, R14, R7, RZ ;  /* 0x000000070e07723e */ /* 0x000fe400048070ff */
[----:B------:R-:W1:Y:S02]  /*5260*/  @P6 LDC R14, c[0x0][0x450] ;  /* 0x00011400ff0e6b82 */ /* 0x000e640000000800 */
[----:B------:R-:W-:Y:S02]  /*5270*/  F2FP.SATFINITE.E4M3.F32.PACK_AB_MERGE_C R141, R12, R9, R7 ;  /* 0x000000090c8d723e */ /* 0x000fe40004807007 */
[----:B------:R-:W2:Y:S08]  /*5280*/  MUFU.EX2 R8, R8 ;  /* 0x0000000800087308 */ /* 0x000eb00000000800 */
[----:B------:R-:W3:Y:S01]  /*5290*/  MUFU.EX2 R11, R11 ;  /* 0x0000000b000b7308 */ /* 0x000ee20000000800 */
[C---:B0-----:R-:W-:Y:S01]  /*52a0*/  F2FP.SATFINITE.E4M3.F32.PACK_AB_MERGE_C R142, R45.reuse, R44, R13 ;  /* 0x0000002c2d8e723e */ /* 0x041fe2000480700d */
[----:B------:R-:W-:Y:S01]  /*52b0*/  FADD.FTZ R44, R44, R41 ;  /* 0x000000292c2c7221 */ /* 0x000fe20000010000 */
[----:B------:R-:W0:Y:S03]  /*52c0*/  @P6 LDC R13, c[0x0][0x44c] ;  /* 0x00011300ff0d6b82 */ /* 0x000e260000000800 */
[----:B------:R-:W-:-:S02]  /*52d0*/  FADD.FTZ R45, R45, R44 ;  /* 0x0000002c2d2d7221 */ /* 0x000fc40000010000 */
[----:B------:R-:W4:Y:S01]  /*52e0*/  MUFU.EX2 R54, R54 ;  /* 0x0000003600367308 */ /* 0x000f220000000800 */
[----:B--2---:R-:W-:-:S01]  /*52f0*/  FADD.FTZ R0, R8, R3 ;  /* 0x0000000308007221 */ /* 0x004fc20000010000 */
[----:B------:R-:W-:-:S04]  /*5300*/  FADD.FTZ R48, R48, R45 ;  /* 0x0000002d30307221 */ /* 0x000fc80000010000 */
[----:B------:R-:W-:Y:S02]  /*5310*/  FADD.FTZ R49, R49, R48 ;  /* 0x0000003031317221 */ /* 0x000fe40000010000 */
[----:B------:R-:W-:Y:S01]  /*5320*/  MUFU.EX2 R28, R28 ;  /* 0x0000001c001c7308 */ /* 0x000fe20000000800 */
[----:B---3--:R-:W-:-:S07]  /*5330*/  FADD.FTZ R3, R11, R0 ;  /* 0x000000000b037221 */ /* 0x008fce0000010000 */
[----:B------:R-:W2:Y:S01]  /*5340*/  MUFU.EX2 R29, R29 ;  /* 0x0000001d001d7308 */ /* 0x000ea20000000800 */
[----:B----4-:R-:W-:-:S01]  /*5350*/  FADD.FTZ R0, R54, R3 ;  /* 0x0000000336007221 */ /* 0x010fc20000010000 */
[----:B0-----:R-:W-:-:S06]  /*5360*/  @P6 IMAD.HI.U32 R13, R13, UR41, RZ ;  /* 0x000000290d0d6c27 */ /* 0x001fcc000f8e00ff */
[----:B------:R-:W0:Y:S08]  /*5370*/  MUFU.EX2 R55, R55 ;  /* 0x0000003700377308 */ /* 0x000e300000000800 */
[----:B------:R-:W-:Y:S01]  /*5380*/  MUFU.EX2 R24, R24 ;  /* 0x0000001800187308 */ /* 0x000fe20000000800 */
[----:B--2---:R-:W-:-:S07]  /*5390*/  F2FP.SATFINITE.E4M3.F32.PACK_AB_MERGE_C R3, R29, R28, RZ ;  /* 0x0000001c1d03723e */ /* 0x004fce00048070ff */
[----:B------:R-:W2:Y:S01]  /*53a0*/  MUFU.EX2 R25, R25 ;  /* 0x0000001900197308 */ /* 0x000ea20000000800 */
[C---:B0-----:R-:W-:Y:S01]  /*53b0*/  F2FP.SATFINITE.E4M3.F32.PACK_AB_MERGE_C R54, R55.reuse, R54, RZ ;  /* 0x000000363736723e */ /* 0x041fe200048070ff */
[----:B------:R-:W-:-:S03]  /*53c0*/  FADD.FTZ R55, R55, R0 ;  /* 0x0000000037377221 */ /* 0x000fc60000010000 */
[----:B------:R-:W-:Y:S01]  /*53d0*/  F2FP.SATFINITE.E4M3.F32.PACK_AB_MERGE_C R143, R11, R8, R54 ;  /* 0x000000080b8f723e */ /* 0x000fe20004807036 */
[----:B------:R-:W-:Y:S01]  /*53e0*/  IMAD.U32 R8, RZ, RZ, UR41 ;  /* 0x00000029ff087e24 */ /* 0x000fe2000f8e00ff */
[----:B-1----:R-:W-:Y:S01]  /*53f0*/  @P6 SHF.R.U32.HI R8, RZ, R14, R13 ;  /* 0x0000000eff086219 */ /* 0x002fe2000001160d */
[----:B------:R-:W0:Y:S01]  /*5400*/  MUFU.EX2 R26, R26 ;  /* 0x0000001a001a7308 */ /* 0x000e220000000800 */
[----:B------:R-:W-:-:S03]  /*5410*/  LOP3.LUT P6, RZ, R2, 0x8, RZ, 0xc0, !PT ;  /* 0x0000000802ff7812 */ /* 0x000fc600078cc0ff */
[----:B------:R-:W-:-:S04]  /*5420*/  IMAD.IADD R8, R105, 0x1, R8 ;  /* 0x0000000169087824 */ /* 0x000fc800078e0208 */
[----:B------:R-:W1:Y:S01]  /*5430*/  MUFU.EX2 R27, R27 ;  /* 0x0000001b001b7308 */ /* 0x000e620000000800 */
[----:B--2---:R-:W-:Y:S01]  /*5440*/  F2FP.SATFINITE.E4M3.F32.PACK_AB_MERGE_C R136, R25, R24, R3 ;  /* 0x000000181988723e */ /* 0x004fe20004807003 */
[----:B------:R-:W-:Y:S01]  /*5450*/  FADD.FTZ R24, R24, R49 ;  /* 0x0000003118187221 */ /* 0x000fe20000010000 */
[----:B------:R-:W-:-:S03]  /*5460*/  VIADD R9, R8, UR7 ;  /* 0x0000000708097c36 */ /* 0x000fc60008000000 */
[----:B------:R-:W-:Y:S02]  /*5470*/  FADD.FTZ R25, R25, R24 ;  /* 0x0000001819197221 */ /* 0x000fe40000010000 */
[----:B------:R-:W2:Y:S01]  /*5480*/  MUFU.EX2 R30, R30 ;  /* 0x0000001e001e7308 */ /* 0x000ea20000000800 */
[----:B0-----:R-:W-:-:S01]  /*5490*/  FADD.FTZ R0, R26, R55 ;  /* 0x000000371a007221 */ /* 0x001fc20000010000 */
[----:B------:R-:W-:Y:S01]  /*54a0*/  FADD.FTZ R28, R28, R25 ;  /* 0x000000191c1c7221 */ /* 0x000fe20000010000 */
[----:B------:R-:W-:Y:S01]  /*54b0*/  R2UR UR10, R9 ;  /* 0x00000000090a72ca */ /* 0x000fe200000e0000 */
[----:B------:R-:W-:Y:S02]  /*54c0*/  VIADD R9, R104, 0xfffffffe ;  /* 0xfffffffe68097836 */ /* 0x000fe40000000000 */
[----:B------:R-:W-:-:S02]  /*54d0*/  FADD.FTZ R29, R29, R28 ;  /* 0x0000001c1d1d7221 */ /* 0x000fc40000010000 */
[----:B------:R-:W-:Y:S01]  /*54e0*/  MUFU.EX2 R36, R36 ;  /* 0x0000002400247308 */ /* 0x000fe20000000800 */
[----:B-1----:R-:W-:-:S07]  /*54f0*/  FADD.FTZ R3, R27, R0 ;  /* 0x000000001b037221 */ /* 0x002fce0000010000 */
[----:B------:R-:W0:Y:S01]  /*5500*/  MUFU.EX2 R53, R53 ;  /* 0x0000003500357308 */ /* 0x000e220000000800 */
[----:B--2---:R-:W-:-:S07]  /*5510*/  FADD.FTZ R0, R30, R3 ;  /* 0x000000031e007221 */ /* 0x004fce0000010000 */
[----:B------:R-:W1:Y:S08]  /*5520*/  MUFU.EX2 R31, R31 ;  /* 0x0000001f001f7308 */ /* 0x000e700000000800 */
[----:B------:R-:W-:Y:S01]  /*5530*/  MUFU.EX2 R32, R32 ;  /* 0x0000002000207308 */ /* 0x000fe20000000800 */
[----:B0-----:R-:W-:-:S07]  /*5540*/  F2FP.SATFINITE.E4M3.F32.PACK_AB_MERGE_C R3, R53, R36, RZ ;  /* 0x000000243503723e */ /* 0x001fce00048070ff */
[----:B------:R-:W0:Y:S01]  /*5550*/  MUFU.EX2 R33, R33 ;  /* 0x0000002100217308 */ /* 0x000e220000000800 */
[C---:B-1----:R-:W-:Y:S01]  /*5560*/  F2FP.SATFINITE.E4M3.F32.PACK_AB_MERGE_C R30, R31.reuse, R30, RZ ;  /* 0x0000001e1f1e723e */ /* 0x042fe200048070ff */
[----:B------:R-:W-:-:S03]  /*5570*/  FADD.FTZ R31, R31, R0 ;  /* 0x000000001f1f7221 */ /* 0x000fc60000010000 */
[----:B------:R-:W-:-:S03]  /*5580*/  F2FP.SATFINITE.E4M3.F32.PACK_AB_MERGE_C R137, R27, R26, R30 ;  /* 0x0000001a1b89723e */ /* 0x000fc6000480701e */
[----:B------:R-:W1:Y:S08]  /*5590*/  MUFU.EX2 R34, R34 ;  /* 0x0000002200227308 */ /* 0x000e700000000800 */
[----:B------:R-:W2:Y:S01]  /*55a0*/  MUFU.EX2 R35, R35 ;  /* 0x0000002300237308 */ /* 0x000ea20000000800 */
[----:B0-----:R-:W-:Y:S01]  /*55b0*/  F2FP.SATFINITE.E4M3.F32.PACK_AB_MERGE_C R138, R33, R32, R3 ;  /* 0x00000020218a723e */ /* 0x001fe20004807003 */
[----:B------:R-:W-:-:S04]  /*55c0*/  FADD.FTZ R32, R32, R29 ;  /* 0x0000001d20207221 */ /* 0x000fc80000010000 */
[----:B------:R-:W-:Y:S02]  /*55d0*/  FADD.FTZ R33, R33, R32 ;  /* 0x0000002021217221 */ /* 0x000fe40000010000 */
[----:B------:R-:W0:Y:S01]  /*55e0*/  MUFU.EX2 R38, R38 ;  /* 0x0000002600267308 */ /* 0x000e220000000800 */
[----:B-1----:R-:W-:-:S01]  /*55f0*/  FADD.FTZ R0, R34, R31 ;  /* 0x0000001f22007221 */ /* 0x002fc20000010000 */
[----:B------:R-:W-:-:S06]  /*5600*/  FADD.FTZ R36, R36, R33 ;  /* 0x0000002124247221 */ /* 0x000fcc0000010000 */
[----:B------:R-:W1:Y:S01]  /*5610*/  MUFU.EX2 R37, R37 ;  /* 0x0000002500257308 */ /* 0x000e620000000800 */
[----:B--2---:R-:W-:-:S04]  /*5620*/  FADD.FTZ R3, R35, R0 ;  /* 0x0000000023037221 */ /* 0x004fc80000010000 */
[----:B0-----:R-:W-:Y:S01]  /*5630*/  FADD.FTZ R0, R38, R3 ;  /* 0x0000000326007221 */ /* 0x001fe20000010000 */
[----:B------:R-:W-:-:S01]  /*5640*/  FADD.FTZ R3, R53, R36 ;  /* 0x0000002435037221 */ /* 0x000fc20000010000 */
[C---:B-1----:R-:W-:Y:S02]  /*5650*/  F2FP.SATFINITE.E4M3.F32.PACK_AB_MERGE_C R7, R37.reuse, R38, RZ ;  /* 0x000000262507723e */ /* 0x042fe400048070ff */
[----:B------:R-:W-:-:S02]  /*5660*/  FADD.FTZ R0, R37, R0 ;  /* 0x0000000025007221 */ /* 0x000fc40000010000 */
[----:B------:R-:W-:Y:S01]  /*5670*/  F2FP.SATFINITE.E4M3.F32.PACK_AB_MERGE_C R139, R35, R34, R7 ;  /* 0x00000022238b723e */ /* 0x000fe20004807007 */
[----:B------:R-:W-:Y:S06]  /*5680*/  @!P6 BRA `(.L_x_835) ;  /* 0x000000000054e947 */ /* 0x000fec0003800000 */
[C---:B------:R-:W-:Y:S01]  /*5690*/  ISETP.GT.AND P1, PT, R8.reuse, RZ, PT ;  /* 0x000000ff0800720c */ /* 0x040fe20003f24270 */
[----:B------:R-:W-:-:S05]  /*56a0*/  VIADD R7, R8, 0xffffffff ;  /* 0xffffffff08077836 */ /* 0x000fca0000000000 */
[----:B------:R-:W-:-:S07]  /*56b0*/  R2UR UR11, R7 ;  /* 0x00000000070b72ca */ /* 0x000fce00000e0000 */
[----:B------:R-:W-:Y:S08]  /*56c0*/  @P1 BRA `(.L_x_836) ;  /* 0x0000000000241947 */ /* 0x000ff00003800000 */
[----:B------:R-:W-:Y:S01]  /*56d0*/  R2UR UR11, R8 ;  /* 0x00000000080b72ca */ /* 0x000fe200000e0000 */
[----:B------:R-:W-:Y:S02]  /*56e0*/  ULDC UR12, c[0x0][0x9e4] ;  /* 0x00027900000c7ab9 */ /* 0x000fe40000000800 */
[----:B------:R-:W-:-:S10]  /*56f0*/  UISETP.NE.AND UP0, UPT, UR12, 0x1, UPT ;  /* 0x000000010c00788c */ /* 0x000fd4000bf05270 */
[----:B------:R-:W-:Y:S01]  /*5700*/  UIADD3 UR11, -UR11, URZ, URZ ;  /* 0x0000003f0b0b7290 */ /* 0x000fe2000fffe13f */
[----:B------:R-:W-:-:S03]  /*5710*/  @UP0 ULDC.64 UR14, c[0x0][0x9e8] ;  /* 0x00027a00000e0ab9 */ /* 0x000fc60000000a00 */
[----:B------:R-:W-:-:S04]  /*5720*/  UIMAD.WIDE.U32 UR6, UR11, UR14, URZ ;  /* 0x0000000e0b0672a5 */ /* 0x000fc8000f8e003f */
[----:B------:R-:W-:-:S04]  /*5730*/  @UP0 USHF.R.U32.HI UR11, URZ, UR15, UR7 ;  /* 0x0000000f3f0b0299 */ /* 0x000fc80008011607 */
[----:B------:R-:W-:Y:S01]  /*5740*/  ULOP3.LUT UR11, URZ, UR11, URZ, 0x33, !UPT ;  /* 0x0000000b3f0b7292 */ /* 0x000fe2000f8e333f */
[----:B------:R-:W-:Y:S11]  /*5750*/  BRA `(.L_x_837) ;  /* 0x0000000000147947 */ /* 0x000ff60003800000 */
.L_x_836:
[----:B------:R-:W-:Y:S02]  /*5760*/  ULDC UR12, c[0x0][0x9e4] ;  /* 0x00027900000c7ab9 */ /* 0x000fe40000000800 */
[----:B------:R-:W-:-:S11]  /*5770*/  UISETP.NE.AND UP0, UPT, UR12, 0x1, UPT ;  /* 0x000000010c00788c */ /* 0x000fd6000bf05270 */
[----:B------:R-:W-:Y:S02]  /*5780*/  @UP0 ULDC.64 UR14, c[0x0][0x9e8] ;  /* 0x00027a00000e0ab9 */ /* 0x000fe40000000a00 */
[----:B------:R-:W-:-:S04]  /*5790*/  UIMAD.WIDE.U32 UR6, UR11, UR14, URZ ;  /* 0x0000000e0b0672a5 */ /* 0x000fc8000f8e003f */
[----:B------:R-:W-:-:S12]  /*57a0*/  @UP0 USHF.R.U32.HI UR11, URZ, UR15, UR7 ;  /* 0x0000000f3f0b0299 */ /* 0x000fd80008011607 */
.L_x_837:
[----:B------:R-:W-:-:S04]  /*57b0*/  UIMAD UR11, UR11, UR12, UR12 ;  /* 0x0000000c0b0b72a4 */ /* 0x000fc8000f8e020c */
[----:B------:R-:W-:-:S04]  /*57c0*/  UISETP.LT.AND UP0, UPT, UR10, UR11, UPT ;  /* 0x0000000b0a00728c */ /* 0x000fc8000bf01270 */
[----:B------:R-:W-:-:S12]  /*57d0*/  USEL UR10, UR10, UR11, UP0 ;  /* 0x0000000b0a0a7287 */ /* 0x000fd80008000000 */
.L_x_835:
[----:B------:R-:W-:Y:S01]  /*57e0*/  UIMAD.WIDE UR6, UR10, 0x66666667, URZ ;  /* 0x666666670a0678a5 */ /* 0x000fe2000f8e023f */
[----:B------:R-:W-:Y:S02]  /*57f0*/  CS2R R54, SRZ ;  /* 0x0000000000367805 */ /* 0x000fe4000001ff00 */
[----:B------:R-:W-:Y:S02]  /*5800*/  CS2R R52, SRZ ;  /* 0x0000000000347805 */ /* 0x000fe4000001ff00 */
[----:B------:R-:W-:Y:S01]  /*5810*/  CS2R R50, SRZ ;  /* 0x0000000000327805 */ /* 0x000fe2000001ff00 */
[----:B------:R-:W-:Y:S01]  /*5820*/  USHF.R.U32.HI UR6, URZ, 0x1f, UR7 ;  /* 0x0000001f3f067899 */ /* 0x000fe20008011607 */
[----:B------:R-:W-:Y:S02]  /*5830*/  CS2R R48, SRZ ;  /* 0x0000000000307805 */ /* 0x000fe4000001ff00 */
[----:B------:R-:W-:Y:S02]  /*5840*/  CS2R R46, SRZ ;  /* 0x00000000002e7805 */ /* 0x000fe4000001ff00 */
[----:B------:R-:W-:Y:S01]  /*5850*/  CS2R R44, SRZ ;  /* 0x00000000002c7805 */ /* 0x000fe2000001ff00 */
[----:B------:R-:W-:Y:S01]  /*5860*/  ULEA.HI.SX32 UR6, UR7, UR6, 0x1a ;  /* 0x0000000607067291 */ /* 0x000fe2000f8fd23f */
[----:B------:R-:W-:-:S02]  /*5870*/  CS2R R42, SRZ ;  /* 0x00000000002a7805 */ /* 0x000fc4000001ff00 */
[----:B------:R-:W-:Y:S02]  /*5880*/  CS2R R40, SRZ ;  /* 0x0000000000287805 */ /* 0x000fe4000001ff00 */
[----:B------:R-:W-:Y:S01]  /*5890*/  CS2R R38, SRZ ;  /* 0x0000000000267805 */ /* 0x000fe2000001ff00 */
[----:B------:R-:W-:Y:S01]  /*58a0*/  UISETP.LT.AND UP0, UPT, UR43, UR6, UPT ;  /* 0x000000062b00728c */ /* 0x000fe2000bf01270 */
[----:B------:R-:W-:Y:S02]  /*58b0*/  CS2R R36, SRZ ;  /* 0x0000000000247805 */ /* 0x000fe4000001ff00 */
[----:B------:R-:W-:Y:S02]  /*58c0*/  CS2R R34, SRZ ;  /* 0x0000000000227805 */ /* 0x000fe4000001ff00 */
[----:B------:R-:W-:Y:S01]  /*58d0*/  CS2R R32, SRZ ;  /* 0x0000000000207805 */ /* 0x000fe2000001ff00 */
[----:B------:R-:W-:Y:S01]  /*58e0*/  USEL UR24, UR43, UR6, !UP0 ;  /* 0x000000062b187287 */ /* 0x000fe2000c000000 */
[----:B------:R-:W-:-:S02]  /*58f0*/  CS2R R30, SRZ ;  /* 0x00000000001e7805 */ /* 0x000fc4000001ff00 */
[----:B------:R-:W-:Y:S02]  /*5900*/  CS2R R28, SRZ ;  /* 0x00000000001c7805 */ /* 0x000fe4000001ff00 */
[----:B------:R-:W-:Y:S02]  /*5910*/  CS2R R26, SRZ ;  /* 0x00000000001a7805 */ /* 0x000fe4000001ff00 */
[----:B------:R-:W-:Y:S02]  /*5920*/  CS2R R24, SRZ ;  /* 0x0000000000187805 */ /* 0x000fe4000001ff00 */
[----:B------:R-:W-:-:S13]  /*5930*/  ISETP.GE.AND P1, PT, R9, UR24, PT ;  /* 0x0000001809007c0c */ /* 0x000fda000bf26270 */
[----:B------:R-:W-:Y:S05]  /*5940*/  @!P1 BRA `(.L_x_838) ;  /* 0x0000003c00d89947 */ /* 0x000fea0003800000 */
[----:B------:R-:W-:Y:S01]  /*5950*/  IMAD.MOV.U32 R7, RZ, RZ, R10 ;  /* 0x000000ffff077224 */ /* 0x000fe200078e000a */
[----:B------:R-:W-:Y:S01]  /*5960*/  UMOV UR26, UR36 ;  /* 0x00000024001a7c82 */ /* 0x000fe20008000000 */
[----:B------:R-:W-:Y:S01]  /*5970*/  IMAD.MOV.U32 R8, RZ, RZ, R5 ;  /* 0x000000ffff087224 */ /* 0x000fe200078e0005 */
[----:B------:R-:W-:Y:S01]  /*5980*/  UMOV UR25, UR37 ;  /* 0x0000002500197c82 */ /* 0x000fe20008000000 */
[----:B------:R-:W-:Y:S01]  /*5990*/  IMAD.MOV.U32 R55, RZ, RZ, RZ ;  /* 0x000000ffff377224 */ /* 0x000fe200078e00ff */
[----:B------:R-:W-:Y:S01]  /*59a0*/  ULDC UR20, c[0x0][0x9e4] ;  /* 0x0002790000147ab9 */ /* 0x000fe20000000800 */
[----:B------:R-:W-:Y:S01]  /*59b0*/  ULDC UR21, c[0x0][0x9dc] ;  /* 0x0002770000157ab9 */ /* 0x000fe20000000800 */
[----:B------:R-:W-:-:S05]  /*59c0*/  ULDC UR22, c[0x0][0x9e0] ;  /* 0x0002780000167ab9 */ /* 0x000fca0000000800 */
.L_x_857:
[----:B------:R-:W-:-:S04]  /*59d0*/  UISETP.NE.AND UP0, UPT, UR25, 0x1, UPT ;  /* 0x000000011900788c */ /* 0x000fc8000bf05270 */
[----:B------:R-:W-:-:S04]  /*59e0*/  USEL UR36, URZ, 0x1, UP0 ;  /* 0x000000013f247887 */ /* 0x000fc80008000000 */
[----:B------:R-:W-:Y:S01]  /*59f0*/  ULOP3.LUT UR36, UR26, UR36, URZ, 0x3c, !UPT ;  /* 0x000000241a247292 */ /* 0x000fe2000f8e3c3f */
[----:B------:R-:W-:Y:S11]  /*5a00*/  @!P0 BRA `(.L_x_839) ;  /* 0x0000000000048947 */ /* 0x000ff60003800000 */
[----:B------:R-:W-:Y:S01]  /*5a10*/  BPT.TRAP 0x1 ;  /* 0x000000040000795c */ /* 0x000fe20000300000 */
.L_x_839:
[----:B------:R-:W-:Y:S01]  /*5a20*/  UIADD3 UR37, UR25, 0x1, URZ ;  /* 0x0000000119257890 */ /* 0x000fe2000fffe03f */
[----:B------:R-:W-:-:S03]  /*5a30*/  IMAD.U32 R5, RZ, RZ, UR36 ;  /* 0x00000024ff057e24 */ /* 0x000fc6000f8e00ff */
[----:B------:R-:W-:Y:S02]  /*5a40*/  UISETP.NE.AND UP0, UPT, UR37, 0x2, UPT ;  /* 0x000000022500788c */ /* 0x000fe4000bf05270 */
[----:B------:R-:W-:Y:S02]  /*5a50*/  SHF.L.U32 R5, R5, 0x1f, RZ ;  /* 0x0000001f05057819 */ /* 0x000fe400000006ff */
[----:B------:R-:W-:-:S04]  /*5a60*/  USEL UR37, UR37, URZ, UP0 ;  /* 0x0000003f25257287 */ /* 0x000fc80008000000 */
[----:B------:R-:W-:-:S09]  /*5a70*/  ULEA UR23, UR37, UR45, 0x3 ;  /* 0x0000002d25177291 */ /* 0x000fd2000f8e183f */
[----:B------:R0:W1:Y:S01]  /*5a80*/  SYNCS.PHASECHK.TRANS64.TRYWAIT P1, [UR23+0x13230], R5 ;  /* 0x01323005ff0075a7 */ /* 0x0000620008020157 */
[----:B------:R-:W-:Y:S05]  /*5a90*/  @!P0 BRA `(.L_x_840) ;  /* 0x0000000000048947 */ /* 0x000fea0003800000 */
[----:B------:R-:W-:Y:S01]  /*5aa0*/  BPT.TRAP 0x1 ;  /* 0x000000040000795c */ /* 0x000fe20000300000 */
.L_x_840:
[----:B-1----:R-:W-:Y:S05]  /*5ab0*/  @P1 BRA `(.L_x_841) ;  /* 0x0000000000081947 */ /* 0x002fea0003800000 */
[----:B------:R-:W1:Y:S02]  /*5ac0*/  SYNCS.PHASECHK.TRANS64.TRYWAIT P1, [UR23+0x13230], R5 ;  /* 0x01323005ff0075a7 */ /* 0x000e640008020157 */
[----:B-1----:R-:W-:Y:S05]  /*5ad0*/  @!P1 BRA `(.L_x_842) ;  /* 0x0000011400d89947 */ /* 0x002fea0003800000 */
.L_x_841:
        /* <DEDUP_REMOVED lines=64> */
.L_x_843:
[----:B------:R-:W-:Y:S01]  /*5ee0*/  ULEA UR11, UR25, UR45, 0x3 ;  /* 0x0000002d190b7291 */ /* 0x000fe2000f8e183f */
[----:B01----:R-:W-:-:S05]  /*5ef0*/  IMAD.U32 R5, RZ, RZ, UR26 ;  /* 0x0000001aff057e24 */ /* 0x003fca000f8e00ff */
[----:B------:R-:W-:-:S04]  /*5f00*/  SHF.L.U32 R5, R5, 0x1f, RZ ;  /* 0x0000001f05057819 */ /* 0x000fc800000006ff */
[----:B------:R0:W1:Y:S01]  /*5f10*/  SYNCS.PHASECHK.TRANS64.TRYWAIT P1, [UR11+0x13250], R5 ;  /* 0x01325005ff0075a7 */ /* 0x000062000802014b */
[----:B------:R-:W-:Y:S05]  /*5f20*/  @!P0 BRA `(.L_x_844) ;  /* 0x0000000000048947 */ /* 0x000fea0003800000 */
[----:B------:R-:W-:Y:S01]  /*5f30*/  BPT.TRAP 0x1 ;  /* 0x000000040000795c */ /* 0x000fe20000300000 */
.L_x_844:
[----:B-1----:R-:W-:Y:S05]  /*5f40*/  @P1 BRA `(.L_x_845) ;  /* 0x0000000000081947 */ /* 0x002fea0003800000 */
[----:B------:R-:W1:Y:S02]  /*5f50*/  SYNCS.PHASECHK.TRANS64.TRYWAIT P1, [UR11+0x13250], R5 ;  /* 0x01325005ff0075a7 */ /* 0x000e64000802014b */
[----:B-1----:R-:W-:Y:S05]  /*5f60*/  @!P1 BRA `(.L_x_846) ;  /* 0x0000011000cc9947 */ /* 0x002fea0003800000 */
.L_x_845:
        /* <DEDUP_REMOVED lines=32> */
.L_x_847:
[----:B01----:R-:W0:Y:S01]  /*6170*/  LDC R5, c[0x0][0x448] ;  /* 0x00011200ff057b82 */ /* 0x003e220000000800 */
[----:B------:R-:W-:Y:S01]  /*6180*/  VIADD R21, R19, UR41 ;  /* 0x0000002913157c36 */ /* 0x000fe20008000000 */
[----:B------:R-:W-:Y:S01]  /*6190*/  UIADD3 UR23, UR23, 0x13240, URZ ;  /* 0x0001324017177890 */ /* 0x000fe2000fffe03f */
[----:B------:R-:W-:Y:S01]  /*61a0*/  IMAD R20, R9, -0xa0, RZ ;  /* 0xffffff6009147824 */ /* 0x000fe200078e02ff */
[----:B------:R-:W-:Y:S01]  /*61b0*/  LOP3.LUT P1, RZ, R2, 0x8, RZ, 0xc0, !PT ;  /* 0x0000000802ff7812 */ /* 0x000fe2000782c0ff */
[----:B------:R-:W-:Y:S02]  /*61c0*/  ULOP3.LUT UR6, URZ, UR21, URZ, 0x33, !UPT ;  /* 0x000000153f067292 */ /* 0x000fe4000f8e333f */
[----:B------:R-:W-:-:S09]  /*61d0*/  UPRMT UR23, UR44, 0x654, UR23 ;  /* 0x000006542c177896 */ /* 0x000fd20008000017 */
[----:B------:R-:W-:Y:S01]  /*61e0*/  SYNCS.ARRIVE.TRANS64.RED.A1T0 RZ, [UR23], RZ ;  /* 0x000000ffffff79a7 */ /* 0x000fe20008100417 */
[----:B0-----:R-:W-:-:S13]  /*61f0*/  ISETP.NE.AND P2, PT, R5, 0x1, PT ;  /* 0x000000010500780c */ /* 0x001fda0003f45270 */
[----:B------:R-:W0:Y:S08]  /*6200*/  @P2 LDC R6, c[0x0][0x44c] ;  /* 0x00011300ff062b82 */ /* 0x000e300000000800 */
[----:B------:R-:W1:Y:S01]  /*6210*/  @P2 LDC R10, c[0x0][0x450] ;  /* 0x00011400ff0a2b82 */ /* 0x000e620000000800 */
[----:B0-----:R-:W-:-:S07]  /*6220*/  @P2 IMAD.HI.U32 R5, R21, R6, RZ ;  /* 0x0000000615052227 */ /* 0x001fce00078e00ff */
[----:B------:R-:W0:Y:S01]  /*6230*/  LDC R6, c[0x0][0x288] ;  /* 0x0000a200ff067b82 */ /* 0x000e220000000800 */
[----:B-1----:R-:W-:Y:S01]  /*6240*/  @P2 SHF.R.U32.HI R21, RZ, R10, R5 ;  /* 0x0000000aff152219 */ /* 0x002fe20000011605 */
[----:B------:R-:W-:-:S04]  /*6250*/  VIADD R5, R20, 0x1 ;  /* 0x0000000114057836 */ /* 0x000fc80000000000 */
[----:B------:R-:W1:Y:S01]  /*6260*/  SHFL.IDX PT, R136, R21, RZ, 0x1c1f ;  /* 0x001c1fff15887589 */ /* 0x000e6200000e0000 */
[----:B------:R-:W-:-:S05]  /*6270*/  IMAD R5, R18, -0x2, R5 ;  /* 0xfffffffe12057824 */ /* 0x000fca00078e0205 */
[C---:B0-----:R-:W-:Y:S01]  /*6280*/  IADD3 R14, R5.reuse, -R6, R17 ;  /* 0x80000006050e7210 */ /* 0x041fe20007ffe011 */
[----:B------:R-:W-:-:S04]  /*6290*/  VIADD R5, R5, 0xffffffff ;  /* 0xffffffff05057836 */ /* 0x000fc80000000000 */
[C---:B------:R-:W-:Y:S02]  /*62a0*/  VIADD R15, R14.reuse, UR22 ;  /* 0x000000160e0f7c36 */ /* 0x040fe40008000000 */
[----:B------:R-:W-:Y:S02]  /*62b0*/  VIADD R14, R14, UR6 ;  /* 0x000000060e0e7c36 */ /* 0x000fe40008000000 */
[--C-:B-1----:R-:W-:Y:S02]  /*62c0*/  IMAD.IADD R13, R15, 0x1, R136.reuse ;  /* 0x000000010f0d7824 */ /* 0x102fe400078e0288 */
[----:B------:R-:W-:Y:S01]  /*62d0*/  IMAD.IADD R12, R14, 0x1, R136 ;  /* 0x000000010e0c7824 */ /* 0x000fe200078e0288 */
[----:B------:R-:W-:Y:S06]  /*62e0*/  @!P1 BRA `(.L_x_848) ;  /* 0x0000000000549947 */ /* 0x000fec0003800000 */
[----:B------:R-:W-:Y:S01]  /*62f0*/  IADD3 R136, R17, -R6, R136 ;  /* 0x8000000611887210 */ /* 0x000fe20007ffe088 */
[----:B------:R-:W-:Y:S03]  /*6300*/  BSSY B0, `(.L_x_849) ;  /* 0x0000010000007945 */ /* 0x000fe60003800000 */
[----:B------:R-:W-:-:S13]  /*6310*/  ISETP.GT.AND P1, PT, R136, -0x1, PT ;  /* 0xffffffff8800780c */ /* 0x000fda0003f24270 */
[----:B------:R-:W-:Y:S05]  /*6320*/  @P1 BRA `(.L_x_850) ;  /* 0x0000000000201947 */ /* 0x000fea0003800000 */
[----:B------:R-:W-:Y:S01]  /*6330*/  IMAD.U32 R138, RZ, RZ, UR20 ;  /* 0x00000014ff8a7e24 */ /* 0x000fe2000f8e00ff */
[----:B------:R-:W-:-:S04]  /*6340*/  LOP3.LUT R137, RZ, R136, RZ, 0x33, !PT ;  /* 0x00000088ff897212 */ /* 0x000fc800078e33ff */
[----:B------:R-:W-:-:S13]  /*6350*/  ISETP.NE.AND P1, PT, R138, 0x1, PT ;  /* 0x000000018a00780c */ /* 0x000fda0003f25270 */
[----:B------:R-:W0:Y:S02]  /*6360*/  @P1 LDC.64 R10, c[0x0][0x9e8] ;  /* 0x00027a00ff0a1b82 */ /* 0x000e240000000a00 */
[----:B0-----:R-:W-:-:S05]  /*6370*/  @P1 IMAD.HI.U32 R10, R137, R10, RZ ;  /* 0x0000000a890a1227 */ /* 0x001fca00078e00ff */
[----:B------:R-:W-:-:S04]  /*6380*/  @P1 SHF.R.U32.HI R137, RZ, R11, R10 ;  /* 0x0000000bff891219 */ /* 0x000fc8000001160a */
[----:B------:R-:W-:Y:S01]  /*6390*/  LOP3.LUT R136, RZ, R137, RZ, 0x33, !PT ;  /* 0x00000089ff887212 */ /* 0x000fe200078e33ff */
[----:B------:R-:W-:Y:S06]  /*63a0*/  BRA `(.L_x_851) ;  /* 0x0000000000147947 */ /* 0x000fec0003800000 */
.L_x_850:
[----:B------:R-:W-:-:S05]  /*63b0*/  IMAD.U32 R138, RZ, RZ, UR20 ;  /* 0x00000014ff8a7e24 */ /* 0x000fca000f8e00ff */
[----:B------:R-:W-:-:S13]  /*63c0*/  ISETP.NE.AND P1, PT, R138, 0x1, PT ;  /* 0x000000018a00780c */ /* 0x000fda0003f25270 */
[----:B------:R-:W0:Y:S02]  /*63d0*/  @P1 LDC.64 R10, c[0x0][0x9e8] ;  /* 0x00027a00ff0a1b82 */ /* 0x000e240000000a00 */
[----:B0-----:R-:W-:-:S05]  /*63e0*/  @P1 IMAD.HI.U32 R10, R136, R10, RZ ;  /* 0x0000000a880a1227 */ /* 0x001fca00078e00ff */
[----:B------:R-:W-:-:S07]  /*63f0*/  @P1 SHF.R.U32.HI R136, RZ, R11, R10 ;  /* 0x0000000bff881219 */ /* 0x000fce000001160a */
.L_x_851:
[----:B------:R-:W-:Y:S05]  /*6400*/  BSYNC B0 ;  /* 0x0000000000007941 */ /* 0x000fea0003800000 */
.L_x_849:
[----:B------:R-:W-:-:S05]  /*6410*/  IMAD R136, R136, R138, R5 ;  /* 0x0000008a88887224 */ /* 0x000fca00078e0205 */
[----:B------:R-:W-:Y:S02]  /*6420*/  VIADDMNMX R13, R136, R138, R13, PT ;  /* 0x0000008a880d7246 */ /* 0x000fe4000380010d */
[----:B------:R-:W-:-:S07]  /*6430*/  VIMNMX R12, R12, R136, !PT ;  /* 0x000000880c0c7248 */ /* 0x000fce0007fe0100 */
.L_x_848:
[C---:B------:R-:W-:Y:S02]  /*6440*/  ISETP.GE.AND P2, PT, R20.reuse, 0x2, PT ;  /* 0x000000021400780c */ /* 0x040fe40003f46270 */
[----:B------:R-:W-:Y:S02]  /*6450*/  ISETP.GE.AND P1, PT, R20, 0x9, PT ;  /* 0x000000091400780c */ /* 0x000fe40003f26270 */
[----:B------:R-:W-:Y:S02]  /*6460*/  LOP3.LUT R16, R16, 0xefffffff, RZ, 0xc0, !PT ;  /* 0xefffffff10107812 */ /* 0x000fe400078ec0ff */
[----:B------:R-:W-:Y:S02]  /*6470*/  ISETP.GE.AND P3, PT, R20, 0xa, PT ;  /* 0x0000000a1400780c */ /* 0x000fe40003f66270 */
[----:B------:R-:W-:-:S05]  /*6480*/  LOP3.LUT R2, R2, 0xfffffffe, RZ, 0xc0, !PT ;  /* 0xfffffffe02027812 */ /* 0x000fca00078ec0ff */
[----:B------:R-:W-:Y:S02]  /*6490*/  @P2 LOP3.LUT R16, R16, 0x10000000, RZ, 0xfc, !PT ;  /* 0x1000000010102812 */ /* 0x000fe400078efcff */
[----:B------:R-:W-:Y:S02]  /*64a0*/  ISETP.GT.AND P2, PT, R12, 0x1, !P2 ;  /* 0x000000010c00780c */ /* 0x000fe40005744270 */
[----:B------:R-:W-:Y:S02]  /*64b0*/  LOP3.LUT R16, R16, 0xdfffffff, RZ, 0xc0, !PT ;  /* 0xdfffffff10107812 */ /* 0x000fe400078ec0ff */
[----:B------:R-:W-:Y:S02]  /*64c0*/  ISETP.LT.OR P2, PT, R13, 0x2, P2 ;  /* 0x000000020d00780c */ /* 0x000fe40001741670 */
[----:B------:R-:W-:Y:S02]  /*64d0*/  @P1 LOP3.LUT R16, R16, 0x20000000, RZ, 0xfc, !PT ;  /* 0x2000000010101812 */ /* 0x000fe400078efcff */
[----:B------:R-:W-:-:S02]  /*64e0*/  ISETP.GT.AND P1, PT, R12, 0x8, !P1 ;  /* 0x000000080c00780c */ /* 0x000fc40004f24270 */
[----:B------:R-:W-:Y:S02]  /*64f0*/  FSEL R121, R121, -INF , !P2 ;  /* 0xff80000079797808 */ /* 0x000fe40005000000 */
[----:B------:R-:W-:Y:S02]  /*6500*/  ISETP.LT.OR P1, PT, R13, 0x9, P1 ;  /* 0x000000090d00780c */ /* 0x000fe40000f21670 */
[----:B------:R-:W-:Y:S02]  /*6510*/  ISETP.GE.AND P2, PT, R20, 0x11, PT ;  /* 0x000000111400780c */ /* 0x000fe40003f46270 */
[----:B------:R-:W-:Y:S02]  /*6520*/  LOP3.LUT R16, R16, 0xbfffffff, RZ, 0xc0, !PT ;  /* 0xbfffffff10107812 */ /* 0x000fe400078ec0ff */
[----:B------:R-:W-:Y:S02]  /*6530*/  FSEL R124, R124, -INF , !P1 ;  /* 0xff8000007c7c7808 */ /* 0x000fe40004800000 */
[----:B------:R-:W-:-:S02]  /*6540*/  ISETP.GT.AND P1, PT, R12, 0x9, !P3 ;  /* 0x000000090c00780c */ /* 0x000fc40005f24270 */
[----:B------:R-:W-:Y:S02]  /*6550*/  @P3 LOP3.LUT R16, R16, 0x40000000, RZ, 0xfc, !PT ;  /* 0x4000000010103812 */ /* 0x000fe400078efcff */
[----:B------:R-:W-:Y:S02]  /*6560*/  ISETP.LT.OR P1, PT, R13, 0xa, P1 ;  /* 0x0000000a0d00780c */ /* 0x000fe40000f21670 */
[----:B------:R-:W-:Y:S02]  /*6570*/  LOP3.LUT R16, R16, 0x7fffffff, RZ, 0xc0, !PT ;  /* 0x7fffffff10107812 */ /* 0x000fe400078ec0ff */
[----:B------:R-:W-:Y:S02]  /*6580*/  FSEL R125, R125, -INF , !P1 ;  /* 0xff8000007d7d7808 */ /* 0x000fe40004800000 */
[----:B------:R-:W-:Y:S02]  /*6590*/  @P2 LOP3.LUT R16, R16, 0x80000000, RZ, 0xfc, !PT ;  /* 0x8000000010102812 */ /* 0x000fe400078efcff */
[----:B------:R-:W-:-:S02]  /*65a0*/  ISETP.GT.AND P1, PT, R12, 0x10, !P2 ;  /* 0x000000100c00780c */ /* 0x000fc40005724270 */
[C---:B------:R-:W-:Y:S02]  /*65b0*/  ISETP.GE.AND P2, PT, R20.reuse, 0x12, PT ;  /* 0x000000121400780c */ /* 0x040fe40003f46270 */
[----:B------:R-:W-:Y:S02]  /*65c0*/  ISETP.LT.OR P1, PT, R13, 0x11, P1 ;  /* 0x000000110d00780c */ /* 0x000fe40000f21670 */
[----:B------:R-:W-:Y:S02]  /*65d0*/  ISETP.GE.AND P3, PT, R20, 0x22, PT ;  /* 0x000000221400780c */ /* 0x000fe40003f66270 */
[----:B------:R-:W-:Y:S02]  /*65e0*/  FSEL R128, R128, -INF , !P1 ;  /* 0xff80000080807808 */ /* 0x000fe40004800000 */
[----:B------:R-:W-:Y:S02]  /*65f0*/  ISETP.GT.AND P1, PT, R12, 0x11, !P2 ;  /* 0x000000110c00780c */ /* 0x000fe40005724270 */
[----:B------:R-:W-:-:S02]  /*6600*/  LOP3.LUT R16, R16, 0xfffffffd, RZ, 0xc0, !PT ;  /* 0xfffffffd10107812 */ /* 0x000fc400078ec0ff */
[----:B------:R-:W-:Y:S02]  /*6610*/  ISETP.LT.OR P1, PT, R13, 0x12, P1 ;  /* 0x000000120d00780c */ /* 0x000fe40000f21670 */
[----:B------:R-:W-:Y:S02]  /*6620*/  @P2 LOP3.LUT R2, R2, 0x1, RZ, 0xfc, !PT ;  /* 0x0000000102022812 */ /* 0x000fe400078efcff */
[----:B------:R-:W-:Y:S02]  /*6630*/  ISETP.GE.AND P2, PT, R20, 0x19, PT ;  /* 0x000000191400780c */ /* 0x000fe40003f46270 */
[----:B------:R-:W-:Y:S02]  /*6640*/  FSEL R129, R129, -INF , !P1 ;  /* 0xff80000081817808 */ /* 0x000fe40004800000 */
[----:B------:R-:W-:Y:S02]  /*6650*/  LOP3.LUT R2, R2, 0xfffffffb, RZ, 0xc0, !PT ;  /* 0xfffffffb02027812 */ /* 0x000fe400078ec0ff */
[----:B------:R-:W-:-:S02]  /*6660*/  ISETP.GT.AND P1, PT, R12, 0x18, !P2 ;  /* 0x000000180c00780c */ /* 0x000fc40005724270 */
[----:B------:R-:W-:Y:S02]  /*6670*/  @P3 LOP3.LUT R16, R16, 0x2, RZ, 0xfc, !PT ;  /* 0x0000000210103812 */ /* 0x000fe400078efcff */
[----:B------:R-:W-:Y:S02]  /*6680*/  ISETP.LT.OR P1, PT, R13, 0x19, P1 ;  /* 0x000000190d00780c */ /* 0x000fe40000f21670 */
[----:B------:R-:W-:Y:S02]  /*6690*/  LOP3.LUT R16, R16, 0xfffffffb, RZ, 0xc0, !PT ;  /* 0xfffffffb10107812 */ /* 0x000fe400078ec0ff */
[----:B------:R-:W-:Y:S02]  /*66a0*/  @P2 LOP3.LUT R2, R2, 0x4, RZ, 0xfc, !PT ;  /* 0x0000000402022812 */ /* 0x000fe400078efcff */
[----:B------:R-:W-:Y:S02]  /*66b0*/  ISETP.GE.AND P2, PT, R20, 0x1a, PT ;  /* 0x0000001a1400780c */ /* 0x000fe40003f46270 */
[----:B------:R-:W-:-:S02]  /*66c0*/  FSEL R132, R132, -INF , !P1 ;  /* 0xff80000084847808 */ /* 0x000fc40004800000 */
[----:B------:R-:W-:Y:S02]  /*66d0*/  ISETP.GT.AND P1, PT, R12, 0x19, !P2 ;  /* 0x000000190c00780c */ /* 0x000fe40005724270 */
[----:B------:R-:W-:Y:S02]  /*66e0*/  LOP3.LUT R2, R2, 0xfffffffd, RZ, 0xc0, !PT ;  /* 0xfffffffd02027812 */ /* 0x000fe400078ec0ff */
[----:B------:R-:W-:-:S04]  /*66f0*/  ISETP.LT.OR P1, PT, R13, 0x1a, P1 ;  /* 0x0000001a0d00780c */ /* 0x000fc80000f21670 */
[----:B------:R-:W-:Y:S02]  /*6700*/  FSEL R133, R133, -INF , !P1 ;  /* 0xff80000085857808 */ /* 0x000fe40004800000 */
[----:B------:R-:W-:Y:S02]  /*6710*/  ISETP.GE.AND P1, PT, R20, 0x21, PT ;  /* 0x000000211400780c */ /* 0x000fe40003f26270 */
[----:B------:R-:W-:Y:S02]  /*6720*/  @P2 LOP3.LUT R2, R2, 0x2, RZ, 0xfc, !PT ;  /* 0x0000000202022812 */ /* 0x000fe400078efcff */
        /* <DEDUP_REMOVED lines=172> */
[----:B------:R-:W-:-:S13]  /*71f0*/  ISETP.GE.AND P6, PT, R20, 0x1, PT ;  /* 0x000000011400780c */ /* 0x000fda0003fc6270 */
[----:B------:R-:W-:Y:S02]  /*7200*/  @P6 LOP3.LUT R16, R16, 0x1, RZ, 0xfc, !PT ;  /* 0x0000000110106812 */ /* 0x000fe400078efcff */
[----:B------:R-:W-:Y:S02]  /*7210*/  ISETP.GT.AND P6, PT, R12, RZ, !P6 ;  /* 0x000000ff0c00720c */ /* 0x000fe400077c4270 */
[----:B------:R-:W-:Y:S02]  /*7220*/  LOP3.LUT R16, R16, 0xf7ffffff, RZ, 0xc0, !PT ;  /* 0xf7ffffff10107812 */ /* 0x000fe400078ec0ff */
[----:B------:R-:W-:-:S04]  /*7230*/  ISETP.LT.OR P6, PT, R13, 0x1, P6 ;  /* 0x000000010d00780c */ /* 0x000fc800037c1670 */
[----:B------:R-:W-:Y:S02]  /*7240*/  FSEL R137, R120, -INF , !P6 ;  /* 0xff80000078897808 */ /* 0x000fe40007000000 */
[----:B------:R-:W-:-:S13]  /*7250*/  ISETP.GE.AND P6, PT, R20, 0x9a, PT ;  /* 0x0000009a1400780c */ /* 0x000fda0003fc6270 */
[----:B------:R-:W-:Y:S02]  /*7260*/  @P6 LOP3.LUT R16, R16, 0x8000000, RZ, 0xfc, !PT ;  /* 0x0800000010106812 */ /* 0x000fe400078efcff */
[----:B------:R-:W-:Y:S02]  /*7270*/  ISETP.GT.AND P6, PT, R12, 0x99, !P6 ;  /* 0x000000990c00780c */ /* 0x000fe400077c4270 */
[----:B------:R-:W0:Y:S02]  /*7280*/  SHFL.IDX PT, R12, R21, 0x1, 0x1c1f ;  /* 0x003c1f00150c7f89 */ /* 0x000e2400000e0000 */
[----:B------:R-:W-:-:S04]  /*7290*/  ISETP.LT.OR P6, PT, R13, 0x9a, P6 ;  /* 0x0000009a0d00780c */ /* 0x000fc800037c1670 */
[----:B------:R-:W-:Y:S02]  /*72a0*/  FSEL R69, R69, -INF , !P6 ;  /* 0xff80000045457808 */ /* 0x000fe40007000000 */
[----:B------:R-:W-:Y:S01]  /*72b0*/  LOP3.LUT P6, RZ, R2, 0x8, RZ, 0xc0, !PT ;  /* 0x0000000802ff7812 */ /* 0x000fe200078cc0ff */
[--C-:B0-----:R-:W-:Y:S02]  /*72c0*/  IMAD.IADD R15, R15, 0x1, R12.reuse ;  /* 0x000000010f0f7824 */ /* 0x101fe400078e020c */
[----:B------:R-:W-:-:S10]  /*72d0*/  IMAD.IADD R14, R14, 0x1, R12 ;  /* 0x000000010e0e7824 */ /* 0x000fd400078e020c */
[----:B------:R-:W-:Y:S05]  /*72e0*/  @!P6 BRA `(.L_x_852) ;  /* 0x000000000054e947 */ /* 0x000fea0003800000 */
        /* <DEDUP_REMOVED lines=12> */
.L_x_854:
[----:B------:R-:W-:-:S05]  /*73b0*/  IMAD.U32 R20, RZ, RZ, UR20 ;  /* 0x00000014ff147e24 */ /* 0x000fca000f8e00ff */
[----:B------:R-:W-:-:S13]  /*73c0*/  ISETP.NE.AND P6, PT, R20, 0x1, PT ;  /* 0x000000011400780c */ /* 0x000fda0003fc5270 */
[----:B------:R-:W0:Y:S02]  /*73d0*/  @P6 LDC.64 R10, c[0x0][0x9e8] ;  /* 0x00027a00ff0a6b82 */ /* 0x000e240000000a00 */
[----:B0-----:R-:W-:-:S05]  /*73e0*/  @P6 IMAD.HI.U32 R10, R12, R10, RZ ;  /* 0x0000000a0c0a6227 */ /* 0x001fca00078e00ff */
[----:B------:R-:W-:-:S07]  /*73f0*/  @P6 SHF.R.U32.HI R12, RZ, R11, R10 ;  /* 0x0000000bff0c6219 */ /* 0x000fce000001160a */
.L_x_855:
[----:B------:R-:W-:Y:S05]  /*7400*/  BSYNC B0 ;  /* 0x0000000000007941 */ /* 0x000fea0003800000 */
.L_x_853:
[----:B------:R-:W-:-:S05]  /*7410*/  IMAD R5, R12, R20, R5 ;  /* 0x000000140c057224 */ /* 0x000fca00078e0205 */
[----:B------:R-:W-:Y:S02]  /*7420*/  VIADDMNMX R15, R5, R20, R15, PT ;  /* 0x00000014050f7246 */ /* 0x000fe4000380010f */
[----:B------:R-:W-:-:S07]  /*7430*/  VIMNMX R14, R14, R5, !PT ;  /* 0x000000050e0e7248 */ /* 0x000fce0007fe0100 */
.L_x_852:
        /* <DEDUP_REMOVED lines=72> */
[C---:B------:R-:W-:Y:S02]  /*78c0*/  ISETP.LT.OR P1, PT, R15.reuse, 0x49, P1 ;  /* 0x000000490f00780c */ /* 0x040fe40000f21670 */
[----:B------:R-:W-:Y:S02]  /*78d0*/  FMNMX.FTZ R10, R84, R5, !PT ;  /* 0x00000005540a7209 */ /* 0x000fe40007810000 */
[----:B------:R-:W-:Y:S02]  /*78e0*/  FSEL R94, R94, -INF , !P1 ;  /* 0xff8000005e5e7808 */ /* 0x000fe40004800000 */
[----:B------:R-:W-:Y:S02]  /*78f0*/  ISETP.GT.AND P1, PT, R14, 0x49, !P6 ;  /* 0x000000490e00780c */ /* 0x000fe40007724270 */
[----:B------:R-:W-:Y:S02]  /*7900*/  LOP3.LUT P6, RZ, R16, 0x40, RZ, 0xc0, !PT ;  /* 0x0000004010ff7812 */ /* 0x000fe400078cc0ff */
        /* <DEDUP_REMOVED lines=19> */
[C---:B------:R-:W-:Y:S02]  /*7a40*/  ISETP.GT.AND P1, PT, R14.reuse, 0x58, !P1 ;  /* 0x000000580e00780c */ /* 0x040fe40004f24270 */
[----:B------:R-:W-:Y:S02]  /*7a50*/  FMNMX.FTZ R11, R69, R10, !PT ;  /* 0x0000000a450b7209 */ /* 0x000fe40007810000 */
[----:B------:R-:W-:Y:S02]  /*7a60*/  ISETP.LT.OR P1, PT, R15, 0x59, P1 ;  /* 0x000000590f00780c */ /* 0x000fe40000f21670 */
[----:B------:R-:W-:Y:S01]  /*7a70*/  ISETP.GT.AND P2, PT, R14, 0x89, !P2 ;  /* 0x000000890e00780c */ /* 0x000fe20005744270 */
[----:B------:R-:W0:Y:S01]  /*7a80*/  SHFL.BFLY PT, R10, R11, 0x2, 0x1f ;  /* 0x0c401f000b0a7f89 */ /* 0x000e2200000e0000 */
[----:B------:R-:W-:Y:S02]  /*7a90*/  FSEL R102, R102, -INF , !P1 ;  /* 0xff80000066667808 */ /* 0x000fe40004800000 */
[----:B------:R-:W-:-:S02]  /*7aa0*/  LOP3.LUT P1, RZ, R16, 0x2000, RZ, 0xc0, !PT ;  /* 0x0000200010ff7812 */ /* 0x000fc4000782c0ff */
[C---:B------:R-:W-:Y:S02]  /*7ab0*/  ISETP.LT.OR P2, PT, R15.reuse, 0x8a, P2 ;  /* 0x0000008a0f00780c */ /* 0x040fe40001741670 */
[C---:B------:R-:W-:Y:S02]  /*7ac0*/  ISETP.GT.AND P1, PT, R14.reuse, 0x59, !P1 ;  /* 0x000000590e00780c */ /* 0x040fe40004f24270 */
[----:B------:R-:W-:Y:S02]  /*7ad0*/  ISETP.GT.AND P3, PT, R14, 0x90, !P3 ;  /* 0x000000900e00780c */ /* 0x000fe40005f64270 */
[----:B------:R-:W-:Y:S02]  /*7ae0*/  ISETP.LT.OR P1, PT, R15, 0x5a, P1 ;  /* 0x0000005a0f00780c */ /* 0x000fe40000f21670 */
[----:B------:R-:W-:Y:S02]  /*7af0*/  FSEL R63, R63, -INF , !P2 ;  /* 0xff8000003f3f7808 */ /* 0x000fe40005000000 */
[----:B------:R-:W-:-:S02]  /*7b00*/  FSEL R103, R103, -INF , !P1 ;  /* 0xff80000067677808 */ /* 0x000fc40004800000 */
[----:B------:R-:W-:Y:S02]  /*7b10*/  LOP3.LUT P1, RZ, R16, 0x1000, RZ, 0xc0, !PT ;  /* 0x0000100010ff7812 */ /* 0x000fe4000782c0ff */
[C---:B------:R-:W-:Y:S02]  /*7b20*/  ISETP.LT.OR P3, PT, R15.reuse, 0x91, P3 ;  /* 0x000000910f00780c */ /* 0x040fe40001f61670 */
[C---:B------:R-:W-:Y:S02]  /*7b30*/  ISETP.GT.AND P1, PT, R14.reuse, 0x60, !P1 ;  /* 0x000000600e00780c */ /* 0x040fe40004f24270 */
[----:B------:R-:W-:Y:S02]  /*7b40*/  ISETP.GT.AND P4, PT, R14, 0x91, !P4 ;  /* 0x000000910e00780c */ /* 0x000fe40006784270 */
[----:B------:R-:W-:Y:S02]  /*7b50*/  ISETP.LT.OR P1, PT, R15, 0x61, P1 ;  /* 0x000000610f00780c */ /* 0x000fe40000f21670 */
[----:B0-----:R-:W-:-:S02]  /*7b60*/  FMNMX.FTZ R13, R11, R10, !PT ;  /* 0x0000000a0b0d7209 */ /* 0x001fc40007810000 */
[----:B------:R-:W-:Y:S02]  /*7b70*/  FSEL R74, R74, -INF , !P1 ;  /* 0xff8000004a4a7808 */ /* 0x000fe40004800000 */
[----:B------:R-:W-:Y:S01]  /*7b80*/  LOP3.LUT P1, RZ, R16, 0x800, RZ, 0xc0, !PT ;  /* 0x0000080010ff7812 */ /* 0x000fe2000782c0ff */
[----:B------:R-:W0:Y:S01]  /*7b90*/  SHFL.BFLY PT, R10, R13, 0x1, 0x1f ;  /* 0x0c201f000d0a7f89 */ /* 0x000e2200000e0000 */
[----:B------:R-:W-:Y:S02]  /*7ba0*/  FSEL R66, R66, -INF , !P3 ;  /* 0xff80000042427808 */ /* 0x000fe40005800000 */
[C---:B------:R-:W-:Y:S02]  /*7bb0*/  ISETP.GT.AND P1, PT, R14.reuse, 0x61, !P1 ;  /* 0x000000610e00780c */ /* 0x040fe40004f24270 */
[----:B------:R-:W-:Y:S02]  /*7bc0*/  ISETP.GT.AND P5, PT, R14, 0x98, !P5 ;  /* 0x000000980e00780c */ /* 0x000fe40006fa4270 */
[----:B------:R-:W-:-:S02]  /*7bd0*/  ISETP.LT.OR P1, PT, R15, 0x62, P1 ;  /* 0x000000620f00780c */ /* 0x000fc40000f21670 */
[----:B------:R-:W-:Y:S02]  /*7be0*/  ISETP.LT.OR P4, PT, R15, 0x92, P4 ;  /* 0x000000920f00780c */ /* 0x000fe40002781670 */
[----:B------:R-:W-:Y:S02]  /*7bf0*/  FSEL R75, R75, -INF , !P1 ;  /* 0xff8000004b4b7808 */ /* 0x000fe40004800000 */
[----:B------:R-:W-:Y:S02]  /*7c00*/  LOP3.LUT P1, RZ, R16, 0x400, RZ, 0xc0, !PT ;  /* 0x0000040010ff7812 */ /* 0x000fe4000782c0ff */
[----:B------:R-:W-:Y:S02]  /*7c10*/  ISETP.LT.OR P5, PT, R15, 0x99, P5 ;  /* 0x000000990f00780c */ /* 0x000fe40002fa1670 */
[----:B------:R-:W-:Y:S02]  /*7c20*/  ISETP.GT.AND P1, PT, R14, 0x68, !P1 ;  /* 0x000000680e00780c */ /* 0x000fe40004f24270 */
[----:B------:R-:W-:-:S02]  /*7c30*/  FSEL R67, R67, -INF , !P4 ;  /* 0xff80000043437808 */ /* 0x000fc40006000000 */
[----:B------:R-:W-:Y:S02]  /*7c40*/  ISETP.LT.OR P1, PT, R15, 0x69, P1 ;  /* 0x000000690f00780c */ /* 0x000fe40000f21670 */
[----:B------:R-:W-:Y:S02]  /*7c50*/  FSEL R70, R70, -INF , !P5 ;  /* 0xff80000046467808 */ /* 0x000fe40006800000 */
[----:B------:R-:W-:Y:S02]  /*7c60*/  FSEL R78, R78, -INF , !P1 ;  /* 0xff8000004e4e7808 */ /* 0x000fe40004800000 */
[----:B------:R-:W-:Y:S02]  /*7c70*/  LOP3.LUT P1, RZ, R16, 0x200, RZ, 0xc0, !PT ;  /* 0x0000020010ff7812 */ /* 0x000fe4000782c0ff */
[----:B0-----:R-:W-:Y:S01]  /*7c80*/  FMNMX.FTZ R5, R13, R10, !PT ;  /* 0x0000000a0d057209 */ /* 0x001fe20007810000 */
[----:B------:R-:W-:Y:S01]  /*7c90*/  IMAD.U32 R10, RZ, RZ, UR42 ;  /* 0x0000002aff0a7e24 */ /* 0x000fe2000f8e00ff */
[----:B------:R-:W-:-:S03]  /*7ca0*/  ISETP.GT.AND P1, PT, R14, 0x69, !P1 ;  /* 0x000000690e00780c */ /* 0x000fc60004f24270 */
[----:B------:R-:W-:Y:S01]  /*7cb0*/  FFMA.FTZ R10, R5, R10, -8 ;  /* 0xc1000000050a7423 */ /* 0x000fe2000001000a */
[----:B------:R-:W-:-:S04]  /*7cc0*/  ISETP.LT.OR P1, PT, R15, 0x6a, P1 ;  /* 0x0000006a0f00780c */ /* 0x000fc80000f21670 */
[----:B------:R-:W-:Y:S02]  /*7cd0*/  FSEL R79, R79, -INF , !P1 ;  /* 0xff8000004f4f7808 */ /* 0x000fe40004800000 */
[----:B------:R-:W-:-:S04]  /*7ce0*/  LOP3.LUT P1, RZ, R16, 0x100, RZ, 0xc0, !PT ;  /* 0x0000010010ff7812 */ /* 0x000fc8000782c0ff */
        /* <DEDUP_REMOVED lines=55> */
[----:B------:R-:W-:Y:S02]  /*8060*/  ISETP.GT.AND P1, PT, R14, RZ, !P6 ;  /* 0x000000ff0e00720c */ /* 0x000fe40007724270 */
[----:B------:R-:W-:Y:S02]  /*8070*/  LOP3.LUT P6, RZ, R16, 0x8000000, RZ, 0xc0, !PT ;  /* 0x0800000010ff7812 */ /* 0x000fe400078cc0ff */
[----:B------:R-:W-:Y:S02]  /*8080*/  ISETP.LT.OR P1, PT, R15, 0x1, P1 ;  /* 0x000000010f00780c */ /* 0x000fe40000f21670 */
[----:B------:R-:W-:Y:S02]  /*8090*/  ISETP.GT.AND P2, PT, R14, 0x99, !P6 ;  /* 0x000000990e00780c */ /* 0x000fe40007744270 */
[----:B------:R-:W-:-:S02]  /*80a0*/  FSEL R122, R122, -INF , !P1 ;  /* 0xff8000007a7a7808 */ /* 0x000fc40004800000 */
[----:B------:R-:W-:Y:S02]  /*80b0*/  FSETP.NEU.FTZ.AND P1, PT, R5, -INF , PT ;  /* 0xff8000000500780b */ /* 0x000fe40003f3d000 */
[----:B------:R-:W-:Y:S02]  /*80c0*/  ISETP.LT.OR P2, PT, R15, 0x9a, P2 ;  /* 0x0000009a0f00780c */ /* 0x000fe40001741670 */
[----:B------:R-:W-:Y:S02]  /*80d0*/  FSEL R10, R10, RZ, P1 ;  /* 0x000000ff0a0a7208 */ /* 0x000fe40000800000 */
[----:B------:R-:W-:-:S03]  /*80e0*/  FSEL R71, R71, -INF , !P2 ;  /* 0xff80000047477808 */ /* 0x000fc60005000000 */
        /* <DEDUP_REMOVED lines=48> */
[----:B------:R-:W-:Y:S01]  /*83f0*/  FFMA.FTZ R68, R68, UR42, -R10 ;  /* 0x0000002a44447c23 */ /* 0x000fe2000801080a */
[----:B------:R-:W-:Y:S01]  /*8400*/  FMNMX.FTZ R128, R114, R125, !PT ;  /* 0x0000007d72807209 */ /* 0x000fe20007810000 */
[----:B------:R-:W-:Y:S03]  /*8410*/  MUFU.EX2 R12, R12 ;  /* 0x0000000c000c7308 */ /* 0x000fe60000000800 */
[----:B------:R-:W-:-:S04]  /*8420*/  FMNMX.FTZ R125, R115, R128, !PT ;  /* 0x00000080737d7209 */ /* 0x000fc80007810000 */
        /* <DEDUP_REMOVED lines=37> */
[----:B------:R-:W-:-:S01]  /*8680*/  FFMA.FTZ R77, R81, UR42, -R10 ;  /* 0x0000002a514d7c23 */ /* 0x000fc2000801080a */
[----:B------:R-:W-:Y:S01]  /*8690*/  FFMA.FTZ R81, R85, UR42, -R10 ;  /* 0x0000002a55517c23 */ /* 0x000fe2000801080a */
[----:B------:R-:W-:Y:S01]  /*86a0*/  MUFU.EX2 R113, R113 ;  /* 0x0000007100717308 */ /* 0x000fe20000000800 */
[----:B------:R-:W-:-:S05]  /*86b0*/  FMNMX.FTZ R125, R71, R76, !PT ;  /* 0x0000004c477d7209 */ /* 0x000fca0007810000 */
[----:B------:R-:W0:Y:S02]  /*86c0*/  SHFL.BFLY PT, R128, R125, 0x2, 0x1f ;  /* 0x0c401f007d807f89 */ /* 0x000e2400000e0000 */
[----:B------:R1:W-:Y:S08]  /*86d0*/  MUFU.EX2 R76, R129 ;  /* 0x00000081004c7308 */ /* 0x0003f00000000800 */
[----:B------:R-:W-:Y:S01]  /*86e0*/  MUFU.EX2 R116, R116 ;  /* 0x0000007400747308 */ /* 0x000fe20000000800 */
[----:B-1----:R-:W-:-:S01]  /*86f0*/  FFMA.FTZ R129, R69, UR42, -R10 ;  /* 0x0000002a45817c23 */ /* 0x002fc2000801080a */
[----:B------:R-:W-:-:S05]  /*8700*/  FSEL R69, R5, RZ, P1 ;  /* 0x000000ff05457208 */ /* 0x000fca0000800000 */
[----:B------:R-:W-:Y:S01]  /*8710*/  FADD.FTZ R69, -R69, R8 ;  /* 0x0000000845457221 */ /* 0x000fe20000010100 */
[----:B------:R-:W-:Y:S03]  /*8720*/  MUFU.EX2 R117, R117 ;  /* 0x0000007500757308 */ /* 0x000fe60000000800 */
[----:B------:R-:W-:Y:S01]  /*8730*/  FMUL.FTZ R69, R69, UR42 ;  /* 0x0000002a45457c20 */ /* 0x000fe20008410000 */
[----:B0-----:R-:W-:Y:S01]  /*8740*/  FMNMX.FTZ R128, R125, R128, !PT ;  /* 0x000000807d807209 */ /* 0x001fe20007810000 */
[----:B------:R-:W-:-:S03]  /*8750*/  IMAD.U32 R125, RZ, RZ, UR42 ;  /* 0x0000002aff7d7e24 */ /* 0x000fc6000f8e00ff */
[----:B------:R-:W-:Y:S01]  /*8760*/  MUFU.EX2 R88, R88 ;  /* 0x0000005800587308 */ /* 0x000fe20000000800 */
[----:B------:R-:W0:Y:S07]  /*8770*/  SHFL.BFLY PT, R85, R128, 0x1, 0x1f ;  /* 0x0c201f0080557f89 */ /* 0x000e2e00000e0000 */
[----:B------:R-:W1:Y:S08]  /*8780*/  MUFU.EX2 R69, R69 ;  /* 0x0000004500457308 */ /* 0x000e700000000800 */
[----:B------:R-:W-:Y:S08]  /*8790*/  MUFU.EX2 R89, R89 ;  /* 0x0000005900597308 */ /* 0x000ff00000000800 */
[----:B------:R-:W-:Y:S01]  /*87a0*/  MUFU.EX2 R92, R92 ;  /* 0x0000005c005c7308 */ /* 0x000fe20000000800 */
[----:B0-----:R-:W-:-:S04]  /*87b0*/  FMNMX.FTZ R10, R128, R85, !PT ;  /* 0x00000055800a7209 */ /* 0x001fc80007810000 */
[C---:B------:R-:W-:Y:S01]  /*87c0*/  FSETP.NEU.FTZ.AND P1, PT, R10.reuse, -INF , PT ;  /* 0xff8000000a00780b */ /* 0x040fe20003f3d000 */
[----:B------:R-:W-:-:S02]  /*87d0*/  FFMA.FTZ R8, R10, R125, -8 ;  /* 0xc10000000a087423 */ /* 0x000fc4000001007d */
[----:B------:R0:W-:Y:S03]  /*87e0*/  MUFU.EX2 R85, R129 ;  /* 0x0000008100557308 */ /* 0x0001e60000000800 */
[----:B------:R-:W-:-:S05]  /*87f0*/  FSEL R8, R8, RZ, P1 ;  /* 0x000000ff08087208 */ /* 0x000fca0000800000 */
[----:B------:R-:W-:Y:S01]  /*8800*/  MUFU.EX2 R93, R93 ;  /* 0x0000005d005d7308 */ /* 0x000fe20000000800 */
[----:B------:R-:W-:-:S01]  /*8810*/  FFMA.FTZ R125, R122, UR42, -R8 ;  /* 0x0000002a7a7d7c23 */ /* 0x000fc20008010808 */
[--C-:B------:R-:W-:Y:S01]  /*8820*/  FFMA.FTZ R122, R126, UR42, -R8.reuse ;  /* 0x0000002a7e7a7c23 */ /* 0x100fe20008010808 */
[----:B------:R-:W-:-:S01]  /*8830*/  FFMA.FTZ R126, R130, UR42, -R8 ;  /* 0x0000002a827e7c23 */ /* 0x000fc20008010808 */
[----:B------:R-:W-:Y:S01]  /*8840*/  FSEL R130, R10, RZ, P1 ;  /* 0x000000ff0a827208 */ /* 0x000fe20000800000 */
[----:B------:R-:W-:-:S01]  /*8850*/  FFMA.FTZ R84, R123, UR42, -R8 ;  /* 0x0000002a7b547c23 */ /* 0x000fc20008010808 */
[--C-:B------:R-:W-:Y:S01]  /*8860*/  FFMA.FTZ R123, R127, UR42, -R8.reuse ;  /* 0x0000002a7f7b7c23 */ /* 0x100fe20008010808 */
[----:B------:R-:W-:-:S01]  /*8870*/  FFMA.FTZ R127, R131, UR42, -R8 ;  /* 0x0000002a837f7c23 */ /* 0x000fc20008010808 */
[----:B------:R-:W-:Y:S01]  /*8880*/  FFMA.FTZ R131, R94, UR42, -R8 ;  /* 0x0000002a5e837c23 */ /* 0x000fe20008010808 */
[----:B------:R-:W-:-:S01]  /*8890*/  FADD.FTZ R130, -R130, R7 ;  /* 0x0000000782827221 */ /* 0x000fc20000010100 */
[----:B------:R-:W-:Y:S01]  /*88a0*/  MUFU.EX2 R125, R125 ;  /* 0x0000007d007d7308 */ /* 0x000fe20000000800 */
[----:B------:R-:W-:-:S01]  /*88b0*/  FFMA.FTZ R128, R134, UR42, -R8 ;  /* 0x0000002a86807c23 */ /* 0x000fc20008010808 */
[--C-:B0-----:R-:W-:Y:S01]  /*88c0*/  FFMA.FTZ R129, R135, UR42, -R8.reuse ;  /* 0x0000002a87817c23 */ /* 0x101fe20008010808 */
[----:B------:R-:W-:Y:S01]  /*88d0*/  FMUL.FTZ R94, R130, UR42 ;  /* 0x0000002a825e7c20 */ /* 0x000fe20008410000 */
[--C-:B------:R-:W-:Y:S01]  /*88e0*/  FFMA.FTZ R130, R95, UR42, -R8.reuse ;  /* 0x0000002a5f827c23 */ /* 0x100fe20008010808 */
[----:B------:R-:W-:-:S01]  /*88f0*/  FFMA.FTZ R95, R98, UR42, -R8 ;  /* 0x0000002a625f7c23 */ /* 0x000fc20008010808 */
[--C-:B------:R-:W-:Y:S01]  /*8900*/  FFMA.FTZ R98, R99, UR42, -R8.reuse ;  /* 0x0000002a63627c23 */ /* 0x100fe20008010808 */
[----:B------:R-:W-:-:S01]  /*8910*/  FFMA.FTZ R99, R102, UR42, -R8 ;  /* 0x0000002a66637c23 */ /* 0x000fc20008010808 */
[----:B------:R-:W-:Y:S01]  /*8920*/  MUFU.EX2 R84, R84 ;  /* 0x0000005400547308 */ /* 0x000fe20000000800 */
[----:B-1----:R-:W-:-:S01]  /*8930*/  FFMA.FTZ R102, R69, R3, R12 ;  /* 0x0000000345667223 */ /* 0x002fc2000001000c */
        /* <DEDUP_REMOVED lines=24> */
[----:B------:R-:W-:Y:S01]  /*8ac0*/  FADD.FTZ R0, R11, R102 ;  /* 0x000000660b007221 */ /* 0x000fe20000010000 */
[----:B------:R-:W-:-:S01]  /*8ad0*/  FFMA.FTZ R102, R103, UR42, -R8 ;  /* 0x0000002a67667c23 */ /* 0x000fc20008010808 */
[----:B------:R-:W-:Y:S01]  /*8ae0*/  FFMA.FTZ R62, R62, UR42, -R8 ;  /* 0x0000002a3e3e7c23 */ /* 0x000fe20008010808 */
[----:B------:R-:W-:-:S01]  /*8af0*/  FADD.FTZ R3, R84, R3 ;  /* 0x0000000354037221 */ /* 0x000fc20000010000 */
[----:B------:R-:W-:Y:S01]  /*8b00*/  FADD.FTZ R103, R13, R0 ;  /* 0x000000000d677221 */ /* 0x000fe20000010000 */
[----:B------:R-:W-:-:S01]  /*8b10*/  FFMA.FTZ R63, R63, UR42, -R8 ;  /* 0x0000002a3f3f7c23 */ /* 0x000fc20008010808 */
[----:B------:R-:W0:Y:S01]  /*8b20*/  MUFU.EX2 R126, R126 ;  /* 0x0000007e007e7308 */ /* 0x000e220000000800 */
[----:B-1----:R-:W-:-:S01]  /*8b30*/  FADD.FTZ R0, R122, R3 ;  /* 0x000000037a007221 */ /* 0x002fc20000010000 */
[----:B------:R-:W-:Y:S01]  /*8b40*/  FADD.FTZ R132, R20, R103 ;  /* 0x0000006714847221 */ /* 0x000fe20000010000 */
[----:B------:R-:W-:-:S01]  /*8b50*/  FFMA.FTZ R66, R66, UR42, -R8 ;  /* 0x0000002a42427c23 */ /* 0x000fc20008010808 */
[--C-:B------:R-:W-:Y:S01]  /*8b60*/  FFMA.FTZ R67, R67, UR42, -R8.reuse ;  /* 0x0000002a43437c23 */ /* 0x100fe20008010808 */
[----:B------:R-:W-:-:S01]  /*8b70*/  FFMA.FTZ R70, R70, UR42, -R8 ;  /* 0x0000002a46467c23 */ /* 0x000fc20008010808 */
[----:B------:R-:W-:Y:S01]  /*8b80*/  FADD.FTZ R103, R21, R132 ;  /* 0x0000008415677221 */ /* 0x000fe20000010000 */
[----:B------:R-:W-:-:S01]  /*8b90*/  FFMA.FTZ R71, R71, UR42, -R8 ;  /* 0x0000002a47477c23 */ /* 0x000fc20008010808 */
[----:B------:R-:W1:Y:S01]  /*8ba0*/  MUFU.EX2 R127, R127 ;  /* 0x0000007f007f7308 */ /* 0x000e620000000800 */
[----:B--2---:R-:W-:-:S01]  /*8bb0*/  FADD.FTZ R3, R123, R0 ;  /* 0x000000007b037221 */ /* 0x004fc20000010000 */
[----:B------:R-:W-:-:S04]  /*8bc0*/  FADD.FTZ R132, R120, R103 ;  /* 0x0000006778847221 */ /* 0x000fc80000010000 */
[----:B------:R-:W-:Y:S02]  /*8bd0*/  FADD.FTZ R103, R121, R132 ;  /* 0x0000008479677221 */ /* 0x000fe40000010000 */
[----:B------:R-:W2:Y:S01]  /*8be0*/  MUFU.EX2 R128, R128 ;  /* 0x0000008000807308 */ /* 0x000ea20000000800 */
[----:B0-----:R-:W-:-:S01]  /*8bf0*/  FADD.FTZ R0, R126, R3 ;  /* 0x000000037e007221 */ /* 0x001fc20000010000 */
[----:B------:R-:W-:-:S06]  /*8c00*/  FADD.FTZ R103, R124, R103 ;  /* 0x000000677c677221 */ /* 0x000fcc0000010000 */
[----:B------:R-:W0:Y:S01]  /*8c10*/  MUFU.EX2 R129, R129 ;  /* 0x0000008100817308 */ /* 0x000e220000000800 */
[----:B-1----:R-:W-:-:S07]  /*8c20*/  FADD.FTZ R3, R127, R0 ;  /* 0x000000007f037221 */ /* 0x002fce0000010000 */
[----:B------:R-:W1:Y:S01]  /*8c30*/  MUFU.EX2 R106, R106 ;  /* 0x0000006a006a7308 */ /* 0x000e620000000800 */
[----:B--2---:R-:W-:-:S07]  /*8c40*/  FADD.FTZ R0, R128, R3 ;  /* 0x0000000380007221 */ /* 0x004fce0000010000 */
[----:B------:R-:W2:Y:S01]  /*8c50*/  MUFU.EX2 R107, R107 ;  /* 0x0000006b006b7308 */ /* 0x000ea20000000800 */
[----:B0-----:R-:W-:-:S01]  /*8c60*/  FADD.FTZ R3, R129, R0 ;  /* 0x0000000081037221 */ /* 0x001fc20000010000 */
[----:B------:R-:W-:-:S06]  /*8c70*/  FADD.FTZ R0, R104, R103 ;  /* 0x0000006768007221 */ /* 0x000fcc0000010000 */
[----:B------:R-:W0:Y:S01]  /*8c80*/  MUFU.EX2 R110, R110 ;  /* 0x0000006e006e7308 */ /* 0x000e220000000800 */
[----:B-1----:R-:W-:-:S01]  /*8c90*/  FADD.FTZ R132, R106, R3 ;  /* 0x000000036a847221 */ /* 0x002fc20000010000 */
[----:B------:R-:W-:-:S04]  /*8ca0*/  FADD.FTZ R3, R105, R0 ;  /* 0x0000000069037221 */ /* 0x000fc80000010000 */
[----:B------:R-:W-:Y:S02]  /*8cb0*/  FADD.FTZ R0, R108, R3 ;  /* 0x000000036c007221 */ /* 0x000fe40000010000 */
[----:B------:R-:W1:Y:S01]  /*8cc0*/  MUFU.EX2 R111, R111 ;  /* 0x0000006f006f7308 */ /* 0x000e620000000800 */
[----:B--2---:R-:W-:-:S01]  /*8cd0*/  FADD.FTZ R103, R107, R132 ;  /* 0x000000846b677221 */ /* 0x004fc20000010000 */
[----:B------:R-:W-:-:S04]  /*8ce0*/  FADD.FTZ R3, R109, R0 ;  /* 0x000000006d037221 */ /* 0x000fc80000010000 */
[----:B------:R-:W-:Y:S02]  /*8cf0*/  FADD.FTZ R0, R112, R3 ;  /* 0x0000000370007221 */ /* 0x000fe40000010000 */
[----:B------:R-:W2:Y:S01]  /*8d00*/  MUFU.EX2 R114, R114 ;  /* 0x0000007200727308 */ /* 0x000ea20000000800 */
[----:B0-----:R-:W-:-:S01]  /*8d10*/  FADD.FTZ R132, R110, R103 ;  /* 0x000000676e847221 */ /* 0x001fc20000010000 */
[----:B------:R-:W-:-:S04]  /*8d20*/  FADD.FTZ R3, R113, R0 ;  /* 0x0000000071037221 */ /* 0x000fc80000010000 */
[----:B------:R-:W-:Y:S02]  /*8d30*/  FADD.FTZ R0, R116, R3 ;  /* 0x0000000374007221 */ /* 0x000fe40000010000 */
        /* <DEDUP_REMOVED lines=9> */
[----:B0-----:R-:W-:-:S07]  /*8dd0*/  FADD.FTZ R103, R115, R132 ;  /* 0x0000008473677221 */ /* 0x001fce0000010000 */
        /* <DEDUP_REMOVED lines=86> */
[----:B------:R-:W-:Y:S01]  /*9340*/  FADD.FTZ R3, R85, R0 ;  /* 0x0000000055037221 */ /* 0x000fe20000010000 */
[----:B-1----:R-:W-:-:S04]  /*9350*/  FADD.FTZ R8, R70, R103 ;  /* 0x0000006746087221 */ /* 0x002fc80000010000 */
[----:B--2---:R-:W-:Y:S01]  /*9360*/  FADD.FTZ R0, R71, R8 ;  /* 0x0000000847007221 */ /* 0x004fe20000010000 */
[----:B------:R-:W-:Y:S06]  /*9370*/  @!P0 BRA `(.L_x_856) ;  /* 0x0000000000048947 */ /* 0x000fec0003800000 */
[----:B------:R-:W-:Y:S01]  /*9380*/  BPT.TRAP 0x1 ;  /* 0x000000040000795c */ /* 0x000fe20000300000 */
.L_x_856:
[----:B------:R-:W-:Y:S01]  /*9390*/  UIADD3 UR6, UR11, 0x13260, URZ ;  /* 0x000132600b067890 */ /* 0x000fe2000fffe03f */
[----:B------:R-:W-:Y:S01]  /*93a0*/  ISETP.GT.AND P1, PT, R9, UR24, PT ;  /* 0x0000001809007c0c */ /* 0x000fe2000bf24270 */
[----:B------:R-:W-:Y:S01]  /*93b0*/  UMOV UR26, UR36 ;  /* 0x00000024001a7c82 */ /* 0x000fe20008000000 */
[----:B------:R-:W-:Y:S01]  /*93c0*/  F2FP.SATFINITE.E4M3.F32.PACK_AB_MERGE_C R7, R130, R7, RZ ;  /* 0x000000078207723e */ /* 0x000fe200048070ff */
[----:B------:R-:W-:Y:S01]  /*93d0*/  UPRMT UR6, UR44, 0x654, UR6 ;  /* 0x000006542c067896 */ /* 0x000fe20008000006 */
[----:B------:R-:W-:Y:S01]  /*93e0*/  F2FP.SATFINITE.E4M3.F32.PACK_AB_MERGE_C R13, R20, R13, RZ ;  /* 0x0000000d140d723e */ /* 0x000fe200048070ff */
[----:B------:R-:W-:Y:S01]  /*93f0*/  UMOV UR25, UR37 ;  /* 0x0000002500197c82 */ /* 0x000fe20008000000 */
[----:B------:R-:W-:Y:S01]  /*9400*/  F2FP.SATFINITE.E4M3.F32.PACK_AB_MERGE_C R122, R123, R122, RZ ;  /* 0x0000007a7b7a723e */ /* 0x000fe200048070ff */
[----:B------:R-:W-:Y:S01]  /*9410*/  FMUL.FTZ R24, R24, R69 ;  /* 0x0000004518187220 */ /* 0x000fe20000410000 */
        /* <DEDUP_REMOVED lines=34> */
[----:B------:R-:W-:Y:S01]  /*9640*/  F2FP.SATFINITE.E4M3.F32.PACK_AB_MERGE_C R145, R91, R90, R7 ;  /* 0x0000005a5b91723e */ /* 0x000fe20004807007 */
[----:B------:R-:W-:Y:S01]  /*9650*/  FMUL.FTZ R26, R26, R94 ;  /* 0x0000005e1a1a7220 */ /* 0x000fe20000410000 */
[----:B------:R-:W-:Y:S01]  /*9660*/  F2FP.SATFINITE.E4M3.F32.PACK_AB_MERGE_C R152, R11, R12, R13 ;  /* 0x0000000c0b98723e */ /* 0x000fe2000480700d */
[-C--:B------:R-:W-:Y:S01]  /*9670*/  FMUL.FTZ R27, R27, R94.reuse ;  /* 0x0000005e1b1b7220 */ /* 0x080fe20000410000 */
        /* <DEDUP_REMOVED lines=32> */
[----:B------:R-:W-:-:S02]  /*9880*/  F2FP.SATFINITE.E4M3.F32.PACK_AB_MERGE_C R138, R65, R64, R68 ;  /* 0x00000040418a723e */ /* 0x000fc40004807044 */
[----:B------:R-:W-:Y:S01]  /*9890*/  F2FP.SATFINITE.E4M3.F32.PACK_AB_MERGE_C R139, R67, R66, R70 ;  /* 0x00000042438b723e */ /* 0x000fe20004807046 */
[----:B------:R-:W-:Y:S06]  /*98a0*/  @P1 BRA `(.L_x_857) ;  /* 0xffffffc000481947 */ /* 0x000fec000383ffff */
.L_x_838:
[----:B------:R-:W0:Y:S01]  /*98b0*/  LDC R7, c[0x0][0x448] ;  /* 0x00011200ff077b82 */ /* 0x000e220000000800 */
[----:B------:R-:W-:Y:S01]  /*98c0*/  UIADD3 UR6, UR41, 0xbf, URZ ;  /* 0x000000bf29067890 */ /* 0x000fe2000fffe03f */
[----:B------:R-:W-:Y:S02]  /*98d0*/  IADD3 R6, R17, 0x1, -R6 ;  /* 0x0000000111067810 */ /* 0x000fe40007ffe806 */
[----:B------:R-:W-:Y:S02]  /*98e0*/  LOP3.LUT P1, RZ, R2, 0x8, RZ, 0xc0, !PT ;  /* 0x0000000802ff7812 */ /* 0x000fe4000782c0ff */
[----:B0-----:R-:W-:-:S13]  /*98f0*/  ISETP.NE.AND P2, PT, R7, 0x1, PT ;  /* 0x000000010700780c */ /* 0x001fda0003f45270 */
[----:B------:R-:W0:Y:S08]  /*9900*/  @P2 LDC R7, c[0x0][0x44c] ;  /* 0x00011300ff072b82 */ /* 0x000e300000000800 */
[----:B------:R-:W1:Y:S01]  /*9910*/  @P2 LDC R11, c[0x0][0x450] ;  /* 0x00011400ff0b2b82 */ /* 0x000e620000000800 */
[----:B0-----:R-:W-:-:S04]  /*9920*/  @P2 IMAD.HI.U32 R8, R7, UR6, RZ ;  /* 0x0000000607082c27 */ /* 0x001fc8000f8e00ff */
[----:B------:R-:W-:Y:S01]  /*9930*/  IMAD.U32 R7, RZ, RZ, UR6 ;  /* 0x00000006ff077e24 */ /* 0x000fe2000f8e00ff */
[----:B-1----:R-:W-:-:S05]  /*9940*/  @P2 SHF.R.U32.HI R7, RZ, R11, R8 ;  /* 0x0000000bff072219 */ /* 0x002fca0000011608 */
[----:B------:R-:W-:-:S04]  /*9950*/  IMAD.IADD R6, R6, 0x1, R7 ;  /* 0x0000000106067824 */ /* 0x000fc800078e0207 */
[----:B------:R-:W-:-:S05]  /*9960*/  VIADD R7, R6, -UR21 ;  /* 0x8000001506077c36 */ /* 0x000fca0008000000 */
[----:B------:R-:W-:Y:S01]  /*9970*/  R2UR UR11, R7 ;  /* 0x00000000070b72ca */ /* 0x000fe200000e0000 */
[----:B------:R-:W-:-:S14]  /*9980*/  @!P1 BRA `(.L_x_858) ;  /* 0x0000000000509947 */ /* 0x000fdc0003800000 */
[----:B------:R-:W-:-:S13]  /*9990*/  R2UR UR10, R6 ;  /* 0x00000000060a72ca */ /* 0x000fda00000e0000 */
[----:B------:R-:W-:-:S06]  /*99a0*/  UISETP.GT.AND UP0, UPT, UR10, -0x1, UPT ;  /* 0xffffffff0a00788c */ /* 0x000fcc000bf04270 */
[----:B------:R-:W-:-:S13]  /*99b0*/  PLOP3.LUT P1, PT, PT, PT, UP0, 0x80, 0x0 ;  /* 0x000000000000781c */ /* 0x000fda0003f2f008 */
[----:B------:R-:W-:Y:S05]  /*99c0*/  @P1 BRA `(.L_x_859) ;  /* 0x0000000000201947 */ /* 0x000fea0003800000 */
[----:B------:R-:W-:Y:S01]  /*99d0*/  ULDC UR12, c[0x0][0x9e4] ;  /* 0x00027900000c7ab9 */ /* 0x000fe20000000800 */
[----:B------:R-:W-:Y:S02]  /*99e0*/  ULOP3.LUT UR10, URZ, UR10, URZ, 0x33, !UPT ;  /* 0x0000000a3f0a7292 */ /* 0x000fe4000f8e333f */
[----:B------:R-:W-:-:S11]  /*99f0*/  UISETP.NE.AND UP0, UPT, UR12, 0x1, UPT ;  /* 0x000000010c00788c */ /* 0x000fd6000bf05270 */
[----:B------:R-:W-:Y:S02]  /*9a00*/  @UP0 ULDC.64 UR14, c[0x0][0x9e8] ;  /* 0x00027a00000e0ab9 */ /* 0x000fe40000000a00 */
[----:B------:R-:W-:-:S04]  /*9a10*/  UIMAD.WIDE.U32 UR6, UR10, UR14, URZ ;  /* 0x0000000e0a0672a5 */ /* 0x000fc8000f8e003f */
[----:B------:R-:W-:-:S04]  /*9a20*/  @UP0 USHF.R.U32.HI UR10, URZ, UR15, UR7 ;  /* 0x0000000f3f0a0299 */ /* 0x000fc80008011607 */
[----:B------:R-:W-:Y:S01]  /*9a30*/  ULOP3.LUT UR10, URZ, UR10, URZ, 0x33, !UPT ;  /* 0x0000000a3f0a7292 */ /* 0x000fe2000f8e333f */
[----:B------:R-:W-:Y:S11]  /*9a40*/  BRA `(.L_x_860) ;  /* 0x0000000000147947 */ /* 0x000ff60003800000 */
.L_x_859:
[----:B------:R-:W-:Y:S02]  /*9a50*/  ULDC UR12, c[0x0][0x9e4] ;  /* 0x00027900000c7ab9 */ /* 0x000fe40000000800 */
[----:B------:R-:W-:-:S11]  /*9a60*/  UISETP.NE.AND UP0, UPT, UR12, 0x1, UPT ;  /* 0x000000010c00788c */ /* 0x000fd6000bf05270 */
[----:B------:R-:W-:Y:S02]  /*9a70*/  @UP0 ULDC.64 UR14, c[0x0][0x9e8] ;  /* 0x00027a00000e0ab9 */ /* 0x000fe40000000a00 */
[----:B------:R-:W-:-:S04]  /*9a80*/  UIMAD.WIDE.U32 UR6, UR10, UR14, URZ ;  /* 0x0000000e0a0672a5 */ /* 0x000fc8000f8e003f */
[----:B------:R-:W-:-:S12]  /*9a90*/  @UP0 USHF.R.U32.HI UR10, URZ, UR15, UR7 ;  /* 0x0000000f3f0a0299 */ /* 0x000fd80008011607 */
.L_x_860:
[----:B------:R-:W-:-:S04]  /*9aa0*/  UIMAD UR10, UR10, UR12, URZ ;  /* 0x0000000c0a0a72a4 */ /* 0x000fc8000f8e023f */
[----:B------:R-:W-:-:S04]  /*9ab0*/  UISETP.LT.AND UP0, UPT, UR11, UR10, UPT ;  /* 0x0000000a0b00728c */ /* 0x000fc8000bf01270 */
[----:B------:R-:W-:-:S12]  /*9ac0*/  USEL UR11, UR11, UR10, !UP0 ;  /* 0x0000000a0b0b7287 */ /* 0x000fd8000c000000 */
.L_x_858:
[----:B------:R-:W-:-:S04]  /*9ad0*/  UIADD3 UR6, UR11, 0x9f, URZ ;  /* 0x0000009f0b067890 */ /* 0x000fc8000fffe03f */
[----:B------:R-:W-:-:S04]  /*9ae0*/  UIMAD.WIDE UR6, UR6, 0x66666667, URZ ;  /* 0x66666667060678a5 */ /* 0x000fc8000f8e023f */
[----:B------:R-:W-:-:S04]  /*9af0*/  USHF.R.U32.HI UR6, URZ, 0x1f, UR7 ;  /* 0x0000001f3f067899 */ /* 0x000fc80008011607 */
[----:B------:R-:W-:-:S04]  /*9b00*/  ULEA.HI.SX32 UR6, UR7, UR6, 0x1a ;  /* 0x0000000607067291 */ /* 0x000fc8000f8fd23f */
[----:B------:R-:W-:-:S04]  /*9b10*/  UISETP.LT.AND UP0, UPT, UR43, UR6, UPT ;  /* 0x000000062b00728c */ /* 0x000fc8000bf01270 */
[----:B------:R-:W-:-:S06]  /*9b20*/  USEL UR21, UR43, UR6, !UP0 ;  /* 0x000000062b157287 */ /* 0x000fcc000c000000 */
[----:B------:R-:W-:-:S13]  /*9b30*/  ISETP.GE.AND P1, PT, R9, UR21, PT ;  /* 0x0000001509007c0c */ /* 0x000fda000bf26270 */
[----:B------:R-:W-:Y:S05]  /*9b40*/  @!P1 BRA `(.L_x_861) ;  /* 0x00000020009c9947 */ /* 0x000fea0003800000 */
[----:B------:R-:W-:Y:S01]  /*9b50*/  IMAD.MOV.U32 R7, RZ, RZ, R10 ;  /* 0x000000ffff077224 */ /* 0x000fe200078e000a */
[----:B------:R-:W-:Y:S01]  /*9b60*/  UMOV UR23, UR36 ;  /* 0x0000002400177c82 */ /* 0x000fe20008000000 */
[----:B------:R-:W-:Y:S01]  /*9b70*/  IMAD.MOV.U32 R6, RZ, RZ, R5 ;  /* 0x000000ffff067224 */ /* 0x000fe200078e0005 */
[----:B------:R-:W-:-:S06]  /*9b80*/  UMOV UR22, UR37 ;  /* 0x0000002500167c82 */ /* 0x000fcc0008000000 */
.L_x_872:
[----:B------:R-:W-:-:S04]  /*9b90*/  UISETP.NE.AND UP0, UPT, UR22, 0x1, UPT ;  /* 0x000000011600788c */ /* 0x000fc8000bf05270 */
[----:B------:R-:W-:-:S04]  /*9ba0*/  USEL UR36, URZ, 0x1, UP0 ;  /* 0x000000013f247887 */ /* 0x000fc80008000000 */
[----:B------:R-:W-:Y:S01]  /*9bb0*/  ULOP3.LUT UR36, UR23, UR36, URZ, 0x3c, !UPT ;  /* 0x0000002417247292 */ /* 0x000fe2000f8e3c3f */
[----:B------:R-:W-:Y:S11]  /*9bc0*/  @!P0 BRA `(.L_x_862) ;  /* 0x0000000000048947 */ /* 0x000ff60003800000 */
[----:B------:R-:W-:Y:S01]  /*9bd0*/  BPT.TRAP 0x1 ;  /* 0x000000040000795c */ /* 0x000fe20000300000 */
.L_x_862:
        /* <DEDUP_REMOVED lines=9> */
.L_x_863:
[----:B-1----:R-:W-:Y:S05]  /*9c70*/  @P1 BRA `(.L_x_864) ;  /* 0x0000000000081947 */ /* 0x002fea0003800000 */
[----:B------:R-:W1:Y:S02]  /*9c80*/  SYNCS.PHASECHK.TRANS64.TRYWAIT P1, [UR20+0x13230], R5 ;  /* 0x01323005ff0075a7 */ /* 0x000e640008020154 */
[----:B-1----:R-:W-:Y:S05]  /*9c90*/  @!P1 BRA `(.L_x_865) ;  /* 0x000000d400989947 */ /* 0x002fea0003800000 */
.L_x_864:
        /* <DEDUP_REMOVED lines=64> */
.L_x_866:
[----:B------:R-:W-:Y:S01]  /*a0a0*/  ULEA UR11, UR22, UR45, 0x3 ;  /* 0x0000002d160b7291 */ /* 0x000fe2000f8e183f */
[----:B01----:R-:W-:-:S05]  /*a0b0*/  IMAD.U32 R5, RZ, RZ, UR23 ;  /* 0x00000017ff057e24 */ /* 0x003fca000f8e00ff */
[----:B------:R-:W-:-:S04]  /*a0c0*/  SHF.L.U32 R5, R5, 0x1f, RZ ;  /* 0x0000001f05057819 */ /* 0x000fc800000006ff */
[----:B------:R0:W1:Y:S01]  /*a0d0*/  SYNCS.PHASECHK.TRANS64.TRYWAIT P1, [UR11+0x13250], R5 ;  /* 0x01325005ff0075a7 */ /* 0x000062000802014b */
[----:B------:R-:W-:Y:S05]  /*a0e0*/  @!P0 BRA `(.L_x_867) ;  /* 0x0000000000048947 */ /* 0x000fea0003800000 */
[----:B------:R-:W-:Y:S01]  /*a0f0*/  BPT.TRAP 0x1 ;  /* 0x000000040000795c */ /* 0x000fe20000300000 */
.L_x_867:
[----:B-1----:R-:W-:Y:S05]  /*a100*/  @P1 BRA `(.L_x_868) ;  /* 0x0000000000081947 */ /* 0x002fea0003800000 */
[----:B------:R-:W1:Y:S02]  /*a110*/  SYNCS.PHASECHK.TRANS64.TRYWAIT P1, [UR11+0x13250], R5 ;  /* 0x01325005ff0075a7 */ /* 0x000e64000802014b */
[----:B-1----:R-:W-:Y:S05]  /*a120*/  @!P1 BRA `(.L_x_869) ;  /* 0x000000d0008c9947 */ /* 0x002fea0003800000 */
.L_x_868:
        /* <DEDUP_REMOVED lines=32> */
.L_x_870:
[----:B-1----:R-:W-:Y:S01]  /*a330*/  FMNMX.FTZ R8, R120, R6, !PT ;  /* 0x0000000678087209 */ /* 0x002fe20007810000 */
[----:B------:R-:W-:Y:S01]  /*a340*/  IMAD.U32 R14, RZ, RZ, UR42 ;  /* 0x0000002aff0e7e24 */ /* 0x000fe2000f8e00ff */
[----:B------:R-:W-:Y:S01]  /*a350*/  FMNMX.FTZ R10, R122, R7, !PT ;  /* 0x000000077a0a7209 */ /* 0x000fe20007810000 */
[----:B------:R-:W-:Y:S01]  /*a360*/  UIADD3 UR20, UR20, 0x13240, URZ ;  /* 0x0001324014147890 */ /* 0x000fe2000fffe03f */
[----:B0-----:R-:W-:Y:S02]  /*a370*/  FMNMX.FTZ R5, R121, R8, !PT ;  /* 0x0000000879057209 */ /* 0x001fe40007810000 */
[----:B------:R-:W-:Y:S01]  /*a380*/  FMNMX.FTZ R11, R123, R10, !PT ;  /* 0x0000000a7b0b7209 */ /* 0x000fe20007810000 */
[----:B------:R-:W-:Y:S01]  /*a390*/  UPRMT UR20, UR44, 0x654, UR20 ;  /* 0x000006542c147896 */ /* 0x000fe20008000014 */
[----:B------:R-:W-:Y:S02]  /*a3a0*/  FMNMX.FTZ R8, R124, R5, !PT ;  /* 0x000000057c087209 */ /* 0x000fe40007810000 */
[----:B------:R-:W-:-:S02]  /*a3b0*/  FMNMX.FTZ R10, R126, R11, !PT ;  /* 0x0000000b7e0a7209 */ /* 0x000fc40007810000 */
[----:B------:R-:W-:Y:S02]  /*a3c0*/  FMNMX.FTZ R5, R125, R8, !PT ;  /* 0x000000087d057209 */ /* 0x000fe40007810000 */
[----:B------:R-:W-:Y:S02]  /*a3d0*/  FMNMX.FTZ R11, R127, R10, !PT ;  /* 0x0000000a7f0b7209 */ /* 0x000fe40007810000 */
[----:B------:R-:W-:Y:S01]  /*a3e0*/  FMNMX.FTZ R8, R128, R5, !PT ;  /* 0x0000000580087209 */ /* 0x000fe20007810000 */
[----:B------:R-:W-:Y:S01]  /*a3f0*/  SYNCS.ARRIVE.TRANS64.RED.A1T0 RZ, [UR20], RZ ;  /* 0x000000ffffff79a7 */ /* 0x000fe20008100414 */
        /* <DEDUP_REMOVED lines=79> */
[C---:B------:R-:W-:Y:S01]  /*a8f0*/  FFMA.FTZ R8, R5.reuse, R14, -8 ;  /* 0xc100000005087423 */ /* 0x040fe2000001000e */
[----:B------:R-:W-:-:S03]  /*a900*/  FADD.FTZ R6, -R5, R6 ;  /* 0x0000000605067221 */ /* 0x000fc60000010100 */
[--C-:B------:R-:W-:Y:S01]  /*a910*/  FFMA.FTZ R12, R121, UR42, -R8.reuse ;  /* 0x0000002a790c7c23 */ /* 0x100fe20008010808 */
[----:B------:R-:W-:Y:S02]  /*a920*/  IMAD.U32 R121, RZ, RZ, UR42 ;  /* 0x0000002aff797e24 */ /* 0x000fe4000f8e00ff */
        /* <DEDUP_REMOVED lines=39> */
[----:B------:R-:W-:-:S01]  /*aba0*/  FADD.FTZ R7, -R10, R7 ;  /* 0x000000070a077221 */ /* 0x000fc20000010100 */
[----:B------:R-:W-:Y:S01]  /*abb0*/  FFMA.FTZ R8, R10, R121, -8 ;  /* 0xc10000000a087423 */ /* 0x000fe20000010079 */
[----:B------:R-:W-:Y:S01]  /*abc0*/  FMUL.FTZ R6, R6, UR42 ;  /* 0x0000002a06067c20 */ /* 0x000fe20008410000 */
[----:B------:R-:W-:Y:S01]  /*abd0*/  MUFU.EX2 R11, R11 ;  /* 0x0000000b000b7308 */ /* 0x000fe20000000800 */
[----:B------:R-:W-:Y:S01]  /*abe0*/  FMUL.FTZ R7, R7, UR42 ;  /* 0x0000002a07077c20 */ /* 0x000fe20008410000 */
        /* <DEDUP_REMOVED lines=48> */
[----:B------:R-:W-:-:S06]  /*aef0*/  FFMA.FTZ R71, R71, UR42, -R8 ;  /* 0x0000002a47477c23 */ /* 0x000fcc0008010808 */
        /* <DEDUP_REMOVED lines=154> */
.L_x_871:
        /* <DEDUP_REMOVED lines=10> */
[----:B------:R-:W-:Y:S01]  /*b940*/  FMUL.FTZ R25, R25, R6 ;  /* 0x0000000619197220 */ /* 0x000fe20000410000 */
[----:B------:R-:W-:Y:S01]  /*b950*/  F2FP.SATFINITE.E4M3.F32.PACK_AB_MERGE_C R108, R109, R108, RZ ;  /* 0x0000006c6d6c723e */ /* 0x000fe200048070ff */
[----:B------:R-:W-:Y:S01]  /*b960*/  FMUL.FTZ R28, R28, R6 ;  /* 0x000000061c1c7220 */ /* 0x000fe20000410000 */
[----:B------:R-:W-:Y:S01]  /*b970*/  F2FP.SATFINITE.E4M3.F32.PACK_AB_MERGE_C R110, R111, R110, RZ ;  /* 0x0000006e6f6e723e */ /* 0x000fe200048070ff */
[----:B------:R-:W-:Y:S01]  /*b980*/  SYNCS.ARRIVE.TRANS64.RED.A1T0 RZ, [UR6], RZ ;  /* 0x000000ffffff79a7 */ /* 0x000fe20008100406 */
[----:B------:R-:W-:Y:S01]  /*b990*/  F2FP.SATFINITE.E4M3.F32.PACK_AB_MERGE_C R116, R117, R116, RZ ;  /* 0x000000747574723e */ /* 0x000fe200048070ff */
[----:B------:R-:W-:Y:S01]  /*b9a0*/  FMUL.FTZ R29, R29, R6 ;  /* 0x000000061d1d7220 */ /* 0x000fe20000410000 */
        /* <DEDUP_REMOVED lines=63> */
[----:B------:R-:W-:Y:S01]  /*bda0*/  F2FP.SATFINITE.E4M3.F32.PACK_AB_MERGE_C R139, R67, R66, R70 ;  /* 0x00000042438b723e */ /* 0x000fe20004807046 */
[----:B------:R-:W-:Y:S06]  /*bdb0*/  @P1 BRA `(.L_x_872) ;  /* 0xffffffdc00741947 */ /* 0x000fec000383ffff */
.L_x_861:
[----:B------:R-:W-:-:S13]  /*bdc0*/  ISETP.GE.AND P1, PT, R9, UR43, PT ;  /* 0x0000002b09007c0c */ /* 0x000fda000bf26270 */
[----:B------:R-:W-:Y:S05]  /*bdd0*/  @!P1 BRA `(.L_x_873) ;  /* 0x0000003c00d49947 */ /* 0x000fea0003800000 */
[----:B------:R-:W-:Y:S01]  /*bde0*/  IMAD.MOV.U32 R6, RZ, RZ, R10 ;  /* 0x000000ffff067224 */ /* 0x000fe200078e000a */
[----:B------:R-:W-:Y:S01]  /*bdf0*/  UMOV UR26, UR36 ;  /* 0x00000024001a7c82 */ /* 0x000fe20008000000 */
[----:B------:R-:W-:Y:S01]  /*be00*/  IMAD.MOV.U32 R7, RZ, RZ, R5 ;  /* 0x000000ffff077224 */ /* 0x000fe200078e0005 */
[----:B------:R-:W-:Y:S01]  /*be10*/  UMOV UR25, UR37 ;  /* 0x0000002500197c82 */ /* 0x000fe20008000000 */
[----:B------:R-:W-:Y:S01]  /*be20*/  ULDC UR20, c[0x0][0x9e4] ;  /* 0x0002790000147ab9 */ /* 0x000fe20000000800 */
[----:B------:R-:W-:Y:S01]  /*be30*/  ULDC UR23, c[0x0][0x9dc] ;  /* 0x0002770000177ab9 */ /* 0x000fe20000000800 */
[----:B------:R-:W-:Y:S01]  /*be40*/  ULDC UR22, c[0x0][0x288] ;  /* 0x0000a20000167ab9 */ /* 0x000fe20000000800 */
[----:B------:R-:W-:-:S05]  /*be50*/  ULDC UR21, c[0x0][0x9e0] ;  /* 0x0002780000157ab9 */ /* 0x000fca0000000800 */
.L_x_892:
[----:B------:R-:W-:-:S04]  /*be60*/  UISETP.NE.AND UP0, UPT, UR25, 0x1, UPT ;  /* 0x000000011900788c */ /* 0x000fc8000bf05270 */
[----:B------:R-:W-:-:S04]  /*be70*/  USEL UR36, URZ, 0x1, UP0 ;  /* 0x000000013f247887 */ /* 0x000fc80008000000 */
[----:B------:R-:W-:Y:S01]  /*be80*/  ULOP3.LUT UR36, UR26, UR36, URZ, 0x3c, !UPT ;  /* 0x000000241a247292 */ /* 0x000fe2000f8e3c3f */
[----:B------:R-:W-:Y:S11]  /*be90*/  @!P0 BRA `(.L_x_874) ;  /* 0x0000000000048947 */ /* 0x000ff60003800000 */
[----:B------:R-:W-:Y:S01]  /*bea0*/  BPT.TRAP 0x1 ;  /* 0x000000040000795c */ /* 0x000fe20000300000 */
.L_x_874:
        /* <DEDUP_REMOVED lines=9> */
.L_x_875:
[----:B-1----:R-:W-:Y:S05]  /*bf40*/  @P1 BRA `(.L_x_876) ;  /* 0x0000000000081947 */ /* 0x002fea0003800000 */
[----:B------:R-:W1:Y:S02]  /*bf50*/  SYNCS.PHASECHK.TRANS64.TRYWAIT P1, [UR24+0x13230], R5 ;  /* 0x01323005ff0075a7 */ /* 0x000e640008020158 */
[----:B-1----:R-:W-:Y:S05]  /*bf60*/  @!P1 BRA `(.L_x_877) ;  /* 0x000000b400149947 */ /* 0x002fea0003800000 */
.L_x_876:
        /* <DEDUP_REMOVED lines=64> */
.L_x_878:
[----:B------:R-:W-:Y:S01]  /*c370*/  ULEA UR11, UR25, UR45, 0x3 ;  /* 0x0000002d190b7291 */ /* 0x000fe2000f8e183f */
[----:B01----:R-:W-:-:S05]  /*c380*/  IMAD.U32 R5, RZ, RZ, UR26 ;  /* 0x0000001aff057e24 */ /* 0x003fca000f8e00ff */
[----:B------:R-:W-:-:S04]  /*c390*/  SHF.L.U32 R5, R5, 0x1f, RZ ;  /* 0x0000001f05057819 */ /* 0x000fc800000006ff */
[----:B------:R0:W1:Y:S01]  /*c3a0*/  SYNCS.PHASECHK.TRANS64.TRYWAIT P1, [UR11+0x13250], R5 ;  /* 0x01325005ff0075a7 */ /* 0x000062000802014b */
[----:B------:R-:W-:Y:S05]  /*c3b0*/  @!P0 BRA `(.L_x_879) ;  /* 0x0000000000048947 */ /* 0x000fea0003800000 */
[----:B------:R-:W-:Y:S01]  /*c3c0*/  BPT.TRAP 0x1 ;  /* 0x000000040000795c */ /* 0x000fe20000300000 */
.L_x_879:
[----:B-1----:R-:W-:Y:S05]  /*c3d0*/  @P1 BRA `(.L_x_880) ;  /* 0x0000000000081947 */ /* 0x002fea0003800000 */
[----:B------:R-:W1:Y:S02]  /*c3e0*/  SYNCS.PHASECHK.TRANS64.TRYWAIT P1, [UR11+0x13250], R5 ;  /* 0x01325005ff0075a7 */ /* 0x000e64000802014b */
[----:B-1----:R-:W-:Y:S05]  /*c3f0*/  @!P1 BRA `(.L_x_881) ;  /* 0x000000b000089947 */ /* 0x002fea0003800000 */
.L_x_880:
        /* <DEDUP_REMOVED lines=32> */
.L_x_882:
        /* <DEDUP_REMOVED lines=11> */
[----:B0-----:R-:W-:-:S05]  /*c6b0*/  @P2 IMAD.HI.U32 R5, R20, R5, RZ ;  /* 0x0000000514052227 */ /* 0x001fca00078e00ff */
[----:B-1----:R-:W-:Y:S01]  /*c6c0*/  @P2 SHF.R.U32.HI R20, RZ, R8, R5 ;  /* 0x00000008ff142219 */ /* 0x002fe20000011605 */
[----:B------:R-:W-:-:S04]  /*c6d0*/  VIADD R5, R15, 0x1 ;  /* 0x000000010f057836 */ /* 0x000fc80000000000 */
[----:B------:R-:W0:Y:S01]  /*c6e0*/  SHFL.IDX PT, R10, R20, RZ, 0x1c1f ;  /* 0x001c1fff140a7589 */ /* 0x000e2200000e0000 */
[----:B------:R-:W-:-:S04]  /*c6f0*/  IMAD R8, R18, -0x2, R5 ;  /* 0xfffffffe12087824 */ /* 0x000fc800078e0205 */
[C---:B------:R-:W-:Y:S01]  /*c700*/  VIADD R5, R8.reuse, 0xffffffff ;  /* 0xffffffff08057836 */ /* 0x040fe20000000000 */
[----:B------:R-:W-:-:S05]  /*c710*/  IADD3 R13, R8, -UR22, R17 ;  /* 0x80000016080d7c10 */ /* 0x000fca000fffe011 */
[C---:B------:R-:W-:Y:S02]  /*c720*/  VIADD R14, R13.reuse, UR21 ;  /* 0x000000150d0e7c36 */ /* 0x040fe40008000000 */
[----:B------:R-:W-:Y:S02]  /*c730*/  VIADD R13, R13, UR6 ;  /* 0x000000060d0d7c36 */ /* 0x000fe40008000000 */
[--C-:B0-----:R-:W-:Y:S02]  /*c740*/  IMAD.IADD R12, R14, 0x1, R10.reuse ;  /* 0x000000010e0c7824 */ /* 0x101fe400078e020a */
[----:B------:R-:W-:Y:S01]  /*c750*/  IMAD.IADD R8, R13, 0x1, R10 ;  /* 0x000000010d087824 */ /* 0x000fe200078e020a */
[----:B------:R-:W-:Y:S06]  /*c760*/  @!P1 BRA `(.L_x_883) ;  /* 0x0000000000549947 */ /* 0x000fec0003800000 */
[----:B------:R-:W-:Y:S01]  /*c770*/  IADD3 R21, R17, -UR22, R10 ;  /* 0x8000001611157c10 */ /* 0x000fe2000fffe00a */
        /* <DEDUP_REMOVED lines=11> */
.L_x_885:
[----:B------:R-:W-:-:S05]  /*c830*/  IMAD.U32 R136, RZ, RZ, UR20 ;  /* 0x00000014ff887e24 */ /* 0x000fca000f8e00ff */
[----:B------:R-:W-:-:S13]  /*c840*/  ISETP.NE.AND P1, PT, R136, 0x1, PT ;  /* 0x000000018800780c */ /* 0x000fda0003f25270 */
[----:B------:R-:W0:Y:S02]  /*c850*/  @P1 LDC.64 R10, c[0x0][0x9e8] ;  /* 0x00027a00ff0a1b82 */ /* 0x000e240000000a00 */
[----:B0-----:R-:W-:-:S05]  /*c860*/  @P1 IMAD.HI.U32 R10, R21, R10, RZ ;  /* 0x0000000a150a1227 */ /* 0x001fca00078e00ff */
[----:B------:R-:W-:-:S07]  /*c870*/  @P1 SHF.R.U32.HI R21, RZ, R11, R10 ;  /* 0x0000000bff151219 */ /* 0x000fce000001160a */
.L_x_886:
[----:B------:R-:W-:Y:S05]  /*c880*/  BSYNC B0 ;  /* 0x0000000000007941 */ /* 0x000fea0003800000 */
.L_x_884:
[----:B------:R-:W-:-:S05]  /*c890*/  IMAD R21, R21, R136, R5 ;  /* 0x0000008815157224 */ /* 0x000fca00078e0205 */
[----:B------:R-:W-:Y:S02]  /*c8a0*/  VIADDMNMX R12, R21, R136, R12, PT ;  /* 0x00000088150c7246 */ /* 0x000fe4000380010c */
[----:B------:R-:W-:-:S07]  /*c8b0*/  VIMNMX R8, R8, R21, !PT ;  /* 0x0000001508087248 */ /* 0x000fce0007fe0100 */
.L_x_883:
[C---:B------:R-:W-:Y:S02]  /*c8c0*/  ISETP.GE.AND P2, PT, R15.reuse, 0x2, PT ;  /* 0x000000020f00780c */ /* 0x040fe40003f46270 */
[C---:B------:R-:W-:Y:S02]  /*c8d0*/  ISETP.GE.AND P1, PT, R15.reuse, 0x9, PT ;  /* 0x000000090f00780c */ /* 0x040fe40003f26270 */
        /* <DEDUP_REMOVED lines=245> */
.L_x_889:
[----:B------:R-:W-:-:S05]  /*d830*/  IMAD.U32 R12, RZ, RZ, UR20 ;  /* 0x00000014ff0c7e24 */ /* 0x000fca000f8e00ff */
[----:B------:R-:W-:-:S13]  /*d840*/  ISETP.NE.AND P6, PT, R12, 0x1, PT ;  /* 0x000000010c00780c */ /* 0x000fda0003fc5270 */
[----:B------:R-:W0:Y:S02]  /*d850*/  @P6 LDC.64 R10, c[0x0][0x9e8] ;  /* 0x00027a00ff0a6b82 */ /* 0x000e240000000a00 */
[----:B0-----:R-:W-:-:S05]  /*d860*/  @P6 IMAD.HI.U32 R10, R8, R10, RZ ;  /* 0x0000000a080a6227 */ /* 0x001fca00078e00ff */
[----:B------:R-:W-:-:S07]  /*d870*/  @P6 SHF.R.U32.HI R8, RZ, R11, R10 ;  /* 0x0000000bff086219 */ /* 0x000fce000001160a */
.L_x_890:
[----:B------:R-:W-:Y:S05]  /*d880*/  BSYNC B0 ;  /* 0x0000000000007941 */ /* 0x000fea0003800000 */
.L_x_888:
[----:B------:R-:W-:-:S05]  /*d890*/  IMAD R5, R8, R12, R5 ;  /* 0x0000000c08057224 */ /* 0x000fca00078e0205 */
[----:B------:R-:W-:Y:S02]  /*d8a0*/  VIADDMNMX R14, R5, R12, R14, PT ;  /* 0x0000000c050e7246 */ /* 0x000fe4000380010e */
[----:B------:R-:W-:-:S07]  /*d8b0*/  VIMNMX R13, R13, R5, !PT ;  /* 0x000000050d0d7248 */ /* 0x000fce0007fe0100 */
.L_x_887:
[----:B------:R-:W-:Y:S01]  /*d8c0*/  ISETP.GT.AND P1, PT, R13, 0x20, !P1 ;  /* 0x000000200d00780c */ /* 0x000fe20004f24270 */
[----:B------:R-:W-:Y:S01]  /*d8d0*/  IMAD.U32 R10, RZ, RZ, UR42 ;  /* 0x0000002aff0a7e24 */ /* 0x000fe2000f8e00ff */
        /* <DEDUP_REMOVED lines=131> */
[----:B0-----:R-:W-:Y:S02]  /*e110*/  FMNMX.FTZ R5, R12, R5, !PT ;  /* 0x000000050c057209 */ /* 0x001fe40007810000 */
        /* <DEDUP_REMOVED lines=60> */
[C---:B------:R-:W-:Y:S02]  /*e4e0*/  ISETP.GT.AND P1, PT, R13.reuse, RZ, !P6 ;  /* 0x000000ff0d00720c */ /* 0x040fe40007724270 */
[----:B------:R-:W-:Y:S02]  /*e4f0*/  LOP3.LUT P6, RZ, R16, 0x8000000, RZ, 0xc0, !PT ;  /* 0x0800000010ff7812 */ /* 0x000fe400078cc0ff */
[----:B------:R-:W-:Y:S02]  /*e500*/  ISETP.LT.OR P1, PT, R14, 0x1, P1 ;  /* 0x000000010e00780c */ /* 0x000fe40000f21670 */
[----:B------:R-:W-:Y:S02]  /*e510*/  ISETP.GT.AND P2, PT, R13, 0x99, !P6 ;  /* 0x000000990d00780c */ /* 0x000fe40007744270 */
[----:B------:R-:W-:-:S02]  /*e520*/  FSEL R11, R122, -INF , !P1 ;  /* 0xff8000007a0b7808 */ /* 0x000fc40004800000 */
[----:B------:R-:W-:Y:S02]  /*e530*/  FSETP.NEU.FTZ.AND P1, PT, R5, -INF , PT ;  /* 0xff8000000500780b */ /* 0x000fe40003f3d000 */
[----:B------:R-:W-:Y:S02]  /*e540*/  FMNMX.FTZ R122, R11, R6, !PT ;  /* 0x000000060b7a7209 */ /* 0x000fe40007810000 */
[----:B------:R-:W-:Y:S02]  /*e550*/  FSEL R10, R10, RZ, P1 ;  /* 0x000000ff0a0a7208 */ /* 0x000fe40000800000 */
[----:B------:R-:W-:-:S03]  /*e560*/  ISETP.LT.OR P2, PT, R14, 0x9a, P2 ;  /* 0x0000009a0e00780c */ /* 0x000fc60001741670 */
[--C-:B------:R-:W-:Y:S01]  /*e570*/  FFMA.FTZ R15, R121, UR42, -R10.reuse ;  /* 0x0000002a790f7c23 */ /* 0x100fe2000801080a */
[----:B------:R-:W-:-:S01]  /*e580*/  FFMA.FTZ R121, R129, UR42, -R10 ;  /* 0x0000002a81797c23 */ /* 0x000fc2000801080a */
[----:B------:R-:W-:Y:S01]  /*e590*/  FMNMX.FTZ R129, R123, R122, !PT ;  /* 0x0000007a7b817209 */ /* 0x000fe20007810000 */
[----:B------:R-:W-:-:S01]  /*e5a0*/  FFMA.FTZ R13, R76, UR42, -R10 ;  /* 0x0000002a4c0d7c23 */ /* 0x000fc2000801080a */
[--C-:B------:R-:W-:Y:S01]  /*e5b0*/  FFMA.FTZ R14, R77, UR42, -R10.reuse ;  /* 0x0000002a4d0e7c23 */ /* 0x100fe2000801080a */
[----:B------:R-:W-:Y:S01]  /*e5c0*/  FSEL R71, R71, -INF , !P2 ;  /* 0xff80000047477808 */ /* 0x000fe20005000000 */
        /* <DEDUP_REMOVED lines=83> */
[----:B------:R-:W-:Y:S01]  /*eb00*/  FMNMX.FTZ R76, R70, R77, !PT ;  /* 0x0000004d464c7209 */ /* 0x000fe20007810000 */
[--C-:B------:R-:W-:Y:S01]  /*eb10*/  FFMA.FTZ R77, R81, UR42, -R10.reuse ;  /* 0x0000002a514d7c23 */ /* 0x100fe2000801080a */
[----:B------:R-:W-:-:S01]  /*eb20*/  FFMA.FTZ R81, R85, UR42, -R10 ;  /* 0x0000002a55517c23 */ /* 0x000fc2000801080a */
[----:B------:R-:W-:Y:S01]  /*eb30*/  IMAD.U32 R85, RZ, RZ, UR42 ;  /* 0x0000002aff557e24 */ /* 0x000fe2000f8e00ff */
[----:B------:R-:W-:Y:S01]  /*eb40*/  FMNMX.FTZ R122, R71, R76, !PT ;  /* 0x0000004c477a7209 */ /* 0x000fe20007810000 */
[----:B------:R-:W-:Y:S04]  /*eb50*/  MUFU.EX2 R113, R113 ;  /* 0x0000007100717308 */ /* 0x000fe80000000800 */
[----:B------:R-:W0:Y:S04]  /*eb60*/  SHFL.BFLY PT, R129, R122, 0x2, 0x1f ;  /* 0x0c401f007a817f89 */ /* 0x000e2800000e0000 */
[----:B------:R1:W-:Y:S08]  /*eb70*/  MUFU.EX2 R76, R124 ;  /* 0x0000007c004c7308 */ /* 0x0003f00000000800 */
[----:B------:R-:W-:Y:S08]  /*eb80*/  MUFU.EX2 R116, R116 ;  /* 0x0000007400747308 */ /* 0x000ff00000000800 */
[----:B------:R-:W-:Y:S01]  /*eb90*/  MUFU.EX2 R117, R117 ;  /* 0x0000007500757308 */ /* 0x000fe20000000800 */
[----:B0-----:R-:W-:-:S02]  /*eba0*/  FMNMX.FTZ R129, R122, R129, !PT ;  /* 0x000000817a817209 */ /* 0x001fc40007810000 */
[----:B------:R-:W-:-:S05]  /*ebb0*/  FSEL R122, R5, RZ, P1 ;  /* 0x000000ff057a7208 */ /* 0x000fca0000800000 */
[----:B------:R-:W-:Y:S01]  /*ebc0*/  MUFU.EX2 R88, R88 ;  /* 0x0000005800587308 */ /* 0x000fe20000000800 */
[----:B------:R-:W0:Y:S01]  /*ebd0*/  SHFL.BFLY PT, R84, R129, 0x1, 0x1f ;  /* 0x0c201f0081547f89 */ /* 0x000e2200000e0000 */
[----:B------:R-:W-:-:S04]  /*ebe0*/  FADD.FTZ R122, -R122, R7 ;  /* 0x000000077a7a7221 */ /* 0x000fc80000010100 */
[----:B------:R-:W-:Y:S02]  /*ebf0*/  FMUL.FTZ R7, R122, UR42 ;  /* 0x0000002a7a077c20 */ /* 0x000fe40008410000 */
[----:B------:R-:W-:Y:S08]  /*ec00*/  MUFU.EX2 R89, R89 ;  /* 0x0000005900597308 */ /* 0x000ff00000000800 */
[----:B------:R-:W2:Y:S08]  /*ec10*/  MUFU.EX2 R7, R7 ;  /* 0x0000000700077308 */ /* 0x000eb00000000800 */
[----:B------:R-:W-:Y:S01]  /*ec20*/  MUFU.EX2 R92, R92 ;  /* 0x0000005c005c7308 */ /* 0x000fe20000000800 */
[----:B0-----:R-:W-:-:S04]  /*ec30*/  FMNMX.FTZ R10, R129, R84, !PT ;  /* 0x00000054810a7209 */ /* 0x001fc80007810000 */
[C---:B------:R-:W-:Y:S01]  /*ec40*/  FSETP.NEU.FTZ.AND P1, PT, R10.reuse, -INF , PT ;  /* 0xff8000000a00780b */ /* 0x040fe20003f3d000 */
[----:B------:R-:W-:-:S02]  /*ec50*/  FFMA.FTZ R84, R10, R85, -8 ;  /* 0xc10000000a547423 */ /* 0x000fc40000010055 */
[----:B------:R-:W-:Y:S01]  /*ec60*/  MUFU.EX2 R93, R93 ;  /* 0x0000005d005d7308 */ /* 0x000fe20000000800 */
[----:B------:R-:W-:Y:S02]  /*ec70*/  FSEL R129, R10, RZ, P1 ;  /* 0x000000ff0a817208 */ /* 0x000fe40000800000 */
[----:B------:R-:W-:-:S03]  /*ec80*/  FSEL R84, R84, RZ, P1 ;  /* 0x000000ff54547208 */ /* 0x000fc60000800000 */
[----:B------:R-:W-:Y:S02]  /*ec90*/  FADD.FTZ R129, -R129, R6 ;  /* 0x0000000681817221 */ /* 0x000fe40000010100 */
[----:B------:R-:W-:-:S01]  /*eca0*/  FFMA.FTZ R11, R11, UR42, -R84 ;  /* 0x0000002a0b0b7c23 */ /* 0x000fc20008010854 */
[--C-:B------:R-:W-:Y:S01]  /*ecb0*/  FFMA.FTZ R122, R123, UR42, -R84.reuse ;  /* 0x0000002a7b7a7c23 */ /* 0x100fe20008010854 */
[----:B------:R-:W-:Y:S01]  /*ecc0*/  FMUL.FTZ R6, R129, UR42 ;  /* 0x0000002a81067c20 */ /* 0x000fe20008410000 */
[--C-:B------:R-:W-:Y:S01]  /*ecd0*/  FFMA.FTZ R85, R126, UR42, -R84.reuse ;  /* 0x0000002a7e557c23 */ /* 0x100fe20008010854 */
[----:B-1----:R-:W-:-:S01]  /*ece0*/  FFMA.FTZ R124, R127, UR42, -R84 ;  /* 0x0000002a7f7c7c23 */ /* 0x002fc20008010854 */
[--C-:B------:R-:W-:Y:S01]  /*ecf0*/  FFMA.FTZ R123, R130, UR42, -R84.reuse ;  /* 0x0000002a827b7c23 */ /* 0x100fe20008010854 */
[----:B------:R-:W-:Y:S01]  /*ed00*/  MUFU.EX2 R11, R11 ;  /* 0x0000000b000b7308 */ /* 0x000fe20000000800 */
[----:B------:R-:W-:-:S01]  /*ed10*/  FFMA.FTZ R126, R131, UR42, -R84 ;  /* 0x0000002a837e7c23 */ /* 0x000fc20008010854 */
[----:B--2---:R-:W-:Y:S01]  /*ed20*/  FFMA.FTZ R130, R7, R3, R8 ;  /* 0x0000000307827223 */ /* 0x004fe20000010008 */
[----:B------:R-:W-:-:S01]  /*ed30*/  FFMA.FTZ R127, R134, UR42, -R84 ;  /* 0x0000002a867f7c23 */ /* 0x000fc20008010854 */
[--C-:B------:R-:W-:Y:S01]  /*ed40*/  FFMA.FTZ R128, R135, UR42, -R84.reuse ;  /* 0x0000002a87807c23 */ /* 0x100fe20008010854 */
[----:B------:R-:W-:-:S01]  /*ed50*/  FFMA.FTZ R106, R106, UR42, -R84 ;  /* 0x0000002a6a6a7c23 */ /* 0x000fc20008010854 */
[----:B------:R-:W-:Y:S01]  /*ed60*/  FADD.FTZ R129, R15, R130 ;  /* 0x000000820f817221 */ /* 0x000fe20000010000 */
[----:B------:R-:W-:-:S01]  /*ed70*/  FFMA.FTZ R107, R107, UR42, -R84 ;  /* 0x0000002a6b6b7c23 */ /* 0x000fc20008010854 */
[----:B------:R-:W0:Y:S01]  /*ed80*/  MUFU.EX2 R6, R6 ;  /* 0x0000000600067308 */ /* 0x000e220000000800 */
[----:B------:R-:W-:-:S01]  /*ed90*/  FFMA.FTZ R110, R110, UR42, -R84 ;  /* 0x0000002a6e6e7c23 */ /* 0x000fc20008010854 */
[----:B------:R-:W-:Y:S01]  /*eda0*/  FADD.FTZ R130, R12, R129 ;  /* 0x000000810c827221 */ /* 0x000fe20000010000 */
[----:B------:R-:W-:-:S01]  /*edb0*/  FFMA.FTZ R111, R111, UR42, -R84 ;  /* 0x0000002a6f6f7c23 */ /* 0x000fc20008010854 */
[--C-:B------:R-:W-:Y:S01]  /*edc0*/  FFMA.FTZ R114, R114, UR42, -R84.reuse ;  /* 0x0000002a72727c23 */ /* 0x100fe20008010854 */
[----:B------:R-:W-:-:S01]  /*edd0*/  FFMA.FTZ R115, R115, UR42, -R84 ;  /* 0x0000002a73737c23 */ /* 0x000fc20008010854 */
[----:B------:R-:W-:Y:S01]  /*ede0*/  FADD.FTZ R129, R21, R130 ;  /* 0x0000008215817221 */ /* 0x000fe20000010000 */
[----:B------:R-:W-:-:S01]  /*edf0*/  FFMA.FTZ R118, R118, UR42, -R84 ;  /* 0x0000002a76767c23 */ /* 0x000fc20008010854 */
[----:B------:R-:W1:Y:S01]  /*ee00*/  MUFU.EX2 R122, R122 ;  /* 0x0000007a007a7308 */ /* 0x000e620000000800 */
[----:B------:R-:W-:-:S01]  /*ee10*/  FFMA.FTZ R119, R119, UR42, -R84 ;  /* 0x0000002a77777c23 */ /* 0x000fc20008010854 */
[----:B------:R-:W-:Y:S01]  /*ee20*/  FADD.FTZ R130, R20, R129 ;  /* 0x0000008114827221 */ /* 0x000fe20000010000 */
[----:B------:R-:W-:-:S01]  /*ee30*/  FFMA.FTZ R90, R90, UR42, -R84 ;  /* 0x0000002a5a5a7c23 */ /* 0x000fc20008010854 */
[--C-:B------:R-:W-:Y:S01]  /*ee40*/  FFMA.FTZ R91, R91, UR42, -R84.reuse ;  /* 0x0000002a5b5b7c23 */ /* 0x100fe20008010854 */
[----:B------:R-:W-:-:S01]  /*ee50*/  FFMA.FTZ R94, R94, UR42, -R84 ;  /* 0x0000002a5e5e7c23 */ /* 0x000fc20008010854 */
[----:B------:R-:W-:Y:S01]  /*ee60*/  FADD.FTZ R129, R121, R130 ;  /* 0x0000008279817221 */ /* 0x000fe20000010000 */
[----:B------:R-:W-:-:S01]  /*ee70*/  FFMA.FTZ R95, R95, UR42, -R84 ;  /* 0x0000002a5f5f7c23 */ /* 0x000fc20008010854 */
[----:B------:R-:W2:Y:S01]  /*ee80*/  MUFU.EX2 R85, R85 ;  /* 0x0000005500557308 */ /* 0x000ea20000000800 */
[----:B0-----:R-:W-:-:S01]  /*ee90*/  FFMA.FTZ R3, R6, R0, R11 ;  /* 0x0000000006037223 */ /* 0x001fc2000001000b */
[----:B------:R-:W-:Y:S01]  /*eea0*/  FADD.FTZ R130, R120, R129 ;  /* 0x0000008178827221 */ /* 0x000fe20000010000 */
[----:B------:R-:W-:-:S01]  /*eeb0*/  FFMA.FTZ R98, R98, UR42, -R84 ;  /* 0x0000002a62627c23 */ /* 0x000fc20008010854 */
[--C-:B------:R-:W-:Y:S01]  /*eec0*/  FFMA.FTZ R99, R99, UR42, -R84.reuse ;  /* 0x0000002a63637c23 */ /* 0x100fe20008010854 */
        /* <DEDUP_REMOVED lines=24> */
[----:B------:R-:W-:-:S03]  /*f050*/  FFMA.FTZ R71, R71, UR42, -R84 ;  /* 0x0000002a47477c23 */ /* 0x000fc60008010854 */
        /* <DEDUP_REMOVED lines=31> */
[----:B------:R-:W-:-:S06]  /*f250*/  FADD.FTZ R3, R93, R0 ;  /* 0x000000005d037221 */ /* 0x000fcc0000010000 */
        /* <DEDUP_REMOVED lines=44> */
[----:B------:R-:W-:-:S06]  /*f520*/  FADD.FTZ R0, R76, R129 ;  /* 0x000000814c007221 */ /* 0x000fcc0000010000 */
        /* <DEDUP_REMOVED lines=46> */
.L_x_891:
        /* <DEDUP_REMOVED lines=82> */
.L_x_873:
[----:B------:R-:W-:Y:S06]  /*fd30*/  BAR.ARV 0x8, 0x200 ;  /* 0x0208000000007b1d */ /* 0x000fec0000002000 */
[----:B------:R-:W-:Y:S05]  /*fd40*/  @!P0 BRA `(.L_x_893) ;  /* 0x0000000000048947 */ /* 0x000fea0003800000 */
[----:B------:R-:W-:Y:S01]  /*fd50*/  BPT.TRAP 0x1 ;  /* 0x000000040000795c */ /* 0x000fe20000300000 */
.L_x_893:
[----:B------:R-:W-:Y:S01]  /*fd60*/  ULEA UR14, UR37, UR45, 0x3 ;  /* 0x0000002d250e7291 */ /* 0x000fe2000f8e183f */
[----:B------:R-:W-:-:S05]  /*fd70*/  IMAD.U32 R4, RZ, RZ, UR36 ;  /* 0x00000024ff047e24 */ /* 0x000fca000f8e00ff */
[----:B------:R-:W-:-:S04]  /*fd80*/  SHF.L.U32 R4, R4, 0x1f, RZ ;  /* 0x0000001f04047819 */ /* 0x000fc800000006ff */
[----:B------:R0:W1:Y:S01]  /*fd90*/  SYNCS.PHASECHK.TRANS64.TRYWAIT P1, [UR14+0x13250], R4 ;  /* 0x01325004ff0075a7 */ /* 0x000062000802014e */
[----:B------:R-:W-:Y:S05]  /*fda0*/  @!P0 BRA `(.L_x_894) ;  /* 0x0000000000048947 */ /* 0x000fea0003800000 */
[----:B------:R-:W-:Y:S01]  /*fdb0*/  BPT.TRAP 0x1 ;  /* 0x000000040000795c */ /* 0x000fe20000300000 */
.L_x_894:
[----:B-1----:R-:W-:Y:S05]  /*fdc0*/  @P1 BRA `(.L_x_895) ;  /* 0x0000000000081947 */ /* 0x002fea0003800000 */
[----:B------:R-:W1:Y:S02]  /*fdd0*/  SYNCS.PHASECHK.TRANS64.TRYWAIT P1, [UR14+0x13250], R4 ;  /* 0x01325004ff0075a7 */ /* 0x000e64000802014e */
[----:B-1----:R-:W-:Y:S05]  /*fde0*/  @!P1 BRA `(.L_x_896) ;  /* 0x0000007400a49947 */ /* 0x002fea0003800000 */
.L_x_895:
[----:B------:R-:W-:Y:S01]  /*fdf0*/  ULDC.64 UR4, c[0x0][0x9a0] ;  /* 0x0002680000047ab9 */ /* 0x000fe20000000a00 */
[----:B------:R-:W-:Y:S01]  /*fe00*/  UIADD3 UR45, UR45, 0x1000, URZ ;  /* 0x000010002d2d7890 */ /* 0x000fe2000fffe03f */
[----:B------:R-:W-:Y:S01]  /*fe10*/  WARPGROUP.ARRIVE ;  /* 0x00000000000079c5 */ /* 0x000fe20000000000 */
[----:B------:R-:W-:Y:S01]  /*fe20*/  UISETP.NE.U32.AND UP0, UPT, UR4, URZ, UPT ;  /* 0x0000003f0400728c */ /* 0x000fe2000bf05070 */
[----:B01----:R-:W-:Y:S01]  /*fe30*/  IMAD.MOV.U32 R4, RZ, RZ, 0x3f800000 ;  /* 0x3f800000ff047424 */ /* 0x003fe200078e00ff */
[----:B------:R-:W-:Y:S02]  /*fe40*/  USHF.R.U32.HI UR45, URZ, 0x4, UR45 ;  /* 0x000000043f2d7899 */ /* 0x000fe4000801162d */
[----:B------:R-:W-:Y:S02]  /*fe50*/  UISETP.NE.AND.EX UP0, UPT, UR5, URZ, UPT, UP0 ;  /* 0x0000003f0500728c */ /* 0x000fe4000bf05300 */
[----:B------:R-:W-:-:S04]  /*fe60*/  ULOP3.LUT UR45, UR45, 0x3fff, URZ, 0xc0, !UPT ;  /* 0x00003fff2d2d7892 */ /* 0x000fc8000f8ec03f */
[----:B------:R-:W-:Y:S01]  /*fe70*/  ULOP3.LUT UR45, UR45, 0x10000, URZ, 0xfc, !UPT ;  /* 0x000100002d2d7892 */ /* 0x000fe2000f8efc3f */
[----:B------:R-:W-:-:S04]  /*fe80*/  PLOP3.LUT P1, PT, PT, PT, UP0, 0x80, 0x0 ;  /* 0x000000000000781c */ /* 0x000fc80003f2f008 */
[----:B------:R-:W-:Y:S01]  /*fe90*/  @UP0 USHF.R.S32.HI UR8, URZ, 0x1f, UR39 ;  /* 0x0000001f3f080899 */ /* 0x000fe20008011427 */
[----:B------:R-:W-:Y:S01]  /*fea0*/  @UP0 ULDC.64 UR10, c[0x0][0x9c8] ;  /* 0x00027200000a0ab9 */ /* 0x000fe20000000a00 */
[----:B------:R-:W-:Y:S02]  /*feb0*/  @UP0 USHF.R.S32.HI UR9, URZ, 0x1f, UR40 ;  /* 0x0000001f3f090899 */ /* 0x000fe40008011428 */
[----:B------:R-:W-:Y:S02]  /*fec0*/  @UP0 UIMAD UR8, UR8, UR10, URZ ;  /* 0x0000000a080802a4 */ /* 0x000fe4000f8e023f */
[----:B------:R-:W-:Y:S02]  /*fed0*/  @UP0 UIMAD.WIDE.U32 UR6, UR39, UR10, URZ ;  /* 0x0000000a270602a5 */ /* 0x000fe4000f8e003f */
[----:B------:R-:W-:Y:S02]  /*fee0*/  UIMAD UR10, UR37, 0x280, UR45 ;  /* 0x00000280250a78a4 */ /* 0x000fe4000f8e022d */
[----:B------:R-:W-:Y:S01]  /*fef0*/  @UP0 UIMAD UR8, UR39, UR11, UR8 ;  /* 0x0000000b270802a4 */ /* 0x000fe2000f8e0208 */
[----:B------:R-:W-:-:S02]  /*ff00*/  @UP0 ULDC.64 UR12, c[0x0][0x9d0] ;  /* 0x00027400000c0ab9 */ /* 0x000fc40000000a00 */
[----:B------:R-:W-:Y:S01]  /*ff10*/  UMOV UR11, 0xc0000010 ;  /* 0xc0000010000b7882 */ /* 0x000fe20000000000 */
[----:B------:R-:W-:Y:S02]  /*ff20*/  @UP0 UIMAD UR9, UR9, UR12, URZ ;  /* 0x0000000c090902a4 */ /* 0x000fe4000f8e023f */
[----:B------:R-:W-:-:S07]  /*ff30*/  @UP0 UIADD3 UR7, UR7, UR8, URZ ;  /* 0x0000000807070290 */ /* 0x000fce000fffe03f */
[----:B------:R-:W-:Y:S01]  /*ff40*/  QGMMA.64x64x32.F32.E4M3.E4M3 R24, R152, gdesc[UR8], R24, gsb0 ;  /* 0x00e0000898187df3 */ /* 0x000fe20008000818 */
[----:B------:R-:W-:Y:S02]  /*ff50*/  @UP0 UIMAD UR9, UR40, UR13, UR9 ;  /* 0x0000000d280902a4 */ /* 0x000fe4000f8e0209 */
        /* <DEDUP_REMOVED lines=22> */
[----:B------:R-:W1:Y:S04]  /*100c0*/  SHFL.BFLY PT, R8, R3, 0x2, 0x1f ;  /* 0x0c401f0003087f89 */ /* 0x000e6800000e0000 */
[----:B------:R-:W3:Y:S01]  /*100d0*/  SHFL.BFLY PT, R9, R0, 0x2, 0x1f ;  /* 0x0c401f0000097f89 */ /* 0x000ee200000e0000 */
[----:B------:R-:W-:Y:S02]  /*100e0*/  WARPGROUP.DEPBAR.LE gsb0, 0x0 ;  /* 0x00008000000079c5 */ /* 0x000fe40000010000 */
[----:B------:R-:W-:-:S06]  /*100f0*/  WARPGROUP.ARRIVE ;  /* 0x00000000000079c5 */ /* 0x000fcc0000000000 */
[----:B------:R-:W-:Y:S01]  /*10100*/  QGMMA.64x64x32.F32.E4M3.E4M3 R24, R140, gdesc[UR4], R24, gsb0 ;  /* 0x00e000048c187df3 */ /* 0x000fe20008000818 */
[----:B-1----:R-:W-:-:S01]  /*10110*/  FADD.FTZ R8, R8, R3 ;  /* 0x0000000308087221 */ /* 0x002fc20000010000 */
[----:B------:R-:W-:Y:S01]  /*10120*/  UIADD3 UR10, UR10, 0x200, URZ ;  /* 0x000002000a0a7890 */ /* 0x000fe2000fffe03f */
[----:B---3--:R-:W-:-:S01]  /*10130*/  FADD.FTZ R9, R9, R0 ;  /* 0x0000000009097221 */ /* 0x008fc20000010000 */
[----:B------:R-:W-:Y:S02]  /*10140*/  UMOV UR11, 0xc0000010 ;  /* 0xc0000010000b7882 */ /* 0x000fe40000000000 */
[----:B0-----:R-:W0:Y:S04]  /*10150*/  SHFL.BFLY PT, R7, R8, 0x1, 0x1f ;  /* 0x0c201f0008077f89 */ /* 0x001e2800000e0000 */
        /* <DEDUP_REMOVED lines=33> */
.L_x_897:
        /* <DEDUP_REMOVED lines=42> */
.L_x_819:
[----:B------:R-:W0:Y:S01]  /*10610*/  S2R R7, SR_CgaCtaId ;  /* 0x0000000000077919 */ /* 0x000e220000008800 */
[----:B------:R-:W-:Y:S01]  /*10620*/  MOV R4, 0x400 ;  /* 0x0000040000047802 */ /* 0x000fe20000000f00 */
[----:B------:R-:W-:Y:S01]  /*10630*/  BSSY B0, `(.L_x_898) ;  /* 0x0000182000007945 */ /* 0x000fe20003800000 */
[----:B------:R-:W-:Y:S02]  /*10640*/  BAR.SYNC.DEFER_BLOCKING 0x5, 0x200 ;  /* 0x0148000000007b1d */ /* 0x000fe40000010000 */
[----:B0-----:R-:W-:-:S05]  /*10650*/  LEA R4, R7, R4, 0x18 ;  /* 0x0000000407047211 */ /* 0x001fca00078ec0ff */
[----:B------:R-:W0:Y:S02]  /*10660*/  LDS R6, [R4+0x132d0] ;  /* 0x0132d00004067984 */ /* 0x000e240000000800 */
[----:B0-----:R-:W-:Y:S01]  /*10670*/  R2UR UR4, R6 ;  /* 0x00000000060472ca */ /* 0x001fe200000e0000 */
[----:B------:R-:W-:Y:S06]  /*10680*/  BAR.ARV 0x4, 0x200 ;  /* 0x0108000000007b1d */ /* 0x000fec0000002000 */
[----:B------:R-:W-:Y:S08]  /*10690*/  @P0 BRA `(.L_x_899) ;  /* 0x00000010000c0947 */ /* 0x000ff00003800000 */
[----:B------:R-:W0:Y:S01]  /*106a0*/  S2R R27, SR_TID.X ;  /* 0x00000000001b7919 */ /* 0x000e220000002100 */
[----:B------:R-:W-:Y:S01]  /*106b0*/  ULDC.64 UR6, c[0x4][0x38] ;  /* 0x01000e0000067ab9 */ /* 0x000fe20000000a00 */
[----:B------:R-:W2:Y:S04]  /*106c0*/  LDL R35, [R1+0xc] ;  /* 0x00000c0001237983 */ /* 0x000ea80000100800 */
[----:B------:R-:W3:Y:S01]  /*106d0*/  LDL R41, [R1+0x8] ;  /* 0x0000080001297983 */ /* 0x000ee20000100800 */
[----:B------:R-:W-:Y:S01]  /*106e0*/  F2FP.BF16.F32.PACK_AB R54, R54, R5 ;  /* 0x000000053636723e */ /* 0x000fe200000010ff */
[----:B------:R-:W1:Y:S01]  /*106f0*/  S2R R33, SR_SWINHI ;  /* 0x0000000000217919 */ /* 0x000e620000002f00 */
[----:B------:R-:W4:Y:S01]  /*10700*/  LDC R5, c[0x0][0xbe8] ;  /* 0x0002fa00ff057b82 */ /* 0x000f220000000800 */
[----:B------:R-:W-:-:S02]  /*10710*/  F2FP.BF16.F32.PACK_AB R25, R30, R25 ;  /* 0x000000191e19723e */ /* 0x000fc400000010ff */
[----:B------:R-:W-:Y:S02]  /*10720*/  F2FP.BF16.F32.PACK_AB R26, R31, R26 ;  /* 0x0000001a1f1a723e */ /* 0x000fe400000010ff */
[----:B------:R-:W-:Y:S02]  /*10730*/  F2FP.BF16.F32.PACK_AB R21, R36, R21 ;  /* 0x000000152415723e */ /* 0x000fe400000010ff */
[----:B------:R-:W-:Y:S02]  /*10740*/  F2FP.BF16.F32.PACK_AB R9, R52, R9 ;  /* 0x000000093409723e */ /* 0x000fe400000010ff */
[----:B------:R-:W-:Y:S02]  /*10750*/  F2FP.BF16.F32.PACK_AB R10, R53, R10 ;  /* 0x0000000a350a723e */ /* 0x000fe400000010ff */
[----:B------:R-:W-:Y:S02]  /*10760*/  F2FP.BF16.F32.PACK_AB R46, R46, R11 ;  /* 0x0000000b2e2e723e */ /* 0x000fe400000010ff */
[----:B------:R-:W-:-:S02]  /*10770*/  F2FP.BF16.F32.PACK_AB R20, R39, R20 ;  /* 0x000000142714723e */ /* 0x000fc400000010ff */
[----:B------:R-:W-:Y:S01]  /*10780*/  F2FP.BF16.F32.PACK_AB R55, R55, R8 ;  /* 0x000000083737723e */ /* 0x000fe200000010ff */
[----:B------:R-:W-:Y:S01]  /*10790*/  USHF.R.S32.HI UR12, URZ, 0x1f, UR40 ;  /* 0x0000001f3f0c7899 */ /* 0x000fe20008011428 */
[----:B------:R-:W-:Y:S01]  /*107a0*/  F2FP.BF16.F32.PACK_AB R24, R37, R24 ;  /* 0x000000182518723e */ /* 0x000fe200000010ff */
[----:B------:R-:W-:Y:S01]  /*107b0*/  ULDC.64 UR8, c[0x0][0xb90] ;  /* 0x0002e40000087ab9 */ /* 0x000fe20000000a00 */
[----:B0-----:R-:W-:Y:S01]  /*107c0*/  IMAD.SHL.U32 R6, R27, 0x4, RZ ;  /* 0x000000041b067824 */ /* 0x001fe200078e00ff */
[----:B------:R-:W-:Y:S02]  /*107d0*/  F2FP.BF16.F32.PACK_AB R13, R44, R13 ;  /* 0x0000000d2c0d723e */ /* 0x000fe400000010ff */
[----:B------:R-:W-:Y:S02]  /*107e0*/  F2FP.BF16.F32.PACK_AB R14, R45, R14 ;  /* 0x0000000e2d0e723e */ /* 0x000fe400000010ff */
[----:B------:R-:W-:Y:S02]  /*107f0*/  F2FP.BF16.F32.PACK_AB R15, R38, R15 ;  /* 0x0000000f260f723e */ /* 0x000fe400000010ff */
[----:B------:R-:W-:Y:S01]  /*10800*/  F2FP.BF16.F32.PACK_AB R47, R47, R12 ;  /* 0x0000000c2f2f723e */ /* 0x000fe200000010ff */
[----:B------:R-:W-:Y:S01]  /*10810*/  USHF.R.S32.HI UR13, URZ, 0x1f, UR39 ;  /* 0x0000001f3f0d7899 */ /* 0x000fe20008011427 */
[----:B------:R-:W-:Y:S01]  /*10820*/  LOP3.LUT R6, R6, 0xc, RZ, 0xc0, !PT ;  /* 0x0000000c06067812 */ /* 0x000fe200078ec0ff */
[----:B------:R-:W-:Y:S01]  /*10830*/  ULDC.64 UR10, c[0x0][0xb98] ;  /* 0x0002e600000a7ab9 */ /* 0x000fe20000000a00 */
[----:B------:R-:W-:Y:S02]  /*10840*/  BAR.SYNC.DEFER_BLOCKING 0x1, 0x180 ;  /* 0x0046000000007b1d */ /* 0x000fe40000010000 */
[----:B------:R-:W-:-:S05]  /*10850*/  IADD3 R6, P0, R6, UR6, RZ ;  /* 0x0000000606067c10 */ /* 0x000fca000ff1e0ff */
[----:B------:R-:W-:-:S05]  /*10860*/  IMAD.X R7, RZ, RZ, UR7, P0 ;  /* 0x00000007ff077e24 */ /* 0x000fca00080e06ff */
[----:B------:R0:W3:Y:S01]  /*10870*/  LDG.E.CONSTANT R17, desc[UR48][R6.64] ;  /* 0x0000003006117981 */ /* 0x0000e2000c1e9900 */
[----:B----4-:R-:W-:Y:S02]  /*10880*/  ISETP.NE.AND P2, PT, R5, 0x1, PT ;  /* 0x000000010500780c */ /* 0x010fe40003f45270 */
[----:B------:R-:W-:Y:S02]  /*10890*/  F2FP.BF16.F32.PACK_AB R28, R28, R57 ;  /* 0x000000391c1c723e */ /* 0x000fe400000010ff */
[----:B------:R-:W-:Y:S02]  /*108a0*/  F2FP.BF16.F32.PACK_AB R29, R29, R56 ;  /* 0x000000381d1d723e */ /* 0x000fe400000010ff */
[----:B0-----:R-:W-:-:S04]  /*108b0*/  LOP3.LUT P0, R6, R27, 0x3, RZ, 0xc0, !PT ;  /* 0x000000031b067812 */ /* 0x001fc8000780c0ff */
[----:B------:R-:W-:-:S03]  /*108c0*/  ISETP.EQ.OR P0, PT, R6, 0x3, !P0 ;  /* 0x000000030600780c */ /* 0x000fc60004702670 */
[----:B------:R-:W0:Y:S01]  /*108d0*/  @P2 LDC R42, c[0x0][0xbf0] ;  /* 0x0002fc00ff2a2b82 */ /* 0x000e220000000800 */
[----:B------:R-:W-:Y:S02]  /*108e0*/  MOV R6, R4 ;  /* 0x0000000400067202 */ /* 0x000fe40000000f00 */
[----:B-1----:R-:W-:Y:S02]  /*108f0*/  MOV R7, R33 ;  /* 0x0000002100077202 */ /* 0x002fe40000000f00 */
[----:B------:R-:W-:Y:S02]  /*10900*/  SEL R36, R25, R26, P0 ;  /* 0x0000001a19247207 */ /* 0x000fe40000000000 */
[----:B------:R-:W-:Y:S02]  /*10910*/  SEL R25, R26, R25, P0 ;  /* 0x000000191a197207 */ /* 0x000fe40000000000 */
[----:B------:R-:W-:Y:S01]  /*10920*/  SEL R34, R9, R10, P0 ;  /* 0x0000000a09227207 */ /* 0x000fe20000000000 */
[----:B------:R-:W1:Y:S01]  /*10930*/  @P2 LDC R26, c[0x0][0xbec] ;  /* 0x0002fb00ff1a2b82 */ /* 0x000e620000000800 */
[----:B------:R-:W-:Y:S01]  /*10940*/  SEL R31, R10, R9, P0 ;  /* 0x000000090a1f7207 */ /* 0x000fe20000000000 */
[----:B------:R-:W-:Y:S01]  /*10950*/  IMAD R9, R156, 0x40, R23 ;  /* 0x000000409c097824 */ /* 0x000fe200078e0217 */
[----:B------:R-:W-:Y:S01]  /*10960*/  SEL R32, R21, R24, P0 ;  /* 0x0000001815207207 */ /* 0x000fe20000000000 */
[----:B------:R-:W-:Y:S01]  /*10970*/  UIMAD UR5, UR12, UR8, URZ ;  /* 0x000000080c0572a4 */ /* 0x000fe2000f8e023f */
[----:B------:R-:W-:-:S02]  /*10980*/  SEL R21, R24, R21, P0 ;  /* 0x0000001518157207 */ /* 0x000fc40000000000 */
[----:B------:R-:W-:Y:S02]  /*10990*/  SEL R24, R13, R14, P0 ;  /* 0x0000000e0d187207 */ /* 0x000fe40000000000 */
[----:B------:R-:W-:Y:S01]  /*109a0*/  SEL R27, R14, R13, P0 ;  /* 0x0000000d0e1b7207 */ /* 0x000fe20000000000 */
[----:B------:R-:W-:Y:S01]  /*109b0*/  UIMAD.WIDE.U32 UR6, UR40, UR8, URZ ;  /* 0x00000008280672a5 */ /* 0x000fe2000f8e003f */
[----:B------:R-:W-:Y:S01]  /*109c0*/  SEL R38, R15, R20, P0 ;  /* 0x000000140f267207 */ /* 0x000fe20000000000 */
[----:B------:R-:W-:Y:S01]  /*109d0*/  UIMAD UR5, UR40, UR9, UR5 ;  /* 0x00000009280572a4 */ /* 0x000fe2000f8e0205 */
[----:B------:R-:W-:Y:S01]  /*109e0*/  SEL R33, R20, R15, P0 ;  /* 0x0000000f14217207 */ /* 0x000fe20000000000 */
[----:B------:R-:W-:Y:S01]  /*109f0*/  UIMAD UR8, UR13, UR10, URZ ;  /* 0x0000000a0d0872a4 */ /* 0x000fe2000f8e023f */
[----:B------:R-:W-:Y:S01]  /*10a00*/  SEL R30, R28, R29, P0 ;  /* 0x0000001d1c1e7207 */ /* 0x000fe20000000000 */
[----:B------:R-:W-:Y:S01]  /*10a10*/  UIADD3 UR7, UR7, UR5, URZ ;  /* 0x0000000507077290 */ /* 0x000fe2000fffe03f */
[----:B------:R-:W-:Y:S01]  /*10a20*/  SEL R29, R29, R28, P0 ;  /* 0x0000001c1d1d7207 */ /* 0x000fe20000000000 */
[----:B------:R-:W-:Y:S01]  /*10a30*/  UIMAD UR8, UR39, UR11, UR8 ;  /* 0x0000000b270872a4 */ /* 0x000fe2000f8e0208 */
[----:B------:R-:W-:Y:S01]  /*10a40*/  SEL R40, R46, R47, P0 ;  /* 0x0000002f2e287207 */ /* 0x000fe20000000000 */
[----:B------:R-:W-:Y:S01]  /*10a50*/  UIMAD.WIDE.U32 UR6, UR39, UR10, UR6 ;  /* 0x0000000a270672a5 */ /* 0x000fe2000f8e0006 */
[----:B------:R-:W-:Y:S01]  /*10a60*/  SEL R44, R54, R55, P0 ;  /* 0x00000037362c7207 */ /* 0x000fe20000000000 */
[----:B------:R-:W-:Y:S01]  /*10a70*/  ULDC UR5, c[0x0][0xa88] ;  /* 0x0002a20000057ab9 */ /* 0x000fe20000000800 */
[----:B------:R-:W-:Y:S01]  /*10a80*/  SEL R47, R47, R46, P0 ;  /* 0x0000002e2f2f7207 */ /* 0x000fe20000000000 */
[----:B------:R-:W-:Y:S01]  /*10a90*/  ULDC.64 UR10, c[0x0][0xaf0] ;  /* 0x0002bc00000a7ab9 */ /* 0x000fe20000000a00 */
[----:B------:R-:W-:Y:S01]  /*10aa0*/  SEL R55, R55, R54, P0 ;  /* 0x0000003637377207 */ /* 0x000fe20000000000 */
[----:B--2---:R-:W-:-:S03]  /*10ab0*/  IMAD.WIDE R10, R35, 0x2, R6 ;  /* 0x00000002230a7825 */ /* 0x004fc600078e0206 */
[C---:B------:R-:W-:Y:S01]  /*10ac0*/  IADD3 R39, P4, R10.reuse, 0x20, RZ ;  /* 0x000000200a277810 */ /* 0x040fe20007f9e0ff */
[----:B------:R-:W-:Y:S01]  /*10ad0*/  IMAD.WIDE R6, R9, 0x2, R6 ;  /* 0x0000000209067825 */ /* 0x000fe200078e0206 */
[C---:B------:R-:W-:Y:S02]  /*10ae0*/  LOP3.LUT R9, R10.reuse, 0x380, RZ, 0xc0, !PT ;  /* 0x000003800a097812 */ /* 0x040fe400078ec0ff */
[----:B------:R-:W-:Y:S02]  /*10af0*/  LOP3.LUT R8, R39, 0x380, RZ, 0xc0, !PT ;  /* 0x0000038027087812 */ /* 0x000fe400078ec0ff */
[----:B------:R-:W-:Y:S02]  /*10b00*/  IADD3 R37, P1, R10, 0x60, RZ ;  /* 0x000000600a257810 */ /* 0x000fe40007f3e0ff */
[----:B------:R-:W-:Y:S02]  /*10b10*/  SHF.R.U64 R9, R9, 0x3, RZ ;  /* 0x0000000309097819 */ /* 0x000fe400000012ff */
[----:B------:R-:W-:-:S02]  /*10b20*/  SHF.R.U64 R8, R8, 0x3, RZ ;  /* 0x0000000308087819 */ /* 0x000fc400000012ff */
[----:B------:R-:W-:Y:S02]  /*10b30*/  IADD3 R35, P3, R10, 0x40, RZ ;  /* 0x000000400a237810 */ /* 0x000fe40007f7e0ff */
[----:B------:R-:W-:Y:S02]  /*10b40*/  LOP3.LUT R12, R37, 0x380, RZ, 0xc0, !PT ;  /* 0x00000380250c7812 */ /* 0x000fe400078ec0ff */
[----:B------:R-:W-:Y:S02]  /*10b50*/  LOP3.LUT R10, R9, R10, RZ, 0x3c, !PT ;  /* 0x0000000a090a7212 */ /* 0x000fe400078e3cff */
[----:B------:R-:W-:Y:S01]  /*10b60*/  LOP3.LUT R8, R8, R39, RZ, 0x3c, !PT ;  /* 0x0000002708087212 */ /* 0x000fe200078e3cff */
[----:B------:R-:W-:Y:S01]  /*10b70*/  VIADD R39, R19, UR41 ;  /* 0x0000002913277c36 */ /* 0x000fe20008000000 */
[----:B------:R-:W-:Y:S01]  /*10b80*/  LOP3.LUT R14, R35, 0x380, RZ, 0xc0, !PT ;  /* 0x00000380230e7812 */ /* 0x000fe200078ec0ff */
[--C-:B------:R-:W-:Y:S01]  /*10b90*/  IMAD.X R13, RZ, RZ, R11.reuse, P1 ;  /* 0x000000ffff0d7224 */ /* 0x100fe200008e060b */
[----:B------:R-:W-:Y:S01]  /*10ba0*/  SHF.R.U64 R12, R12, 0x3, RZ ;  /* 0x000000030c0c7819 */ /* 0x000fe200000012ff */
[--C-:B------:R-:W-:Y:S01]  /*10bb0*/  IMAD.X R15, RZ, RZ, R11.reuse, P3 ;  /* 0x000000ffff0f7224 */ /* 0x100fe200018e060b */
[----:B------:R-:W-:Y:S01]  /*10bc0*/  MOV R48, R10 ;  /* 0x0000000a00307202 */ /* 0x000fe20000000f00 */
[----:B------:R-:W-:Y:S01]  /*10bd0*/  IMAD.X R9, RZ, RZ, R11, P4 ;  /* 0x000000ffff097224 */ /* 0x000fe200020e060b */
[----:B------:R-:W-:Y:S01]  /*10be0*/  SHF.R.U64 R14, R14, 0x3, RZ ;  /* 0x000000030e0e7819 */ /* 0x000fe200000012ff */
[----:B-1----:R-:W-:Y:S01]  /*10bf0*/  @P2 IMAD.HI.U32 R11, R39, R26, RZ ;  /* 0x0000001a270b2227 */ /* 0x002fe200078e00ff */
[----:B------:R-:W-:-:S02]  /*10c00*/  LOP3.LUT R12, R12, R37, RZ, 0x3c, !PT ;  /* 0x000000250c0c7212 */ /* 0x000fc400078e3cff */
[----:B------:R-:W-:Y:S01]  /*10c10*/  IADD3 R37, P4, R6, 0x1800, RZ ;  /* 0x0000180006257810 */ /* 0x000fe20007f9e0ff */
[----:B------:R-:W-:Y:S01]  /*10c20*/  IMAD.MOV.U32 R10, RZ, RZ, R39 ;  /* 0x000000ffff0a7224 */ /* 0x000fe200078e0027 */
[----:B------:R-:W-:Y:S02]  /*10c30*/  LOP3.LUT R14, R14, R35, RZ, 0x3c, !PT ;  /* 0x000000230e0e7212 */ /* 0x000fe400078e3cff */
[----:B------:R-:W-:Y:S02]  /*10c40*/  IADD3 R35, P3, R6, 0x3000, RZ ;  /* 0x0000300006237810 */ /* 0x000fe40007f7e0ff */
[----:B0-----:R-:W-:Y:S02]  /*10c50*/  @P2 SHF.R.U32.HI R10, RZ, R42, R11 ;  /* 0x0000002aff0a2219 */ /* 0x001fe4000001160b */
[----:B------:R-:W-:Y:S01]  /*10c60*/  LOP3.LUT R28, R37, 0x380, RZ, 0xc0, !PT ;  /* 0x00000380251c7812 */ /* 0x000fe200078ec0ff */
[----:B------:R-:W-:Y:S01]  /*10c70*/  IMAD.U32 R42, RZ, RZ, UR8 ;  /* 0x00000008ff2a7e24 */ /* 0x000fe2000f8e00ff */
[----:B------:R-:W-:Y:S01]  /*10c80*/  LOP3.LUT R20, R35, 0x380, RZ, 0xc0, !PT ;  /* 0x0000038023147812 */ /* 0x000fe200078ec0ff */
[----:B------:R-:W-:Y:S01]  /*10c90*/  ULDC.64 UR8, c[0x0][0xae8] ;  /* 0x0002ba0000087ab9 */ /* 0x000fe20000000a00 */
[----:B------:R-:W-:Y:S01]  /*10ca0*/  MOV R45, R14 ;  /* 0x0000000e002d7202 */ /* 0x000fe20000000f00 */
[----:B------:R-:W-:Y:S01]  /*10cb0*/  IMAD.MOV R14, RZ, RZ, -R10 ;  /* 0x000000ffff0e7224 */ /* 0x000fe200078e0a0a */
[----:B------:R-:W-:-:S02]  /*10cc0*/  MOV R43, R12 ;  /* 0x0000000c002b7202 */ /* 0x000fc40000000f00 */
[----:B------:R-:W-:Y:S02]  /*10cd0*/  SHF.R.S32.HI R11, RZ, 0x1f, R10 ;  /* 0x0000001fff0b7819 */ /* 0x000fe4000001140a */
[----:B------:R-:W-:Y:S02]  /*10ce0*/  IADD3 R10, P1, R10, UR6, RZ ;  /* 0x000000060a0a7c10 */ /* 0x000fe4000ff3e0ff */
[----:B---3--:R-:W-:Y:S02]  /*10cf0*/  LOP3.LUT R12, R17, 0x2, RZ, 0x3c, !PT ;  /* 0x00000002110c7812 */ /* 0x008fe400078e3cff */
[----:B------:R-:W-:Y:S02]  /*10d00*/  SHF.R.U64 R28, R28, 0x3, RZ ;  /* 0x000000031c1c7819 */ /* 0x000fe400000012ff */
[----:B------:R-:W-:Y:S01]  /*10d10*/  SHF.R.U64 R20, R20, 0x3, RZ ;  /* 0x0000000314147819 */ /* 0x000fe200000012ff */
[----:B------:R-:W-:Y:S01]  /*10d20*/  SHFL.IDX PT, R30, R30, R17, 0x1c1f ;  /* 0x001c1f111e1e7589 */ /* 0x000fe200000e0000 */
[----:B------:R-:W-:Y:S01]  /*10d30*/  IADD3.X R11, R11, UR7, R42, P1, !PT ;  /* 0x000000070b0b7c10 */ /* 0x000fe20008ffe42a */
[----:B------:R-:W-:Y:S01]  /*10d40*/  IMAD R13, R5, R14, R39 ;  /* 0x0000000e050d7224 */ /* 0x000fe200078e0227 */
[----:B------:R-:W-:Y:S01]  /*10d50*/  LOP3.LUT R28, R28, R37, RZ, 0x3c, !PT ;  /* 0x000000251c1c7212 */ /* 0x000fe200078e3cff */
[----:B------:R0:W-:Y:S01]  /*10d60*/  SHFL.IDX PT, R26, R24, R17, 0x1c1f ;  /* 0x001c1f11181a7589 */ /* 0x0001e200000e0000 */
[----:B------:R-:W-:Y:S01]  /*10d70*/  LOP3.LUT R20, R20, R35, RZ, 0x3c, !PT ;  /* 0x0000002314147212 */ /* 0x000fe200078e3cff */
[----:B------:R-:W-:-:S02]  /*10d80*/  ULDC.64 UR6, c[0x0][0xb88] ;  /* 0x0002e20000067ab9 */ /* 0x000fc40000000a00 */
[----:B------:R-:W-:Y:S04]  /*10d90*/  SHFL.IDX PT, R36, R36, R17, 0x1c1f ;  /* 0x001c1f1124247589 */ /* 0x000fe800000e0000 */
[----:B------:R-:W-:Y:S04]  /*10da0*/  SHFL.IDX PT, R15, R38, R17, 0x1c1f ;  /* 0x001c1f11260f7589 */ /* 0x000fe800000e0000 */
[----:B------:R-:W1:Y:S04]  /*10db0*/  SHFL.IDX PT, R29, R29, R12, 0x1c1f ;  /* 0x001c1f0c1d1d7589 */ /* 0x000e6800000e0000 */
[----:B------:R-:W2:Y:S04]  /*10dc0*/  SHFL.IDX PT, R27, R27, R12, 0x1c1f ;  /* 0x001c1f0c1b1b7589 */ /* 0x000ea800000e0000 */
[----:B------:R-:W3:Y:S04]  /*10dd0*/  SHFL.IDX PT, R25, R25, R12, 0x1c1f ;  /* 0x001c1f0c19197589 */ /* 0x000ee800000e0000 */
[----:B------:R-:W4:Y:S04]  /*10de0*/  SHFL.IDX PT, R42, R33, R12, 0x1c1f ;  /* 0x001c1f0c212a7589 */ /* 0x000f2800000e0000 */
[----:B------:R-:W-:Y:S04]  /*10df0*/  SHFL.IDX PT, R32, R32, R17, 0x1c1f ;  /* 0x001c1f1120207589 */ /* 0x000fe800000e0000 */
[----:B------:R-:W-:Y:S04]  /*10e00*/  SHFL.IDX PT, R37, R44, R17, 0x1c1f ;  /* 0x001c1f112c257589 */ /* 0x000fe800000e0000 */
[----:B------:R-:W4:Y:S01]  /*10e10*/  SHFL.IDX PT, R21, R21, R12, 0x1c1f ;  /* 0x001c1f0c15157589 */ /* 0x000f2200000e0000 */
[----:B------:R-:W-:-:S03]  /*10e20*/  SHF.R.S32.HI R14, RZ, 0x1f, R13 ;  /* 0x0000001fff0e7819 */ /* 0x000fc6000001140d */
[----:B------:R-:W-:Y:S04]  /*10e30*/  SHFL.IDX PT, R34, R34, R17, 0x1c1f ;  /* 0x001c1f1122227589 */ /* 0x000fe800000e0000 */
[----:B------:R1:W-:Y:S04]  /*10e40*/  SHFL.IDX PT, R35, R40, R17, 0x1c1f ;  /* 0x001c1f1128237589 */ /* 0x0003e800000e0000 */
[----:B------:R-:W4:Y:S04]  /*10e50*/  SHFL.IDX PT, R31, R31, R12, 0x1c1f ;  /* 0x001c1f0c1f1f7589 */ /* 0x000f2800000e0000 */
[----:B------:R2:W4:Y:S04]  /*10e60*/  SHFL.IDX PT, R44, R47, R12, 0x1c1f ;  /* 0x001c1f0c2f2c7589 */ /* 0x00052800000e0000 */
[----:B------:R4:W4:Y:S01]  /*10e70*/  SHFL.IDX PT, R46, R55, R12, 0x1c1f ;  /* 0x001c1f0c372e7589 */ /* 0x00092200000e0000 */
[----:B------:R-:W-:-:S02]  /*10e80*/  IMAD R14, R14, UR6, RZ ;  /* 0x000000060e0e7c24 */ /* 0x000fc4000f8e02ff */
[----:B------:R-:W-:-:S04]  /*10e90*/  IMAD.WIDE.U32 R10, R13, UR6, R10 ;  /* 0x000000060d0a7c25 */ /* 0x000fc8000f8e000a */
[----:B------:R-:W-:Y:S01]  /*10ea0*/  IMAD R13, R13, UR7, R14 ;  /* 0x000000070d0d7c24 */ /* 0x000fe2000f8e020e */
[----:B------:R-:W-:Y:S01]  /*10eb0*/  ULDC.64 UR6, c[0x0][0xb50] ;  /* 0x0002d40000067ab9 */ /* 0x000fe20000000a00 */
[----:B0-----:R-:W-:Y:S01]  /*10ec0*/  VIADD R24, R41, UR41 ;  /* 0x0000002929187c36 */ /* 0x001fe20008000000 */
[----:B------:R-:W-:Y:S01]  /*10ed0*/  LOP3.LUT P1, RZ, R157, 0x3, RZ, 0xc0, !PT ;  /* 0x000000039dff7812 */ /* 0x000fe2000782c0ff */
[----:B-1----:R-:W-:Y:S01]  /*10ee0*/  IMAD R17, R5, UR5, RZ ;  /* 0x0000000505117c24 */ /* 0x002fe2000f8e02ff */
[----:B------:R-:W-:Y:S01]  /*10ef0*/  LEA R33, P6, R10, UR6, 0x2 ;  /* 0x000000060a217c11 */ /* 0x000fe2000f8c10ff */
[----:B------:R-:W-:Y:S02]  /*10f00*/  IMAD.IADD R11, R11, 0x1, R13 ;  /* 0x000000010b0b7824 */ /* 0x000fe400078e020d */
[C---:B------:R-:W-:Y:S01]  /*10f10*/  VIADD R14, R24.reuse, 0x8 ;  /* 0x00000008180e7836 */ /* 0x040fe20000000000 */
[----:B--2---:R-:W-:Y:S02]  /*10f20*/  MOV R47, R8 ;  /* 0x00000008002f7202 */ /* 0x004fe40000000f00 */
[----:B------:R-:W-:-:S02]  /*10f30*/  ISETP.GE.OR P5, PT, R24, R17, P1 ;  /* 0x000000111800720c */ /* 0x000fc40000fa6670 */
[----:B------:R-:W-:Y:S02]  /*10f40*/  LEA.HI.X R49, R10, UR7, R11, 0x2, P6 ;  /* 0x000000070a317c11 */ /* 0x000fe4000b0f140b */
[----:B------:R-:W-:Y:S02]  /*10f50*/  ISETP.GE.OR P1, PT, R14, R17, P1 ;  /* 0x000000110e00720c */ /* 0x000fe40000f26670 */
[----:B------:R-:W-:Y:S02]  /*10f60*/  SEL R8, R30, R29, P0 ;  /* 0x0000001d1e087207 */ /* 0x000fe40000000000 */
[----:B------:R-:W-:Y:S02]  /*10f70*/  SEL R10, R29, R30, P0 ;  /* 0x0000001e1d0a7207 */ /* 0x000fe40000000000 */
[----:B------:R-:W-:Y:S02]  /*10f80*/  SEL R24, R26, R27, P0 ;  /* 0x0000001b1a187207 */ /* 0x000fe40000000000 */
[----:B---3--:R-:W-:-:S02]  /*10f90*/  SEL R9, R36, R25, P0 ;  /* 0x0000001924097207 */ /* 0x008fc40000000000 */
[----:B------:R-:W-:Y:S02]  /*10fa0*/  SEL R11, R25, R36, P0 ;  /* 0x00000024190b7207 */ /* 0x000fe40000000000 */
[----:B----4-:R-:W-:Y:S01]  /*10fb0*/  SEL R13, R15, R42, P0 ;  /* 0x0000002a0f0d7207 */ /* 0x010fe20000000000 */
[----:B------:R-:W-:Y:S01]  /*10fc0*/  SHFL.IDX PT, R38, R33, RZ, 0x1c1f ;  /* 0x001c1fff21267589 */ /* 0x000fe200000e0000 */
[----:B------:R-:W-:Y:S02]  /*10fd0*/  SEL R12, R32, R21, P0 ;  /* 0x00000015200c7207 */ /* 0x000fe40000000000 */
[----:B------:R-:W-:Y:S01]  /*10fe0*/  SEL R14, R21, R32, P0 ;  /* 0x00000020150e7207 */ /* 0x000fe20000000000 */
[----:B------:R0:W-:Y:S01]  /*10ff0*/  SHFL.IDX PT, R40, R33, 0x1, 0x1c1f ;  /* 0x003c1f0021287f89 */ /* 0x0001e200000e0000 */
[----:B------:R-:W-:Y:S02]  /*11000*/  SEL R26, R27, R26, P0 ;  /* 0x0000001a1b1a7207 */ /* 0x000fe40000000000 */
[----:B------:R-:W-:-:S02]  /*11010*/  SEL R15, R42, R15, P0 ;  /* 0x0000000f2a0f7207 */ /* 0x000fc40000000000 */
[----:B------:R-:W-:Y:S02]  /*11020*/  SEL R32, R34, R31, P0 ;  /* 0x0000001f22207207 */ /* 0x000fe40000000000 */
[----:B------:R-:W-:Y:S02]  /*11030*/  SEL R25, R35, R44, P0 ;  /* 0x0000002c23197207 */ /* 0x000fe40000000000 */
[----:B------:R-:W-:Y:S02]  /*11040*/  SEL R27, R44, R35, P0 ;  /* 0x000000232c1b7207 */ /* 0x000fe40000000000 */
[----:B------:R-:W-:Y:S02]  /*11050*/  SEL R34, R31, R34, P0 ;  /* 0x000000221f227207 */ /* 0x000fe40000000000 */
[----:B0-----:R-:W-:Y:S02]  /*11060*/  SEL R33, R37, R46, P0 ;  /* 0x0000002e25217207 */ /* 0x001fe40000000000 */
[----:B------:R-:W-:Y:S01]  /*11070*/  SEL R35, R46, R37, P0 ;  /* 0x000000252e237207 */ /* 0x000fe20000000000 */
[----:B------:R-:W-:Y:S04]  /*11080*/  STSM.16.M88.4 [R48], R8 ;  /* 0x0000000830007844 */ /* 0x000fe80000000200 */
[----:B------:R-:W-:Y:S04]  /*11090*/  STSM.16.M88.4 [R47], R12 ;  /* 0x0000000c2f007844 */ /* 0x000fe80000000200 */
[----:B------:R-:W-:Y:S04]  /*110a0*/  STSM.16.M88.4 [R45], R24 ;  /* 0x000000182d007844 */ /* 0x000fe80000000200 */
[----:B------:R-:W-:Y:S04]  /*110b0*/  STSM.16.M88.4 [R43], R32 ;  /* 0x000000202b007844 */ /* 0x000fe80000000200 */
[----:B------:R-:W0:Y:S01]  /*110c0*/  SHFL.IDX PT, R39, R49, RZ, 0x1c1f ;  /* 0x001c1fff31277589 */ /* 0x000e2200000e0000 */
[----:B------:R-:W-:Y:S06]  /*110d0*/  BAR.SYNC.DEFER_BLOCKING 0x1, 0x180 ;  /* 0x0046000000007b1d */ /* 0x000fec0000010000 */
[----:B------:R-:W1:Y:S01]  /*110e0*/  SHFL.IDX PT, R41, R49, 0x1, 0x1c1f ;  /* 0x003c1f0031297f89 */ /* 0x000e6200000e0000 */
[----:B------:R-:W-:-:S04]  /*110f0*/  LOP3.LUT R37, R6, 0x380, RZ, 0xc0, !PT ;  /* 0x0000038006257812 */ /* 0x000fc800078ec0ff */
[----:B------:R-:W-:Y:S01]  /*11100*/  SHF.R.U64 R37, R37, 0x3, RZ ;  /* 0x0000000325257819 */ /* 0x000fe200000012ff */
[----:B------:R-:W-:-:S03]  /*11110*/  IMAD.X R29, RZ, RZ, R7, P4 ;  /* 0x000000ffff1d7224 */ /* 0x000fc600020e0607 */
[----:B------:R-:W-:Y:S01]  /*11120*/  LOP3.LUT R36, R37, R6, RZ, 0x3c, !PT ;  /* 0x0000000625247212 */ /* 0x000fe200078e3cff */
[--C-:B------:R-:W-:Y:S02]  /*11130*/  IMAD.MOV.U32 R37, RZ, RZ, R7.reuse ;  /* 0x000000ffff257224 */ /* 0x100fe400078e0007 */
[----:B------:R-:W-:Y:S01]  /*11140*/  IMAD.X R21, RZ, RZ, R7, P3 ;  /* 0x000000ffff157224 */ /* 0x000fe200018e0607 */
[----:B0-----:R0:W-:Y:S04]  /*11150*/  @!P5 ST.E desc[UR48][R38.64], R3 ;  /* 0x000000032600d985 */ /* 0x0011e8000c101930 */
[----:B-1----:R1:W-:Y:S04]  /*11160*/  @!P1 ST.E desc[UR48][R40.64], R0 ;  /* 0x0000000028009985 */ /* 0x0023e8000c101930 */
[----:B------:R-:W2:Y:S04]  /*11170*/  LD.E.128 R8, desc[UR48][R36.64] ;  /* 0x0000003024087980 */ /* 0x000ea8000c101d00 */
[----:B------:R-:W3:Y:S04]  /*11180*/  LD.E.128 R28, desc[UR48][R28.64] ;  /* 0x000000301c1c7980 */ /* 0x000ee8000c101d00 */
[----:B------:R4:W3:Y:S01]  /*11190*/  LD.E.128 R12, desc[UR48][R20.64] ;  /* 0x00000030140c7980 */ /* 0x0008e2000c101d00 */
[----:B------:R-:W-:-:S04]  /*111a0*/  IADD3 R24, P0, R6, 0x4800, RZ ;  /* 0x0000480006187810 */ /* 0x000fc80007f1e0ff */
[----:B------:R-:W-:-:S04]  /*111b0*/  LOP3.LUT R6, R24, 0x380, RZ, 0xc0, !PT ;  /* 0x0000038018067812 */ /* 0x000fc800078ec0ff */
[----:B0-----:R-:W-:Y:S02]  /*111c0*/  SHF.R.U64 R3, R6, 0x3, RZ ;  /* 0x0000000306037819 */ /* 0x001fe400000012ff */
[----:B------:R-:W0:Y:S01]  /*111d0*/  @P2 LDC R6, c[0x0][0xbec] ;  /* 0x0002fb00ff062b82 */ /* 0x000e220000000800 */
[----:B------:R-:W-:-:S07]  /*111e0*/  IMAD.X R25, RZ, RZ, R7, P0 ;  /* 0x000000ffff197224 */ /* 0x000fce00000e0607 */
[----:B------:R-:W0:Y:S01]  /*111f0*/  @P2 LDC R7, c[0x0][0xbf0] ;  /* 0x0002fc00ff072b82 */ /* 0x000e220000000800 */
[----:B-1----:R-:W-:Y:S01]  /*11200*/  IMAD R0, R22, 0x30, R156 ;  /* 0x0000003016007824 */ /* 0x002fe200078e029c */
[----:B------:R-:W-:-:S03]  /*11210*/  UIMAD UR5, UR12, UR8, URZ ;  /* 0x000000080c0572a4 */ /* 0x000fc6000f8e023f */
[----:B----4-:R-:W-:Y:S01]  /*11220*/  VIADD R21, R0, UR41 ;  /* 0x0000002900157c36 */ /* 0x010fe20008000000 */
[----:B------:R-:W-:Y:S02]  /*11230*/  UIMAD.WIDE.U32 UR6, UR40, UR8, URZ ;  /* 0x00000008280672a5 */ /* 0x000fe4000f8e003f */
[----:B------:R-:W-:Y:S01]  /*11240*/  UIMAD UR5, UR40, UR9, UR5 ;  /* 0x00000009280572a4 */ /* 0x000fe2000f8e0205 */
[----:B------:R-:W-:Y:S01]  /*11250*/  LOP3.LUT R24, R3, R24, RZ, 0x3c, !PT ;  /* 0x0000001803187212 */ /* 0x000fe200078e3cff */
[----:B------:R-:W-:Y:S02]  /*11260*/  UIMAD UR8, UR13, UR10, URZ ;  /* 0x0000000a0d0872a4 */ /* 0x000fe4000f8e023f */
[----:B------:R-:W-:Y:S01]  /*11270*/  UIADD3 UR7, UR7, UR5, URZ ;  /* 0x0000000507077290 */ /* 0x000fe2000fffe03f */
[----:B0-----:R-:W-:Y:S01]  /*11280*/  @P2 IMAD.HI.U32 R0, R21, R6, RZ ;  /* 0x0000000615002227 */ /* 0x001fe200078e00ff */
[----:B------:R-:W-:Y:S01]  /*11290*/  UIMAD UR5, UR39, UR11, UR8 ;  /* 0x0000000b270572a4 */ /* 0x000fe2000f8e0208 */
[----:B------:R-:W5:Y:S02]  /*112a0*/  LD.E.128 R24, desc[UR48][R24.64] ;  /* 0x0000003018187980 */ /* 0x000f64000c101d00 */
[----:B------:R-:W-:Y:S01]  /*112b0*/  IMAD.MOV.U32 R3, RZ, RZ, R21 ;  /* 0x000000ffff037224 */ /* 0x000fe200078e0015 */
[----:B------:R-:W-:Y:S01]  /*112c0*/  UIMAD.WIDE.U32 UR6, UR39, UR10, UR6 ;  /* 0x0000000a270672a5 */ /* 0x000fe2000f8e0006 */
[----:B------:R-:W-:Y:S01]  /*112d0*/  VIADD R36, R156, UR41 ;  /* 0x000000299c247c36 */ /* 0x000fe20008000000 */
[----:B------:R-:W-:Y:S01]  /*112e0*/  ULDC.64 UR8, c[0x0][0xae0] ;  /* 0x0002b80000087ab9 */ /* 0x000fe20000000a00 */
[----:B------:R-:W-:Y:S01]  /*112f0*/  @P2 SHF.R.U32.HI R3, RZ, R7, R0 ;  /* 0x00000007ff032219 */ /* 0x000fe20000011600 */
[----:B------:R-:W-:Y:S01]  /*11300*/  UIADD3 UR5, UR7, UR5, URZ ;  /* 0x0000000507057290 */ /* 0x000fe2000fffe03f */
[----:B------:R-:W-:Y:S01]  /*11310*/  @!PT LDS RZ, [RZ] ;  /* 0x00000000fffff984 */ /* 0x000fe20000000800 */
[----:B------:R-:W-:Y:S01]  /*11320*/  @!PT LDS RZ, [RZ] ;  /* 0x00000000fffff984 */ /* 0x000fe20000000800 */
[----:B------:R-:W-:Y:S01]  /*11330*/  @!PT LDS RZ, [RZ] ;  /* 0x00000000fffff984 */ /* 0x000fe20000000800 */
[----:B------:R-:W-:Y:S01]  /*11340*/  @!PT LDS RZ, [RZ] ;  /* 0x00000000fffff984 */ /* 0x000fe20000000800 */
[----:B------:R0:W-:Y:S06]  /*11350*/  MEMBAR.ALL.CTA ;  /* 0x0000000000007992 */ /* 0x0001ec0000008000 */
[----:B0-----:R-:W0:Y:S01]  /*11360*/  FENCE.VIEW.ASYNC.S ;  /* 0x00000000000073c6 */ /* 0x001e220000000000 */
[--C-:B------:R-:W-:Y:S01]  /*11370*/  SHF.R.S32.HI R0, RZ, 0x1f, R3.reuse ;  /* 0x0000001fff007819 */ /* 0x100fe20000011403 */
[----:B------:R-:W-:-:S02]  /*11380*/  IMAD.MOV R20, RZ, RZ, -R3 ;  /* 0x000000ffff147224 */ /* 0x000fc400078e0a03 */
[----:B------:R-:W-:Y:S02]  /*11390*/  IMAD.U32 R7, RZ, RZ, UR7 ;  /* 0x00000007ff077e24 */ /* 0x000fe4000f8e00ff */
[----:B------:R-:W-:Y:S02]  /*113a0*/  IMAD R0, R0, UR8, RZ ;  /* 0x0000000800007c24 */ /* 0x000fe4000f8e02ff */
[----:B------:R-:W-:Y:S02]  /*113b0*/  IMAD R5, R5, R20, R21 ;  /* 0x0000001405057224 */ /* 0x000fe400078e0215 */
        /* <DEDUP_REMOVED lines=11> */
[----:B------:R-:W-:Y:S02]  /*11470*/  ULDC.64 UR6, c[0x0][0xa80] ;  /* 0x0002a00000067ab9 */ /* 0x000fe40000000a00 */
[----:B------:R-:W-:Y:S01]  /*11480*/  LEA R32, P0, R6, UR6, 0x1 ;  /* 0x0000000606207c11 */ /* 0x000fe2000f8008ff */
[----:B------:R-:W-:-:S04]  /*11490*/  IMAD.IADD R3, R7, 0x1, R3 ;  /* 0x0000000107037824 */ /* 0x000fc800078e0203 */
[----:B0-----:R-:W0:Y:S01]  /*114a0*/  SHFL.IDX PT, R20, R32, RZ, 0x181f ;  /* 0x00181fff20147589 */ /* 0x001e2200000e0000 */
[----:B------:R-:W-:-:S03]  /*114b0*/  LEA.HI.X R3, R6, UR7, R3, 0x1, P0 ;  /* 0x0000000706037c11 */ /* 0x000fc600080f0c03 */
[----:B------:R-:W1:Y:S04]  /*114c0*/  SHFL.IDX PT, R40, R32, 0x1, 0x181f ;  /* 0x00381f0020287f89 */ /* 0x000e6800000e0000 */
[----:B------:R-:W4:Y:S01]  /*114d0*/  SHFL.IDX PT, R44, R32, 0x2, 0x181f ;  /* 0x00581f00202c7f89 */ /* 0x000f2200000e0000 */
[----:B------:R-:W-:-:S03]  /*114e0*/  ISETP.GE.AND P0, PT, R23, UR5, PT ;  /* 0x0000000517007c0c */ /* 0x000fc6000bf06270 */
[----:B------:R-:W4:Y:S01]  /*114f0*/  SHFL.IDX PT, R34, R3, RZ, 0x181f ;  /* 0x00181fff03227589 */ /* 0x000f2200000e0000 */
[----:B------:R-:W-:-:S03]  /*11500*/  VIADD R0, R36, 0x30 ;  /* 0x0000003024007836 */ /* 0x000fc60000000000 */
[----:B------:R-:W4:Y:S01]  /*11510*/  SHFL.IDX PT, R38, R3, 0x1, 0x181f ;  /* 0x00381f0003267f89 */ /* 0x000f2200000e0000 */
[----:B------:R-:W-:-:S03]  /*11520*/  VIADD R6, R36, 0x60 ;  /* 0x0000006024067836 */ /* 0x000fc60000000000 */
[----:B------:R-:W4:Y:S01]  /*11530*/  SHFL.IDX PT, R42, R3, 0x2, 0x181f ;  /* 0x00581f00032a7f89 */ /* 0x000f2200000e0000 */
[-C--:B------:R-:W-:Y:S02]  /*11540*/  ISETP.GE.OR P1, PT, R36, R17.reuse, P0 ;  /* 0x000000112400720c */ /* 0x080fe40000726670 */
[-C--:B------:R-:W-:Y:S02]  /*11550*/  ISETP.GE.OR P2, PT, R0, R17.reuse, P0 ;  /* 0x000000110000720c */ /* 0x080fe40000746670 */
[----:B------:R-:W-:Y:S01]  /*11560*/  ISETP.GE.OR P3, PT, R6, R17, P0 ;  /* 0x000000110600720c */ /* 0x000fe20000766670 */
[----:B------:R-:W-:Y:S01]  /*11570*/  VIADD R0, R4, 0x13220 ;  /* 0x0001322004007836 */ /* 0x000fe20000000000 */
[----:B------:R-:W-:-:S07]  /*11580*/  SHF.R.S32.HI R50, RZ, 0x1f, R23 ;  /* 0x0000001fff327819 */ /* 0x000fce0000011417 */
[C---:B0-----:R-:W-:Y:S02]  /*11590*/  @!P1 LEA R4, P4, R23.reuse, R20, 0x1 ;  /* 0x0000001417049211 */ /* 0x041fe400078808ff */
[C---:B-1----:R-:W-:Y:S02]  /*115a0*/  @!P2 LEA R6, P5, R23.reuse, R40, 0x1 ;  /* 0x000000281706a211 */ /* 0x042fe400078a08ff */
[C---:B----4-:R-:W-:Y:S02]  /*115b0*/  @!P3 LEA R20, P6, R23.reuse, R44, 0x1 ;  /* 0x0000002c1714b211 */ /* 0x050fe400078c08ff */
[----:B------:R-:W-:Y:S02]  /*115c0*/  PRMT R0, RZ, 0x654, R0 ;  /* 0x00000654ff007816 */ /* 0x000fe40000000000 */
[C-C-:B------:R-:W-:Y:S02]  /*115d0*/  @!P1 LEA.HI.X R5, R23.reuse, R34, R50.reuse, 0x1, P4 ;  /* 0x0000002217059211 */ /* 0x140fe400020f0c32 */
[C-C-:B------:R-:W-:Y:S01]  /*115e0*/  @!P2 LEA.HI.X R7, R23.reuse, R38, R50.reuse, 0x1, P5 ;  /* 0x000000261707a211 */ /* 0x140fe200028f0c32 */
[----:B------:R0:W-:Y:S01]  /*115f0*/  SYNCS.ARRIVE.TRANS64.RED.A1T0 RZ, [R0+URZ], RZ ;  /* 0x000000ff00ff79a7 */ /* 0x0001e2000810043f */
[----:B------:R-:W-:Y:S01]  /*11600*/  @!P3 LEA.HI.X R21, R23, R42, R50, 0x1, P6 ;  /* 0x0000002a1715b211 */ /* 0x000fe200030f0c32 */
[----:B0-----:R-:W-:-:S05]  /*11610*/  VIADD R0, R36, 0x90 ;  /* 0x0000009024007836 */ /* 0x001fca0000000000 */
[----:B------:R-:W-:Y:S01]  /*11620*/  ISETP.GE.OR P0, PT, R0, R17, P0 ;  /* 0x000000110000720c */ /* 0x000fe20000706670 */
[----:B------:R-:W0:Y:S04]  /*11630*/  SHFL.IDX PT, R32, R32, 0x3, 0x181f ;  /* 0x00781f0020207f89 */ /* 0x000e2800000e0000 */
[----:B------:R1:W4:Y:S04]  /*11640*/  SHFL.IDX PT, R34, R3, 0x3, 0x181f ;  /* 0x00781f0003227f89 */ /* 0x00032800000e0000 */
[----:B--2---:R1:W-:Y:S04]  /*11650*/  @!P1 ST.E.128 desc[UR48][R4.64], R8 ;  /* 0x0000000804009985 */ /* 0x0043e8000c101d30 */
[----:B---3--:R1:W-:Y:S04]  /*11660*/  @!P2 ST.E.128 desc[UR48][R6.64], R28 ;  /* 0x0000001c0600a985 */ /* 0x0083e8000c101d30 */
[----:B------:R1:W-:Y:S01]  /*11670*/  @!P3 ST.E.128 desc[UR48][R20.64], R12 ;  /* 0x0000000c1400b985 */ /* 0x0003e2000c101d30 */
[----:B0---4-:R-:W-:Y:S05]  /*11680*/  @P0 BRA `(.L_x_900) ;  /* 0x0000000400f00947 */ /* 0x011fea0003800000 */
[----:B-1----:R-:W-:-:S04]  /*11690*/  LEA R4, P0, R23, R32, 0x1 ;  /* 0x0000002017047211 */ /* 0x002fc800078008ff */
[----:B------:R-:W-:-:S05]  /*116a0*/  LEA.HI.X R5, R23, R34, R50, 0x1, P0 ;  /* 0x0000002217057211 */ /* 0x000fca00000f0c32 */
[----:B-----5:R0:W-:Y:S01]  /*116b0*/  ST.E.128 desc[UR48][R4.64], R24 ;  /* 0x0000001804007985 */ /* 0x0201e2000c101d30 */
[----:B------:R-:W-:Y:S05]  /*116c0*/  BRA `(.L_x_900) ;  /* 0x0000000400e07947 */ /* 0x000fea0003800000 */
.L_x_899:
[----:B------:R-:W0:Y:S01]  /*116d0*/  LDC R11, c[0x0][0xbe8] ;  /* 0x0002fa00ff0b7b82 */ /* 0x000e220000000800 */
[----:B------:R-:W1:Y:S01]  /*116e0*/  S2R R0, SR_TID.X ;  /* 0x0000000000007919 */ /* 0x000e620000002100 */
[----:B------:R-:W-:Y:S01]  /*116f0*/  USHF.R.S32.HI UR8, URZ, 0x1f, UR40 ;  /* 0x0000001f3f087899 */ /* 0x000fe20008011428 */
[----:B------:R-:W-:Y:S01]  /*11700*/  BSSY B1, `(.L_x_901) ;  /* 0x0000031000017945 */ /* 0x000fe20003800000 */
[----:B------:R-:W-:Y:S01]  /*11710*/  USHF.R.S32.HI UR9, URZ, 0x1f, UR39 ;  /* 0x0000001f3f097899 */ /* 0x000fe20008011427 */
[----:B------:R-:W-:Y:S01]  /*11720*/  IMAD R8, R22, 0x30, R156 ;  /* 0x0000003016087824 */ /* 0x000fe200078e029c */
[----:B0-----:R-:W-:Y:S01]  /*11730*/  ISETP.NE.AND P1, PT, R11, 0x1, PT ;  /* 0x000000010b00780c */ /* 0x001fe20003f25270 */
[----:B-1----:R-:W-:-:S12]  /*11740*/  VIADD R0, R0, 0xffffff80 ;  /* 0xffffff8000007836 */ /* 0x002fd80000000000 */
[----:B------:R-:W0:Y:S01]  /*11750*/  @P1 LDC R9, c[0x0][0xbec] ;  /* 0x0002fb00ff091b82 */ /* 0x000e220000000800 */
[----:B------:R-:W-:-:S07]  /*11760*/  ISETP.GE.AND P0, PT, R0, 0xc0, PT ;  /* 0x000000c00000780c */ /* 0x000fce0003f06270 */
[----:B------:R-:W1:Y:S06]  /*11770*/  @P1 LDC R13, c[0x0][0xbf0] ;  /* 0x0002fc00ff0d1b82 */ /* 0x000e6c0000000800 */
[----:B------:R-:W-:Y:S05]  /*11780*/  @P0 BRA `(.L_x_902) ;  /* 0x0000000000a00947 */ /* 0x000fea0003800000 */
[----:B------:R-:W2:Y:S01]  /*11790*/  S2R R0, SR_TID.X ;  /* 0x0000000000007919 */ /* 0x000ea20000002100 */
[----:B------:R-:W3:Y:S01]  /*117a0*/  LDC R5, c[0x0][0xbe8] ;  /* 0x0002fa00ff057b82 */ /* 0x000ee20000000800 */
[----:B------:R-:W-:Y:S01]  /*117b0*/  IMAD.U32 R6, RZ, RZ, UR41 ;  /* 0x00000029ff067e24 */ /* 0x000fe2000f8e00ff */
[----:B------:R-:W-:Y:S02]  /*117c0*/  ULDC UR5, c[0x0][0xa88] ;  /* 0x0002a20000057ab9 */ /* 0x000fe40000000800 */
[----:B---3--:R-:W-:Y:S02]  /*117d0*/  IMAD R3, R5, UR5, RZ ;  /* 0x0000000505037c24 */ /* 0x008fe4000f8e02ff */
[----:B--2---:R-:W-:-:S04]  /*117e0*/  IADD3 R6, R6, -0x80, R0 ;  /* 0xffffff8006067810 */ /* 0x004fc80007ffe000 */
[----:B------:R-:W-:-:S13]  /*117f0*/  ISETP.GE.AND P0, PT, R6, R3, PT ;  /* 0x000000030600720c */ /* 0x000fda0003f06270 */
[----:B------:R-:W-:Y:S05]  /*11800*/  @P0 BRA `(.L_x_902) ;  /* 0x0000000000800947 */ /* 0x000fea0003800000 */
[----:B------:R-:W-:Y:S01]  /*11810*/  ISETP.NE.AND P0, PT, R5, 0x1, PT ;  /* 0x000000010500780c */ /* 0x000fe20003f05270 */
[----:B------:R-:W-:Y:S01]  /*11820*/  ULDC.64 UR10, c[0x0][0xb90] ;  /* 0x0002e400000a7ab9 */ /* 0x000fe20000000a00 */
[----:B------:R-:W-:Y:S01]  /*11830*/  IMAD.MOV.U32 R4, RZ, RZ, R6 ;  /* 0x000000ffff047224 */ /* 0x000fe200078e0006 */
[----:B------:R-:W-:Y:S02]  /*11840*/  UIMAD UR5, UR8, UR10, URZ ;  /* 0x0000000a080572a4 */ /* 0x000fe4000f8e023f */
[----:B------:R-:W-:Y:S02]  /*11850*/  UIMAD.WIDE.U32 UR6, UR40, UR10, URZ ;  /* 0x0000000a280672a5 */ /* 0x000fe4000f8e003f */
[----:B------:R-:W-:-:S03]  /*11860*/  UIMAD UR5, UR40, UR11, UR5 ;  /* 0x0000000b280572a4 */ /* 0x000fc6000f8e0205 */
[----:B------:R-:W-:Y:S01]  /*11870*/  ULDC.64 UR10, c[0x0][0xb98] ;  /* 0x0002e600000a7ab9 */ /* 0x000fe20000000a00 */
[----:B------:R-:W-:Y:S02]  /*11880*/  UIADD3 UR7, UR7, UR5, URZ ;  /* 0x0000000507077290 */ /* 0x000fe4000fffe03f */
[----:B------:R-:W2:Y:S01]  /*11890*/  @P0 LDC R3, c[0x0][0xbec] ;  /* 0x0002fb00ff030b82 */ /* 0x000ea20000000800 */
[----:B------:R-:W-:Y:S02]  /*118a0*/  UIMAD UR5, UR9, UR10, URZ ;  /* 0x0000000a090572a4 */ /* 0x000fe4000f8e023f */
[----:B------:R-:W-:Y:S02]  /*118b0*/  UIMAD.WIDE.U32 UR6, UR39, UR10, UR6 ;  /* 0x0000000a270672a5 */ /* 0x000fe4000f8e0006 */
[----:B------:R-:W-:-:S03]  /*118c0*/  UIMAD UR5, UR39, UR11, UR5 ;  /* 0x0000000b270572a4 */ /* 0x000fc6000f8e0205 */
[----:B------:R-:W3:Y:S01]  /*118d0*/  @P0 LDC R7, c[0x0][0xbf0] ;  /* 0x0002fc00ff070b82 */ /* 0x000ee20000000800 */
[----:B------:R-:W-:Y:S01]  /*118e0*/  ULDC.64 UR10, c[0x0][0xb88] ;  /* 0x0002e200000a7ab9 */ /* 0x000fe20000000a00 */
[----:B--2---:R-:W-:-:S05]  /*118f0*/  @P0 IMAD.HI.U32 R0, R6, R3, RZ ;  /* 0x0000000306000227 */ /* 0x004fca00078e00ff */
[----:B---3--:R-:W-:-:S05]  /*11900*/  @P0 SHF.R.U32.HI R4, RZ, R7, R0 ;  /* 0x00000007ff040219 */ /* 0x008fca0000011600 */
[----:B------:R-:W-:-:S04]  /*11910*/  IMAD.MOV R3, RZ, RZ, -R4 ;  /* 0x000000ffff037224 */ /* 0x000fc800078e0a04 */
[----:B------:R-:W-:Y:S01]  /*11920*/  IMAD R3, R5, R3, R6 ;  /* 0x0000000305037224 */ /* 0x000fe200078e0206 */
[----:B------:R-:W-:Y:S01]  /*11930*/  SHF.R.S32.HI R5, RZ, 0x1f, R4 ;  /* 0x0000001fff057819 */ /* 0x000fe20000011404 */
[----:B------:R-:W-:Y:S01]  /*11940*/  IMAD.U32 R6, RZ, RZ, UR5 ;  /* 0x00000005ff067e24 */ /* 0x000fe2000f8e00ff */
        /* <DEDUP_REMOVED lines=12> */
.L_x_902:
[----:B------:R-:W-:Y:S05]  /*11a10*/  BSYNC B1 ;  /* 0x0000000000017941 */ /* 0x000fea0003800000 */
.L_x_901:
[----:B------:R-:W-:Y:S01]  /*11a20*/  ULDC.64 UR10, c[0x0][0xae8] ;  /* 0x0002ba00000a7ab9 */ /* 0x000fe20000000a00 */
[----:B------:R-:W-:Y:S01]  /*11a30*/  VIADD R8, R8, UR41 ;  /* 0x0000002908087c36 */ /* 0x000fe20008000000 */
[----:B------:R-:W-:Y:S01]  /*11a40*/  UIMAD UR5, UR8, UR10, URZ ;  /* 0x0000000a080572a4 */ /* 0x000fe2000f8e023f */
[----:B------:R-:W-:Y:S01]  /*11a50*/  VIADD R30, R156, UR41 ;  /* 0x000000299c1e7c36 */ /* 0x000fe20008000000 */
[----:B------:R-:W-:Y:S01]  /*11a60*/  UIMAD.WIDE.U32 UR6, UR40, UR10, URZ ;  /* 0x0000000a280672a5 */ /* 0x000fe2000f8e003f */
[----:B0-----:R-:W-:Y:S01]  /*11a70*/  @P1 IMAD.HI.U32 R0, R8, R9, RZ ;  /* 0x0000000908001227 */ /* 0x001fe200078e00ff */
[----:B------:R-:W-:Y:S01]  /*11a80*/  UIMAD UR5, UR40, UR11, UR5 ;  /* 0x0000000b280572a4 */ /* 0x000fe2000f8e0205 */
[----:B------:R-:W-:Y:S02]  /*11a90*/  SHF.R.S32.HI R15, RZ, 0x1f, R23 ;  /* 0x0000001fff0f7819 */ /* 0x000fe40000011417 */
[----:B------:R-:W-:Y:S01]  /*11aa0*/  ULDC.64 UR10, c[0x0][0xaf0] ;  /* 0x0002bc00000a7ab9 */ /* 0x000fe20000000a00 */
[----:B------:R-:W-:Y:S01]  /*11ab0*/  UIADD3 UR7, UR7, UR5, URZ ;  /* 0x0000000507077290 */ /* 0x000fe2000fffe03f */
[----:B--2---:R-:W-:Y:S01]  /*11ac0*/  IMAD.MOV.U32 R3, RZ, RZ, R8 ;  /* 0x000000ffff037224 */ /* 0x004fe200078e0008 */
[----:B------:R-:W-:Y:S01]  /*11ad0*/  UIMAD UR5, UR9, UR10, URZ ;  /* 0x0000000a090572a4 */ /* 0x000fe2000f8e023f */
[----:B-1----:R-:W-:Y:S01]  /*11ae0*/  @P1 SHF.R.U32.HI R3, RZ, R13, R0 ;  /* 0x0000000dff031219 */ /* 0x002fe20000011600 */
[----:B------:R-:W-:-:S02]  /*11af0*/  UIMAD.WIDE.U32 UR6, UR39, UR10, UR6 ;  /* 0x0000000a270672a5 */ /* 0x000fc4000f8e0006 */
[----:B------:R-:W-:Y:S01]  /*11b00*/  UIMAD UR5, UR39, UR11, UR5 ;  /* 0x0000000b270572a4 */ /* 0x000fe2000f8e0205 */
[--C-:B------:R-:W-:Y:S01]  /*11b10*/  SHF.R.S32.HI R0, RZ, 0x1f, R3.reuse ;  /* 0x0000001fff007819 */ /* 0x100fe20000011403 */
[----:B------:R-:W-:Y:S01]  /*11b20*/  IMAD.MOV R7, RZ, RZ, -R3 ;  /* 0x000000ffff077224 */ /* 0x000fe200078e0a03 */
[----:B------:R-:W-:Y:S01]  /*11b30*/  ULDC.64 UR8, c[0x0][0xae0] ;  /* 0x0002b80000087ab9 */ /* 0x000fe20000000a00 */
[----:B------:R-:W-:Y:S02]  /*11b40*/  UIADD3 UR5, UR7, UR5, URZ ;  /* 0x0000000507057290 */ /* 0x000fe4000fffe03f */
[----:B------:R-:W-:Y:S02]  /*11b50*/  IMAD.U32 R5, RZ, RZ, UR7 ;  /* 0x00000007ff057e24 */ /* 0x000fe4000f8e00ff */
[----:B------:R-:W-:Y:S02]  /*11b60*/  IMAD R7, R11, R7, R8 ;  /* 0x000000070b077224 */ /* 0x000fe400078e0208 */
[----:B------:R-:W-:-:S02]  /*11b70*/  IMAD R0, R0, UR8, RZ ;  /* 0x0000000800007c24 */ /* 0x000fc4000f8e02ff */
[----:B------:R-:W-:Y:S01]  /*11b80*/  IMAD.U32 R4, RZ, RZ, UR6 ;  /* 0x00000006ff047e24 */ /* 0x000fe2000f8e00ff */
[----:B------:R-:W-:Y:S01]  /*11b90*/  ULDC.64 UR6, c[0x0][0xad8] ;  /* 0x0002b60000067ab9 */ /* 0x000fe20000000a00 */
[----:B------:R-:W-:Y:S01]  /*11ba0*/  IMAD.U32 R5, RZ, RZ, UR5 ;  /* 0x00000005ff057e24 */ /* 0x000fe2000f8e00ff */
[----:B------:R-:W-:Y:S01]  /*11bb0*/  ULDC UR5, c[0x0][0xac8] ;  /* 0x0002b20000057ab9 */ /* 0x000fe20000000800 */
[C---:B------:R-:W-:Y:S01]  /*11bc0*/  IMAD R9, R3.reuse, UR9, R0 ;  /* 0x0000000903097c24 */ /* 0x040fe2000f8e0200 */
[----:B------:R-:W-:Y:S01]  /*11bd0*/  SHF.R.S32.HI R0, RZ, 0x1f, R7 ;  /* 0x0000001fff007819 */ /* 0x000fe20000011407 */
        /* <DEDUP_REMOVED lines=8> */
[----:B------:R-:W-:Y:S01]  /*11c60*/  ULDC UR6, c[0x0][0xa88] ;  /* 0x0002a20000067ab9 */ /* 0x000fe20000000800 */
[----:B------:R-:W-:Y:S02]  /*11c70*/  VIADD R0, R30, 0x30 ;  /* 0x000000301e007836 */ /* 0x000fe40000000000 */
[----:B------:R-:W-:Y:S01]  /*11c80*/  LEA.HI.X R10, R4, UR7, R3, 0x1, P0 ;  /* 0x00000007040a7c11 */ /* 0x000fe200080f0c03 */
[----:B------:R-:W0:Y:S01]  /*11c90*/  SHFL.IDX PT, R6, R5, RZ, 0x181f ;  /* 0x00181fff05067589 */ /* 0x000e2200000e0000 */
[----:B------:R-:W-:Y:S01]  /*11ca0*/  IMAD R11, R11, UR6, RZ ;  /* 0x000000060b0b7c24 */ /* 0x000fe2000f8e02ff */
[----:B------:R-:W-:Y:S01]  /*11cb0*/  ISETP.GE.AND P0, PT, R23, UR5, PT ;  /* 0x0000000517007c0c */ /* 0x000fe2000bf06270 */
[C---:B------:R-:W-:Y:S01]  /*11cc0*/  VIADD R3, R30.reuse, 0x60 ;  /* 0x000000601e037836 */ /* 0x040fe20000000000 */
[----:B------:R-:W1:Y:S01]  /*11cd0*/  SHFL.IDX PT, R8, R5, 0x1, 0x181f ;  /* 0x00381f0005087f89 */ /* 0x000e6200000e0000 */
[C---:B------:R-:W-:Y:S01]  /*11ce0*/  VIADD R4, R30.reuse, 0x90 ;  /* 0x000000901e047836 */ /* 0x040fe20000000000 */
[----:B------:R-:W-:-:S02]  /*11cf0*/  ISETP.GE.OR P3, PT, R30, R11, P0 ;  /* 0x0000000b1e00720c */ /* 0x000fc40000766670 */
[----:B------:R-:W2:Y:S01]  /*11d00*/  SHFL.IDX PT, R24, R5, 0x2, 0x181f ;  /* 0x00581f0005187f89 */ /* 0x000ea200000e0000 */
[-C--:B------:R-:W-:Y:S02]  /*11d10*/  ISETP.GE.OR P2, PT, R0, R11.reuse, P0 ;  /* 0x0000000b0000720c */ /* 0x080fe40000746670 */
[-C--:B------:R-:W-:Y:S01]  /*11d20*/  ISETP.GE.OR P1, PT, R3, R11.reuse, P0 ;  /* 0x0000000b0300720c */ /* 0x080fe20000726670 */
[----:B------:R-:W3:Y:S01]  /*11d30*/  SHFL.IDX PT, R12, R10, RZ, 0x181f ;  /* 0x00181fff0a0c7589 */ /* 0x000ee200000e0000 */
[----:B------:R-:W-:-:S03]  /*11d40*/  ISETP.GE.OR P0, PT, R4, R11, P0 ;  /* 0x0000000b0400720c */ /* 0x000fc60000706670 */
[----:B------:R3:W4:Y:S04]  /*11d50*/  SHFL.IDX PT, R28, R5, 0x3, 0x181f ;  /* 0x00781f00051c7f89 */ /* 0x00072800000e0000 */
[----:B------:R-:W5:Y:S04]  /*11d60*/  SHFL.IDX PT, R14, R10, 0x1, 0x181f ;  /* 0x00381f000a0e7f89 */ /* 0x000f6800000e0000 */
[----:B------:R-:W5:Y:S01]  /*11d70*/  SHFL.IDX PT, R20, R10, 0x2, 0x181f ;  /* 0x00581f000a147f89 */ /* 0x000f6200000e0000 */
[----:B0-----:R-:W-:-:S03]  /*11d80*/  @!P3 LEA R4, P6, R23, R6, 0x1 ;  /* 0x000000061704b211 */ /* 0x001fc600078c08ff */
[----:B------:R4:W0:Y:S01]  /*11d90*/  SHFL.IDX PT, R26, R10, 0x3, 0x181f ;  /* 0x00781f000a1a7f89 */ /* 0x00082200000e0000 */
[C---:B-1----:R-:W-:Y:S02]  /*11da0*/  @!P2 LEA R6, P5, R23.reuse, R8, 0x1 ;  /* 0x000000081706a211 */ /* 0x042fe400078a08ff */
[C---:B--2---:R-:W-:Y:S02]  /*11db0*/  @!P1 LEA R8, P4, R23.reuse, R24, 0x1 ;  /* 0x0000001817089211 */ /* 0x044fe400078808ff */
[C---:B---3--:R-:W-:Y:S02]  /*11dc0*/  @!P3 LEA.HI.X R5, R23.reuse, R12, R15, 0x1, P6 ;  /* 0x0000000c1705b211 */ /* 0x048fe400030f0c0f */
[----:B----4-:R-:W-:-:S03]  /*11dd0*/  @!P0 LEA R10, P6, R23, R28, 0x1 ;  /* 0x0000001c170a8211 */ /* 0x010fc600078c08ff */
[----:B------:R2:W-:Y:S01]  /*11de0*/  @!P3 ST.E.128 desc[UR48][R4.64], RZ ;  /* 0x000000ff0400b985 */ /* 0x0005e2000c101d30 */
[C-C-:B-----5:R-:W-:Y:S02]  /*11df0*/  @!P2 LEA.HI.X R7, R23.reuse, R14, R15.reuse, 0x1, P5 ;  /* 0x0000000e1707a211 */ /* 0x160fe400028f0c0f */
[----:B------:R-:W-:-:S03]  /*11e00*/  @!P1 LEA.HI.X R9, R23, R20, R15, 0x1, P4 ;  /* 0x0000001417099211 */ /* 0x000fc600020f0c0f */
[----:B------:R2:W-:Y:S01]  /*11e10*/  @!P2 ST.E.128 desc[UR48][R6.64], RZ ;  /* 0x000000ff0600a985 */ /* 0x0005e2000c101d30 */
[----:B0-----:R-:W-:-:S03]  /*11e20*/  @!P0 LEA.HI.X R11, R23, R26, R15, 0x1, P6 ;  /* 0x0000001a170b8211 */ /* 0x001fc600030f0c0f */
[----:B------:R2:W-:Y:S04]  /*11e30*/  @!P1 ST.E.128 desc[UR48][R8.64], RZ ;  /* 0x000000ff08009985 */ /* 0x0005e8000c101d30 */
[----:B------:R2:W-:Y:S02]  /*11e40*/  @!P0 ST.E.128 desc[UR48][R10.64], RZ ;  /* 0x000000ff0a008985 */ /* 0x0005e4000c101d30 */
.L_x_900:
[----:B------:R-:W-:Y:S05]  /*11e50*/  BSYNC B0 ;  /* 0x0000000000007941 */ /* 0x000fea0003800000 */
.L_x_898:
[----:B------:R-:W-:Y:S02]  /*11e60*/  ULDC UR5, c[0x0][0xc38] ;  /* 0x00030e0000057ab9 */ /* 0x000fe40000000800 */
[----:B------:R-:W-:-:S06]  /*11e70*/  UISETP.GE.AND UP0, UPT, UR4, UR5, UPT ;  /* 0x000000050400728c */ /* 0x000fcc000bf06270 */
[----:B------:R-:W-:-:S13]  /*11e80*/  PLOP3.LUT P0, PT, PT, PT, UP0, 0x80, 0x0 ;  /* 0x000000000000781c */ /* 0x000fda0003f0f008 */
[----:B------:R-:W-:Y:S05]  /*11e90*/  @!P0 BRA `(.L_x_903) ;  /* 0xfffffeec008c8947 */ /* 0x000fea000383ffff */
[----:B------:R-:W-:Y:S05]  /*11ea0*/  EXIT ;  /* 0x000000000000794d */ /* 0x000fea0003800000 */
.L_x_809:
[----:B------:R-:W-:-:S08]  /*11eb0*/  NOP ;  /* 0x0000000000007918 */ /* 0x000fd00000000000 */
[----:B------:R-:W0:-:S00]  /*11ec0*/  USETMAXREG.DEALLOC.CTAPOOL 0x20 ;  /* 0x00000020000079c8 */ /* 0x000e0000080e0500 */
[----:B0-----:R-:W-:-:S06]  /*11ed0*/  LOP3.LUT R0, R0, 0x3, RZ, 0xc0, !PT ;  /* 0x0000000300007812 */ /* 0x001fcc00078ec0ff */
[----:B------:R-:W0:Y:S01]  /*11ee0*/  S2UR UR7, SR_CTAID.X ;  /* 0x00000000000779c3 */ /* 0x000e220000002500 */
[----:B------:R-:W-:Y:S01]  /*11ef0*/  LOP3.LUT R16, R16, 0xffffff7f, RZ, 0xc0, !PT ;  /* 0xffffff7f10107812 */ /* 0x000fe200078ec0ff */
[----:B------:R-:W-:Y:S01]  /*11f00*/  STL [R1+0x30], RZ ;  /* 0x000030ff01007387 */ /* 0x000fe20000100800 */
[----:B------:R-:W-:-:S03]  /*11f10*/  IMAD.MOV.U32 R28, RZ, RZ, RZ ;  /* 0x000000ffff1c7224 */ /* 0x000fc600078e00ff */
[----:B------:R1:W2:Y:S02]  /*11f20*/  SHFL.IDX PT, R2, R0, RZ, 0x1f ;  /* 0x00001fff00027589 */ /* 0x0002a400000e0000 */
[----:B-1----:R-:W0:Y:S01]  /*11f30*/  LDC R0, c[0x0][0xc38] ;  /* 0x00030e00ff007b82 */ /* 0x002e220000000800 */
[----:B--2---:R-:W-:-:S13]  /*11f40*/  ISETP.NE.AND P0, PT, R2, RZ, PT ;  /* 0x000000ff0200720c */ /* 0x004fda0003f05270 */
[----:B------:R-:W-:Y:S01]  /*11f50*/  @P0 LOP3.LUT R16, R16, 0x80, RZ, 0xfc, !PT ;  /* 0x0000008010100812 */ /* 0x000fe200078efcff */
[----:B------:R-:W-:Y:S06]  /*11f60*/  @P0 BAR.ARV 0x4, 0x200 ;  /* 0x0108000000000b1d */ /* 0x000fec0000002000 */
[----:B0-----:R-:W-:Y:S01]  /*11f70*/  ISETP.LE.AND P0, PT, R0, UR7, PT ;  /* 0x0000000700007c0c */ /* 0x001fe2000bf03270 */
[----:B------:R-:W-:-:S05]  /*11f80*/  IMAD.MOV.U32 R0, RZ, RZ, 0x1 ;  /* 0x00000001ff007424 */ /* 0x000fca00078e00ff */
[----:B------:R0:W-:Y:S07]  /*11f90*/  STL [R1], R0 ;  /* 0x0000000001007387 */ /* 0x0001ee0000100800 */
[----:B------:R-:W-:Y:S05]  /*11fa0*/  @P0 BRA `(.L_x_904) ;  /* 0x0000004c00680947 */ /* 0x000fea0003800000 */
[----:B------:R-:W1:Y:S01]  /*11fb0*/  S2R R11, SR_TID.X ;  /* 0x00000000000b7919 */ /* 0x000e620000002100 */
[----:B------:R-:W-:Y:S01]  /*11fc0*/  ULDC.64 UR42, c[0x0][0x2f0] ;  /* 0x0000bc00002a7ab9 */ /* 0x000fe20000000a00 */
[----:B------:R-:W-:Y:S01]  /*11fd0*/  ULDC.64 UR4, c[0x0][0x418] ;  /* 0x0001060000047ab9 */ /* 0x000fe20000000a00 */
[----:B------:R-:W-:Y:S01]  /*11fe0*/  MOV R17, 0x400 ;  /* 0x0000040000117802 */ /* 0x000fe20000000f00 */
[----:B------:R-:W-:Y:S01]  /*11ff0*/  UISETP.NE.U32.AND UP0, UPT, UR4, URZ, UPT ;  /* 0x0000003f0400728c */ /* 0x000fe2000bf05070 */
[----:B------:R-:W-:Y:S01]  /*12000*/  LOP3.LUT R16, R16, 0xfffffffe, RZ, 0xc0, !PT ;  /* 0xfffffffe10107812 */ /* 0x000fe200078ec0ff */
[----:B------:R-:W-:Y:S01]  /*12010*/  ULDC UR6, c[0x0][0x2b8] ;  /* 0x0000ae0000067ab9 */ /* 0x000fe20000000800 */
[----:B------:R-:W-:Y:S01]  /*12020*/  ULDC UR4, c[0x0][0x424] ;  /* 0x0001090000047ab9 */ /* 0x000fe20000000800 */
[----:B------:R-:W-:Y:S01]  /*12030*/  UISETP.NE.AND.EX UP0, UPT, UR5, URZ, UPT, UP0 ;  /* 0x0000003f0500728c */ /* 0x000fe2000bf05300 */
[----:B------:R-:W-:Y:S01]  /*12040*/  ULDC UR40, c[0x0][0x288] ;  /* 0x0000a20000287ab9 */ /* 0x000fe20000000800 */
[----:B------:R-:W-:Y:S01]  /*12050*/  ULDC UR41, c[0x0][0x448] ;  /* 0x0001120000297ab9 */ /* 0x000fe20000000800 */
[----:B------:R-:W-:Y:S01]  /*12060*/  ULOP3.LUT UR51, UR38, 0x2, URZ, 0xfc, !UPT ;  /* 0x0000000226337892 */ /* 0x000fe2000f8efc3f */
[C---:B-1----:R-:W-:Y:S01]  /*12070*/  IMAD.SHL.U32 R2, R11.reuse, 0x40, RZ ;  /* 0x000000400b027824 */ /* 0x042fe200078e00ff */
[----:B------:R-:W-:Y:S01]  /*12080*/  SHF.R.U32.HI R4, RZ, 0x1, R11 ;  /* 0x00000001ff047819 */ /* 0x000fe2000001160b */
[----:B0-----:R-:W-:-:S02]  /*12090*/  IMAD.SHL.U32 R0, R11, 0x20, RZ ;  /* 0x000000200b007824 */ /* 0x001fc400078e00ff */
[C---:B------:R-:W-:Y:S01]  /*120a0*/  IMAD.SHL.U32 R9, R11.reuse, 0x4, RZ ;  /* 0x000000040b097824 */ /* 0x040fe200078e00ff */
[----:B------:R-:W-:Y:S01]  /*120b0*/  LOP3.LUT R3, R2, 0x180, RZ, 0xc0, !PT ;  /* 0x0000018002037812 */ /* 0x000fe200078ec0ff */
[C---:B------:R-:W-:Y:S02]  /*120c0*/  IMAD.SHL.U32 R5, R11.reuse, 0x10, RZ ;  /* 0x000000100b057824 */ /* 0x040fe400078e00ff */
[----:B------:R-:W-:Y:S01]  /*120d0*/  IMAD.SHL.U32 R8, R11, 0x2, RZ ;  /* 0x000000020b087824 */ /* 0x000fe200078e00ff */
[----:B------:R-:W-:Y:S01]  /*120e0*/  LOP3.LUT R3, R3, 0x30, R4, 0xf8, !PT ;  /* 0x0000003003037812 */ /* 0x000fe200078ef804 */
[----:B------:R-:W-:Y:S01]  /*120f0*/  IMAD.SHL.U32 R6, R11, 0x8, RZ ;  /* 0x000000080b067824 */ /* 0x000fe200078e00ff */
[----:B------:R-:W-:Y:S02]  /*12100*/  LOP3.LUT R4, R0, 0x80, RZ, 0xc0, !PT ;  /* 0x0000008000047812 */ /* 0x000fe400078ec0ff */
[----:B------:R-:W-:Y:S02]  /*12110*/  LOP3.LUT R7, R5, 0x1b0, RZ, 0xc0, !PT ;  /* 0x000001b005077812 */ /* 0x000fe400078ec0ff */
[----:B------:R-:W-:-:S02]  /*12120*/  LOP3.LUT R4, R4, 0x10, R11, 0xf8, !PT ;  /* 0x0000001004047812 */ /* 0x000fc400078ef80b */
[----:B------:R-:W-:Y:S02]  /*12130*/  LOP3.LUT R8, R7, 0x30, R8, 0x78, !PT ;  /* 0x0000003007087812 */ /* 0x000fe400078e7808 */
[----:B------:R-:W-:Y:S02]  /*12140*/  LOP3.LUT R4, R4, 0x10, R9, 0x78, !PT ;  /* 0x0000001004047812 */ /* 0x000fe400078e7809 */
[----:B------:R-:W2:Y:S01]  /*12150*/  LDL R9, [R1+0x18] ;  /* 0x0000180001097983 */ /* 0x000ea20000100800 */
[----:B------:R-:W-:Y:S02]  /*12160*/  LOP3.LUT R7, R5, 0x600, RZ, 0xc0, !PT ;  /* 0x0000060005077812 */ /* 0x000fe400078ec0ff */
[----:B------:R-:W-:Y:S02]  /*12170*/  LOP3.LUT R3, R3, 0x30, R6, 0x78, !PT ;  /* 0x0000003003037812 */ /* 0x000fe400078e7806 */
[----:B------:R-:W-:Y:S02]  /*12180*/  LOP3.LUT R7, R7, 0x60, R0, 0xf8, !PT ;  /* 0x0000006007077812 */ /* 0x000fe400078ef800 */
[----:B------:R-:W-:-:S02]  /*12190*/  LOP3.LUT R2, R3, 0x640, R2, 0xf8, !PT ;  /* 0x0000064003027812 */ /* 0x000fc400078ef802 */
[----:B------:R-:W-:Y:S02]  /*121a0*/  LOP3.LUT R7, R7, 0x100, R0, 0xf8, !PT ;  /* 0x0000010007077812 */ /* 0x000fe400078ef800 */
[----:B------:R-:W-:Y:S01]  /*121b0*/  LOP3.LUT R6, R8, 0x640, R5, 0xf8, !PT ;  /* 0x0000064008067812 */ /* 0x000fe200078ef805 */
[----:B------:R0:W-:Y:S01]  /*121c0*/  STL [R1+0x24], R2 ;  /* 0x0000240201007387 */ /* 0x0001e20000100800 */
[----:B------:R-:W-:-:S03]  /*121d0*/  LOP3.LUT R10, R5, 0x30, RZ, 0xc0, !PT ;  /* 0x00000030050a7812 */ /* 0x000fc600078ec0ff */
[----:B------:R-:W-:Y:S01]  /*121e0*/  STL [R1+0x1c], R6 ;  /* 0x00001c0601007387 */ /* 0x000fe20000100800 */
[----:B0-----:R-:W-:-:S05]  /*121f0*/  LOP3.LUT R2, R7, R4, RZ, 0xfc, !PT ;  /* 0x0000000407027212 */ /* 0x001fca00078efcff */
[----:B------:R0:W-:Y:S01]  /*12200*/  STL [R1+0x20], R2 ;  /* 0x0000200201007387 */ /* 0x0001e20000100800 */
[----:B------:R-:W-:Y:S02]  /*12210*/  ISETP.GE.AND P1, PT, R10, UR43, PT ;  /* 0x0000002b0a007c0c */ /* 0x000fe4000bf26270 */
[----:B0-----:R-:W-:-:S04]  /*12220*/  LOP3.LUT R2, R11, 0x7f, RZ, 0xc0, !PT ;  /* 0x0000007f0b027812 */ /* 0x001fc800078ec0ff */
[----:B------:R-:W-:Y:S01]  /*12230*/  SHF.R.U32.HI R2, RZ, 0x2, R2 ;  /* 0x00000002ff027819 */ /* 0x000fe20000011602 */
[----:B------:R-:W-:-:S03]  /*12240*/  IMAD.U32 R4, RZ, RZ, UR7 ;  /* 0x00000007ff047e24 */ /* 0x000fc6000f8e00ff */
[----:B------:R-:W-:Y:S01]  /*12250*/  LOP3.LUT R0, R2, 0x60, R0, 0xf8, !PT ;  /* 0x0000006002007812 */ /* 0x000fe200078ef800 */
[----:B------:R-:W-:Y:S01]  /*12260*/  IMAD.MOV.U32 R3, RZ, RZ, 0x1 ;  /* 0x00000001ff037424 */ /* 0x000fe200078e00ff */
[----:B------:R-:W-:Y:S02]  /*12270*/  ISETP.GE.AND P0, PT, R10, UR43, PT ;  /* 0x0000002b0a007c0c */ /* 0x000fe4000bf06270 */
[----:B------:R-:W-:Y:S01]  /*12280*/  LOP3.LUT R2, R0, 0x80, RZ, 0xfc, !PT ;  /* 0x0000008000027812 */ /* 0x000fe200078efcff */
[----:B------:R0:W-:Y:S01]  /*12290*/  STL [R1+0x28], R4 ;  /* 0x0000280401007387 */ /* 0x0001e20000100800 */
[----:B------:R-:W-:-:S03]  /*122a0*/  @P1 LOP3.LUT R16, R16, 0x1, RZ, 0xfc, !PT ;  /* 0x0000000110101812 */ /* 0x000fc600078efcff */
[----:B------:R0:W-:Y:S01]  /*122b0*/  STL [R1], R3 ;  /* 0x0000000301007387 */ /* 0x0001e20000100800 */
[----:B------:R-:W-:-:S03]  /*122c0*/  LOP3.LUT R16, R16, 0xffffffef, RZ, 0xc0, !PT ;  /* 0xffffffef10107812 */ /* 0x000fc600078ec0ff */
[----:B------:R0:W-:Y:S01]  /*122d0*/  STL [R1+0x30], RZ ;  /* 0x000030ff01007387 */ /* 0x0001e20000100800 */
[----:B------:R-:W-:Y:S01]  /*122e0*/  USEL UR4, UR4, 0x1, UP0 ;  /* 0x0000000104047887 */ /* 0x000fe20008000000 */
[----:B------:R-:W-:Y:S02]  /*122f0*/  @P0 LOP3.LUT R16, R16, 0x10, RZ, 0xfc, !PT ;  /* 0x0000001010100812 */ /* 0x000fe400078efcff */
[----:B------:R-:W-:Y:S01]  /*12300*/  ISETP.GE.AND P0, PT, R10, UR6, PT ;  /* 0x000000060a007c0c */ /* 0x000fe2000bf06270 */
[----:B------:R-:W-:-:S04]  /*12310*/  UIMAD UR42, UR4, UR42, URZ ;  /* 0x0000002a042a72a4 */ /* 0x000fc8000f8e023f */
[----:B------:R-:W-:Y:S01]  /*12320*/  UIADD3 UR4, UR42, 0x9f, URZ ;  /* 0x0000009f2a047890 */ /* 0x000fe2000fffe03f */
[----:B------:R-:W-:-:S03]  /*12330*/  LOP3.LUT R16, R16, 0xffffffbf, RZ, 0xc0, !PT ;  /* 0xffffffbf10107812 */ /* 0x000fc600078ec0ff */
[----:B------:R-:W-:Y:S01]  /*12340*/  UIMAD.WIDE UR4, UR4, 0x66666667, URZ ;  /* 0x66666667040478a5 */ /* 0x000fe2000f8e023f */
[----:B------:R-:W-:-:S03]  /*12350*/  IMAD.MOV.U32 R28, RZ, RZ, RZ ;  /* 0x000000ffff1c7224 */ /* 0x000fc600078e00ff */
[----:B------:R-:W-:Y:S01]  /*12360*/  USHF.R.U32.HI UR39, URZ, 0x1f, UR5 ;  /* 0x0000001f3f277899 */ /* 0x000fe20008011605 */
[----:B------:R-:W-:Y:S01]  /*12370*/  @P0 LOP3.LUT R16, R16, 0x40, RZ, 0xfc, !PT ;  /* 0x0000004010100812 */ /* 0x000fe200078efcff */
[----:B------:R-:W-:Y:S02]  /*12380*/  UIMAD UR41, UR41, UR40, URZ ;  /* 0x00000028292972a4 */ /* 0x000fe4000f8e023f */
[----:B------:R-:W-:Y:S02]  /*12390*/  UIADD3 UR47, UR42, 0x1, -UR40 ;  /* 0x000000012a2f7890 */ /* 0x000fe4000fffe828 */
[----:B------:R-:W-:Y:S02]  /*123a0*/  ULOP3.LUT UR50, UR38, 0x1, URZ, 0xfc, !UPT ;  /* 0x0000000126327892 */ /* 0x000fe4000f8efc3f */
[----:B------:R-:W-:Y:S02]  /*123b0*/  UIADD3 UR40, UR42, -UR40, URZ ;  /* 0x800000282a287290 */ /* 0x000fe4000fffe03f */
[----:B------:R-:W-:Y:S01]  /*123c0*/  ULEA.HI.SX32 UR39, UR5, UR39, 0x1a ;  /* 0x0000002705277291 */ /* 0x000fe2000f8fd23f */
[----:B------:R-:W-:Y:S01]  /*123d0*/  ULDC UR46, c[0x0][0xc] ;  /* 0x00000300002e7ab9 */ /* 0x000fe20000000800 */
[----:B--2---:R-:W-:-:S05]  /*123e0*/  LEA R17, R9, R17, 0x18 ;  /* 0x0000001109117211 */ /* 0x004fca00078ec0ff */
[----:B------:R-:W-:-:S05]  /*123f0*/  IMAD.IADD R0, R17, 0x1, R6 ;  /* 0x0000000111007824 */ /* 0x000fca00078e0206 */
[----:B------:R0:W-:Y:S02]  /*12400*/  STL [R1+0x2c], R0 ;  /* 0x00002c0001007387 */ /* 0x0001e40000100800 */
.L_x_977:
[----:B0-----:R-:W2:Y:S01]  /*12410*/  LDL R0, [R1+0x28] ;  /* 0x0000280001007983 */ /* 0x001ea20000100800 */
[----:B------:R-:W-:Y:S02]  /*12420*/  ULDC UR7, c[0x0][0xc60] ;  /* 0x0003180000077ab9 */ /* 0x000fe40000000800 */
[----:B------:R-:W-:-:S11]  /*12430*/  UISETP.NE.AND UP0, UPT, UR7, 0x1, UPT ;  /* 0x000000010700788c */ /* 0x000fd6000bf05270 */
[----:B------:R-:W-:Y:S01]  /*12440*/  @UP0 ULDC UR4, c[0x0][0xc64] ;  /* 0x0003190000040ab9 */ /* 0x000fe20000000800 */
[----:B------:R-:W-:Y:S01]  /*12450*/  @UP0 ULDC UR8, c[0x0][0xc68] ;  /* 0x00031a0000080ab9 */ /* 0x000fe20000000800 */
[C---:B--2---:R-:W-:Y:S02]  /*12460*/  R2UR UR37, R0.reuse ;  /* 0x00000000002572ca */ /* 0x044fe400000e0000 */
[----:B------:R-:W-:-:S11]  /*12470*/  R2UR UR6, R0 ;  /* 0x00000000000672ca */ /* 0x000fd600000e0000 */
[----:B------:R-:W-:-:S04]  /*12480*/  UIMAD.WIDE.U32 UR4, UR37, UR4, URZ ;  /* 0x00000004250472a5 */ /* 0x000fc8000f8e003f */
[----:B------:R-:W-:-:S03]  /*12490*/  @UP0 USHF.R.U32.HI UR37, URZ, UR8, UR5 ;  /* 0x000000083f250299 */ /* 0x000fc60008011605 */
[----:B------:R-:W-:Y:S02]  /*124a0*/  ULDC UR4, c[0x0][0xc78] ;  /* 0x00031e0000047ab9 */ /* 0x000fe40000000800 */
[----:B------:R-:W-:Y:S02]  /*124b0*/  UISETP.GE.AND UP0, UPT, UR37, UR4, UPT ;  /* 0x000000042500728c */ /* 0x000fe4000bf06270 */
[----:B------:R-:W-:-:S04]  /*124c0*/  UIADD3 UR4, -UR37, URZ, URZ ;  /* 0x0000003f25047290 */ /* 0x000fc8000fffe13f */
[----:B------:R-:W-:Y:S01]  /*124d0*/  PLOP3.LUT P0, PT, PT, PT, UP0, 0x80, 0x0 ;  /* 0x000000000000781c */ /* 0x000fe20003f0f008 */
[----:B------:R-:W-:-:S12]  /*124e0*/  UIMAD UR7, UR7, UR4, UR6 ;  /* 0x00000004070772a4 */ /* 0x000fd8000f8e0206 */
[----:B-1----:R-:W-:Y:S05]  /*124f0*/  @!P0 BRA `(.L_x_905) ;  /* 0x0000000000208947 */ /* 0x002fea0003800000 */
        /* <DEDUP_REMOVED lines=8> */
.L_x_905:
[----:B------:R-:W-:Y:S01]  /*12580*/  ULDC UR8, c[0x0][0xc54] ;  /* 0x0003150000087ab9 */ /* 0x000fe20000000800 */
[----:B------:R-:W-:Y:S01]  /*12590*/  UMOV UR6, UR7 ;  /* 0x0000000700067c82 */ /* 0x000fe20008000000 */
[----:B------:R-:W-:-:S11]  /*125a0*/  UISETP.NE.AND UP0, UPT, UR8, 0x1, UPT ;  /* 0x000000010800788c */ /* 0x000fd6000bf05270 */
[----:B------:R-:W-:Y:S02]  /*125b0*/  @UP0 ULDC.64 UR10, c[0x0][0xc58] ;  /* 0x00031600000a0ab9 */ /* 0x000fe40000000a00 */
[----:B------:R-:W-:-:S04]  /*125c0*/  UIMAD.WIDE.U32 UR4, UR7, UR10, URZ ;  /* 0x0000000a070472a5 */ /* 0x000fc8000f8e003f */
[----:B------:R-:W-:-:S04]  /*125d0*/  @UP0 USHF.R.U32.HI UR6, URZ, UR11, UR5 ;  /* 0x0000000b3f060299 */ /* 0x000fc80008011605 */
[----:B------:R-:W-:-:S12]  /*125e0*/  UIMAD UR4, UR6, UR8, URZ ;  /* 0x00000008060472a4 */ /* 0x000fd8000f8e023f */
.L_x_906:
[----:B------:R-:W-:Y:S01]  /*125f0*/  ULDC UR5, c[0x0][0xc48] ;  /* 0x0003120000057ab9 */ /* 0x000fe20000000800 */
[----:B------:R-:W-:Y:S01]  /*12600*/  ULDC.64 UR8, c[0x0][0xa28] ;  /* 0x00028a0000087ab9 */ /* 0x000fe20000000a00 */
[----:B------:R-:W-:Y:S01]  /*12610*/  UISETP.NE.AND UP1, UPT, UR5, 0x1, UPT ;  /* 0x000000010500788c */ /* 0x000fe2000bf25270 */
[----:B------:R-:W-:Y:S01]  /*12620*/  IMAD.MOV.U32 R22, RZ, RZ, RZ ;  /* 0x000000ffff167224 */ /* 0x000fe200078e00ff */
[----:B------:R-:W-:Y:S02]  /*12630*/  UIADD3 UR4, UR7, -UR4, URZ ;  /* 0x8000000407047290 */ /* 0x000fe4000fffe03f */
[----:B------:R-:W-:Y:S01]  /*12640*/  UISETP.NE.U32.AND UP0, UPT, UR8, URZ, UPT ;  /* 0x0000003f0800728c */ /* 0x000fe2000bf05070 */
[----:B------:R-:W-:Y:S02]  /*12650*/  ULDC UR5, c[0x0][0xc54] ;  /* 0x0003150000057ab9 */ /* 0x000fe40000000800 */
[----:B------:R-:W-:Y:S02]  /*12660*/  UIMAD UR37, UR37, UR5, UR4 ;  /* 0x00000005252572a4 */ /* 0x000fe4000f8e0204 */
[----:B------:R-:W-:-:S02]  /*12670*/  UISETP.NE.AND.EX UP0, UPT, UR9, URZ, UPT, UP0 ;  /* 0x0000003f0900728c */ /* 0x000fc4000bf05300 */
[----:B------:R-:W-:Y:S01]  /*12680*/  @UP1 ULDC UR4, c[0x0][0xc4c] ;  /* 0x0003130000041ab9 */ /* 0x000fe20000000800 */
[----:B------:R-:W-:Y:S01]  /*12690*/  @UP1 ULDC UR7, c[0x0][0xc50] ;  /* 0x0003140000071ab9 */ /* 0x000fe20000000800 */
[----:B------:R-:W-:Y:S02]  /*126a0*/  UIMAD.WIDE.U32 UR4, UR37, UR4, URZ ;  /* 0x00000004250472a5 */ /* 0x000fe4000f8e003f */
[----:B------:R-:W-:Y:S01]  /*126b0*/  UMOV UR36, UR37 ;  /* 0x0000002500247c82 */ /* 0x000fe20008000000 */
[----:B------:R-:W-:Y:S01]  /*126c0*/  PLOP3.LUT P0, PT, PT, PT, UP0, 0x80, 0x0 ;  /* 0x000000000000781c */ /* 0x000fe20003f0f008 */
[----:B------:R-:W-:-:S03]  /*126d0*/  @UP1 USHF.R.U32.HI UR36, URZ, UR7, UR5 ;  /* 0x000000073f241299 */ /* 0x000fc60008011605 */
[----:B------:R-:W-:Y:S02]  /*126e0*/  @UP0 ULDC.64 UR4, c[0x0][0xa28] ;  /* 0x00028a0000040ab9 */ /* 0x000fe40000000a00 */
[----:B------:R-:W-:-:S06]  /*126f0*/  @UP0 UIMAD.WIDE UR4, UR36, 0x4, UR4 ;  /* 0x00000004240408a5 */ /* 0x000fcc000f8e0204 */
[----:B------:R-:W-:Y:S01]  /*12700*/  IMAD.U32 R2, RZ, RZ, UR4 ;  /* 0x00000004ff027e24 */ /* 0x000fe2000f8e00ff */
[----:B------:R-:W-:Y:S01]  /*12710*/  ULOP3.LUT UR6, URZ, UR6, URZ, 0x33, !UPT ;  /* 0x000000063f067292 */ /* 0x000fe2000f8e333f */
[----:B------:R-:W-:Y:S01]  /*12720*/  IMAD.U32 R3, RZ, RZ, UR5 ;  /* 0x00000005ff037e24 */ /* 0x000fe2000f8e00ff */
[----:B------:R-:W-:Y:S01]  /*12730*/  ULDC UR5, c[0x0][0x448] ;  /* 0x0001120000057ab9 */ /* 0x000fe20000000800 */
[----:B------:R-:W-:-:S03]  /*12740*/  ULDC UR4, c[0x0][0xc3c] ;  /* 0x00030f0000047ab9 */ /* 0x000fc60000000800 */
[----:B------:R-:W2:Y:S01]  /*12750*/  @P0 LDG.E R22, desc[UR48][R2.64] ;  /* 0x0000003002160981 */ /* 0x000ea2000c1e1900 */
[----:B------:R-:W-:Y:S02]  /*12760*/  UISETP.NE.AND UP2, UPT, UR5, 0x1, UPT ;  /* 0x000000010500788c */ /* 0x000fe4000bf45270 */
[----:B------:R-:W-:Y:S02]  /*12770*/  UIADD3 UR6, UR6, UR4, URZ ;  /* 0x0000000406067290 */ /* 0x000fe4000fffe03f */
[----:B------:R-:W-:Y:S02]  /*12780*/  UP2UR UR52, UPR, URZ, 0x4 ;  /* 0x000000043f347883 */ /* 0x000fe40008000000 */
[----:B------:R-:W-:Y:S01]  /*12790*/  UIMAD UR43, UR6, 0xc0, URZ ;  /* 0x000000c0062b78a4 */ /* 0x000fe2000f8e023f */
[----:B------:R-:W-:Y:S02]  /*127a0*/  ULDC.64 UR4, c[0x0][0x9e0] ;  /* 0x0002780000047ab9 */ /* 0x000fe40000000a00 */
[----:B------:R-:W-:-:S02]  /*127b0*/  UISETP.GE.AND UP0, UPT, UR5, 0x1, UPT ;  /* 0x000000010500788c */ /* 0x000fc4000bf06270 */
[----:B------:R-:W-:Y:S01]  /*127c0*/  UIADD3 UR8, UR43, 0xbf, URZ ;  /* 0x000000bf2b087890 */ /* 0x000fe2000fffe03f */
[----:B------:R-:W-:Y:S01]  /*127d0*/  @UP2 ULDC UR6, c[0x0][0x44c] ;  /* 0x0001130000062ab9 */ /* 0x000fe20000000800 */
[----:B------:R-:W-:Y:S02]  /*127e0*/  @UP2 ULDC UR9, c[0x0][0x450] ;  /* 0x0001140000092ab9 */ /* 0x000fe40000000800 */
[----:B------:R-:W-:Y:S01]  /*127f0*/  UIMAD.WIDE.U32 UR6, UR8, UR6, URZ ;  /* 0x00000006080672a5 */ /* 0x000fe2000f8e003f */
[----:B------:R-:W-:-:S03]  /*12800*/  PLOP3.LUT P1, PT, PT, PT, UP0, 0x80, 0x0 ;  /* 0x000000000000781c */ /* 0x000fc60003f2f008 */
[----:B------:R-:W-:-:S04]  /*12810*/  @UP2 USHF.R.U32.HI UR8, URZ, UR9, UR7 ;  /* 0x000000093f082299 */ /* 0x000fc80008011607 */
[----:B------:R-:W-:-:S04]  /*12820*/  UIADD3 UR6, UR47, UR8, URZ ;  /* 0x000000082f067290 */ /* 0x000fc8000fffe03f */
[----:B------:R-:W-:Y:S01]  /*12830*/  UIADD3 UR4, UR6, UR4, URZ ;  /* 0x0000000406047290 */ /* 0x000fe2000fffe03f */
[----:B--2---:R0:W-:Y:S01]  /*12840*/  STL [R1+0x14], R22 ;  /* 0x0000141601007387 */ /* 0x0041e20000100800 */
[----:B------:R-:W-:Y:S10]  /*12850*/  @!P1 BRA `(.L_x_907) ;  /* 0x0000000000449947 */ /* 0x000ff40003800000 */
[----:B------:R-:W-:Y:S01]  /*12860*/  ISETP.LT.AND P0, PT, RZ, UR6, PT ;  /* 0x00000006ff007c0c */ /* 0x000fe2000bf01270 */
[----:B------:R-:W-:-:S12]  /*12870*/  UIADD3 UR8, UR6, -0x1, URZ ;  /* 0xffffffff06087890 */ /* 0x000fd8000fffe03f */
[----:B------:R-:W-:Y:S05]  /*12880*/  @P0 BRA `(.L_x_908) ;  /* 0x00000000001c0947 */ /* 0x000fea0003800000 */
[----:B------:R-:W-:Y:S02]  /*12890*/  UISETP.NE.AND UP0, UPT, UR5, 0x1, UPT ;  /* 0x000000010500788c */ /* 0x000fe4000bf05270 */
[----:B------:R-:W-:-:S09]  /*128a0*/  UIADD3 UR8, -UR6, URZ, URZ ;  /* 0x0000003f06087290 */ /* 0x000fd2000fffe13f */
[----:B------:R-:W-:Y:S02]  /*128b0*/  @UP0 ULDC.64 UR10, c[0x0][0x9e8] ;  /* 0x00027a00000a0ab9 */ /* 0x000fe40000000a00 */
[----:B------:R-:W-:-:S04]  /*128c0*/  UIMAD.WIDE.U32 UR6, UR8, UR10, URZ ;  /* 0x0000000a080672a5 */ /* 0x000fc8000f8e003f */
[----:B------:R-:W-:-:S04]  /*128d0*/  @UP0 USHF.R.U32.HI UR8, URZ, UR11, UR7 ;  /* 0x0000000b3f080299 */ /* 0x000fc80008011607 */
[----:B------:R-:W-:Y:S01]  /*128e0*/  ULOP3.LUT UR8, URZ, UR8, URZ, 0x33, !UPT ;  /* 0x000000083f087292 */ /* 0x000fe2000f8e333f */
[----:B------:R-:W-:Y:S11]  /*128f0*/  BRA `(.L_x_909) ;  /* 0x0000000000107947 */ /* 0x000ff60003800000 */
.L_x_908:
[----:B------:R-:W-:-:S11]  /*12900*/  UISETP.NE.AND UP0, UPT, UR5, 0x1, UPT ;  /* 0x000000010500788c */ /* 0x000fd6000bf05270 */
[----:B------:R-:W-:Y:S02]  /*12910*/  @UP0 ULDC.64 UR10, c[0x0][0x9e8] ;  /* 0x00027a00000a0ab9 */ /* 0x000fe40000000a00 */
[----:B------:R-:W-:-:S04]  /*12920*/  UIMAD.WIDE.U32 UR6, UR8, UR10, URZ ;  /* 0x0000000a080672a5 */ /* 0x000fc8000f8e003f */
[----:B------:R-:W-:-:S12]  /*12930*/  @UP0 USHF.R.U32.HI UR8, URZ, UR11, UR7 ;  /* 0x0000000b3f080299 */ /* 0x000fd80008011607 */
.L_x_909:
[----:B------:R-:W-:-:S04]  /*12940*/  UIMAD UR8, UR8, UR5, UR5 ;  /* 0x00000005080872a4 */ /* 0x000fc8000f8e0205 */
[----:B------:R-:W-:-:S04]  /*12950*/  UISETP.LT.AND UP0, UPT, UR4, UR8, UPT ;  /* 0x000000080400728c */ /* 0x000fc8000bf01270 */
[----:B------:R-:W-:-:S12]  /*12960*/  USEL UR4, UR4, UR8, UP0 ;  /* 0x0000000804047287 */ /* 0x000fd80008000000 */
.L_x_907:
[----:B------:R-:W-:Y:S02]  /*12970*/  UISETP.NE.AND UP0, UPT, UR52, URZ, UPT ;  /* 0x0000003f3400728c */ /* 0x000fe4000bf05270 */
[----:B------:R-:W-:Y:S01]  /*12980*/  UIADD3 UR6, UR4, 0x9f, URZ ;  /* 0x0000009f04067890 */ /* 0x000fe2000fffe03f */
[----:B------:R-:W-:-:S03]  /*12990*/  UMOV UR10, UR43 ;  /* 0x0000002b000a7c82 */ /* 0x000fc60008000000 */
[----:B------:R-:W-:-:S04]  /*129a0*/  UIMAD.WIDE UR6, UR6, 0x66666667, URZ ;  /* 0x66666667060678a5 */ /* 0x000fc8000f8e023f */
[----:B------:R-:W-:Y:S01]  /*129b0*/  USHF.R.U32.HI UR4, URZ, 0x1f, UR7 ;  /* 0x0000001f3f047899 */ /* 0x000fe20008011607 */
[----:B------:R-:W-:Y:S02]  /*129c0*/  @UP0 ULDC UR8, c[0x0][0x44c] ;  /* 0x0001130000080ab9 */ /* 0x000fe40000000800 */
[----:B------:R-:W-:Y:S01]  /*129d0*/  @UP0 ULDC UR6, c[0x0][0x450] ;  /* 0x0001140000060ab9 */ /* 0x000fe20000000800 */
[----:B------:R-:W-:Y:S02]  /*129e0*/  UIMAD.WIDE.U32 UR8, UR43, UR8, URZ ;  /* 0x000000082b0872a5 */ /* 0x000fe4000f8e003f */
[----:B------:R-:W-:Y:S02]  /*129f0*/  ULEA.HI.SX32 UR4, UR7, UR4, 0x1a ;  /* 0x0000000407047291 */ /* 0x000fe4000f8fd23f */
[----:B------:R-:W-:Y:S02]  /*12a00*/  @UP0 USHF.R.U32.HI UR10, URZ, UR6, UR9 ;  /* 0x000000063f0a0299 */ /* 0x000fe40008011609 */
[----:B------:R-:W-:-:S02]  /*12a10*/  UISETP.LT.AND UP0, UPT, UR39, UR4, UPT ;  /* 0x000000042700728c */ /* 0x000fc4000bf01270 */
[----:B------:R-:W-:Y:S01]  /*12a20*/  UIADD3 UR6, UR40, UR10, URZ ;  /* 0x0000000a28067290 */ /* 0x000fe2000fffe03f */
[----:B------:R-:W-:Y:S01]  /*12a30*/  ULDC UR8, c[0x0][0x9dc] ;  /* 0x0002770000087ab9 */ /* 0x000fe20000000800 */
[----:B------:R-:W-:Y:S02]  /*12a40*/  USEL UR44, UR39, UR4, UP0 ;  /* 0x00000004272c7287 */ /* 0x000fe40008000000 */
[----:B------:R-:W-:Y:S01]  /*12a50*/  UIADD3 UR8, UR6, -UR8, URZ ;  /* 0x8000000806087290 */ /* 0x000fe2000fffe03f */
[----:B------:R-:W-:Y:S11]  /*12a60*/  @!P1 BRA `(.L_x_910) ;  /* 0x0000000000489947 */ /* 0x000ff60003800000 */
[----:B------:R-:W-:Y:S02]  /*12a70*/  UMOV UR4, UR6 ;  /* 0x0000000600047c82 */ /* 0x000fe40008000000 */
[----:B------:R-:W-:-:S06]  /*12a80*/  UISETP.GT.AND UP0, UPT, UR4, -0x1, UPT ;  /* 0xffffffff0400788c */ /* 0x000fcc000bf04270 */
[----:B------:R-:W-:-:S13]  /*12a90*/  PLOP3.LUT P0, PT, PT, PT, UP0, 0x80, 0x0 ;  /* 0x000000000000781c */ /* 0x000fda0003f0f008 */
[----:B------:R-:W-:Y:S05]  /*12aa0*/  @P0 BRA `(.L_x_911) ;  /* 0x00000000001c0947 */ /* 0x000fea0003800000 */
[----:B------:R-:W-:Y:S02]  /*12ab0*/  UISETP.NE.AND UP0, UPT, UR5, 0x1, UPT ;  /* 0x000000010500788c */ /* 0x000fe4000bf05270 */
[----:B------:R-:W-:-:S09]  /*12ac0*/  ULOP3.LUT UR4, URZ, UR4, URZ, 0x33, !UPT ;  /* 0x000000043f047292 */ /* 0x000fd2000f8e333f */
[----:B------:R-:W-:Y:S02]  /*12ad0*/  @UP0 ULDC.64 UR10, c[0x0][0x9e8] ;  /* 0x00027a00000a0ab9 */ /* 0x000fe40000000a00 */
[----:B------:R-:W-:-:S04]  /*12ae0*/  UIMAD.WIDE.U32 UR6, UR4, UR10, URZ ;  /* 0x0000000a040672a5 */ /* 0x000fc8000f8e003f */
[----:B------:R-:W-:-:S04]  /*12af0*/  @UP0 USHF.R.U32.HI UR4, URZ, UR11, UR7 ;  /* 0x0000000b3f040299 */ /* 0x000fc80008011607 */
[----:B------:R-:W-:Y:S01]  /*12b00*/  ULOP3.LUT UR4, URZ, UR4, URZ, 0x33, !UPT ;  /* 0x000000043f047292 */ /* 0x000fe2000f8e333f */
[----:B------:R-:W-:Y:S11]  /*12b10*/  BRA `(.L_x_912) ;  /* 0x0000000000107947 */ /* 0x000ff60003800000 */
.L_x_911:
[----:B------:R-:W-:-:S11]  /*12b20*/  UISETP.NE.AND UP0, UPT, UR5, 0x1, UPT ;  /* 0x000000010500788c */ /* 0x000fd6000bf05270 */
[----:B------:R-:W-:Y:S02]  /*12b30*/  @UP0 ULDC.64 UR10, c[0x0][0x9e8] ;  /* 0x00027a00000a0ab9 */ /* 0x000fe40000000a00 */
[----:B------:R-:W-:-:S04]  /*12b40*/  UIMAD.WIDE.U32 UR6, UR4, UR10, URZ ;  /* 0x0000000a040672a5 */ /* 0x000fc8000f8e003f */
[----:B------:R-:W-:-:S12]  /*12b50*/  @UP0 USHF.R.U32.HI UR4, URZ, UR11, UR7 ;  /* 0x0000000b3f040299 */ /* 0x000fd80008011607 */
.L_x_912:
[----:B------:R-:W-:-:S04]  /*12b60*/  UIMAD UR4, UR4, UR5, URZ ;  /* 0x00000005040472a4 */ /* 0x000fc8000f8e023f */
[----:B------:R-:W-:-:S04]  /*12b70*/  UISETP.LT.AND UP0, UPT, UR8, UR4, UPT ;  /* 0x000000040800728c */ /* 0x000fc8000bf01270 */
[----:B------:R-:W-:-:S12]  /*12b80*/  USEL UR8, UR8, UR4, !UP0 ;  /* 0x0000000408087287 */ /* 0x000fd8000c000000 */
.L_x_910:
[----:B------:R-:W-:Y:S01]  /*12b90*/  UIMAD.WIDE UR4, UR8, 0x66666667, URZ ;  /* 0x66666667080478a5 */ /* 0x000fe2000f8e023f */
[----:B------:R-:W-:Y:S03]  /*12ba0*/  BSSY B7, `(.L_x_913) ;  /* 0x00003fe000077945 */ /* 0x000fe60003800000 */
[----:B------:R-:W-:-:S04]  /*12bb0*/  USHF.R.U32.HI UR4, URZ, 0x1f, UR5 ;  /* 0x0000001f3f047899 */ /* 0x000fc80008011605 */
[----:B------:R-:W-:-:S04]  /*12bc0*/  ULEA.HI.SX32 UR4, UR5, UR4, 0x1a ;  /* 0x0000000405047291 */ /* 0x000fc8000f8fd23f */
[----:B------:R-:W-:-:S04]  /*12bd0*/  UISETP.LT.AND UP0, UPT, URZ, UR4, UPT ;  /* 0x000000043f00728c */ /* 0x000fc8000bf01270 */
[----:B------:R-:W-:-:S04]  /*12be0*/  USEL UR45, URZ, UR4, !UP0 ;  /* 0x000000043f2d7287 */ /* 0x000fc8000c000000 */
[----:B------:R-:W-:-:S06]  /*12bf0*/  UISETP.GT.AND UP0, UPT, UR44, UR45, UPT ;  /* 0x0000002d2c00728c */ /* 0x000fcc000bf04270 */
[----:B------:R-:W-:-:S13]  /*12c00*/  PLOP3.LUT P0, PT, PT, PT, UP0, 0x80, 0x0 ;  /* 0x000000000000781c */ /* 0x000fda0003f0f008 */
[----:B------:R-:W-:Y:S05]  /*12c10*/  @P0 BRA `(.L_x_914) ;  /* 0x0000000000480947 */ /* 0x000fea0003800000 */
[----:B------:R-:W1:Y:S02]  /*12c20*/  S2R R0, SR_TID.X ;  /* 0x0000000000007919 */ /* 0x000e640000002100 */
[----:B-1----:R-:W-:-:S04]  /*12c30*/  LOP3.LUT R0, R0, 0x7f, RZ, 0xc0, !PT ;  /* 0x0000007f00007812 */ /* 0x002fc800078ec0ff */
[----:B------:R-:W-:-:S13]  /*12c40*/  ISETP.NE.AND P0, PT, R0, RZ, PT ;  /* 0x000000ff0000720c */ /* 0x000fda0003f05270 */
[----:B------:R-:W-:Y:S05]  /*12c50*/  @P0 BRA `(.L_x_915) ;  /* 0x0000003c00c80947 */ /* 0x000fea0003800000 */
[----:B------:R-:W1:Y:S01]  /*12c60*/  S2R R5, SR_LANEID ;  /* 0x0000000000057919 */ /* 0x000e620000000000 */
[----:B------:R-:W-:Y:S01]  /*12c70*/  VOTEU.ANY UR4, UPT, PT ;  /* 0x0000000000047886 */ /* 0x000fe200038e0100 */
[----:B------:R-:W2:Y:S01]  /*12c80*/  LDC.64 R2, c[0x0][0xc80] ;  /* 0x00032000ff027b82 */ /* 0x000ea20000000a00 */
[----:B------:R-:W1:Y:S02]  /*12c90*/  FLO.U32 R0, UR4 ;  /* 0x0000000400007d00 */ /* 0x000e6400080e0000 */
[----:B-1----:R-:W-:-:S06]  /*12ca0*/  ISETP.EQ.U32.AND P1, PT, R0, R5, PT ;  /* 0x000000050000720c */ /* 0x002fcc0003f22070 */
[----:B------:R-:W2:Y:S07]  /*12cb0*/  POPC R5, UR4 ;  /* 0x0000000400057d09 */ /* 0x000eae0008000000 */
[----:B--2---:R-:W2:Y:S01]  /*12cc0*/  @P1 ATOMG.E.ADD.STRONG.GPU PT, R3, desc[UR48][R2.64], R5 ;  /* 0x00000005020319a8 */ /* 0x004ea200081ee1f0 */
[----:B------:R-:W1:Y:S02]  /*12cd0*/  S2R R4, SR_LTMASK ;  /* 0x0000000000047919 */ /* 0x000e640000003900 */
[----:B-1----:R-:W-:-:S04]  /*12ce0*/  LOP3.LUT R4, R4, UR4, RZ, 0xc0, !PT ;  /* 0x0000000404047c12 */ /* 0x002fc8000f8ec0ff */
[----:B------:R-:W1:Y:S01]  /*12cf0*/  POPC R7, R4 ;  /* 0x0000000400077309 */ /* 0x000e620000000000 */
[----:B--2---:R-:W1:Y:S02]  /*12d00*/  SHFL.IDX PT, R0, R3, R0, 0x1f ;  /* 0x00001f0003007589 */ /* 0x004e6400000e0000 */
[----:B-1----:R-:W-:-:S05]  /*12d10*/  IADD3 R0, R0, UR46, R7 ;  /* 0x0000002e00007c10 */ /* 0x002fca000fffe007 */
[----:B------:R2:W-:Y:S01]  /*12d20*/  STL [R1+0x28], R0 ;  /* 0x0000280001007387 */ /* 0x0005e20000100800 */
[----:B------:R-:W-:Y:S05]  /*12d30*/  BRA `(.L_x_915) ;  /* 0x0000003c00907947 */ /* 0x000fea0003800000 */
.L_x_914:
        /* <DEDUP_REMOVED lines=9> */
[----:B------:R-:W1:Y:S01]  /*12dd0*/  LDC.64 R2, c[0x4][R2] ;  /* 0x0100000002027b82 */ /* 0x000e620000000a00 */
        /* <DEDUP_REMOVED lines=9> */
[----:B01----:R-:W-:Y:S05]  /*12e70*/  CALL.ABS.NOINC R2 ;  /* 0x0000000002007343 */ /* 0x003fea0003c00000 */
.L_x_917:
[----:B------:R-:W-:Y:S05]  /*12e80*/  BSYNC B6 ;  /* 0x0000000000067941 */ /* 0x000fea0003800000 */
.L_x_916:
[----:B------:R-:W-:Y:S01]  /*12e90*/  VIADD R0, R17, 0x6000 ;  /* 0x0000600011007836 */ /* 0x000fe20000000000 */
[----:B------:R-:W-:Y:S01]  /*12ea0*/  LOP3.LUT R16, R16, 0xfffffffd, RZ, 0xc0, !PT ;  /* 0xfffffffd10107812 */ /* 0x000fe200078ec0ff */
[----:B------:R-:W-:Y:S03]  /*12eb0*/  BSSY B6, `(.L_x_918) ;  /* 0x0000014000067945 */ /* 0x000fe60003800000 */
        /* <DEDUP_REMOVED lines=19> */
.L_x_919:
[----:B------:R-:W-:Y:S05]  /*12ff0*/  BSYNC B6 ;  /* 0x0000000000067941 */ /* 0x000fea0003800000 */
.L_x_918:
        /* <DEDUP_REMOVED lines=20> */
.L_x_921:
[----:B------:R-:W-:Y:S05]  /*13140*/  BSYNC B6 ;  /* 0x0000000000067941 */ /* 0x000fea0003800000 */
.L_x_920:
[----:B------:R-:W-:Y:S01]  /*13150*/  LOP3.LUT P6, RZ, R16, 0x2, RZ, 0xc0, !PT ;  /* 0x0000000210ff7812 */ /* 0x000fe200078cc0ff */
[----:B------:R-:W-:-:S12]  /*13160*/  BSSY B6, `(.L_x_922) ;  /* 0x0000012000067945 */ /* 0x000fd80003800000 */
        /* <DEDUP_REMOVED lines=17> */
.L_x_923:
[----:B------:R-:W-:Y:S05]  /*13280*/  BSYNC B6 ;  /* 0x0000000000067941 */ /* 0x000fea0003800000 */
.L_x_922:
[----:B------:R-:W-:Y:S01]  /*13290*/  ULDC.64 UR4, c[0x0][0x9f8] ;  /* 0x00027e0000047ab9 */ /* 0x000fe20000000a00 */
[----:B------:R-:W-:Y:S01]  /*132a0*/  IMAD.U32 R20, RZ, RZ, UR36 ;  /* 0x00000024ff147e24 */ /* 0x000fe2000f8e00ff */
[----:B------:R-:W-:Y:S01]  /*132b0*/  UISETP.NE.U32.AND UP0, UPT, UR4, URZ, UPT ;  /* 0x0000003f0400728c */ /* 0x000fe2000bf05070 */
[----:B------:R-:W1:Y:S03]  /*132c0*/  LDC R19, c[0x0][0x430] ;  /* 0x00010c00ff137b82 */ /* 0x000e660000000800 */
[----:B------:R-:W-:-:S06]  /*132d0*/  UISETP.NE.AND.EX UP0, UPT, UR5, URZ, UPT, UP0 ;  /* 0x0000003f0500728c */ /* 0x000fcc000bf05300 */
[----:B------:R-:W-:-:S05]  /*132e0*/  PLOP3.LUT P0, PT, PT, PT, UP0, 0x80, 0x0 ;  /* 0x000000000000781c */ /* 0x000fca0003f0f008 */
[----:B------:R-:W-:Y:S02]  /*132f0*/  @UP0 ULDC.64 UR4, c[0x0][0x9f8] ;  /* 0x00027e0000040ab9 */ /* 0x000fe40000000a00 */
[----:B------:R-:W-:-:S06]  /*13300*/  @UP0 UIMAD.WIDE UR4, UR36, 0x4, UR4 ;  /* 0x00000004240408a5 */ /* 0x000fcc000f8e0204 */
[----:B------:R-:W-:Y:S01]  /*13310*/  IMAD.U32 R2, RZ, RZ, UR4 ;  /* 0x00000004ff027e24 */ /* 0x000fe2000f8e00ff */
[----:B------:R-:W-:Y:S01]  /*13320*/  ULDC UR4, c[0x0][0xc48] ;  /* 0x0003120000047ab9 */ /* 0x000fe20000000800 */
[----:B------:R-:W-:-:S05]  /*13330*/  IMAD.U32 R3, RZ, RZ, UR5 ;  /* 0x00000005ff037e24 */ /* 0x000fca000f8e00ff */
[----:B------:R-:W2:Y:S01]  /*13340*/  @P0 LDG.E R20, desc[UR48][R2.64] ;  /* 0x0000003002140981 */ /* 0x000ea2000c1e1900 */
[----:B-1----:R-:W-:Y:S01]  /*13350*/  ISETP.NE.AND P2, PT, R19, 0x1, PT ;  /* 0x000000011300780c */ /* 0x002fe20003f45270 */
[----:B------:R-:W-:Y:S01]  /*13360*/  UMOV UR5, 0xffffffff ;  /* 0xffffffff00057882 */ /* 0x000fe20000000000 */
[----:B------:R-:W-:Y:S01]  /*13370*/  LOP3.LUT R16, R16, 0xfffffff7, RZ, 0xc0, !PT ;  /* 0xfffffff710107812 */ /* 0x000fe200078ec0ff */
[----:B------:R-:W-:-:S10]  /*13380*/  IMAD.U32 R18, RZ, RZ, UR4 ;  /* 0x00000004ff127e24 */ /* 0x000fd4000f8e00ff */
[----:B------:R-:W-:Y:S01]  /*13390*/  @P2 LOP3.LUT R16, R16, 0x8, RZ, 0xfc, !PT ;  /* 0x0000000810102812 */ /* 0x000fe200078efcff */
[----:B--2---:R1:W-:Y:S01]  /*133a0*/  STL [R1+0x4], R20 ;  /* 0x0000041401007387 */ /* 0x0043e20000100800 */
[----:B------:R-:W-:Y:S05]  /*133b0*/  BRA.DIV UR5, `(.L_x_924) ;  /* 0x0000004205487947 */ /* 0x000fea000b800000 */
.L_x_997:
[----:B------:R-:W2:Y:S01]  /*133c0*/  S2R R0, SR_TID.X ;  /* 0x0000000000007919 */ /* 0x000ea20000002100 */
[----:B------:R-:W-:Y:S01]  /*133d0*/  UMOV UR4, 0xa0 ;  /* 0x000000a000047882 */ /* 0x000fe20000000000 */
[----:B------:R-:W3:Y:S01]  /*133e0*/  @P2 LDC R5, c[0x0][0x434] ;  /* 0x00010d00ff052b82 */ /* 0x000ee20000000800 */
[----:B------:R-:W-:Y:S01]  /*133f0*/  UIMAD UR4, UR44, UR4, -0xa0 ;  /* 0xffffff602c0474a4 */ /* 0x000fe2000f8e0204 */
[----:B------:R-:W4:Y:S01]  /*13400*/  S2R R11, SR_TID.X ;  /* 0x00000000000b7919 */ /* 0x000f220000002100 */
[----:B------:R-:W-:-:S05]  /*13410*/  SHF.R.S32.HI R14, RZ, 0x1f, R20 ;  /* 0x0000001fff0e7819 */ /* 0x000fca0000011414 */
[----:B------:R-:W0:Y:S01]  /*13420*/  @P2 LDC R7, c[0x0][0x438] ;  /* 0x00010e00ff072b82 */ /* 0x000e220000000800 */
[----:B------:R0:W-:Y:S01]  /*13430*/  STL [R1+0x10], R14 ;  /* 0x0000100e01007387 */ /* 0x0001e20000100800 */
[----:B--2---:R-:W-:Y:S01]  /*13440*/  LOP3.LUT R0, R0, 0x7f, RZ, 0xc0, !PT ;  /* 0x0000007f00007812 */ /* 0x004fe200078ec0ff */
[----:B----4-:R-:W-:-:S03]  /*13450*/  IMAD.SHL.U32 R13, R11, 0x20, RZ ;  /* 0x000000200b0d7824 */ /* 0x010fc600078e00ff */
[----:B------:R-:W-:Y:S01]  /*13460*/  SHF.R.U32.HI R10, RZ, 0x2, R0 ;  /* 0x00000002ff0a7819 */ /* 0x000fe20000011600 */
[----:B------:R-:W-:-:S03]  /*13470*/  IMAD.SHL.U32 R12, R11, 0x20, RZ ;  /* 0x000000200b0c7824 */ /* 0x000fc600078e00ff */
[C---:B------:R-:W-:Y:S02]  /*13480*/  LOP3.LUT R13, R10.reuse, 0x60, R13, 0xf8, !PT ;  /* 0x000000600a0d7812 */ /* 0x040fe400078ef80d */
[----:B------:R-:W-:Y:S02]  /*13490*/  LOP3.LUT R12, R10, 0x60, R12, 0xf8, !PT ;  /* 0x000000600a0c7812 */ /* 0x000fe400078ef80c */
[----:B------:R-:W-:-:S05]  /*134a0*/  LOP3.LUT R13, R13, 0x80, RZ, 0xfc, !PT ;  /* 0x000000800d0d7812 */ /* 0x000fca00078efcff */
[----:B------:R-:W-:-:S05]  /*134b0*/  VIADD R8, R13, UR4 ;  /* 0x000000040d087c36 */ /* 0x000fca0008000000 */
[C---:B------:R-:W-:Y:S01]  /*134c0*/  ISETP.GE.AND P0, PT, R8.reuse, UR42, PT ;  /* 0x0000002a08007c0c */ /* 0x040fe2000bf06270 */
[----:B------:R-:W-:-:S03]  /*134d0*/  IMAD.IADD R8, R8, 0x1, R22 ;  /* 0x0000000108087824 */ /* 0x000fc600078e0216 */
[----:B------:R-:W-:Y:S01]  /*134e0*/  ISETP.GT.U32.OR P0, PT, R13, 0x9f, P0 ;  /* 0x0000009f0d00780c */ /* 0x000fe20000704470 */
[----:B---3--:R-:W-:-:S04]  /*134f0*/  @P2 IMAD.HI.U32 R4, R8, R5, RZ ;  /* 0x0000000508042227 */ /* 0x008fc800078e00ff */
[----:B------:R-:W-:Y:S01]  /*13500*/  IMAD.MOV.U32 R0, RZ, RZ, R8 ;  /* 0x000000ffff007224 */ /* 0x000fe200078e0008 */
[----:B0-----:R-:W-:-:S07]  /*13510*/  @P2 SHF.R.U32.HI R0, RZ, R7, R4 ;  /* 0x00000007ff002219 */ /* 0x001fce0000011604 */
[----:B------:R-:W0:Y:S01]  /*13520*/  @!P0 LDC.64 R2, c[0x0][0x428] ;  /* 0x00010a00ff028b82 */ /* 0x000e220000000a00 */
[--C-:B------:R-:W-:Y:S01]  /*13530*/  @!P0 SHF.R.S32.HI R7, RZ, 0x1f, R0.reuse ;  /* 0x0000001fff078819 */ /* 0x100fe20000011400 */
[----:B------:R-:W-:-:S06]  /*13540*/  @!P0 IMAD.MOV.U32 R6, RZ, RZ, R0 ;  /* 0x000000ffff068224 */ /* 0x000fcc00078e0000 */
[----:B------:R-:W2:Y:S01]  /*13550*/  @!P0 LDC.64 R4, c[0x0][0x418] ;  /* 0x00010600ff048b82 */ /* 0x000ea20000000a00 */
[----:B0-----:R-:W-:-:S04]  /*13560*/  @!P0 IMAD R9, R14, R2, RZ ;  /* 0x000000020e098224 */ /* 0x001fc800078e02ff */
[C---:B------:R-:W-:Y:S02]  /*13570*/  @!P0 IMAD R9, R20.reuse, R3, R9 ;  /* 0x0000000314098224 */ /* 0x040fe400078e0209 */
[----:B------:R-:W-:-:S04]  /*13580*/  @!P0 IMAD.WIDE.U32 R2, R20, R2, R6 ;  /* 0x0000000214028225 */ /* 0x000fc800078e0006 */
[----:B------:R-:W-:Y:S01]  /*13590*/  @!P0 IMAD.IADD R9, R9, 0x1, R3 ;  /* 0x0000000109098824 */ /* 0x000fe200078e0203 */
[C---:B--2---:R-:W-:Y:S01]  /*135a0*/  @!P0 LEA R10, P1, R2.reuse, R4, 0x2 ;  /* 0x00000004020a8211 */ /* 0x044fe200078210ff */
[----:B------:R-:W0:Y:S01]  /*135b0*/  @P2 LDC R3, c[0x0][0x434] ;  /* 0x00010d00ff032b82 */ /* 0x000e220000000800 */
[----:B------:R-:W-:Y:S02]  /*135c0*/  IMAD.MOV.U32 R6, RZ, RZ, RZ ;  /* 0x000000ffff067224 */ /* 0x000fe400078e00ff */
[----:B------:R-:W-:Y:S01]  /*135d0*/  @!P0 LEA.HI.X R11, R2, R5, R9, 0x2, P1 ;  /* 0x00000005020b8211 */ /* 0x000fe200008f1409 */
[----:B------:R-:W-:-:S04]  /*135e0*/  VIADD R9, R12, UR4 ;  /* 0x000000040c097c36 */ /* 0x000fc80008000000 */
[----:B------:R-:W2:Y:S01]  /*135f0*/  @P2 LDC R2, c[0x0][0x438] ;  /* 0x00010e00ff022b82 */ /* 0x000ea20000000800 */
[C---:B------:R-:W-:Y:S01]  /*13600*/  ISETP.GE.AND P1, PT, R9.reuse, UR42, PT ;  /* 0x0000002a09007c0c */ /* 0x040fe2000bf26270 */
[----:B------:R-:W-:Y:S01]  /*13610*/  IMAD.IADD R9, R9, 0x1, R22 ;  /* 0x0000000109097824 */ /* 0x000fe200078e0216 */
[----:B------:R-:W5:Y:S03]  /*13620*/  @!P0 LDG.E R6, desc[UR48][R10.64] ;  /* 0x000000300a068981 */ /* 0x000f66000c1e1900 */
[----:B------:R-:W-:-:S08]  /*13630*/  IMAD.MOV.U32 R12, RZ, RZ, R9 ;  /* 0x000000ffff0c7224 */ /* 0x000fd000078e0009 */
[----:B------:R-:W3:Y:S01]  /*13640*/  @!P1 LDC.64 R4, c[0x0][0x428] ;  /* 0x00010a00ff049b82 */ /* 0x000ee20000000a00 */
[----:B0-----:R-:W-:-:S05]  /*13650*/  @P2 IMAD.HI.U32 R3, R9, R3, RZ ;  /* 0x0000000309032227 */ /* 0x001fca00078e00ff */
[----:B--2---:R-:W-:-:S04]  /*13660*/  @P2 SHF.R.U32.HI R12, RZ, R2, R3 ;  /* 0x00000002ff0c2219 */ /* 0x004fc80000011603 */
[--C-:B------:R-:W-:Y:S01]  /*13670*/  @!P1 SHF.R.S32.HI R3, RZ, 0x1f, R12.reuse ;  /* 0x0000001fff039819 */ /* 0x100fe2000001140c */
[----:B------:R-:W-:Y:S02]  /*13680*/  @!P1 IMAD.MOV.U32 R2, RZ, RZ, R12 ;  /* 0x000000ffff029224 */ /* 0x000fe400078e000c */
[-C--:B---3--:R-:W-:Y:S02]  /*13690*/  @!P1 IMAD R7, R14, R4.reuse, RZ ;  /* 0x000000040e079224 */ /* 0x088fe400078e02ff */
[----:B------:R-:W-:-:S04]  /*136a0*/  @!P1 IMAD.WIDE.U32 R2, R20, R4, R2 ;  /* 0x0000000414029225 */ /* 0x000fc800078e0002 */
[----:B------:R-:W-:Y:S02]  /*136b0*/  @!P1 IMAD R7, R20, R5, R7 ;  /* 0x0000000514079224 */ /* 0x000fe400078e0207 */
[----:B------:R-:W0:Y:S02]  /*136c0*/  @!P1 LDC.64 R4, c[0x0][0x418] ;  /* 0x00010600ff049b82 */ /* 0x000e240000000a00 */
[----:B------:R-:W-:Y:S02]  /*136d0*/  @!P1 IMAD.IADD R7, R3, 0x1, R7 ;  /* 0x0000000103079824 */ /* 0x000fe400078e0207 */
[----:B------:R-:W-:Y:S02]  /*136e0*/  IMAD.MOV R3, RZ, RZ, -R0 ;  /* 0x000000ffff037224 */ /* 0x000fe400078e0a00 */
[----:B------:R-:W-:Y:S01]  /*136f0*/  IMAD.MOV R0, RZ, RZ, -R12 ;  /* 0x000000ffff007224 */ /* 0x000fe200078e0a0c */
[----:B0-----:R-:W-:-:S04]  /*13700*/  @!P1 LEA R4, P0, R2, R4, 0x2 ;  /* 0x0000000402049211 */ /* 0x001fc800078010ff */
[----:B------:R-:W-:Y:S01]  /*13710*/  @!P1 LEA.HI.X R5, R2, R5, R7, 0x2, P0 ;  /* 0x0000000502059211 */ /* 0x000fe200000f1407 */
[----:B------:R-:W-:-:S06]  /*13720*/  IMAD.MOV.U32 R7, RZ, RZ, RZ ;  /* 0x000000ffff077224 */ /* 0x000fcc00078e00ff */
[----:B------:R0:W5:Y:S02]  /*13730*/  @!P1 LDG.E R7, desc[UR48][R4.64] ;  /* 0x0000003004079981 */ /* 0x000164000c1e1900 */
[----:B0-----:R-:W-:Y:S02]  /*13740*/  IMAD R5, R19, R3, R8 ;  /* 0x0000000313057224 */ /* 0x001fe400078e0208 */
[----:B------:R-:W-:-:S04]  /*13750*/  IMAD R3, RZ, RZ, -UR36 ;  /* 0x80000024ff037e24 */ /* 0x000fc8000f8e02ff */
[----:B------:R-:W-:Y:S02]  /*13760*/  IMAD R18, R18, R3, UR37 ;  /* 0x0000002512127e24 */ /* 0x000fe4000f8e0203 */
[----:B------:R-:W-:-:S03]  /*13770*/  IMAD R8, R19, R0, R9 ;  /* 0x0000000013087224 */ /* 0x000fc600078e0209 */
[----:B------:R-:W-:Y:S01]  /*13780*/  SHF.R.S32.HI R0, RZ, 0x1f, R18 ;  /* 0x0000001fff007819 */ /* 0x000fe20000011412 */
[----:B------:R-:W-:Y:S01]  /*13790*/  IMAD.U32 R2, RZ, RZ, UR51 ;  /* 0x00000033ff027e24 */ /* 0x000fe2000f8e00ff */
[----:B------:R-:W-:-:S03]  /*137a0*/  ISETP.GT.U32.AND P0, PT, R13, 0x9f, PT ;  /* 0x0000009f0d00780c */ /* 0x000fc60003f04070 */
[----:B------:R0:W-:Y:S01]  /*137b0*/  STL [R1+0x8], R0 ;  /* 0x0000080001007387 */ /* 0x0001e20000100800 */
[----:B------:R-:W-:Y:S02]  /*137c0*/  ISETP.NE.AND P2, PT, R2, 0x3, PT ;  /* 0x000000030200780c */ /* 0x000fe40003f45270 */
[----:B------:R-:W-:-:S04]  /*137d0*/  LOP3.LUT R16, R16, 0xfffffffb, RZ, 0xc0, !PT ;  /* 0xfffffffb10107812 */ /* 0x000fc800078ec0ff */
[----:B------:R-:W-:Y:S01]  /*137e0*/  LOP3.LUT R16, R16, 0xfffffffd, RZ, 0xc0, !PT ;  /* 0xfffffffd10107812 */ /* 0x000fe200078ec0ff */
[----:B------:R-:W-:-:S03]  /*137f0*/  IMAD.U32 R12, RZ, RZ, UR44 ;  /* 0x0000002cff0c7e24 */ /* 0x000fc6000f8e00ff */
[----:B------:R-:W-:Y:S01]  /*13800*/  @P0 LOP3.LUT R16, R16, 0x2, RZ, 0xfc, !PT ;  /* 0x0000000210100812 */ /* 0x000fe200078efcff */
[----:B------:R-:W-:-:S03]  /*13810*/  VIADD R12, R12, 0xffffffff ;  /* 0xffffffff0c0c7836 */ /* 0x000fc60000000000 */
[----:B------:R-:W-:Y:S01]  /*13820*/  @P2 LOP3.LUT R16, R16, 0x4, RZ, 0xfc, !PT ;  /* 0x0000000410102812 */ /* 0x000fe200078efcff */
[----:B0-----:R-:W-:Y:S06]  /*13830*/  @!P2 BRA `(.L_x_925) ;  /* 0x000000000004a947 */ /* 0x001fec0003800000 */
[----:B------:R-:W-:Y:S01]  /*13840*/  BPT.TRAP 0x1 ;  /* 0x000000040000795c */ /* 0x000fe20000300000 */
.L_x_925:
[----:B------:R-:W2:Y:S01]  /*13850*/  LDL R0, [R1] ;  /* 0x0000000001007983 */ /* 0x000ea20000100800 */
[----:B------:R-:W-:Y:S01]  /*13860*/  IMAD R4, R28, 0x8, R17 ;  /* 0x000000081c047824 */ /* 0x000fe200078e0211 */
[----:B------:R-:W-:Y:S01]  /*13870*/  BSSY B0, `(.L_x_926) ;  /* 0x0000005000007945 */ /* 0x000fe20003800000 */
[----:B------:R-:W-:Y:S02]  /*13880*/  SHF.R.S32.HI R25, RZ, 0x1f, R8 ;  /* 0x0000001fff197819 */ /* 0x000fe40000011408 */
[----:B--2---:R-:W-:-:S04]  /*13890*/  SHF.L.U32 R27, R0, 0x1f, RZ ;  /* 0x0000001f001b7819 */ /* 0x004fc800000006ff */
[----:B------:R-:W0:Y:S02]  /*138a0*/  SYNCS.PHASECHK.TRANS64.TRYWAIT P0, [R4+URZ+0x13280], R27 ;  /* 0x0132801b040075a7 */ /* 0x000e24000800017f */
[----:B0-----:R-:W-:Y:S05]  /*138b0*/  @!P0 BRA `(.L_x_927) ;  /* 0x0000003c00348947 */ /* 0x001fea0003800000 */
.L_x_998:
[----:B------:R-:W-:Y:S05]  /*138c0*/  BSYNC B0 ;  /* 0x0000000000007941 */ /* 0x000fea0003800000 */
.L_x_926:
[----:B------:R-:W2:Y:S01]  /*138d0*/  LDL R9, [R1+0x8] ;  /* 0x0000080001097983 */ /* 0x000ea20000100800 */
[----:B------:R-:W-:-:S03]  /*138e0*/  ULDC.64 UR4, c[0x0][0x328] ;  /* 0x0000ca0000047ab9 */ /* 0x000fc60000000a00 */
[----:B------:R-:W3:Y:S01]  /*138f0*/  LDL R13, [R1+0x1c] ;  /* 0x00001c00010d7983 */ /* 0x000ee20000100800 */
[----:B------:R-:W-:Y:S01]  /*13900*/  IMAD R0, R25, UR4, RZ ;  /* 0x0000000419007c24 */ /* 0x000fe2000f8e02ff */
[----:B-----5:R-:W-:Y:S01]  /*13910*/  SHF.R.S32.HI R26, RZ, 0x1f, R7 ;  /* 0x0000001fff1a7819 */ /* 0x020fe20000011407 */
[C---:B------:R-:W-:Y:S01]  /*13920*/  IMAD.WIDE.U32 R2, R8.reuse, UR4, RZ ;  /* 0x0000000408027c25 */ /* 0x040fe2000f8e00ff */
[----:B------:R-:W-:Y:S01]  /*13930*/  ULDC.64 UR6, c[0x0][0x338] ;  /* 0x0000ce0000067ab9 */ /* 0x000fe20000000a00 */
[----:B------:R-:W-:Y:S01]  /*13940*/  ULDC.64 UR8, c[0x0][0x330] ;  /* 0x0000cc0000087ab9 */ /* 0x000fe20000000a00 */
[----:B------:R-:W-:Y:S01]  /*13950*/  SHF.R.S32.HI R23, RZ, 0x1f, R5 ;  /* 0x0000001fff177819 */ /* 0x000fe20000011405 */
[----:B------:R-:W-:Y:S01]  /*13960*/  IMAD R0, R8, UR5, R0 ;  /* 0x0000000508007c24 */ /* 0x000fe2000f8e0200 */
[----:B------:R-:W-:Y:S01]  /*13970*/  ULDC.64 UR10, c[0x0][0x318] ;  /* 0x0000c600000a7ab9 */ /* 0x000fe20000000a00 */
[----:B------:R-:W4:Y:S01]  /*13980*/  S2R R14, SR_TID.X ;  /* 0x00000000000e7919 */ /* 0x000f220000002100 */
[----:B------:R-:W-:Y:S01]  /*13990*/  SHF.R.S32.HI R24, RZ, 0x1f, R6 ;  /* 0x0000001fff187819 */ /* 0x000fe20000011406 */
[----:B------:R-:W-:Y:S01]  /*139a0*/  IMAD.IADD R3, R3, 0x1, R0 ;  /* 0x0000000103037824 */ /* 0x000fe200078e0200 */
[----:B------:R-:W-:Y:S01]  /*139b0*/  LOP3.LUT P2, RZ, R16, 0x10, RZ, 0xc0, !PT ;  /* 0x0000001010ff7812 */ /* 0x000fe2000784c0ff */
[----:B------:R-:W-:-:S02]  /*139c0*/  IMAD R0, R26, UR6, RZ ;  /* 0x000000061a007c24 */ /* 0x000fc4000f8e02ff */
[----:B------:R-:W-:-:S04]  /*139d0*/  IMAD.WIDE.U32 R2, R7, UR6, R2 ;  /* 0x0000000607027c25 */ /* 0x000fc8000f8e0002 */
[----:B------:R-:W-:Y:S02]  /*139e0*/  IMAD R0, R7, UR7, R0 ;  /* 0x0000000707007c24 */ /* 0x000fe4000f8e0200 */
[----:B------:R-:W-:Y:S02]  /*139f0*/  IMAD R11, R23, UR4, RZ ;  /* 0x00000004170b7c24 */ /* 0x000fe4000f8e02ff */
[----:B------:R-:W-:Y:S02]  /*13a00*/  IMAD.IADD R3, R3, 0x1, R0 ;  /* 0x0000000103037824 */ /* 0x000fe400078e0200 */
[----:B------:R-:W-:Y:S02]  /*13a10*/  IMAD R11, R5, UR5, R11 ;  /* 0x00000005050b7c24 */ /* 0x000fe4000f8e020b */
[----:B------:R-:W-:Y:S01]  /*13a20*/  IMAD.WIDE.U32 R2, R18, UR8, R2 ;  /* 0x0000000812027c25 */ /* 0x000fe2000f8e0002 */
[----:B----4-:R-:W-:-:S04]  /*13a30*/  LOP3.LUT R14, R14, 0x7f, RZ, 0xc0, !PT ;  /* 0x0000007f0e0e7812 */ /* 0x010fc800078ec0ff */
[----:B------:R-:W-:Y:S01]  /*13a40*/  SHF.R.U32.HI R14, RZ, 0x2, R14 ;  /* 0x00000002ff0e7819 */ /* 0x000fe2000001160e */
        /* <DEDUP_REMOVED lines=12> */
[----:B------:R-:W-:Y:S01]  /*13b10*/  IADD3 R22, P0, R2, UR10, RZ ;  /* 0x0000000a02167c10 */ /* 0x000fe2000ff1e0ff */
[----:B---3--:R-:W-:-:S03]  /*13b20*/  IMAD R2, R28, 0x2800, R13 ;  /* 0x000028001c027824 */ /* 0x008fc600078e020d */
[----:B------:R-:W-:Y:S01]  /*13b30*/  IADD3.X R19, R0, UR11, R3, P0, !PT ;  /* 0x0000000b00137c10 */ /* 0x000fe200087fe403 */
[----:B------:R-:W-:-:S04]  /*13b40*/  IMAD.MOV.U32 R3, RZ, RZ, -0xa0 ;  /* 0xffffff60ff037424 */ /* 0x000fc800078e00ff */
[----:B------:R-:W-:-:S04]  /*13b50*/  IMAD R3, R12, R3, UR42 ;  /* 0x0000002a0c037e24 */ /* 0x000fc8000f8e0203 */
[----:B------:R-:W-:-:S05]  /*13b60*/  IMAD.IADD R3, R3, 0x1, -R14 ;  /* 0x0000000103037824 */ /* 0x000fca00078e0a0e */
[----:B------:R-:W-:Y:S01]  /*13b70*/  ISETP.GE.AND P5, PT, R3, 0x1, PT ;  /* 0x000000010300780c */ /* 0x000fe20003fa6270 */
[----:B------:R-:W-:-:S12]  /*13b80*/  BRA.DIV UR4, `(.L_x_928) ;  /* 0x0000003a04947947 */ /* 0x000fd8000b800000 */
[----:B------:R-:W2:Y:S01]  /*13b90*/  S2R R11, SR_TID.X ;  /* 0x00000000000b7919 */ /* 0x000ea20000002100 */
[----:B------:R-:W-:Y:S02]  /*13ba0*/  LOP3.LUT R16, R16, 0xffffffdf, RZ, 0xc0, !PT ;  /* 0xffffffdf10107812 */ /* 0x000fe400078ec0ff */
[C---:B------:R-:W-:Y:S01]  /*13bb0*/  ISETP.GE.AND P4, PT, R3.reuse, 0x21, PT ;  /* 0x000000210300780c */ /* 0x040fe20003f86270 */
[----:B------:R-:W3:Y:S01]  /*13bc0*/  SHFL.IDX PT, R12, R9, RZ, 0x1c1f ;  /* 0x001c1fff090c7589 */ /* 0x000ee200000e0000 */
[C---:B------:R-:W-:Y:S02]  /*13bd0*/  ISETP.GE.AND P3, PT, R3.reuse, 0x41, PT ;  /* 0x000000410300780c */ /* 0x040fe40003f66270 */
[----:B------:R-:W-:Y:S01]  /*13be0*/  ISETP.GE.AND P1, PT, R3, 0x61, PT ;  /* 0x000000610300780c */ /* 0x000fe20003f26270 */
[----:B------:R-:W4:Y:S01]  /*13bf0*/  SHFL.IDX PT, R0, R10, RZ, 0x1c1f ;  /* 0x001c1fff0a007589 */ /* 0x000f2200000e0000 */
[----:B--2---:R-:W-:-:S05]  /*13c00*/  IMAD.SHL.U32 R11, R11, 0x10, RZ ;  /* 0x000000100b0b7824 */ /* 0x004fca00078e00ff */
[----:B------:R-:W-:-:S04]  /*13c10*/  LOP3.LUT R11, R11, 0x30, RZ, 0xc0, !PT ;  /* 0x000000300b0b7812 */ /* 0x000fc800078ec0ff */
[----:B---3--:R-:W-:-:S05]  /*13c20*/  IADD3 R12, P0, R11, R12, RZ ;  /* 0x0000000c0b0c7210 */ /* 0x008fca0007f1e0ff */
[----:B----4-:R-:W-:Y:S01]  /*13c30*/  IMAD.X R13, RZ, RZ, R0, P0 ;  /* 0x000000ffff0d7224 */ /* 0x010fe200000e0600 */
[----:B------:R-:W-:Y:S01]  /*13c40*/  ISETP.LT.OR P0, PT, R3, 0x1, P2 ;  /* 0x000000010300780c */ /* 0x000fe20001701670 */
[----:B------:R-:W-:Y:S02]  /*13c50*/  IMAD.IADD R0, R17, 0x1, R2 ;  /* 0x0000000111007824 */ /* 0x000fe400078e0202 */
[----:B------:R-:W-:Y:S10]  /*13c60*/  SHFL.IDX PT, R2, R10, 0x1, 0x1c1f ;  /* 0x003c1f000a027f89 */ /* 0x000ff400000e0000 */
[----:B------:R2:W-:Y:S04]  /*13c70*/  LDGSTS.E.BYPASS.LTC128B.128 [R0+0x6000], desc[UR48][R12.64], !P0 ;  /* 0x060000000c007fae */ /* 0x0005e8000c101d70 */
[----:B--2---:R-:W2:Y:S02]  /*13c80*/  SHFL.IDX PT, R12, R9, 0x1, 0x1c1f ;  /* 0x003c1f00090c7f89 */ /* 0x004ea400000e0000 */
[----:B--2---:R-:W-:-:S05]  /*13c90*/  IADD3 R12, P0, R11, R12, RZ ;  /* 0x0000000c0b0c7210 */ /* 0x004fca0007f1e0ff */
[----:B------:R-:W-:Y:S01]  /*13ca0*/  IMAD.X R13, RZ, RZ, R2, P0 ;  /* 0x000000ffff0d7224 */ /* 0x000fe200000e0602 */
[----:B------:R-:W-:Y:S01]  /*13cb0*/  ISETP.LT.OR P0, PT, R3, 0x21, P2 ;  /* 0x000000210300780c */ /* 0x000fe20001701670 */
[----:B------:R-:W-:Y:S04]  /*13cc0*/  SHFL.IDX PT, R2, R10, 0x2, 0x1c1f ;  /* 0x005c1f000a027f89 */ /* 0x000fe800000e0000 */
[----:B------:R-:W-:Y:S08]  /*13cd0*/  SHFL.IDX PT, R10, R10, 0x3, 0x1c1f ;  /* 0x007c1f000a0a7f89 */ /* 0x000ff000000e0000 */
[----:B------:R2:W-:Y:S04]  /*13ce0*/  LDGSTS.E.BYPASS.LTC128B.128 [R0+0x6800], desc[UR48][R12.64], !P0 ;  /* 0x068000000c007fae */ /* 0x0005e8000c101d70 */
[----:B--2---:R-:W2:Y:S04]  /*13cf0*/  SHFL.IDX PT, R12, R9, 0x2, 0x1c1f ;  /* 0x005c1f00090c7f89 */ /* 0x004ea800000e0000 */
[----:B------:R-:W3:Y:S01]  /*13d00*/  SHFL.IDX PT, R9, R9, 0x3, 0x1c1f ;  /* 0x007c1f0009097f89 */ /* 0x000ee200000e0000 */
[----:B--2---:R-:W-:-:S05]  /*13d10*/  IADD3 R12, P0, R11, R12, RZ ;  /* 0x0000000c0b0c7210 */ /* 0x004fca0007f1e0ff */
[----:B------:R-:W-:Y:S01]  /*13d20*/  IMAD.X R13, RZ, RZ, R2, P0 ;  /* 0x000000ffff0d7224 */ /* 0x000fe200000e0602 */
[----:B------:R-:W-:Y:S01]  /*13d30*/  ISETP.LT.OR P0, PT, R3, 0x41, P2 ;  /* 0x000000410300780c */ /* 0x000fe20001701670 */
[----:B------:R2:W4:-:S12]  /*13d40*/  SHFL.IDX PT, R2, R19, RZ, 0x1c1f ;  /* 0x001c1fff13027589 */ /* 0x00051800000e0000 */
[----:B------:R3:W-:Y:S02]  /*13d50*/  LDGSTS.E.BYPASS.LTC128B.128 [R0+0x7000], desc[UR48][R12.64], !P0 ;  /* 0x070000000c007fae */ /* 0x0007e4000c101d70 */
[----:B---3--:R-:W-:-:S05]  /*13d60*/  IADD3 R12, P0, R11, R9, RZ ;  /* 0x000000090b0c7210 */ /* 0x008fca0007f1e0ff */
[----:B------:R-:W-:Y:S01]  /*13d70*/  IMAD.X R13, RZ, RZ, R10, P0 ;  /* 0x000000ffff0d7224 */ /* 0x000fe200000e060a */
[----:B------:R-:W-:Y:S01]  /*13d80*/  ISETP.LT.OR P0, PT, R3, 0x61, P2 ;  /* 0x000000610300780c */ /* 0x000fe20001701670 */
[----:B------:R2:W3:-:S12]  /*13d90*/  SHFL.IDX PT, R10, R22, RZ, 0x1c1f ;  /* 0x001c1fff160a7589 */ /* 0x0004d800000e0000 */
[----:B------:R2:W-:Y:S01]  /*13da0*/  LDGSTS.E.BYPASS.LTC128B.128 [R0+0x7800], desc[UR48][R12.64], !P0 ;  /* 0x078000000c007fae */ /* 0x0005e2000c101d70 */
[----:B------:R-:W-:-:S13]  /*13db0*/  ISETP.GE.AND P0, PT, R3, 0x81, PT ;  /* 0x000000810300780c */ /* 0x000fda0003f06270 */
[----:B--234-:R-:W-:-:S07]  /*13dc0*/  @P0 LOP3.LUT R16, R16, 0x20, RZ, 0xfc, !PT ;  /* 0x0000002010100812 */ /* 0x01cfce00078efcff */
.L_x_1010:
[----:B------:R-:W2:Y:S02]  /*13dd0*/  S2R R9, SR_TID.X ;  /* 0x0000000000097919 */ /* 0x000ea40000002100 */
[----:B--2---:R-:W-:-:S05]  /*13de0*/  IMAD.SHL.U32 R9, R9, 0x10, RZ ;  /* 0x0000001009097824 */ /* 0x004fca00078e00ff */
[----:B------:R-:W-:-:S04]  /*13df0*/  LOP3.LUT R9, R9, 0x30, RZ, 0xc0, !PT ;  /* 0x0000003009097812 */ /* 0x000fc800078ec0ff */
[----:B------:R-:W-:-:S05]  /*13e00*/  IADD3 R10, P0, R9, R10, RZ ;  /* 0x0000000a090a7210 */ /* 0x000fca0007f1e0ff */
[----:B------:R-:W-:Y:S01]  /*13e10*/  IMAD.X R11, RZ, RZ, R2, P0 ;  /* 0x000000ffff0b7224 */ /* 0x000fe200000e0602 */
[----:B------:R-:W-:-:S13]  /*13e20*/  ISETP.LT.OR P0, PT, R3, 0x81, P2 ;  /* 0x000000810300780c */ /* 0x000fda0001701670 */
[----:B------:R-:W-:Y:S01]  /*13e30*/  @!PT LDS RZ, [RZ] ;  /* 0x00000000fffff984 */ /* 0x000fe20000000800 */
[----:B------:R-:W-:Y:S01]  /*13e40*/  @!PT LDS RZ, [RZ] ;  /* 0x00000000fffff984 */ /* 0x000fe20000000800 */
[----:B------:R-:W-:Y:S01]  /*13e50*/  @!PT LDS RZ, [RZ] ;  /* 0x00000000fffff984 */ /* 0x000fe20000000800 */
[----:B------:R2:W-:Y:S01]  /*13e60*/  LDGSTS.E.BYPASS.LTC128B.128 [R0+0x8000], desc[UR48][R10.64], !P0 ;  /* 0x080000000a007fae */ /* 0x0005e2000c101d70 */
[----:B------:R-:W-:Y:S01]  /*13e70*/  PLOP3.LUT P0, PT, PT, PT, PT, 0x80, 0x0 ;  /* 0x000000000000781c */ /* 0x000fe20003f0f070 */
[----:B------:R-:W-:-:S12]  /*13e80*/  NOP ;  /* 0x0000000000007918 */ /* 0x000fd80000000000 */
.L_x_929:
[----:B------:R-:W-:Y:S02]  /*13e90*/  PLOP3.LUT P2, PT, P2, P0, PT, 0xa2, 0x0 ;  /* 0x000000000000781c */ /* 0x000fe40001741472 */
[----:B------:R-:W-:-:S08]  /*13ea0*/  @P0 R2UR P2, UR4, R4 ;  /* 0x00000000040402ca */ /* 0x000fd00000040000 */
[----:B------:R-:W-:-:S05]  /*13eb0*/  @P0 PLOP3.LUT P0, PT, P2, PT, PT, 0x80, 0x0 ;  /* 0x000000000000081c */ /* 0x000fca000170f070 */
[----:B------:R-:W-:Y:S01]  /*13ec0*/  @!P2 SYNCS.ARRIVE.TRANS64.RED.A0T1 RZ, [UR4+0x13270], RZ ;  /* 0x013270ffffffa9a7 */ /* 0x000fe20008200404 */
[----:B------:R-:W-:Y:S07]  /*13ed0*/  @!P2 ARRIVES.LDGSTSBAR.64.TRANSCNT [UR4+0x13270] ;  /* 0x01327000ff00a9b0 */ /* 0x000fee0008000a84 */
[----:B------:R-:W-:Y:S05]  /*13ee0*/  @P0 BRA.U.ANY `(.L_x_929) ;  /* 0xfffffffd00e80947 */ /* 0x000fea000393ffff */
[----:B------:R-:W-:Y:S01]  /*13ef0*/  NOP ;  /* 0x0000000000007918 */ /* 0x000fe20000000000 */
[----:B------:R-:W-:-:S05]  /*13f00*/  IMAD.U32 R2, RZ, RZ, UR51 ;  /* 0x00000033ff027e24 */ /* 0x000fca000f8e00ff */
[----:B------:R-:W-:-:S13]  /*13f10*/  ISETP.NE.AND P6, PT, R2, 0x3, PT ;  /* 0x000000030200780c */ /* 0x000fda0003fc5270 */
[----:B------:R-:W-:Y:S05]  /*13f20*/  @!P6 BRA `(.L_x_930) ;  /* 0x000000000004e947 */ /* 0x000fea0003800000 */
[----:B------:R-:W-:Y:S01]  /*13f30*/  BPT.TRAP 0x1 ;  /* 0x000000040000795c */ /* 0x000fe20000300000 */
.L_x_930:
[----:B------:R3:W-:Y:S01]  /*13f40*/  SYNCS.ARRIVE.TRANS64.A1T0 RZ, [R4+URZ+0x13270], RZ ;  /* 0x013270ff04ff79a7 */ /* 0x0007e2000810003f */
[----:B------:R-:W-:Y:S05]  /*13f50*/  @!P6 BRA `(.L_x_931) ;  /* 0x000000000004e947 */ /* 0x000fea0003800000 */
[----:B------:R-:W-:Y:S01]  /*13f60*/  BPT.TRAP 0x1 ;  /* 0x000000040000795c */ /* 0x000fe20000300000 */
.L_x_931:
[----:B------:R-:W4:Y:S01]  /*13f70*/  SYNCS.PHASECHK.TRANS64.TRYWAIT P0, [R4+URZ+0x13240], R27 ;  /* 0x0132401b040075a7 */ /* 0x000f22000800017f */
[----:B------:R-:W-:Y:S04]  /*13f80*/  BSSY B0, `(.L_x_932) ;  /* 0x0000002000007945 */ /* 0x000fe80003800000 */
[----:B----4-:R-:W-:Y:S05]  /*13f90*/  @!P0 BRA `(.L_x_933) ;  /* 0x0000003c00488947 */ /* 0x010fea0003800000 */
.L_x_1011:
[----:B------:R-:W-:Y:S05]  /*13fa0*/  BSYNC B0 ;  /* 0x0000000000007941 */ /* 0x000fea0003800000 */
.L_x_932:
[----:B--2---:R-:W2:Y:S01]  /*13fb0*/  LDL R11, [R1+0x8] ;  /* 0x00000800010b7983 */ /* 0x004ea20000100800 */
[----:B------:R-:W-:Y:S01]  /*13fc0*/  ULDC.64 UR4, c[0x0][0x300] ;  /* 0x0000c00000047ab9 */ /* 0x000fe20000000a00 */
[----:B------:R-:W-:Y:S01]  /*13fd0*/  ULDC.64 UR6, c[0x0][0x310] ;  /* 0x0000c40000067ab9 */ /* 0x000fe20000000a00 */
[----:B------:R-:W-:Y:S02]  /*13fe0*/  IMAD R9, R25, UR4, RZ ;  /* 0x0000000419097c24 */ /* 0x000fe4000f8e02ff */
        /* <DEDUP_REMOVED lines=8> */
[----:B------:R-:W-:Y:S02]  /*14070*/  IMAD.MOV.U32 R8, RZ, RZ, R2 ;  /* 0x000000ffff087224 */ /* 0x000fe400078e0002 */
[C---:B------:R-:W-:Y:S02]  /*14080*/  IMAD R7, R5.reuse, UR5, R7 ;  /* 0x0000000505077c24 */ /* 0x040fe4000f8e0207 */
        /* <DEDUP_REMOVED lines=19> */
[----:B------:R-:W-:Y:S01]  /*141c0*/  LOP3.LUT P2, RZ, R16, 0x1, RZ, 0xc0, !PT ;  /* 0x0000000110ff7812 */ /* 0x000fe2000784c0ff */
[----:B------:R-:W5:Y:S04]  /*141d0*/  SHFL.IDX PT, R3, R5, RZ, 0x1c1f ;  /* 0x001c1fff05037589 */ /* 0x000f6800000e0000 */
[----:B------:R-:W-:Y:S04]  /*141e0*/  SHFL.IDX PT, R7, R7, RZ, 0x1c1f ;  /* 0x001c1fff07077589 */ /* 0x000fe800000e0000 */
[----:B------:R-:W-:Y:S01]  /*141f0*/  SHFL.IDX PT, R14, R8, RZ, 0x1c1f ;  /* 0x001c1fff080e7589 */ /* 0x000fe200000e0000 */
[----:B--2---:R-:W-:-:S03]  /*14200*/  IMAD.SHL.U32 R9, R2, 0x10, RZ ;  /* 0x0000001002097824 */ /* 0x004fc600078e00ff */
[----:B------:R-:W2:Y:S02]  /*14210*/  SHFL.IDX PT, R2, R6, RZ, 0x1c1f ;  /* 0x001c1fff06027589 */ /* 0x000ea400000e0000 */
[----:B------:R-:W-:-:S04]  /*14220*/  LOP3.LUT R9, R9, 0x30, RZ, 0xc0, !PT ;  /* 0x0000003009097812 */ /* 0x000fc800078ec0ff */
[----:B-----5:R-:W-:-:S05]  /*14230*/  @P5 IADD3 R3, P0, R9, R3, RZ ;  /* 0x0000000309035210 */ /* 0x020fca0007f1e0ff */
[----:B--2---:R-:W-:-:S05]  /*14240*/  @P5 IMAD.X R2, RZ, RZ, R2, P0 ;  /* 0x000000ffff025224 */ /* 0x004fca00000e0602 */
[----:B------:R-:W-:-:S04]  /*14250*/  @P5 LOP3.LUT R3, R3, R2, RZ, 0x3c, !PT ;  /* 0x0000000203035212 */ /* 0x000fc800078e3cff */
[----:B------:R-:W-:-:S04]  /*14260*/  @P5 LOP3.LUT R2, R3, R2, RZ, 0x3c, !PT ;  /* 0x0000000203025212 */ /* 0x000fc800078e3cff */
[----:B------:R-:W-:-:S05]  /*14270*/  @P5 LOP3.LUT R3, R3, R2, RZ, 0x3c, !PT ;  /* 0x0000000203035212 */ /* 0x000fca00078e3cff */
[----:B------:R2:W-:Y:S04]  /*14280*/  @P5 LDGSTS.E.BYPASS.LTC128B.128 [R0+0xe000], desc[UR48][R2.64], !P2 ;  /* 0x0e00000002005fae */ /* 0x0005e8000d101d70 */
[----:B--2---:R-:W2:Y:S04]  /*14290*/  SHFL.IDX PT, R3, R5, 0x1, 0x1c1f ;  /* 0x003c1f0005037f89 */ /* 0x004ea800000e0000 */
[----:B------:R-:W5:Y:S01]  /*142a0*/  SHFL.IDX PT, R2, R6, 0x1, 0x1c1f ;  /* 0x003c1f0006027f89 */ /* 0x000f6200000e0000 */
[----:B--2---:R-:W-:-:S05]  /*142b0*/  @P4 IADD3 R3, P0, R9, R3, RZ ;  /* 0x0000000309034210 */ /* 0x004fca0007f1e0ff */
[----:B-----5:R-:W-:-:S05]  /*142c0*/  @P4 IMAD.X R2, RZ, RZ, R2, P0 ;  /* 0x000000ffff024224 */ /* 0x020fca00000e0602 */
[----:B------:R-:W-:-:S04]  /*142d0*/  @P4 LOP3.LUT R3, R3, R2, RZ, 0x3c, !PT ;  /* 0x0000000203034212 */ /* 0x000fc800078e3cff */
[----:B------:R-:W-:-:S04]  /*142e0*/  @P4 LOP3.LUT R2, R3, R2, RZ, 0x3c, !PT ;  /* 0x0000000203024212 */ /* 0x000fc800078e3cff */
[----:B------:R-:W-:-:S05]  /*142f0*/  @P4 LOP3.LUT R3, R3, R2, RZ, 0x3c, !PT ;  /* 0x0000000203034212 */ /* 0x000fca00078e3cff */
[----:B------:R2:W-:Y:S04]  /*14300*/  @P4 LDGSTS.E.BYPASS.LTC128B.128 [R0+0xe800], desc[UR48][R2.64], !P2 ;  /* 0x0e80000002004fae */ /* 0x0005e8000d101d70 */
[----:B--2---:R-:W2:Y:S04]  /*14310*/  SHFL.IDX PT, R3, R5, 0x2, 0x1c1f ;  /* 0x005c1f0005037f89 */ /* 0x004ea800000e0000 */
[----:B------:R-:W5:Y:S04]  /*14320*/  SHFL.IDX PT, R2, R6, 0x2, 0x1c1f ;  /* 0x005c1f0006027f89 */ /* 0x000f6800000e0000 */
[----:B------:R-:W0:Y:S04]  /*14330*/  SHFL.IDX PT, R5, R5, 0x3, 0x1c1f ;  /* 0x007c1f0005057f89 */ /* 0x000e2800000e0000 */
[----:B------:R-:W1:Y:S01]  /*14340*/  SHFL.IDX PT, R6, R6, 0x3, 0x1c1f ;  /* 0x007c1f0006067f89 */ /* 0x000e6200000e0000 */
[----:B--2---:R-:W-:-:S05]  /*14350*/  @P3 IADD3 R3, P0, R9, R3, RZ ;  /* 0x0000000309033210 */ /* 0x004fca0007f1e0ff */
[----:B-----5:R-:W-:-:S05]  /*14360*/  @P3 IMAD.X R2, RZ, RZ, R2, P0 ;  /* 0x000000ffff023224 */ /* 0x020fca00000e0602 */
[----:B------:R-:W-:-:S04]  /*14370*/  @P3 LOP3.LUT R3, R3, R2, RZ, 0x3c, !PT ;  /* 0x0000000203033212 */ /* 0x000fc800078e3cff */
[----:B------:R-:W-:-:S04]  /*14380*/  @P3 LOP3.LUT R2, R3, R2, RZ, 0x3c, !PT ;  /* 0x0000000203023212 */ /* 0x000fc800078e3cff */
[----:B------:R-:W-:-:S05]  /*14390*/  @P3 LOP3.LUT R3, R3, R2, RZ, 0x3c, !PT ;  /* 0x0000000203033212 */ /* 0x000fca00078e3cff */
[----:B------:R0:W-:Y:S02]  /*143a0*/  @P3 LDGSTS.E.BYPASS.LTC128B.128 [R0+0xf000], desc[UR48][R2.64], !P2 ;  /* 0x0f00000002003fae */ /* 0x0001e4000d101d70 */
[----:B0-----:R-:W-:-:S05]  /*143b0*/  @P1 IADD3 R2, P0, R9, R5, RZ ;  /* 0x0000000509021210 */ /* 0x001fca0007f1e0ff */
[----:B-1----:R-:W-:-:S05]  /*143c0*/  @P1 IMAD.X R3, RZ, RZ, R6, P0 ;  /* 0x000000ffff031224 */ /* 0x002fca00000e0606 */
[----:B------:R0:W-:Y:S03]  /*143d0*/  @P1 LDGSTS.E.BYPASS.LTC128B.128 [R0+0xf800], desc[UR48][R2.64], !P2 ;  /* 0x0f80000002001fae */ /* 0x0001e6000d101d70 */
.L_x_1023:
[----:B------:R-:W-:Y:S01]  /*143e0*/  LOP3.LUT P0, RZ, R16, 0x20, RZ, 0xc0, !PT ;  /* 0x0000002010ff7812 */ /* 0x000fe2000780c0ff */
[----:B------:R-:W-:-:S12]  /*143f0*/  BSSY B0, `(.L_x_935) ;  /* 0x000000c000007945 */ /* 0x000fd80003800000 */
[----:B------:R-:W-:Y:S05]  /*14400*/  @!P0 BRA `(.L_x_936) ;  /* 0x0000000000288947 */ /* 0x000fea0003800000 */
[----:B0-----:R-:W0:Y:S01]  /*14410*/  S2R R2, SR_TID.X ;  /* 0x0000000000027919 */ /* 0x001e220000002100 */
[----:B------:R-:W-:Y:S01]  /*14420*/  LOP3.LUT P1, RZ, R16, 0x1, RZ, 0xc0, !PT ;  /* 0x0000000110ff7812 */ /* 0x000fe2000782c0ff */
[----:B0-----:R-:W-:-:S05]  /*14430*/  IMAD.SHL.U32 R2, R2, 0x10, RZ ;  /* 0x0000001002027824 */ /* 0x001fca00078e00ff */
[----:B------:R-:W-:-:S04]  /*14440*/  LOP3.LUT R2, R2, 0x30, RZ, 0xc0, !PT ;  /* 0x0000003002027812 */ /* 0x000fc800078ec0ff */
[----:B------:R-:W-:-:S05]  /*14450*/  IADD3 R2, P0, R2, R14, RZ ;  /* 0x0000000e02027210 */ /* 0x000fca0007f1e0ff */
[----:B------:R-:W-:-:S05]  /*14460*/  IMAD.X R3, RZ, RZ, R7, P0 ;  /* 0x000000ffff037224 */ /* 0x000fca00000e0607 */
[----:B------:R-:W-:Y:S01]  /*14470*/  @!PT LDS RZ, [RZ] ;  /* 0x00000000fffff984 */ /* 0x000fe20000000800 */
[----:B------:R-:W-:Y:S01]  /*14480*/  @!PT LDS RZ, [RZ] ;  /* 0x00000000fffff984 */ /* 0x000fe20000000800 */
[----:B------:R-:W-:Y:S01]  /*14490*/  @!PT LDS RZ, [RZ] ;  /* 0x00000000fffff984 */ /* 0x000fe20000000800 */
[----:B------:R1:W-:Y:S03]  /*144a0*/  LDGSTS.E.BYPASS.LTC128B.128 [R0+0x10000], desc[UR48][R2.64], !P1 ;  /* 0x1000000002007fae */ /* 0x0003e6000c901d70 */
.L_x_936:
[----:B------:R-:W-:Y:S05]  /*144b0*/  BSYNC B0 ;  /* 0x0000000000007941 */ /* 0x000fea0003800000 */
.L_x_935:
[----:B------:R-:W-:Y:S01]  /*144c0*/  NOP ;  /* 0x0000000000007918 */ /* 0x000fe20000000000 */
[----:B------:R-:W-:-:S13]  /*144d0*/  PLOP3.LUT P0, PT, PT, PT, PT, 0x80, 0x0 ;  /* 0x000000000000781c */ /* 0x000fda0003f0f070 */
.L_x_937:
        /* <DEDUP_REMOVED lines=11> */
.L_x_938:
[----:B------:R-:W-:Y:S01]  /*14590*/  VIADD R0, R17, 0xb000 ;  /* 0x0000b00011007836 */ /* 0x000fe20000000000 */
[----:B------:R0:W-:Y:S06]  /*145a0*/  SYNCS.ARRIVE.TRANS64.A1T0 RZ, [R4+URZ+0x13230], RZ ;  /* 0x013230ff04ff79a7 */ /* 0x0001ec000810003f */
[----:B------:R-:W-:Y:S05]  /*145b0*/  WARPSYNC.ALL ;  /* 0x0000000000007948 */ /* 0x000fea0003800000 */
[----:B------:R-:W-:Y:S01]  /*145c0*/  BAR.SYNC.DEFER_BLOCKING 0x8, 0x200 ;  /* 0x0208000000007b1d */ /* 0x000fe20000010000 */
[----:B------:R-:W-:-:S05]  /*145d0*/  LOP3.LUT P0, RZ, R0, 0x1bf, RZ, 0xc0, !PT ;  /* 0x000001bf00ff7812 */ /* 0x000fca000780c0ff */
[----:B------:R-:W-:Y:S08]  /*145e0*/  BSSY B6, `(.L_x_939) ;  /* 0x0000012000067945 */ /* 0x000ff00003800000 */
[----:B------:R-:W-:Y:S05]  /*145f0*/  @!P0 BRA `(.L_x_940) ;  /* 0x0000000000408947 */ /* 0x000fea0003800000 */
[----:B------:R-:W-:Y:S01]  /*14600*/  MOV R2, 0x0 ;  /* 0x0000000000027802 */ /* 0x000fe20000000f00 */
[----:B------:R-:W-:Y:S01]  /*14610*/  ULDC.64 UR6, c[0x4][0x98] ;  /* 0x0100260000067ab9 */ /* 0x000fe20000000a00 */
[----:B------:R-:W-:Y:S01]  /*14620*/  ULDC.64 UR8, c[0x4][0xa0] ;  /* 0x0100280000087ab9 */ /* 0x000fe20000000a00 */
[----:B------:R-:W-:Y:S01]  /*14630*/  ULDC.64 UR4, c[0x4][0x28] ;  /* 0x01000a0000047ab9 */ /* 0x000fe20000000a00 */
[----:B0--34-:R-:W-:Y:S02]  /*14640*/  IMAD.U32 R4, RZ, RZ, UR6 ;  /* 0x00000006ff047e24 */ /* 0x019fe4000f8e00ff */
        /* <DEDUP_REMOVED lines=11> */
.L_x_940:
[----:B------:R-:W-:Y:S05]  /*14700*/  BSYNC B6 ;  /* 0x0000000000067941 */ /* 0x000fea0003800000 */
.L_x_939:
[----:B------:R-:W1:Y:S01]  /*14710*/  S2R R2, SR_TID.X ;  /* 0x0000000000027919 */ /* 0x000e620000002100 */
[----:B------:R2:W5:Y:S01]  /*14720*/  LDL R9, [R1+0x2c] ;  /* 0x00002c0001097983 */ /* 0x0005620000100800 */
[----:B------:R-:W-:Y:S01]  /*14730*/  UISETP.NE.AND UP0, UPT, UR52, URZ, UPT ;  /* 0x0000003f3400728c */ /* 0x000fe2000bf05270 */
[----:B------:R-:W-:Y:S01]  /*14740*/  R2UR UR7, R18 ;  /* 0x00000000120772ca */ /* 0x000fe200000e0000 */
[----:B------:R-:W-:Y:S01]  /*14750*/  ULDC.64 UR8, c[0x0][0x2d8] ;  /* 0x0000b60000087ab9 */ /* 0x000fe20000000a00 */
[----:B------:R-:W-:Y:S01]  /*14760*/  ULDC UR12, c[0x0][0x448] ;  /* 0x00011200000c7ab9 */ /* 0x000fe20000000800 */
[----:B------:R-:W-:Y:S01]  /*14770*/  ULDC.64 UR10, c[0x0][0x280] ;  /* 0x0000a000000a7ab9 */ /* 0x000fe20000000a00 */
[----:B-1----:R-:W-:-:S06]  /*14780*/  LOP3.LUT R19, R2, 0x7f, RZ, 0xc0, !PT ;  /* 0x0000007f02137812 */ /* 0x002fcc00078ec0ff */
[----:B------:R-:W-:Y:S01]  /*14790*/  @UP0 ULDC UR4, c[0x0][0x44c] ;  /* 0x0001130000040ab9 */ /* 0x000fe20000000800 */
[----:B------:R-:W-:Y:S01]  /*147a0*/  @UP0 ULDC UR13, c[0x0][0x44c] ;  /* 0x00011300000d0ab9 */ /* 0x000fe20000000800 */
[----:B------:R-:W-:Y:S02]  /*147b0*/  SHF.R.U32.HI R20, RZ, 0x2, R19 ;  /* 0x00000002ff147819 */ /* 0x000fe40000011613 */
[----:B------:R-:W3:Y:S01]  /*147c0*/  LDL R19, [R1+0x8] ;  /* 0x0000080001137983 */ /* 0x000ee20000100800 */
[----:B------:R-:W-:Y:S01]  /*147d0*/  IMAD.SHL.U32 R2, R2, 0x20, RZ ;  /* 0x0000002002027824 */ /* 0x000fe200078e00ff */
[----:B------:R-:W-:Y:S02]  /*147e0*/  PLOP3.LUT P0, PT, PT, PT, UP0, 0x80, 0x0 ;  /* 0x000000000000781c */ /* 0x000fe40003f0f008 */
[----:B------:R-:W-:Y:S02]  /*147f0*/  LOP3.LUT P5, RZ, R16, 0x40, RZ, 0xc0, !PT ;  /* 0x0000004010ff7812 */ /* 0x000fe400078ac0ff */
[----:B------:R-:W-:-:S05]  /*14800*/  LOP3.LUT R2, R20, 0x60, R2, 0xf8, !PT ;  /* 0x0000006014027812 */ /* 0x000fca00078ef802 */
[----:B------:R-:W-:-:S04]  /*14810*/  VIADD R6, R2, UR43 ;  /* 0x0000002b02067c36 */ /* 0x000fc80008000000 */
[----:B------:R-:W-:Y:S01]  /*14820*/  @P0 IMAD.HI.U32 R0, R6, UR4, RZ ;  /* 0x0000000406000c27 */ /* 0x000fe2000f8e00ff */
[----:B------:R-:W-:Y:S01]  /*14830*/  PLOP3.LUT P0, PT, PT, PT, UP0, 0x80, 0x0 ;  /* 0x000000000000781c */ /* 0x000fe20003f0f008 */
[----:B------:R-:W-:Y:S02]  /*14840*/  @UP0 ULDC UR4, c[0x0][0x450] ;  /* 0x0001140000040ab9 */ /* 0x000fe40000000800 */
[----:B------:R-:W-:-:S10]  /*14850*/  IMAD.MOV.U32 R2, RZ, RZ, R6 ;  /* 0x000000ffff027224 */ /* 0x000fd400078e0006 */
[----:B------:R-:W-:Y:S02]  /*14860*/  @P0 SHF.R.U32.HI R2, RZ, UR4, R0 ;  /* 0x00000004ff020c19 */ /* 0x000fe40008011600 */
[----:B------:R-:W-:Y:S02]  /*14870*/  R2UR UR4, R18 ;  /* 0x00000000120472ca */ /* 0x000fe400000e0000 */
[----:B------:R-:W-:-:S11]  /*14880*/  SHF.R.S32.HI R0, RZ, 0x1f, R2 ;  /* 0x0000001fff007819 */ /* 0x000fd60000011402 */
[----:B------:R-:W-:Y:S01]  /*14890*/  UIMAD.WIDE.U32 UR4, UR4, UR8, URZ ;  /* 0x00000008040472a5 */ /* 0x000fe2000f8e003f */
[----:B------:R-:W1:Y:S02]  /*148a0*/  S2R R20, SR_TID.X ;  /* 0x0000000000147919 */ /* 0x000e640000002100 */
[----:B-1----:R-:W-:-:S05]  /*148b0*/  IMAD.SHL.U32 R10, R20, 0x10, RZ ;  /* 0x00000010140a7824 */ /* 0x002fca00078e00ff */
[----:B------:R-:W-:Y:S02]  /*148c0*/  LOP3.LUT R10, R10, 0x30, RZ, 0xc0, !PT ;  /* 0x000000300a0a7812 */ /* 0x000fe400078ec0ff */
[----:B---3--:R-:W-:-:S13]  /*148d0*/  R2UR UR6, R19 ;  /* 0x00000000130672ca */ /* 0x008fda00000e0000 */
[----:B------:R-:W-:-:S04]  /*148e0*/  UIMAD UR6, UR6, UR8, URZ ;  /* 0x00000008060672a4 */ /* 0x000fc8000f8e023f */
[----:B------:R-:W-:Y:S02]  /*148f0*/  UIMAD UR7, UR7, UR9, UR6 ;  /* 0x00000009070772a4 */ /* 0x000fe4000f8e0206 */
[----:B------:R-:W-:Y:S01]  /*14900*/  USHF.R.S32.HI UR6, URZ, 0x1f, UR36 ;  /* 0x0000001f3f067899 */ /* 0x000fe20008011424 */
[----:B------:R-:W-:Y:S01]  /*14910*/  ULDC.64 UR8, c[0x0][0x2e0] ;  /* 0x0000b80000087ab9 */ /* 0x000fe20000000a00 */
[----:B------:R-:W-:Y:S02]  /*14920*/  UIADD3 UR5, UR5, UR7, URZ ;  /* 0x0000000705057290 */ /* 0x000fe4000fffe03f */
[----:B------:R-:W-:Y:S02]  /*14930*/  UIMAD UR6, UR6, UR8, URZ ;  /* 0x00000008060672a4 */ /* 0x000fe4000f8e023f */
[----:B------:R-:W-:Y:S02]  /*14940*/  UIMAD.WIDE.U32 UR4, UR36, UR8, UR4 ;  /* 0x00000008240472a5 */ /* 0x000fe4000f8e0004 */
[----:B------:R-:W-:-:S03]  /*14950*/  UIMAD UR6, UR36, UR9, UR6 ;  /* 0x00000009240672a4 */ /* 0x000fc6000f8e0206 */
[----:B------:R-:W-:Y:S01]  /*14960*/  ULDC.64 UR8, c[0x0][0x2d0] ;  /* 0x0000b40000087ab9 */ /* 0x000fe20000000a00 */
[----:B------:R-:W-:Y:S01]  /*14970*/  UIADD3 UR5, UR5, UR6, URZ ;  /* 0x0000000605057290 */ /* 0x000fe2000fffe03f */
[----:B------:R-:W-:Y:S02]  /*14980*/  IMAD R3, R0, UR8, RZ ;  /* 0x0000000800037c24 */ /* 0x000fe4000f8e02ff */
[----:B------:R-:W-:Y:S01]  /*14990*/  IMAD.U32 R5, RZ, RZ, UR8 ;  /* 0x00000008ff057e24 */ /* 0x000fe2000f8e00ff */
[----:B------:R-:W-:Y:S01]  /*149a0*/  ULDC.64 UR6, c[0x0][0x2c8] ;  /* 0x0000b20000067ab9 */ /* 0x000fe20000000a00 */
[----:B------:R-:W-:Y:S02]  /*149b0*/  IMAD.MOV R0, RZ, RZ, -R2 ;  /* 0x000000ffff007224 */ /* 0x000fe400078e0a02 */
[C---:B0---4-:R-:W-:Y:S02]  /*149c0*/  IMAD R4, R2.reuse, UR9, R3 ;  /* 0x0000000902047c24 */ /* 0x051fe4000f8e0203 */
[----:B------:R-:W-:-:S04]  /*149d0*/  IMAD.WIDE.U32 R2, R2, R5, UR4 ;  /* 0x0000000402027e25 */ /* 0x000fc8000f8e0005 */
[----:B------:R-:W-:Y:S02]  /*149e0*/  IMAD R0, R0, UR12, R6 ;  /* 0x0000000c00007c24 */ /* 0x000fe4000f8e0206 */
[----:B------:R-:W-:-:S03]  /*149f0*/  IMAD.IADD R3, R3, 0x1, R4 ;  /* 0x0000000103037824 */ /* 0x000fc600078e0204 */
[----:B------:R-:W-:Y:S01]  /*14a00*/  SHF.R.S32.HI R4, RZ, 0x1f, R0 ;  /* 0x0000001fff047819 */ /* 0x000fe20000011400 */
[----:B------:R-:W-:-:S04]  /*14a10*/  IMAD.WIDE.U32 R2, R0, UR6, R2 ;  /* 0x0000000600027c25 */ /* 0x000fc8000f8e0002 */
[----:B------:R-:W-:-:S04]  /*14a20*/  IMAD R4, R4, UR6, RZ ;  /* 0x0000000604047c24 */ /* 0x000fc8000f8e02ff */
[----:B------:R-:W-:Y:S01]  /*14a30*/  IMAD R4, R0, UR7, R4 ;  /* 0x0000000700047c24 */ /* 0x000fe2000f8e0204 */
[----:B------:R-:W-:-:S04]  /*14a40*/  IADD3 R0, P0, R2, UR10, RZ ;  /* 0x0000000a02007c10 */ /* 0x000fc8000ff1e0ff */
[----:B------:R-:W-:Y:S02]  /*14a50*/  IADD3.X R4, R3, UR11, R4, P0, !PT ;  /* 0x0000000b03047c10 */ /* 0x000fe400087fe404 */
[----:B------:R-:W-:Y:S01]  /*14a60*/  PLOP3.LUT P0, PT, PT, PT, UP0, 0x80, 0x0 ;  /* 0x000000000000781c */ /* 0x000fe20003f0f008 */
[----:B------:R-:W-:-:S12]  /*14a70*/  VIADD R6, R6, 0x80 ;  /* 0x0000008006067836 */ /* 0x000fd80000000000 */
[----:B------:R-:W-:Y:S01]  /*14a80*/  @P0 IMAD.HI.U32 R3, R6, UR13, RZ ;  /* 0x0000000d06030c27 */ /* 0x000fe2000f8e00ff */
[----:B------:R-:W-:Y:S01]  /*14a90*/  PLOP3.LUT P0, PT, PT, PT, UP0, 0x80, 0x0 ;  /* 0x000000000000781c */ /* 0x000fe20003f0f008 */
[----:B------:R-:W-:Y:S02]  /*14aa0*/  @UP0 ULDC UR13, c[0x0][0x450] ;  /* 0x00011400000d0ab9 */ /* 0x000fe40000000800 */
[----:B------:R-:W-:-:S10]  /*14ab0*/  IMAD.MOV.U32 R2, RZ, RZ, R6 ;  /* 0x000000ffff027224 */ /* 0x000fd400078e0006 */
[----:B------:R-:W-:-:S05]  /*14ac0*/  @P0 SHF.R.U32.HI R2, RZ, UR13, R3 ;  /* 0x0000000dff020c19 */ /* 0x000fca0008011603 */
[----:B------:R-:W-:-:S04]  /*14ad0*/  IMAD.MOV R3, RZ, RZ, -R2 ;  /* 0x000000ffff037224 */ /* 0x000fc800078e0a02 */
[----:B------:R-:W-:Y:S01]  /*14ae0*/  IMAD R6, R3, UR12, R6 ;  /* 0x0000000c03067c24 */ /* 0x000fe2000f8e0206 */
        /* <DEDUP_REMOVED lines=10> */
[----:B------:R-:W-:Y:S02]  /*14b90*/  IADD3 R5, P0, R2, UR10, RZ ;  /* 0x0000000a02057c10 */ /* 0x000fe4000ff1e0ff */
[----:B------:R-:W-:Y:S02]  /*14ba0*/  LOP3.LUT R19, R20, 0x7f, RZ, 0xc0, !PT ;  /* 0x0000007f14137812 */ /* 0x000fe400078ec0ff */
[----:B------:R-:W-:Y:S02]  /*14bb0*/  IADD3.X R7, R3, UR11, R7, P0, !PT ;  /* 0x0000000b03077c10 */ /* 0x000fe400087fe407 */
[----:B------:R-:W-:Y:S01]  /*14bc0*/  SHF.R.U32.HI R19, RZ, 0x2, R19 ;  /* 0x00000002ff137819 */ /* 0x000fe20000011613 */
[----:B--2---:R-:W-:Y:S06]  /*14bd0*/  BRA.DIV UR4, `(.L_x_941) ;  /* 0x0000003604d87947 */ /* 0x004fec000b800000 */
[----:B------:R-:W0:Y:S01]  /*14be0*/  SHFL.IDX PT, R3, R0, RZ, 0x1c1f ;  /* 0x001c1fff00037589 */ /* 0x000e2200000e0000 */
[----:B------:R-:W-:-:S03]  /*14bf0*/  VIADD R6, R19, UR43 ;  /* 0x0000002b13067c36 */ /* 0x000fc60008000000 */
[----:B------:R-:W1:Y:S02]  /*14c00*/  SHFL.IDX PT, R2, R4, RZ, 0x1c1f ;  /* 0x001c1fff04027589 */ /* 0x000e6400000e0000 */
[----:B------:R-:W-:Y:S02]  /*14c10*/  ISETP.GE.AND P1, PT, R6, UR41, PT ;  /* 0x0000002906007c0c */ /* 0x000fe4000bf26270 */
[----:B------:R-:W-:Y:S11]  /*14c20*/  SHFL.IDX PT, R14, R5, 0x1, 0x1c1f ;  /* 0x003c1f00050e7f89 */ /* 0x000ff600000e0000 */
[----:B0-----:R-:W-:-:S05]  /*14c30*/  @!P1 IADD3 R3, P0, R10, R3, RZ ;  /* 0x000000030a039210 */ /* 0x001fca0007f1e0ff */
[----:B-1----:R-:W-:-:S05]  /*14c40*/  @!P1 IMAD.X R2, RZ, RZ, R2, P0 ;  /* 0x000000ffff029224 */ /* 0x002fca00000e0602 */
[----:B------:R-:W-:-:S04]  /*14c50*/  @!P1 LOP3.LUT R3, R3, R2, RZ, 0x3c, !PT ;  /* 0x0000000203039212 */ /* 0x000fc800078e3cff */
[----:B------:R-:W-:-:S04]  /*14c60*/  @!P1 LOP3.LUT R2, R3, R2, RZ, 0x3c, !PT ;  /* 0x0000000203029212 */ /* 0x000fc800078e3cff */
[----:B------:R-:W-:-:S05]  /*14c70*/  @!P1 LOP3.LUT R3, R3, R2, RZ, 0x3c, !PT ;  /* 0x0000000203039212 */ /* 0x000fca00078e3cff */
[----:B-----5:R0:W-:Y:S02]  /*14c80*/  @!P1 LDGSTS.E.BYPASS.LTC128B.128 [R9+0xb000], desc[UR48][R2.64], !P5 ;  /* 0x0b00000002099fae */ /* 0x0201e4000e901d70 */
[----:B0-----:R-:W-:Y:S02]  /*14c90*/  VIADD R2, R6, 0x20 ;  /* 0x0000002006027836 */ /* 0x001fe40000000000 */
[----:B------:R-:W0:Y:S03]  /*14ca0*/  SHFL.IDX PT, R3, R0, 0x1, 0x1c1f ;  /* 0x003c1f0000037f89 */ /* 0x000e2600000e0000 */
[----:B------:R-:W-:Y:S02]  /*14cb0*/  ISETP.GE.AND P1, PT, R2, UR41, PT ;  /* 0x0000002902007c0c */ /* 0x000fe4000bf26270 */
        /* <DEDUP_REMOVED lines=9> */
[----:B------:R-:W-:Y:S01]  /*14d50*/  ISETP.GE.AND P1, PT, R2, UR41, PT ;  /* 0x0000002902007c0c */ /* 0x000fe2000bf26270 */
        /* <DEDUP_REMOVED lines=10> */
[----:B------:R-:W-:-:S13]  /*14e00*/  ISETP.GE.AND P1, PT, R2, UR41, PT ;  /* 0x0000002902007c0c */ /* 0x000fda000bf26270 */
[----:B------:R-:W-:Y:S02]  /*14e10*/  @!P1 IADD3 R2, P0, R10, R0, RZ ;  /* 0x000000000a029210 */ /* 0x000fe40007f1e0ff */
[----:B------:R-:W-:Y:S03]  /*14e20*/  SHFL.IDX PT, R0, R7, RZ, 0x1c1f ;  /* 0x001c1fff07007589 */ /* 0x000fe600000e0000 */
[----:B--2---:R-:W-:Y:S01]  /*14e30*/  @!P1 IMAD.X R3, RZ, RZ, R4, P0 ;  /* 0x000000ffff039224 */ /* 0x004fe200000e0604 */
[----:B------:R-:W-:Y:S04]  /*14e40*/  SHFL.IDX PT, R7, R7, 0x1, 0x1c1f ;  /* 0x003c1f0007077f89 */ /* 0x000fe800000e0000 */
[----:B------:R0:W-:Y:S04]  /*14e50*/  @!P1 LDGSTS.E.BYPASS.LTC128B.128 [R9+0xc800], desc[UR48][R2.64], !P5 ;  /* 0x0c80000002099fae */ /* 0x0001e8000e901d70 */
[----:B0-----:R-:W0:Y:S01]  /*14e60*/  SHFL.IDX PT, R2, R5, RZ, 0x1c1f ;  /* 0x001c1fff05027589 */ /* 0x001e2200000e0000 */
[----:B------:R-:W-:-:S05]  /*14e70*/  VIADD R3, R6, 0x80 ;  /* 0x0000008006037836 */ /* 0x000fca0000000000 */
[----:B------:R-:W-:-:S13]  /*14e80*/  ISETP.GE.AND P1, PT, R3, UR41, PT ;  /* 0x0000002903007c0c */ /* 0x000fda000bf26270 */
[----:B0-----:R-:W-:-:S05]  /*14e90*/  @!P1 IADD3 R2, P0, R10, R2, RZ ;  /* 0x000000020a029210 */ /* 0x001fca0007f1e0ff */
[----:B------:R-:W-:-:S05]  /*14ea0*/  @!P1 IMAD.X R3, RZ, RZ, R0, P0 ;  /* 0x000000ffff039224 */ /* 0x000fca00000e0600 */
[----:B------:R0:W-:Y:S03]  /*14eb0*/  @!P1 LDGSTS.E.BYPASS.LTC128B.128 [R9+0xd000], desc[UR48][R2.64], !P5 ;  /* 0x0d00000002099fae */ /* 0x0001e6000e901d70 */
.L_x_1036:
[----:B------:R-:W-:-:S05]  /*14ec0*/  VIADD R6, R6, 0xa0 ;  /* 0x000000a006067836 */ /* 0x000fca0000000000 */
[----:B------:R-:W-:-:S13]  /*14ed0*/  ISETP.GE.AND P0, PT, R6, UR41, PT ;  /* 0x0000002906007c0c */ /* 0x000fda000bf06270 */
        /* <DEDUP_REMOVED lines=8> */
.L_x_942:
        /* <DEDUP_REMOVED lines=18> */
.L_x_1037:
[----:B------:R-:W-:Y:S05]  /*15080*/  BSYNC B0 ;  /* 0x0000000000007941 */ /* 0x000fea0003800000 */
.L_x_943:
[----:B------:R-:W-:-:S04]  /*15090*/  UIADD3 UR4, UR44, -0x2, URZ ;  /* 0xfffffffe2c047890 */ /* 0x000fc8000fffe03f */
[----:B------:R-:W-:-:S06]  /*150a0*/  UISETP.GE.AND UP0, UPT, UR4, UR45, UPT ;  /* 0x0000002d0400728c */ /* 0x000fcc000bf06270 */
[----:B------:R-:W-:-:S13]  /*150b0*/  PLOP3.LUT P0, PT, PT, PT, UP0, 0x40, 0x0 ;  /* 0x000000000000781c */ /* 0x000fda0003f0e808 */
[----:B------:R-:W-:Y:S05]  /*150c0*/  @P0 BRA `(.L_x_945) ;  /* 0x0000001400140947 */ /* 0x000fea0003800000 */
[----:B------:R1:W5:Y:S01]  /*150d0*/  LDL.LU R22, [R1] ;  /* 0x0000000001167983 */ /* 0x0003620000300800 */
[----:B------:R-:W-:Y:S02]  /*150e0*/  IMAD.MOV.U32 R21, RZ, RZ, R28 ;  /* 0x000000ffff157224 */ /* 0x000fe400078e001c */
[----:B------:R-:W-:-:S07]  /*150f0*/  IMAD.U32 R29, RZ, RZ, UR4 ;  /* 0x00000004ff1d7e24 */ /* 0x000fce000f8e00ff */
.L_x_965:
[----:B--2---:R-:W2:Y:S01]  /*15100*/  LDL R2, [R1+0x14] ;  /* 0x0000140001027983 */ /* 0x004ea20000100800 */
[----:B0-----:R-:W3:Y:S03]  /*15110*/  LDC R3, c[0x0][0x430] ;  /* 0x00010c00ff037b82 */ /* 0x001ee60000000800 */
[----:B------:R-:W4:Y:S04]  /*15120*/  LDL R5, [R1+0x10] ;  /* 0x0000100001057983 */ /* 0x000f280000100800 */
[----:B------:R-:W4:Y:S01]  /*15130*/  LDL R10, [R1+0x4] ;  /* 0x00000400010a7983 */ /* 0x000f220000100800 */
[----:B0-----:R-:W0:Y:S01]  /*15140*/  S2R R0, SR_TID.X ;  /* 0x0000000000007919 */ /* 0x001e220000002100 */
[----:B-1----:R-:W1:Y:S01]  /*15150*/  S2R R7, SR_TID.X ;  /* 0x0000000000077919 */ /* 0x002e620000002100 */
[----:B---3--:R-:W-:-:S13]  /*15160*/  ISETP.NE.AND P0, PT, R3, 0x1, PT ;  /* 0x000000010300780c */ /* 0x008fda0003f05270 */
[----:B------:R-:W3:Y:S01]  /*15170*/  @P0 LDC R4, c[0x0][0x434] ;  /* 0x00010d00ff040b82 */ /* 0x000ee20000000800 */
[----:B0-----:R-:W-:-:S07]  /*15180*/  LOP3.LUT R6, R0, 0x7f, RZ, 0xc0, !PT ;  /* 0x0000007f00067812 */ /* 0x001fce00078ec0ff */
[----:B------:R-:W0:Y:S01]  /*15190*/  @P0 LDC R3, c[0x0][0x438] ;  /* 0x00010e00ff030b82 */ /* 0x000e220000000800 */
[----:B-1----:R-:W-:Y:S01]  /*151a0*/  IMAD.SHL.U32 R9, R7, 0x20, RZ ;  /* 0x0000002007097824 */ /* 0x002fe200078e00ff */
[----:B------:R-:W-:-:S06]  /*151b0*/  SHF.R.U32.HI R6, RZ, 0x2, R6 ;  /* 0x00000002ff067819 */ /* 0x000fcc0000011606 */
[----:B------:R-:W1:Y:S01]  /*151c0*/  @P0 LDC R0, c[0x0][0x434] ;  /* 0x00010d00ff000b82 */ /* 0x000e620000000800 */
[----:B------:R-:W-:Y:S01]  /*151d0*/  LOP3.LUT R9, R6, 0x60, R9, 0xf8, !PT ;  /* 0x0000006006097812 */ /* 0x000fe200078ef809 */
[----:B------:R-:W-:Y:S01]  /*151e0*/  IMAD.SHL.U32 R11, R7, 0x20, RZ ;  /* 0x00000020070b7824 */ /* 0x000fe200078e00ff */
[----:B------:R-:W-:Y:S05]  /*151f0*/  YIELD ;  /* 0x0000000000007946 */ /* 0x000fea0003800000 */
[----:B------:R-:W-:Y:S01]  /*15200*/  ULDC.64 UR6, c[0x0][0x428] ;  /* 0x00010a0000067ab9 */ /* 0x000fe20000000a00 */
[----:B------:R-:W-:Y:S01]  /*15210*/  ULDC.64 UR8, c[0x0][0x418] ;  /* 0x0001060000087ab9 */ /* 0x000fe20000000a00 */
[----:B------:R-:W-:Y:S01]  /*15220*/  ULDC UR4, c[0x0][0x430] ;  /* 0x00010c0000047ab9 */ /* 0x000fe20000000800 */
[----:B--2---:R-:W-:Y:S01]  /*15230*/  IMAD R8, R29, 0xa0, R2 ;  /* 0x000000a01d087824 */ /* 0x004fe200078e0202 */
[----:B------:R-:W-:-:S04]  /*15240*/  LOP3.LUT R2, R7, 0x7f, RZ, 0xc0, !PT ;  /* 0x0000007f07027812 */ /* 0x000fc800078ec0ff */
[----:B------:R-:W-:Y:S02]  /*15250*/  SHF.R.U32.HI R6, RZ, 0x2, R2 ;  /* 0x00000002ff067819 */ /* 0x000fe40000011602 */
[----:B------:R-:W2:Y:S02]  /*15260*/  @P0 LDC R2, c[0x0][0x438] ;  /* 0x00010e00ff020b82 */ /* 0x000ea40000000800 */
[----:B------:R-:W-:Y:S01]  /*15270*/  LOP3.LUT R11, R6, 0x60, R11, 0xf8, !PT ;  /* 0x00000060060b7812 */ /* 0x000fe200078ef80b */
[----:B------:R-:W-:-:S03]  /*15280*/  IMAD.IADD R9, R9, 0x1, R8 ;  /* 0x0000000109097824 */ /* 0x000fc600078e0208 */
[----:B------:R-:W-:Y:S01]  /*15290*/  LOP3.LUT R11, R11, 0x80, RZ, 0xfc, !PT ;  /* 0x000000800b0b7812 */ /* 0x000fe200078efcff */
[----:B---3--:R-:W-:-:S04]  /*152a0*/  @P0 IMAD.HI.U32 R4, R9, R4, RZ ;  /* 0x0000000409040227 */ /* 0x008fc800078e00ff */
[----:B------:R-:W-:Y:S02]  /*152b0*/  IMAD.IADD R8, R11, 0x1, R8 ;  /* 0x000000010b087824 */ /* 0x000fe400078e0208 */
[----:B------:R-:W-:Y:S01]  /*152c0*/  IMAD.MOV.U32 R7, RZ, RZ, R9 ;  /* 0x000000ffff077224 */ /* 0x000fe200078e0009 */
[----:B0-----:R-:W-:Y:S01]  /*152d0*/  @P0 SHF.R.U32.HI R7, RZ, R3, R4 ;  /* 0x00000003ff070219 */ /* 0x001fe20000011604 */
[----:B-1----:R-:W-:-:S04]  /*152e0*/  @P0 IMAD.HI.U32 R3, R8, R0, RZ ;  /* 0x0000000008030227 */ /* 0x002fc800078e00ff */
[----:B------:R-:W-:Y:S02]  /*152f0*/  IMAD.MOV.U32 R0, RZ, RZ, R8 ;  /* 0x000000ffff007224 */ /* 0x000fe400078e0008 */
[----:B----4-:R-:W-:Y:S01]  /*15300*/  IMAD R6, R5, UR6, RZ ;  /* 0x0000000605067c24 */ /* 0x010fe2000f8e02ff */
[----:B--2---:R-:W-:Y:S01]  /*15310*/  @P0 SHF.R.U32.HI R0, RZ, R2, R3 ;  /* 0x00000002ff000219 */ /* 0x004fe20000011603 */
[--C-:B------:R-:W-:Y:S01]  /*15320*/  IMAD.MOV.U32 R2, RZ, RZ, R7.reuse ;  /* 0x000000ffff027224 */ /* 0x100fe200078e0007 */
[----:B------:R-:W-:Y:S01]  /*15330*/  SHF.R.S32.HI R3, RZ, 0x1f, R7 ;  /* 0x0000001fff037819 */ /* 0x000fe20000011407 */
[C---:B------:R-:W-:Y:S02]  /*15340*/  IMAD R6, R10.reuse, UR7, R6 ;  /* 0x000000070a067c24 */ /* 0x040fe4000f8e0206 */
[----:B------:R-:W-:-:S04]  /*15350*/  IMAD.WIDE.U32 R2, R10, UR6, R2 ;  /* 0x000000060a027c25 */ /* 0x000fc8000f8e0002 */
[----:B------:R-:W-:Y:S01]  /*15360*/  IMAD.IADD R3, R6, 0x1, R3 ;  /* 0x0000000106037824 */ /* 0x000fe200078e0203 */
[----:B------:R-:W-:-:S04]  /*15370*/  LEA R4, P0, R2, UR8, 0x2 ;  /* 0x0000000802047c11 */ /* 0x000fc8000f8010ff */
[----:B------:R-:W-:-:S05]  /*15380*/  LEA.HI.X R5, R2, UR9, R3, 0x2, P0 ;  /* 0x0000000902057c11 */ /* 0x000fca00080f1403 */
[----:B------:R-:W2:Y:S01]  /*15390*/  LDG.E R4, desc[UR48][R4.64] ;  /* 0x0000003004047981 */ /* 0x000ea2000c1e1900 */
[----:B------:R-:W-:Y:S01]  /*153a0*/  ISETP.GT.U32.AND P1, PT, R11, 0x9f, PT ;  /* 0x0000009f0b00780c */ /* 0x000fe20003f24070 */
[----:B------:R-:W-:-:S04]  /*153b0*/  IMAD.MOV R2, RZ, RZ, -R7 ;  /* 0x000000ffff027224 */ /* 0x000fc800078e0a07 */
[----:B------:R-:W-:-:S08]  /*153c0*/  IMAD R9, R2, UR4, R9 ;  /* 0x0000000402097c24 */ /* 0x000fd0000f8e0209 */
[--C-:B------:R-:W-:Y:S01]  /*153d0*/  @!P1 SHF.R.S32.HI R3, RZ, 0x1f, R0.reuse ;  /* 0x0000001fff039819 */ /* 0x100fe20000011400 */
[----:B------:R-:W-:-:S04]  /*153e0*/  @!P1 IMAD.MOV.U32 R2, RZ, RZ, R0 ;  /* 0x000000ffff029224 */ /* 0x000fc800078e0000 */
[----:B------:R-:W-:-:S04]  /*153f0*/  @!P1 IMAD.WIDE.U32 R2, R10, UR6, R2 ;  /* 0x000000060a029c25 */ /* 0x000fc8000f8e0002 */
[----:B------:R-:W-:Y:S01]  /*15400*/  @!P1 IMAD.IADD R6, R6, 0x1, R3 ;  /* 0x0000000106069824 */ /* 0x000fe200078e0203 */
[----:B------:R-:W-:Y:S01]  /*15410*/  @!P1 LEA R10, P0, R2, UR8, 0x2 ;  /* 0x00000008020a9c11 */ /* 0x000fe2000f8010ff */
[----:B------:R-:W-:-:S03]  /*15420*/  VIADD R28, R21, 0x1 ;  /* 0x00000001151c7836 */ /* 0x000fc60000000000 */
[----:B------:R-:W-:Y:S02]  /*15430*/  @!P1 LEA.HI.X R11, R2, UR9, R6, 0x2, P0 ;  /* 0x00000009020b9c11 */ /* 0x000fe400080f1406 */
[----:B------:R-:W-:-:S04]  /*15440*/  ISETP.NE.AND P0, PT, R28, 0x2, PT ;  /* 0x000000021c00780c */ /* 0x000fc80003f05270 */
[----:B------:R-:W-:-:S04]  /*15450*/  SEL R2, RZ, 0x1, P0 ;  /* 0x00000001ff027807 */ /* 0x000fc80000000000 */
[----:B-----5:R-:W-:Y:S01]  /*15460*/  LOP3.LUT R2, R22, R2, RZ, 0x3c, !PT ;  /* 0x0000000216027212 */ /* 0x020fe200078e3cff */
[----:B------:R-:W-:-:S04]  /*15470*/  IMAD.U32 R12, RZ, RZ, UR51 ;  /* 0x00000033ff0c7e24 */ /* 0x000fc8000f8e00ff */
[----:B------:R0:W-:Y:S01]  /*15480*/  STL [R1], R2 ;  /* 0x0000000201007387 */ /* 0x0001e20000100800 */
[----:B------:R-:W-:Y:S01]  /*15490*/  ISETP.NE.AND P2, PT, R12, 0x3, PT ;  /* 0x000000030c00780c */ /* 0x000fe20003f45270 */
[----:B------:R-:W-:Y:S02]  /*154a0*/  IMAD.MOV R0, RZ, RZ, -R0 ;  /* 0x000000ffff007224 */ /* 0x000fe400078e0a00 */
[----:B------:R-:W-:Y:S02]  /*154b0*/  IMAD.MOV.U32 R7, RZ, RZ, RZ ;  /* 0x000000ffff077224 */ /* 0x000fe400078e00ff */
[----:B------:R-:W-:Y:S02]  /*154c0*/  IMAD R8, R0, UR4, R8 ;  /* 0x0000000400087c24 */ /* 0x000fe4000f8e0208 */
[----:B------:R-:W-:Y:S01]  /*154d0*/  IMAD.MOV.U32 R0, RZ, RZ, R29 ;  /* 0x000000ffff007224 */ /* 0x000fe200078e001d */
[----:B------:R-:W-:Y:S01]  /*154e0*/  SEL R28, R28, RZ, P0 ;  /* 0x000000ff1c1c7207 */ /* 0x000fe20000000000 */
[----:B------:R0:W5:Y:S01]  /*154f0*/  @!P1 LDG.E R7, desc[UR48][R10.64] ;  /* 0x000000300a079981 */ /* 0x000162000c1e1900 */
[----:B------:R-:W-:-:S02]  /*15500*/  VIADD R29, R29, 0xffffffff ;  /* 0xffffffff1d1d7836 */ /* 0x000fc40000000000 */
[----:B------:R-:W-:Y:S02]  /*15510*/  ISETP.GT.AND P1, PT, R0, UR45, PT ;  /* 0x0000002d00007c0c */ /* 0x000fe4000bf24270 */
[----:B--2---:R-:W-:Y:S01]  /*15520*/  SHF.R.S32.HI R26, RZ, 0x1f, R4 ;  /* 0x0000001fff1a7819 */ /* 0x004fe20000011404 */
[----:B0-----:R-:W-:Y:S10]  /*15530*/  @!P2 BRA `(.L_x_946) ;  /* 0x000000000004a947 */ /* 0x001ff40003800000 */
[----:B------:R-:W-:Y:S01]  /*15540*/  BPT.TRAP 0x1 ;  /* 0x000000040000795c */ /* 0x000fe20000300000 */
.L_x_946:
[----:B------:R-:W-:Y:S01]  /*15550*/  IMAD R0, R28, 0x8, R17 ;  /* 0x000000081c007824 */ /* 0x000fe200078e0211 */
[----:B------:R-:W-:Y:S01]  /*15560*/  SHF.L.U32 R27, R2, 0x1f, RZ ;  /* 0x0000001f021b7819 */ /* 0x000fe200000006ff */
[----:B------:R-:W-:Y:S01]  /*15570*/  BSSY B0, `(.L_x_947) ;  /* 0x0000004000007945 */ /* 0x000fe20003800000 */
[----:B------:R-:W-:Y:S02]  /*15580*/  SHF.R.S32.HI R25, RZ, 0x1f, R9 ;  /* 0x0000001fff197819 */ /* 0x000fe40000011409 */
[----:B------:R-:W0:Y:S02]  /*15590*/  SYNCS.PHASECHK.TRANS64.TRYWAIT P0, [R0+URZ+0x13280], R27 ;  /* 0x0132801b000075a7 */ /* 0x000e24000800017f */
[----:B0-----:R-:W-:Y:S05]  /*155a0*/  @!P0 BRA `(.L_x_948) ;  /* 0x00000034004c8947 */ /* 0x001fea0003800000 */
.L_x_1038:
[----:B------:R-:W-:Y:S05]  /*155b0*/  BSYNC B0 ;  /* 0x0000000000007941 */ /* 0x000fea0003800000 */
.L_x_947:
        /* <DEDUP_REMOVED lines=17> */
[----:B------:R-:W-:-:S03]  /*156d0*/  IMAD.WIDE.U32 R2, R18, UR8, R2 ;  /* 0x0000000812027c25 */ /* 0x000fc6000f8e0002 */
[----:B------:R-:W-:Y:S01]  /*156e0*/  IADD3 R5, P0, R2, UR10, RZ ;  /* 0x0000000a02057c10 */ /* 0x000fe2000ff1e0ff */
        /* <DEDUP_REMOVED lines=43> */
.L_x_1050:
        /* <DEDUP_REMOVED lines=11> */
.L_x_950:
        /* <DEDUP_REMOVED lines=11> */
.L_x_951:
[----:B------:R2:W-:Y:S01]  /*15b00*/  SYNCS.ARRIVE.TRANS64.A1T0 RZ, [R0+URZ+0x13270], RZ ;  /* 0x013270ff00ff79a7 */ /* 0x0005e2000810003f */
[----:B------:R-:W-:Y:S05]  /*15b10*/  @!P3 BRA `(.L_x_952) ;  /* 0x000000000004b947 */ /* 0x000fea0003800000 */
[----:B------:R-:W-:Y:S01]  /*15b20*/  BPT.TRAP 0x1 ;  /* 0x000000040000795c */ /* 0x000fe20000300000 */
.L_x_952:
[----:B------:R-:W3:Y:S01]  /*15b30*/  SYNCS.PHASECHK.TRANS64.TRYWAIT P0, [R0+URZ+0x13240], R27 ;  /* 0x0132401b000075a7 */ /* 0x000ee2000800017f */
[----:B------:R-:W-:Y:S04]  /*15b40*/  BSSY B0, `(.L_x_953) ;  /* 0x0000002000007945 */ /* 0x000fe80003800000 */
[----:B---3--:R-:W-:Y:S05]  /*15b50*/  @!P0 BRA `(.L_x_954) ;  /* 0x0000003400908947 */ /* 0x008fea0003800000 */
.L_x_1051:
[----:B------:R-:W-:Y:S05]  /*15b60*/  BSYNC B0 ;  /* 0x0000000000007941 */ /* 0x000fea0003800000 */
.L_x_953:
[----:B------:R-:W4:Y:S01]  /*15b70*/  LDL R10, [R1+0x8] ;  /* 0x00000800010a7983 */ /* 0x000f220000100800 */
[----:B------:R-:W-:Y:S01]  /*15b80*/  ULDC.64 UR4, c[0x0][0x300] ;  /* 0x0000c00000047ab9 */ /* 0x000fe20000000a00 */
[----:B------:R-:W-:Y:S01]  /*15b90*/  ULDC.64 UR6, c[0x0][0x310] ;  /* 0x0000c40000067ab9 */ /* 0x000fe20000000a00 */
[----:B------:R-:W-:Y:S01]  /*15ba0*/  IMAD R5, R25, UR4, RZ ;  /* 0x0000000419057c24 */ /* 0x000fe2000f8e02ff */
[----:B------:R-:W-:Y:S01]  /*15bb0*/  LOP3.LUT P2, RZ, R16, 0x1, RZ, 0xc0, !PT ;  /* 0x0000000110ff7812 */ /* 0x000fe2000784c0ff */
[----:B------:R-:W-:-:S04]  /*15bc0*/  IMAD.WIDE.U32 R2, R9, UR4, RZ ;  /* 0x0000000409027c25 */ /* 0x000fc8000f8e00ff */
[----:B------:R-:W-:Y:S02]  /*15bd0*/  IMAD R5, R9, UR5, R5 ;  /* 0x0000000509057c24 */ /* 0x000fe4000f8e0205 */
[----:B------:R-:W-:Y:S02]  /*15be0*/  IMAD R26, R26, UR6, RZ ;  /* 0x000000061a1a7c24 */ /* 0x000fe4000f8e02ff */
[----:B------:R-:W-:Y:S02]  /*15bf0*/  IMAD.IADD R3, R3, 0x1, R5 ;  /* 0x0000000103037824 */ /* 0x000fe400078e0205 */
        /* <DEDUP_REMOVED lines=49> */
.L_x_1063:
        /* <DEDUP_REMOVED lines=8> */
.L_x_956:
        /* <DEDUP_REMOVED lines=11> */
.L_x_957:
[----:B------:R2:W-:Y:S02]  /*16040*/  SYNCS.ARRIVE.TRANS64.A1T0 RZ, [R0+URZ+0x13230], RZ ;  /* 0x013230ff00ff79a7 */ /* 0x0005e4000810003f */
[----:B--23--:R-:W-:-:S05]  /*16050*/  IMAD.U32 R0, RZ, RZ, UR50 ;  /* 0x00000032ff007e24 */ /* 0x00cfca000f8e00ff */
[----:B------:R-:W-:-:S13]  /*16060*/  ISETP.NE.AND P0, PT, R0, 0x3, PT ;  /* 0x000000030000780c */ /* 0x000fda0003f05270 */
[----:B------:R-:W-:Y:S05]  /*16070*/  @!P0 BRA `(.L_x_958) ;  /* 0x0000000000048947 */ /* 0x000fea0003800000 */
[----:B------:R-:W-:Y:S01]  /*16080*/  BPT.TRAP 0x1 ;  /* 0x000000040000795c */ /* 0x000fe20000300000 */
.L_x_958:
[----:B------:R-:W-:Y:S01]  /*16090*/  LOP3.LUT R3, R22, 0x1, RZ, 0x3c, !PT ;  /* 0x0000000116037812 */ /* 0x000fe200078e3cff */
[----:B------:R-:W-:Y:S01]  /*160a0*/  IMAD R2, R21, 0x8, R17 ;  /* 0x0000000815027824 */ /* 0x000fe200078e0211 */
[----:B------:R-:W-:Y:S02]  /*160b0*/  BSSY B0, `(.L_x_959) ;  /* 0x0000004000007945 */ /* 0x000fe40003800000 */
[----:B------:R-:W-:-:S04]  /*160c0*/  SHF.L.U32 R3, R3, 0x1f, RZ ;  /* 0x0000001f03037819 */ /* 0x000fc800000006ff */
[----:B------:R-:W0:Y:S02]  /*160d0*/  SYNCS.PHASECHK.TRANS64.TRYWAIT P2, [R2+URZ+0x13270], R3 ;  /* 0x01327003020075a7 */ /* 0x000e24000804017f */
[----:B0-----:R-:W-:Y:S05]  /*160e0*/  @!P2 BRA `(.L_x_960) ;  /* 0x00000034009ca947 */ /* 0x001fea0003800000 */
.L_x_1064:
[----:B------:R-:W-:Y:S05]  /*160f0*/  BSYNC B0 ;  /* 0x0000000000007941 */ /* 0x000fea0003800000 */
.L_x_959:
[----:B------:R-:W-:-:S05]  /*16100*/  IMAD.U32 R0, RZ, RZ, UR51 ;  /* 0x00000033ff007e24 */ /* 0x000fca000f8e00ff */
[----:B------:R-:W-:-:S13]  /*16110*/  ISETP.NE.AND P2, PT, R0, 0x3, PT ;  /* 0x000000030000780c */ /* 0x000fda0003f45270 */
[----:B------:R-:W-:Y:S05]  /*16120*/  @!P2 BRA `(.L_x_961) ;  /* 0x000000000004a947 */ /* 0x000fea0003800000 */
[----:B------:R-:W-:Y:S01]  /*16130*/  BPT.TRAP 0x1 ;  /* 0x000000040000795c */ /* 0x000fe20000300000 */
.L_x_961:
[----:B------:R-:W-:Y:S01]  /*16140*/  SHF.L.U32 R5, R22, 0x1f, RZ ;  /* 0x0000001f16057819 */ /* 0x000fe200000006ff */
[----:B0-----:R-:W-:-:S03]  /*16150*/  IMAD R3, R21, 0x2800, RZ ;  /* 0x0000280015037824 */ /* 0x001fc600078e02ff */
[----:B------:R-:W0:Y:S02]  /*16160*/  SYNCS.PHASECHK.TRANS64.TRYWAIT P2, [R2+URZ+0x13260], R5 ;  /* 0x01326005020075a7 */ /* 0x000e24000804017f */
[----:B0-----:R-:W-:Y:S05]  /*16170*/  @!P2 BRA `(.L_x_962) ;  /* 0x00000034008ca947 */ /* 0x001fea0003800000 */
.L_x_1065:
[----:B------:R-:W2:Y:S04]  /*16180*/  LDL R0, [R1+0x24] ;  /* 0x0000240001007983 */ /* 0x000ea80000100800 */
[----:B------:R-:W3:Y:S01]  /*16190*/  LDL R10, [R1+0x20] ;  /* 0x00002000010a7983 */ /* 0x000ee20000100800 */
[----:B------:R-:W-:Y:S05]  /*161a0*/  WARPSYNC.ALL ;  /* 0x0000000000007948 */ /* 0x000fea0003800000 */
[----:B------:R-:W-:-:S05]  /*161b0*/  IMAD.U32 R12, RZ, RZ, UR51 ;  /* 0x00000033ff0c7e24 */ /* 0x000fca000f8e00ff */
[----:B------:R-:W-:Y:S02]  /*161c0*/  ISETP.NE.AND P2, PT, R12, 0x3, PT ;  /* 0x000000030c00780c */ /* 0x000fe40003f45270 */
[C---:B--2---:R-:W-:Y:S02]  /*161d0*/  LOP3.LUT R0, R3.reuse, R0, RZ, 0xfc, !PT ;  /* 0x0000000003007212 */ /* 0x044fe400078efcff */
[----:B---3--:R-:W-:-:S03]  /*161e0*/  LOP3.LUT R3, R3, R10, RZ, 0xfc, !PT ;  /* 0x0000000a03037212 */ /* 0x008fc600078efcff */
[C---:B------:R-:W-:Y:S02]  /*161f0*/  IMAD.IADD R0, R17.reuse, 0x1, R0 ;  /* 0x0000000111007824 */ /* 0x040fe400078e0200 */
[----:B------:R-:W-:-:S03]  /*16200*/  IMAD.IADD R3, R17, 0x1, R3 ;  /* 0x0000000111037824 */ /* 0x000fc600078e0203 */
[----:B0-----:R-:W4:Y:S02]  /*16210*/  LDSM.16.MT88.4 R4, [R0+0x6000] ;  /* 0x006000000004783b */ /* 0x001f240000004200 */
[C-C-:B----4-:R-:W-:Y:S02]  /*16220*/  PRMT R8, R4.reuse, 0x6420, R5.reuse ;  /* 0x0000642004087816 */ /* 0x150fe40000000005 */
        /* <DEDUP_REMOVED lines=36> */
.L_x_963:
[----:B--2---:R2:W-:Y:S01]  /*16470*/  SYNCS.ARRIVE.TRANS64.A1T0 RZ, [R2+URZ+0x13250], RZ ;  /* 0x013250ff02ff79a7 */ /* 0x0045e2000810003f */
[----:B------:R-:W-:Y:S06]  /*16480*/  BAR.SYNC.DEFER_BLOCKING 0x2, 0x80 ;  /* 0x0082000000007b1d */ /* 0x000fec0000010000 */
[----:B------:R-:W-:Y:S05]  /*16490*/  @!P0 BRA `(.L_x_964) ;  /* 0x0000000000048947 */ /* 0x000fea0003800000 */
[----:B------:R-:W-:Y:S01]  /*164a0*/  BPT.TRAP 0x1 ;  /* 0x000000040000795c */ /* 0x000fe20000300000 */
.L_x_964:
[----:B------:R-:W3:Y:S01]  /*164b0*/  LDL R0, [R1+0x18] ;  /* 0x0000180001007983 */ /* 0x000ee20000100800 */
[----:B--2---:R-:W-:Y:S02]  /*164c0*/  VIADD R2, R2, 0x13280 ;  /* 0x0001328002027836 */ /* 0x004fe40000000000 */
[----:B------:R-:W-:Y:S01]  /*164d0*/  IMAD.MOV.U32 R21, RZ, RZ, R28 ;  /* 0x000000ffff157224 */ /* 0x000fe200078e001c */
[----:B------:R2:W5:Y:S02]  /*164e0*/  LDL R22, [R1] ;  /* 0x0000000001167983 */ /* 0x0005640000100800 */
[----:B---3--:R-:W-:-:S04]  /*164f0*/  PRMT R2, R0, 0x654, R2 ;  /* 0x0000065400027816 */ /* 0x008fc80000000002 */
[----:B------:R2:W-:Y:S01]  /*16500*/  SYNCS.ARRIVE.TRANS64.RED.A1T0 RZ, [R2+URZ], RZ ;  /* 0x000000ff02ff79a7 */ /* 0x0005e2000810043f */
[----:B------:R-:W-:Y:S05]  /*16510*/  @P1 BRA `(.L_x_965) ;  /* 0xffffffe800f81947 */ /* 0x000fea000383ffff */
.L_x_945:
[----:B0-----:R-:W0:Y:S01]  /*16520*/  S2R R0, SR_TID.X ;  /* 0x0000000000007919 */ /* 0x001e220000002100 */
[----:B------:R-:W-:Y:S01]  /*16530*/  BSSY B0, `(.L_x_966) ;  /* 0x0000012000007945 */ /* 0x000fe20003800000 */
[----:B------:R-:W-:Y:S01]  /*16540*/  IMAD.U32 R6, RZ, RZ, UR50 ;  /* 0x00000032ff067e24 */ /* 0x000fe2000f8e00ff */
[----:B0-----:R-:W-:-:S04]  /*16550*/  LOP3.LUT R0, R0, 0x7f, RZ, 0xc0, !PT ;  /* 0x0000007f00007812 */ /* 0x001fc800078ec0ff */
[----:B------:R-:W-:-:S13]  /*16560*/  ISETP.NE.AND P0, PT, R0, RZ, PT ;  /* 0x000000ff0000720c */ /* 0x000fda0003f05270 */
[----:B------:R-:W-:Y:S05]  /*16570*/  @P0 BRA `(.L_x_967) ;  /* 0x0000000000340947 */ /* 0x000fea0003800000 */
[----:B------:R-:W0:Y:S01]  /*16580*/  S2R R5, SR_LANEID ;  /* 0x0000000000057919 */ /* 0x000e220000000000 */
[----:B------:R-:W-:Y:S01]  /*16590*/  VOTEU.ANY UR4, UPT, PT ;  /* 0x0000000000047886 */ /* 0x000fe200038e0100 */
[----:B--2---:R-:W2:Y:S01]  /*165a0*/  LDC.64 R2, c[0x0][0xc80] ;  /* 0x00032000ff027b82 */ /* 0x004ea20000000a00 */
[----:B------:R-:W0:Y:S02]  /*165b0*/  FLO.U32 R0, UR4 ;  /* 0x0000000400007d00 */ /* 0x000e2400080e0000 */
[----:B0-----:R-:W-:-:S06]  /*165c0*/  ISETP.EQ.U32.AND P1, PT, R0, R5, PT ;  /* 0x000000050000720c */ /* 0x001fcc0003f22070 */
[----:B------:R-:W2:Y:S07]  /*165d0*/  POPC R5, UR4 ;  /* 0x0000000400057d09 */ /* 0x000eae0008000000 */
[----:B--2---:R-:W2:Y:S01]  /*165e0*/  @P1 ATOMG.E.ADD.STRONG.GPU PT, R3, desc[UR48][R2.64], R5 ;  /* 0x00000005020319a8 */ /* 0x004ea200081ee1f0 */
[----:B------:R-:W0:Y:S02]  /*165f0*/  S2R R4, SR_LTMASK ;  /* 0x0000000000047919 */ /* 0x000e240000003900 */
[----:B0-----:R-:W-:-:S04]  /*16600*/  LOP3.LUT R4, R4, UR4, RZ, 0xc0, !PT ;  /* 0x0000000404047c12 */ /* 0x001fc8000f8ec0ff */
[----:B------:R-:W0:Y:S01]  /*16610*/  POPC R7, R4 ;  /* 0x0000000400077309 */ /* 0x000e220000000000 */
[----:B--2---:R-:W0:Y:S02]  /*16620*/  SHFL.IDX PT, R0, R3, R0, 0x1f ;  /* 0x00001f0003007589 */ /* 0x004e2400000e0000 */
[----:B0-----:R-:W-:-:S05]  /*16630*/  IADD3 R0, R0, UR46, R7 ;  /* 0x0000002e00007c10 */ /* 0x001fca000fffe007 */
[----:B------:R0:W-:Y:S02]  /*16640*/  STL [R1+0x28], R0 ;  /* 0x0000280001007387 */ /* 0x0001e40000100800 */
.L_x_967:
[----:B------:R-:W-:Y:S05]  /*16650*/  BSYNC B0 ;  /* 0x0000000000007941 */ /* 0x000fea0003800000 */
.L_x_966:
[----:B------:R-:W-:-:S13]  /*16660*/  ISETP.NE.AND P1, PT, R6, 0x3, PT ;  /* 0x000000030600780c */ /* 0x000fda0003f25270 */
[----:B------:R-:W-:Y:S05]  /*16670*/  @!P1 BRA `(.L_x_968) ;  /* 0x0000000000049947 */ /* 0x000fea0003800000 */
[----:B------:R-:W-:Y:S01]  /*16680*/  BPT.TRAP 0x1 ;  /* 0x000000040000795c */ /* 0x000fe20000300000 */
.L_x_968:
[----:B0-----:R-:W3:Y:S01]  /*16690*/  LDL R0, [R1] ;  /* 0x0000000001007983 */ /* 0x001ee20000100800 */
[----:B------:R-:W-:Y:S01]  /*166a0*/  IMAD R3, R28, 0x8, R17 ;  /* 0x000000081c037824 */ /* 0x000fe200078e0211 */
[----:B------:R-:W-:Y:S01]  /*166b0*/  BSSY B0, `(.L_x_969) ;  /* 0x0000005000007945 */ /* 0x000fe20003800000 */
[----:B---3--:R-:W-:-:S04]  /*166c0*/  LOP3.LUT R0, R0, 0x1, RZ, 0x3c, !PT ;  /* 0x0000000100007812 */ /* 0x008fc800078e3cff */
[----:B------:R-:W-:-:S04]  /*166d0*/  SHF.L.U32 R0, R0, 0x1f, RZ ;  /* 0x0000001f00007819 */ /* 0x000fc800000006ff */
[----:B------:R-:W0:Y:S02]  /*166e0*/  SYNCS.PHASECHK.TRANS64.TRYWAIT P2, [R3+URZ+0x13270], R0 ;  /* 0x01327000030075a7 */ /* 0x000e24000804017f */
[----:B0-----:R-:W-:Y:S05]  /*166f0*/  @!P2 BRA `(.L_x_970) ;  /* 0x000000300040a947 */ /* 0x001fea0003800000 */
.L_x_1066:
[----:B------:R-:W-:Y:S05]  /*16700*/  BSYNC B0 ;  /* 0x0000000000007941 */ /* 0x000fea0003800000 */
.L_x_969:
[----:B--2---:R-:W-:-:S05]  /*16710*/  IMAD.U32 R2, RZ, RZ, UR51 ;  /* 0x00000033ff027e24 */ /* 0x004fca000f8e00ff */
[----:B------:R-:W-:-:S13]  /*16720*/  ISETP.NE.AND P2, PT, R2, 0x3, PT ;  /* 0x000000030200780c */ /* 0x000fda0003f45270 */
[----:B------:R-:W-:Y:S05]  /*16730*/  @!P2 BRA `(.L_x_971) ;  /* 0x000000000004a947 */ /* 0x000fea0003800000 */
[----:B------:R-:W-:Y:S01]  /*16740*/  BPT.TRAP 0x1 ;  /* 0x000000040000795c */ /* 0x000fe20000300000 */
.L_x_971:
[----:B0-----:R-:W2:Y:S02]  /*16750*/  LDL R0, [R1] ;  /* 0x0000000001007983 */ /* 0x001ea40000100800 */
[----:B--2---:R-:W-:-:S04]  /*16760*/  SHF.L.U32 R0, R0, 0x1f, RZ ;  /* 0x0000001f00007819 */ /* 0x004fc800000006ff */
[----:B------:R-:W0:Y:S02]  /*16770*/  SYNCS.PHASECHK.TRANS64.TRYWAIT P2, [R3+URZ+0x13260], R0 ;  /* 0x01326000030075a7 */ /* 0x000e24000804017f */
[----:B0-----:R-:W-:Y:S05]  /*16780*/  @!P2 BRA `(.L_x_972) ;  /* 0x000000300030a947 */ /* 0x001fea0003800000 */
.L_x_1067:
[----:B------:R-:W0:Y:S04]  /*16790*/  LDL R4, [R1+0x24] ;  /* 0x0000240001047983 */ /* 0x000e280000100800 */
[----:B------:R-:W2:Y:S01]  /*167a0*/  LDL R10, [R1+0x20] ;  /* 0x00002000010a7983 */ /* 0x000ea20000100800 */
[----:B------:R-:W-:Y:S01]  /*167b0*/  IMAD R2, R28, 0x2800, RZ ;  /* 0x000028001c027824 */ /* 0x000fe200078e02ff */
[----:B------:R-:W-:Y:S05]  /*167c0*/  WARPSYNC.ALL ;  /* 0x0000000000007948 */ /* 0x000fea0003800000 */
[----:B------:R-:W-:-:S05]  /*167d0*/  IMAD.U32 R12, RZ, RZ, UR51 ;  /* 0x00000033ff0c7e24 */ /* 0x000fca000f8e00ff */
[----:B------:R-:W-:Y:S02]  /*167e0*/  ISETP.NE.AND P2, PT, R12, 0x3, PT ;  /* 0x000000030c00780c */ /* 0x000fe40003f45270 */
[C---:B0-----:R-:W-:Y:S02]  /*167f0*/  LOP3.LUT R0, R2.reuse, R4, RZ, 0xfc, !PT ;  /* 0x0000000402007212 */ /* 0x041fe400078efcff */
[----:B--2---:R-:W-:-:S03]  /*16800*/  LOP3.LUT R2, R2, R10, RZ, 0xfc, !PT ;  /* 0x0000000a02027212 */ /* 0x004fc600078efcff */
[C---:B------:R-:W-:Y:S02]  /*16810*/  IMAD.IADD R0, R17.reuse, 0x1, R0 ;  /* 0x0000000111007824 */ /* 0x040fe400078e0200 */
        /* <DEDUP_REMOVED lines=39> */
.L_x_973:
[----:B--2---:R2:W-:Y:S01]  /*16a90*/  SYNCS.ARRIVE.TRANS64.A1T0 RZ, [R3+URZ+0x13250], RZ ;  /* 0x013250ff03ff79a7 */ /* 0x0045e2000810003f */
[----:B------:R-:W-:Y:S06]  /*16aa0*/  BAR.SYNC.DEFER_BLOCKING 0x2, 0x80 ;  /* 0x0082000000007b1d */ /* 0x000fec0000010000 */
[----:B------:R-:W-:Y:S05]  /*16ab0*/  @!P1 BRA `(.L_x_974) ;  /* 0x0000000000049947 */ /* 0x000fea0003800000 */
[----:B------:R-:W-:Y:S01]  /*16ac0*/  BPT.TRAP 0x1 ;  /* 0x000000040000795c */ /* 0x000fe20000300000 */
.L_x_974:
[----:B------:R-:W3:Y:S04]  /*16ad0*/  LDL R0, [R1+0x18] ;  /* 0x0000180001007983 */ /* 0x000ee80000100800 */
[----:B0-----:R-:W4:Y:S01]  /*16ae0*/  LDL.LU R2, [R1] ;  /* 0x0000000001027983 */ /* 0x001f220000300800 */
        /* <DEDUP_REMOVED lines=8> */
[----:B------:R0:W-:Y:S02]  /*16b70*/  STL [R1], R2 ;  /* 0x0000000201007387 */ /* 0x0001e40000100800 */
.L_x_915:
[----:B------:R-:W-:Y:S05]  /*16b80*/  BSYNC B7 ;  /* 0x0000000000077941 */ /* 0x000fea0003800000 */
.L_x_913:
[----:B--2---:R2:W5:Y:S04]  /*16b90*/  LDL R0, [R1+0x18] ;  /* 0x0000180001007983 */ /* 0x0045680000100800 */
[----:B0-----:R2:W5:Y:S01]  /*16ba0*/  LDL R2, [R1+0x28] ;  /* 0x0000280001027983 */ /* 0x0015620000100800 */
[----:B------:R-:W-:-:S13]  /*16bb0*/  LOP3.LUT P1, RZ, R16, 0x80, RZ, 0xc0, !PT ;  /* 0x0000008010ff7812 */ /* 0x000fda000782c0ff */
[----:B--2---:R-:W-:Y:S05]  /*16bc0*/  @!P1 BRA `(.L_x_975) ;  /* 0x0000000000289947 */ /* 0x004fea0003800000 */
[----:B------:R-:W0:Y:S08]  /*16bd0*/  S2UR UR4, SR_CgaCtaId ;  /* 0x00000000000479c3 */ /* 0x000e300000008800 */
[----:B------:R-:W-:Y:S01]  /*16be0*/  BAR.SYNC.DEFER_BLOCKING 0x5, 0x200 ;  /* 0x0148000000007b1d */ /* 0x000fe20000010000 */
[----:B------:R-:W-:Y:S01]  /*16bf0*/  MOV R17, 0x400 ;  /* 0x0000040000117802 */ /* 0x000fe20000000f00 */
[----:B0----5:R-:W-:-:S05]  /*16c00*/  IMAD.U32 R0, RZ, RZ, UR4 ;  /* 0x00000004ff007e24 */ /* 0x021fca000f8e00ff */
[----:B------:R-:W-:Y:S01]  /*16c10*/  LEA R17, R0, R17, 0x18 ;  /* 0x0000001100117211 */ /* 0x000fe200078ec0ff */
[----:B------:R-:W-:Y:S04]  /*16c20*/  STL [R1+0x18], R0 ;  /* 0x0000180001007387 */ /* 0x000fe80000100800 */
[----:B------:R-:W0:Y:S04]  /*16c30*/  LDS R2, [R17+0x132d0] ;  /* 0x0132d00011027984 */ /* 0x000e280000000800 */
[----:B0-----:R0:W-:Y:S01]  /*16c40*/  STL [R1+0x28], R2 ;  /* 0x0000280201007387 */ /* 0x0011e20000100800 */
[----:B------:R-:W-:Y:S06]  /*16c50*/  BAR.ARV 0x4, 0x200 ;  /* 0x0108000000007b1d */ /* 0x000fec0000002000 */
[----:B------:R-:W-:Y:S05]  /*16c60*/  BRA `(.L_x_976) ;  /* 0x0000000000287947 */ /* 0x000fea0003800000 */
.L_x_975:
[----:B-----5:R-:W-:Y:S01]  /*16c70*/  IMAD.MOV.U32 R3, RZ, RZ, R0 ;  /* 0x000000ffff037224 */ /* 0x020fe200078e0000 */
[----:B------:R-:W-:Y:S01]  /*16c80*/  @!P0 MOV R0, 0x400 ;  /* 0x0000040000008802 */ /* 0x000fe20000000f00 */
[----:B------:R-:W-:Y:S06]  /*16c90*/  BAR.SYNC.DEFER_BLOCKING 0x4, 0x200 ;  /* 0x0108000000007b1d */ /* 0x000fec0000010000 */
[----:B------:R-:W0:Y:S02]  /*16ca0*/  @!P0 S2R R3, SR_CgaCtaId ;  /* 0x0000000000038919 */ /* 0x000e240000008800 */
[----:B0-----:R-:W-:Y:S01]  /*16cb0*/  @!P0 LEA R17, R3, R0, 0x18 ;  /* 0x0000000003118211 */ /* 0x001fe200078ec0ff */
[----:B------:R-:W-:Y:S04]  /*16cc0*/  @!P0 STL [R1+0x18], R3 ;  /* 0x0000180301008387 */ /* 0x000fe80000100800 */
[----:B------:R-:W0:Y:S04]  /*16cd0*/  SHFL.IDX PT, R0, R2, RZ, 0x1f ;  /* 0x00001fff02007589 */ /* 0x000e2800000e0000 */
[----:B------:R2:W-:Y:S04]  /*16ce0*/  @!P0 STS [R17+0x132d0], R2 ;  /* 0x0132d00211008388 */ /* 0x0005e80000000800 */
[----:B0-----:R2:W-:Y:S01]  /*16cf0*/  STL [R1+0x28], R0 ;  /* 0x0000280001007387 */ /* 0x0015e20000100800 */
[----:B------:R-:W-:Y:S06]  /*16d00*/  BAR.ARV 0x5, 0x200 ;  /* 0x0148000000007b1d */ /* 0x000fec0000002000 */
.L_x_976:
[----:B--2---:R-:W2:Y:S01]  /*16d10*/  LDL R0, [R1+0x28] ;  /* 0x0000280001007983 */ /* 0x004ea20000100800 */
[----:B------:R-:W-:Y:S02]  /*16d20*/  ULDC UR4, c[0x0][0xc38] ;  /* 0x00030e0000047ab9 */ /* 0x000fe40000000800 */
[----:B--2---:R-:W-:-:S13]  /*16d30*/  ISETP.GE.AND P0, PT, R0, UR4, PT ;  /* 0x0000000400007c0c */ /* 0x004fda000bf06270 */
[----:B------:R-:W-:Y:S05]  /*16d40*/  @!P0 BRA `(.L_x_977) ;  /* 0xffffffb400b08947 */ /* 0x000fea000383ffff */
.L_x_904:
[----:B0-----:R-:W2:Y:S01]  /*16d50*/  LDL.LU R0, [R1+0x30] ;  /* 0x0000300001007983 */ /* 0x001ea20000300800 */
[----:B------:R-:W-:Y:S01]  /*16d60*/  BSSY B0, `(.L_x_978) ;  /* 0x000000b000007945 */ /* 0x000fe20003800000 */
[----:B------:R-:W0:Y:S01]  /*16d70*/  S2R R5, SR_CgaCtaId ;  /* 0x0000000000057919 */ /* 0x000e220000008800 */
[----:B--2---:R-:W-:-:S05]  /*16d80*/  VIADD R0, R0, 0x1 ;  /* 0x0000000100007836 */ /* 0x004fca0000000000 */
[----:B------:R-:W-:-:S04]  /*16d90*/  LEA.HI R2, R0, R0, RZ, 0x1 ;  /* 0x0000000000027211 */ /* 0x000fc800078f08ff */
[----:B------:R-:W-:Y:S02]  /*16da0*/  LOP3.LUT R3, R2, 0xfffffffe, RZ, 0xc0, !PT ;  /* 0xfffffffe02037812 */ /* 0x000fe400078ec0ff */
[----:B------:R-:W-:-:S03]  /*16db0*/  MOV R2, 0x400 ;  /* 0x0000040000027802 */ /* 0x000fc60000000f00 */
[----:B------:R-:W-:Y:S01]  /*16dc0*/  IMAD.IADD R0, R0, 0x1, -R3 ;  /* 0x0000000100007824 */ /* 0x000fe200078e0a03 */
[----:B0-----:R-:W-:-:S04]  /*16dd0*/  LEA R5, R5, R2, 0x18 ;  /* 0x0000000205057211 */ /* 0x001fc800078ec0ff */
[----:B------:R-:W-:-:S04]  /*16de0*/  SHF.L.U32 R0, R0, 0x1f, RZ ;  /* 0x0000001f00007819 */ /* 0x000fc800000006ff */
[----:B------:R-:W0:Y:S02]  /*16df0*/  SYNCS.PHASECHK.TRANS64.TRYWAIT P0, [R5+URZ+0x13220], R0 ;  /* 0x01322000050075a7 */ /* 0x000e24000800017f */
[----:B0-----:R-:W-:Y:S05]  /*16e00*/  @!P0 BRA `(.L_x_979) ;  /* 0x0000002800a48947 */ /* 0x001fea0003800000 */
.L_x_1068:
[----:B------:R-:W-:Y:S05]  /*16e10*/  BSYNC B0 ;  /* 0x0000000000007941 */ /* 0x000fea0003800000 */
.L_x_978:
[----:B------:R-:W-:-:S03]  /*16e20*/  UMOV UR4, 0xffffffff ;  /* 0xffffffff00047882 */ /* 0x000fc60000000000 */
[----:B------:R-:W-:Y:S05]  /*16e30*/  BRA.DIV UR4, `(.L_x_980) ;  /* 0x0000002a04ac7947 */ /* 0x000fea000b800000 */
[----:B0-----:R-:W0:Y:S02]  /*16e40*/  S2R R0, SR_TID.X ;  /* 0x0000000000007919 */ /* 0x001e240000002100 */
[----:B0-----:R-:W-:-:S04]  /*16e50*/  SHF.R.U32.HI R0, RZ, 0x5, R0 ;  /* 0x00000005ff007819 */ /* 0x001fc80000011600 */
[----:B------:R-:W-:-:S05]  /*16e60*/  LOP3.LUT R0, R0, 0x3, RZ, 0xc0, !PT ;  /* 0x0000000300007812 */ /* 0x000fca00078ec0ff */
[----:B------:R0:W2:Y:S02]  /*16e70*/  SHFL.IDX PT, R14, R0, RZ, 0x1f ;  /* 0x00001fff000e7589 */ /* 0x0000a400000e0000 */
.L_x_1071:
[----:B--2---:R-:W-:Y:S01]  /*16e80*/  ISETP.NE.AND P0, PT, R14, RZ, PT ;  /* 0x000000ff0e00720c */ /* 0x004fe20003f05270 */
[----:B------:R-:W-:-:S12]  /*16e90*/  BSSY B0, `(.L_x_981) ;  /* 0x000002e000007945 */ /* 0x000fd80003800000 */
[----:B------:R-:W-:Y:S05]  /*16ea0*/  @P0 BRA `(.L_x_982) ;  /* 0x0000000000b00947 */ /* 0x000fea0003800000 */
[----:B------:R-:W-:-:S03]  /*16eb0*/  UMOV UR4, 0xffffffff ;  /* 0xffffffff00047882 */ /* 0x000fc60000000000 */
[----:B------:R-:W-:Y:S05]  /*16ec0*/  BRA.DIV UR4, `(.L_x_983) ;  /* 0x0000002a04bc7947 */ /* 0x000fea000b800000 */
[----:B------:R-:W-:-:S13]  /*16ed0*/  ELECT P6, URZ, PT ;  /* 0x00000000003f782f */ /* 0x000fda00038c0000 */
.L_x_1074:
[----:B------:R-:W-:Y:S05]  /*16ee0*/  @!P6 BRA `(.L_x_982) ;  /* 0x0000000000a0e947 */ /* 0x000fea0003800000 */
[----:B------:R-:W-:-:S06]  /*16ef0*/  ULOP3.LUT UR4, UR38, 0x2, URZ, 0xfc, !UPT ;  /* 0x0000000226047892 */ /* 0x000fcc000f8efc3f */
[----:B0-----:R-:W-:-:S05]  /*16f00*/  IMAD.U32 R0, RZ, RZ, UR4 ;  /* 0x00000004ff007e24 */ /* 0x001fca000f8e00ff */
[----:B------:R-:W-:-:S13]  /*16f10*/  ISETP.NE.AND P0, PT, R0, 0x3, PT ;  /* 0x000000030000780c */ /* 0x000fda0003f05270 */
[----:B------:R-:W-:Y:S05]  /*16f20*/  @!P0 BRA `(.L_x_984) ;  /* 0x0000000000048947 */ /* 0x000fea0003800000 */
[----:B------:R-:W-:Y:S01]  /*16f30*/  BPT.TRAP 0x1 ;  /* 0x000000040000795c */ /* 0x000fe20000300000 */
.L_x_984:
[----:B------:R-:W2:Y:S01]  /*16f40*/  LDL R0, [R1] ;  /* 0x0000000001007983 */ /* 0x000ea20000100800 */
[C---:B------:R-:W-:Y:S02]  /*16f50*/  IMAD R3, R28.reuse, 0x8, R5 ;  /* 0x000000081c037824 */ /* 0x040fe400078e0205 */
[----:B------:R-:W-:-:S05]  /*16f60*/  VIADD R28, R28, 0x1 ;  /* 0x000000011c1c7836 */ /* 0x000fca0000000000 */
[----:B------:R-:W-:Y:S02]  /*16f70*/  ISETP.NE.AND P2, PT, R28, 0x2, PT ;  /* 0x000000021c00780c */ /* 0x000fe40003f45270 */
[----:B--2---:R-:W-:Y:S02]  /*16f80*/  SHF.L.U32 R2, R0, 0x1f, RZ ;  /* 0x0000001f00027819 */ /* 0x004fe400000006ff */
[----:B------:R-:W-:Y:S02]  /*16f90*/  SEL R0, RZ, 0x1, P2 ;  /* 0x00000001ff007807 */ /* 0x000fe40001000000 */
[----:B------:R-:W0:Y:S02]  /*16fa0*/  SYNCS.PHASECHK.TRANS64.TRYWAIT P1, [R3+URZ+0x13240], R2 ;  /* 0x01324002030075a7 */ /* 0x000e24000802017f */
[----:B0-----:R-:W-:Y:S05]  /*16fb0*/  @!P1 BRA `(.L_x_985) ;  /* 0x0000002800a09947 */ /* 0x001fea0003800000 */
.L_x_1075:
[----:B------:R-:W2:Y:S01]  /*16fc0*/  LDL.LU R4, [R1] ;  /* 0x0000000001047983 */ /* 0x000ea20000300800 */
[----:B------:R-:W-:Y:S02]  /*16fd0*/  SEL R28, R28, RZ, P2 ;  /* 0x000000ff1c1c7207 */ /* 0x000fe40001000000 */
[----:B--2---:R-:W-:Y:S01]  /*16fe0*/  LOP3.LUT R0, R4, R0, RZ, 0x3c, !PT ;  /* 0x0000000004007212 */ /* 0x004fe200078e3cff */
[----:B------:R-:W-:Y:S06]  /*16ff0*/  @!P0 BRA `(.L_x_986) ;  /* 0x0000000000048947 */ /* 0x000fec0003800000 */
[----:B------:R-:W-:Y:S01]  /*17000*/  BPT.TRAP 0x1 ;  /* 0x000000040000795c */ /* 0x000fe20000300000 */
.L_x_986:
[----:B------:R-:W-:Y:S01]  /*17010*/  IMAD R5, R28, 0x8, R5 ;  /* 0x000000081c057824 */ /* 0x000fe200078e0205 */
[----:B------:R-:W-:-:S04]  /*17020*/  SHF.L.U32 R0, R0, 0x1f, RZ ;  /* 0x0000001f00007819 */ /* 0x000fc800000006ff */
[----:B------:R-:W2:Y:S02]  /*17030*/  SYNCS.PHASECHK.TRANS64.TRYWAIT P1, [R5+URZ+0x13240], R0 ;  /* 0x01324000050075a7 */ /* 0x000ea4000802017f */
[----:B--2---:R-:W-:Y:S05]  /*17040*/  @!P1 BRA `(.L_x_987) ;  /* 0x0000002800909947 */ /* 0x004fea0003800000 */
.L_x_1076:
[----:B------:R-:W-:Y:S05]  /*17050*/  @!P0 BRA `(.L_x_988) ;  /* 0x0000000000048947 */ /* 0x000fea0003800000 */
[----:B------:R-:W-:Y:S01]  /*17060*/  BPT.TRAP 0x1 ;  /* 0x000000040000795c */ /* 0x000fe20000300000 */
.L_x_988:
[----:B------:R-:W3:Y:S02]  /*17070*/  SYNCS.PHASECHK.TRANS64.TRYWAIT P1, [R3+URZ+0x13260], R2 ;  /* 0x01326002030075a7 */ /* 0x000ee4000802017f */
[----:B---3--:R-:W-:Y:S05]  /*17080*/  @!P1 BRA `(.L_x_989) ;  /* 0x0000002800949947 */ /* 0x008fea0003800000 */
.L_x_1077:
[----:B------:R-:W-:Y:S05]  /*17090*/  @!P0 BRA `(.L_x_990) ;  /* 0x0000000000048947 */ /* 0x000fea0003800000 */
[----:B------:R-:W-:Y:S01]  /*170a0*/  BPT.TRAP 0x1 ;  /* 0x000000040000795c */ /* 0x000fe20000300000 */
.L_x_990:
[----:B------:R-:W4:Y:S02]  /*170b0*/  SYNCS.PHASECHK.TRANS64.TRYWAIT P1, [R5+URZ+0x13260], R0 ;  /* 0x01326000050075a7 */ /* 0x000f24000802017f */
[----:B----4-:R-:W-:Y:S05]  /*170c0*/  @!P1 BRA `(.L_x_991) ;  /* 0x0000002800989947 */ /* 0x010fea0003800000 */
.L_x_1078:
[----:B------:R-:W-:Y:S05]  /*170d0*/  @!P0 BRA `(.L_x_992) ;  /* 0x0000000000048947 */ /* 0x000fea0003800000 */
[----:B------:R-:W-:Y:S01]  /*170e0*/  BPT.TRAP 0x1 ;  /* 0x000000040000795c */ /* 0x000fe20000300000 */
.L_x_992:
[----:B------:R-:W5:Y:S02]  /*170f0*/  SYNCS.PHASECHK.TRANS64.TRYWAIT P1, [R3+URZ+0x13280], R2 ;  /* 0x01328002030075a7 */ /* 0x000f64000802017f */
[----:B-----5:R-:W-:Y:S05]  /*17100*/  @!P1 BRA `(.L_x_993) ;  /* 0x00000028009c9947 */ /* 0x020fea0003800000 */
.L_x_1079:
[----:B------:R-:W-:Y:S05]  /*17110*/  @!P0 BRA `(.L_x_994) ;  /* 0x0000000000048947 */ /* 0x000fea0003800000 */
[----:B------:R-:W-:Y:S01]  /*17120*/  BPT.TRAP 0x1 ;  /* 0x000000040000795c */ /* 0x000fe20000300000 */
.L_x_994:
[----:B------:R0:W0:Y:S02]  /*17130*/  SYNCS.PHASECHK.TRANS64.TRYWAIT P0, [R5+URZ+0x13280], R0 ;  /* 0x01328000050075a7 */ /* 0x000024000800017f */
[----:B0-----:R-:W-:Y:S05]  /*17140*/  @!P0 NANOSLEEP.SYNCS 0x989680 ;  /* 0x009896800000895d */ /* 0x001fea0003900000 */
[----:B------:R-:W0:Y:S02]  /*17150*/  @!P0 SYNCS.PHASECHK.TRANS64 P0, [R5+URZ+0x13280], R0 ;  /* 0x01328000050085a7 */ /* 0x000e24000800007f */
[----:B0-----:R-:W-:Y:S05]  /*17160*/  @!P0 BRA `(.L_x_994) ;  /* 0xfffffffc00f08947 */ /* 0x001fea000383ffff */
.L_x_982:
[----:B------:R-:W-:Y:S05]  /*17170*/  BSYNC B0 ;  /* 0x0000000000007941 */ /* 0x000fea0003800000 */
.L_x_981:
[----:B------:R-:W-:Y:S05]  /*17180*/  EXIT ;  /* 0x000000000000794d */ /* 0x000fea0003800000 */
.L_x_821:
[----:B0-----:R-:W-:-:S04]  /*17190*/  IMAD.U32 R3, RZ, RZ, UR45 ;  /* 0x0000002dff037e24 */ /* 0x001fc8000f8e00ff */
[----:B------:R0:W1:Y:S03]  /*171a0*/  SYNCS.PHASECHK.TRANS64.TRYWAIT P1, [R3+URZ+0x13200], R0 ;  /* 0x01320000030075a7 */ /* 0x000066000802017f */
[----:B-1----:R-:W-:Y:S05]  /*171b0*/  @!P1 NANOSLEEP.SYNCS 0x989680 ;  /* 0x009896800000995d */ /* 0x002fea0003900000 */
[----:B------:R-:W1:Y:S02]  /*171c0*/  @!P1 SYNCS.PHASECHK.TRANS64 P1, [R3+URZ+0x13200], R0 ;  /* 0x01320000030095a7 */ /* 0x000e64000802007f */
[----:B-1----:R-:W-:Y:S05]  /*171d0*/  @!P1 BRA `(.L_x_821) ;  /* 0xfffffffc00ec9947 */ /* 0x002fea000383ffff */
[----:B------:R-:W-:Y:S05]  /*171e0*/  BRA `(.L_x_995) ;  /* 0xfffffea800887947 */ /* 0x000fea000383ffff */
.L_x_825:
[----:B-1----:R1:W2:Y:S02]  /*171f0*/  SYNCS.PHASECHK.TRANS64.TRYWAIT P1, [R3+URZ+0x13230], R0 ;  /* 0x01323000030075a7 */ /* 0x0022a4000802017f */
[----:B--2---:R-:W-:Y:S05]  /*17200*/  @!P1 NANOSLEEP.SYNCS 0x989680 ;  /* 0x009896800000995d */ /* 0x004fea0003900000 */
[----:B------:R-:W2:Y:S02]  /*17210*/  @!P1 SYNCS.PHASECHK.TRANS64 P1, [R3+URZ+0x13230], R0 ;  /* 0x01323000030095a7 */ /* 0x000ea4000802007f */
[----:B--2---:R-:W-:Y:S05]  /*17220*/  @!P1 BRA `(.L_x_825) ;  /* 0xfffffffc00f09947 */ /* 0x004fea000383ffff */
[----:B------:R-:W-:Y:S05]  /*17230*/  BRA `(.L_x_824) ;  /* 0xfffffea800a47947 */ /* 0x000fea000383ffff */
.L_x_842:
[----:B-1----:R-:W-:-:S04]  /*17240*/  IMAD.U32 R6, RZ, RZ, UR23 ;  /* 0x00000017ff067e24 */ /* 0x002fc8000f8e00ff */
[----:B------:R1:W2:Y:S03]  /*17250*/  SYNCS.PHASECHK.TRANS64.TRYWAIT P1, [R6+URZ+0x13230], R5 ;  /* 0x01323005060075a7 */ /* 0x0002a6000802017f */
[----:B--2---:R-:W-:Y:S05]  /*17260*/  @!P1 NANOSLEEP.SYNCS 0x989680 ;  /* 0x009896800000995d */ /* 0x004fea0003900000 */
[----:B------:R-:W2:Y:S02]  /*17270*/  @!P1 SYNCS.PHASECHK.TRANS64 P1, [R6+URZ+0x13230], R5 ;  /* 0x01323005060095a7 */ /* 0x000ea4000802007f */
[----:B--2---:R-:W-:Y:S05]  /*17280*/  @!P1 BRA `(.L_x_842) ;  /* 0xfffffffc00ec9947 */ /* 0x004fea000383ffff */
[----:B------:R-:W-:Y:S05]  /*17290*/  BRA `(.L_x_841) ;  /* 0xfffffee800107947 */ /* 0x000fea000383ffff */
.L_x_846:
[----:B-1----:R-:W-:-:S04]  /*172a0*/  IMAD.U32 R6, RZ, RZ, UR11 ;  /* 0x0000000bff067e24 */ /* 0x002fc8000f8e00ff */
[----:B------:R1:W2:Y:S03]  /*172b0*/  SYNCS.PHASECHK.TRANS64.TRYWAIT P1, [R6+URZ+0x13250], R5 ;  /* 0x01325005060075a7 */ /* 0x0002a6000802017f */
[----:B--2---:R-:W-:Y:S05]  /*172c0*/  @!P1 NANOSLEEP.SYNCS 0x989680 ;  /* 0x009896800000995d */ /* 0x004fea0003900000 */
[----:B------:R-:W2:Y:S02]  /*172d0*/  @!P1 SYNCS.PHASECHK.TRANS64 P1, [R6+URZ+0x13250], R5 ;  /* 0x01325005060095a7 */ /* 0x000ea4000802007f */
[----:B--2---:R-:W-:Y:S05]  /*172e0*/  @!P1 BRA `(.L_x_846) ;  /* 0xfffffffc00ec9947 */ /* 0x004fea000383ffff */
[----:B------:R-:W-:Y:S05]  /*172f0*/  BRA `(.L_x_845) ;  /* 0xfffffeec001c7947 */ /* 0x000fea000383ffff */
.L_x_865:
[----:B-1----:R-:W-:-:S04]  /*17300*/  IMAD.U32 R8, RZ, RZ, UR20 ;  /* 0x00000014ff087e24 */ /* 0x002fc8000f8e00ff */
[----:B------:R1:W2:Y:S03]  /*17310*/  SYNCS.PHASECHK.TRANS64.TRYWAIT P1, [R8+URZ+0x13230], R5 ;  /* 0x01323005080075a7 */ /* 0x0002a6000802017f */
[----:B--2---:R-:W-:Y:S05]  /*17320*/  @!P1 NANOSLEEP.SYNCS 0x989680 ;  /* 0x009896800000995d */ /* 0x004fea0003900000 */
[----:B------:R-:W2:Y:S02]  /*17330*/  @!P1 SYNCS.PHASECHK.TRANS64 P1, [R8+URZ+0x13230], R5 ;  /* 0x01323005080095a7 */ /* 0x000ea4000802007f */
[----:B--2---:R-:W-:Y:S05]  /*17340*/  @!P1 BRA `(.L_x_865) ;  /* 0xfffffffc00ec9947 */ /* 0x004fea000383ffff */
[----:B------:R-:W-:Y:S05]  /*17350*/  BRA `(.L_x_864) ;  /* 0xffffff2800507947 */ /* 0x000fea000383ffff */
.L_x_869:
[----:B-1----:R-:W-:-:S04]  /*17360*/  IMAD.U32 R8, RZ, RZ, UR11 ;  /* 0x0000000bff087e24 */ /* 0x002fc8000f8e00ff */
[----:B------:R1:W2:Y:S03]  /*17370*/  SYNCS.PHASECHK.TRANS64.TRYWAIT P1, [R8+URZ+0x13250], R5 ;  /* 0x01325005080075a7 */ /* 0x0002a6000802017f */
[----:B--2---:R-:W-:Y:S05]  /*17380*/  @!P1 NANOSLEEP.SYNCS 0x989680 ;  /* 0x009896800000995d */ /* 0x004fea0003900000 */
[----:B------:R-:W2:Y:S02]  /*17390*/  @!P1 SYNCS.PHASECHK.TRANS64 P1, [R8+URZ+0x13250], R5 ;  /* 0x01325005080095a7 */ /* 0x000ea4000802007f */
[----:B--2---:R-:W-:Y:S05]  /*173a0*/  @!P1 BRA `(.L_x_869) ;  /* 0xfffffffc00ec9947 */ /* 0x004fea000383ffff */
[----:B------:R-:W-:Y:S05]  /*173b0*/  BRA `(.L_x_868) ;  /* 0xffffff2c005c7947 */ /* 0x000fea000383ffff */
.L_x_877:
[----:B-1----:R-:W-:-:S04]  /*173c0*/  IMAD.U32 R8, RZ, RZ, UR24 ;  /* 0x00000018ff087e24 */ /* 0x002fc8000f8e00ff */
[----:B------:R1:W2:Y:S03]  /*173d0*/  SYNCS.PHASECHK.TRANS64.TRYWAIT P1, [R8+URZ+0x13230], R5 ;  /* 0x01323005080075a7 */ /* 0x0002a6000802017f */
[----:B--2---:R-:W-:Y:S05]  /*173e0*/  @!P1 NANOSLEEP.SYNCS 0x989680 ;  /* 0x009896800000995d */ /* 0x004fea0003900000 */
[----:B------:R-:W2:Y:S02]  /*173f0*/  @!P1 SYNCS.PHASECHK.TRANS64 P1, [R8+URZ+0x13230], R5 ;  /* 0x01323005080095a7 */ /* 0x000ea4000802007f */
[----:B--2---:R-:W-:Y:S05]  /*17400*/  @!P1 BRA `(.L_x_877) ;  /* 0xfffffffc00ec9947 */ /* 0x004fea000383ffff */
[----:B------:R-:W-:Y:S05]  /*17410*/  BRA `(.L_x_876) ;  /* 0xffffff4800d47947 */ /* 0x000fea000383ffff */
.L_x_881:
[----:B-1----:R-:W-:-:S04]  /*17420*/  IMAD.U32 R8, RZ, RZ, UR11 ;  /* 0x0000000bff087e24 */ /* 0x002fc8000f8e00ff */
[----:B------:R1:W2:Y:S03]  /*17430*/  SYNCS.PHASECHK.TRANS64.TRYWAIT P1, [R8+URZ+0x13250], R5 ;  /* 0x01325005080075a7 */ /* 0x0002a6000802017f */
[----:B--2---:R-:W-:Y:S05]  /*17440*/  @!P1 NANOSLEEP.SYNCS 0x989680 ;  /* 0x009896800000995d */ /* 0x004fea0003900000 */
[----:B------:R-:W2:Y:S02]  /*17450*/  @!P1 SYNCS.PHASECHK.TRANS64 P1, [R8+URZ+0x13250], R5 ;  /* 0x01325005080095a7 */ /* 0x000ea4000802007f */
[----:B--2---:R-:W-:Y:S05]  /*17460*/  @!P1 BRA `(.L_x_881) ;  /* 0xfffffffc00ec9947 */ /* 0x004fea000383ffff */
[----:B------:R-:W-:Y:S05]  /*17470*/  BRA `(.L_x_880) ;  /* 0xffffff4c00e07947 */ /* 0x000fea000383ffff */
.L_x_896:
[----:B-1----:R-:W-:-:S04]  /*17480*/  IMAD.U32 R7, RZ, RZ, UR14 ;  /* 0x0000000eff077e24 */ /* 0x002fc8000f8e00ff */
[----:B------:R1:W2:Y:S03]  /*17490*/  SYNCS.PHASECHK.TRANS64.TRYWAIT P1, [R7+URZ+0x13250], R4 ;  /* 0x01325004070075a7 */ /* 0x0002a6000802017f */
[----:B--2---:R-:W-:Y:S05]  /*174a0*/  @!P1 NANOSLEEP.SYNCS 0x989680 ;  /* 0x009896800000995d */ /* 0x004fea0003900000 */
[----:B------:R-:W2:Y:S02]  /*174b0*/  @!P1 SYNCS.PHASECHK.TRANS64 P1, [R7+URZ+0x13250], R4 ;  /* 0x01325004070095a7 */ /* 0x000ea4000802007f */
[----:B--2---:R-:W-:Y:S05]  /*174c0*/  @!P1 BRA `(.L_x_896) ;  /* 0xfffffffc00ec9947 */ /* 0x004fea000383ffff */
[----:B------:R-:W-:Y:S05]  /*174d0*/  BRA `(.L_x_895) ;  /* 0xffffff8800447947 */ /* 0x000fea000383ffff */
.L_x_924:
[----:B------:R-:W2:Y:S01]  /*174e0*/  S2R R21, SR_TID.X ;  /* 0x0000000000157919 */ /* 0x000ea20000002100 */
[----:B------:R-:W-:Y:S02]  /*174f0*/  IMAD.MOV.U32 R12, RZ, RZ, RZ ;  /* 0x000000ffff0c7224 */ /* 0x000fe400078e00ff */
[----:B------:R-:W-:Y:S02]  /*17500*/  IMAD.MOV.U32 R11, RZ, RZ, 0x1f ;  /* 0x0000001fff0b7424 */ /* 0x000fe400078e00ff */
[----:B------:R-:W-:Y:S01]  /*17510*/  IMAD.MOV.U32 R15, RZ, RZ, -0x1 ;  /* 0xffffffffff0f7424 */ /* 0x000fe200078e00ff */
[----:B--2---:R-:W-:-:S04]  /*17520*/  SHF.R.U32.HI R21, RZ, 0x5, R21 ;  /* 0x00000005ff157819 */ /* 0x004fc80000011615 */
[----:B------:R-:W-:-:S05]  /*17530*/  LOP3.LUT R21, R21, 0x3, RZ, 0xc0, !PT ;  /* 0x0000000315157812 */ /* 0x000fca00078ec0ff */
[----:B------:R-:W-:-:S07]  /*17540*/  IMAD.MOV.U32 R13, RZ, RZ, R21 ;  /* 0x000000ffff0d7224 */ /* 0x000fce00078e0015 */
[----:B01----:R-:W-:Y:S05]  /*17550*/  WARPSYNC.COLLECTIVE R15, `(.L_x_996) ;  /* 0x000000000f087348 */ /* 0x003fea0003c00000 */
[----:B------:R2:W3:Y:S02]  /*17560*/  SHFL.IDX P6, R14, R13, R12, R11 ;  /* 0x0000000c0d0e7389 */ /* 0x0004e400000c000b */
[----:B0123--:R-:W-:Y:S01]  /*17570*/  ENDCOLLECTIVE ;  /* 0x000000000000791b */ /* 0x00ffe20003800000 */
.L_x_996:
[----:B------:R-:W-:Y:S05]  /*17580*/  BRA `(.L_x_997) ;  /* 0xffffffbc008c7947 */ /* 0x000fea000383ffff */
.L_x_927:
[----:B0-----:R0:W2:Y:S02]  /*17590*/  SYNCS.PHASECHK.TRANS64.TRYWAIT P0, [R4+URZ+0x13280], R27 ;  /* 0x0132801b040075a7 */ /* 0x0010a4000800017f */
[----:B--2---:R-:W-:Y:S05]  /*175a0*/  @!P0 NANOSLEEP.SYNCS 0x989680 ;  /* 0x009896800000895d */ /* 0x004fea0003900000 */
[----:B------:R-:W2:Y:S02]  /*175b0*/  @!P0 SYNCS.PHASECHK.TRANS64 P0, [R4+URZ+0x13280], R27 ;  /* 0x0132801b040085a7 */ /* 0x000ea4000800007f */
[----:B--2---:R-:W-:Y:S05]  /*175c0*/  @!P0 BRA `(.L_x_927) ;  /* 0xfffffffc00f08947 */ /* 0x004fea000383ffff */
[----:B------:R-:W-:Y:S05]  /*175d0*/  BRA `(.L_x_998) ;  /* 0xffffffc000b87947 */ /* 0x000fea000383ffff */
.L_x_928:
[----:B------:R-:W-:Y:S01]  /*175e0*/  BSSY B0, `(.L_x_999) ;  /* 0x0000008000007945 */ /* 0x000fe20003800000 */
[----:B------:R-:W-:Y:S02]  /*175f0*/  IMAD.MOV.U32 R13, RZ, RZ, R10 ;  /* 0x000000ffff0d7224 */ /* 0x000fe400078e000a */
[----:B------:R-:W-:Y:S02]  /*17600*/  IMAD.MOV.U32 R12, RZ, RZ, RZ ;  /* 0x000000ffff0c7224 */ /* 0x000fe400078e00ff */
[----:B------:R-:W-:Y:S02]  /*17610*/  IMAD.MOV.U32 R11, RZ, RZ, 0x1c1f ;  /* 0x00001c1fff0b7424 */ /* 0x000fe400078e00ff */
[----:B------:R-:W-:-:S07]  /*17620*/  IMAD.MOV.U32 R15, RZ, RZ, -0x1 ;  /* 0xffffffffff0f7424 */ /* 0x000fce00078e00ff */
[----:B01----:R-:W-:Y:S05]  /*17630*/  WARPSYNC.COLLECTIVE R15, `(.L_x_1000) ;  /* 0x000000000f087348 */ /* 0x003fea0003c00000 */
[----:B------:R2:W3:Y:S02]  /*17640*/  SHFL.IDX P6, R14, R13, R12, R11 ;  /* 0x0000000c0d0e7389 */ /* 0x0004e400000c000b */
[----:B0123--:R-:W-:Y:S01]  /*17650*/  ENDCOLLECTIVE ;  /* 0x000000000000791b */ /* 0x00ffe20003800000 */
.L_x_1000:
[----:B------:R-:W-:Y:S05]  /*17660*/  BSYNC B0 ;  /* 0x0000000000007941 */ /* 0x000fea0003800000 */
.L_x_999:
[----:B------:R-:W0:Y:S01]  /*17670*/  S2R R20, SR_TID.X ;  /* 0x0000000000147919 */ /* 0x000e220000002100 */
[----:B------:R-:W-:Y:S01]  /*17680*/  IMAD.MOV.U32 R13, RZ, RZ, R9 ;  /* 0x000000ffff0d7224 */ /* 0x000fe200078e0009 */
[----:B------:R-:W-:Y:S01]  /*17690*/  LOP3.LUT R16, R16, 0xffffffdf, RZ, 0xc0, !PT ;  /* 0xffffffdf10107812 */ /* 0x000fe200078ec0ff */
[----:B------:R-:W-:Y:S01]  /*176a0*/  IMAD.MOV.U32 R12, RZ, RZ, RZ ;  /* 0x000000ffff0c7224 */ /* 0x000fe200078e00ff */
[C---:B------:R-:W-:Y:S01]  /*176b0*/  ISETP.GE.AND P4, PT, R3.reuse, 0x21, PT ;  /* 0x000000210300780c */ /* 0x040fe20003f86270 */
[----:B------:R-:W-:Y:S01]  /*176c0*/  IMAD.MOV.U32 R11, RZ, RZ, 0x1c1f ;  /* 0x00001c1fff0b7424 */ /* 0x000fe200078e00ff */
[C---:B------:R-:W-:Y:S01]  /*176d0*/  ISETP.GE.AND P3, PT, R3.reuse, 0x41, PT ;  /* 0x000000410300780c */ /* 0x040fe20003f66270 */
[----:B------:R-:W-:Y:S01]  /*176e0*/  IMAD.MOV.U32 R15, RZ, RZ, -0x1 ;  /* 0xffffffffff0f7424 */ /* 0x000fe200078e00ff */
[----:B------:R-:W-:Y:S01]  /*176f0*/  ISETP.GE.AND P1, PT, R3, 0x61, PT ;  /* 0x000000610300780c */ /* 0x000fe20003f26270 */
[----:B------:R-:W-:-:S12]  /*17700*/  IMAD.MOV.U32 R0, RZ, RZ, R14 ;  /* 0x000000ffff007224 */ /* 0x000fd800078e000e */
[----:B0-----:R-:W-:Y:S05]  /*17710*/  WARPSYNC.COLLECTIVE R15, `(.L_x_1001) ;  /* 0x000000000f087348 */ /* 0x001fea0003c00000 */
[----:B------:R1:W2:Y:S02]  /*17720*/  SHFL.IDX P6, R14, R13, R12, R11 ;  /* 0x0000000c0d0e7389 */ /* 0x0002a400000c000b */
[----:B012---:R-:W-:Y:S01]  /*17730*/  ENDCOLLECTIVE ;  /* 0x000000000000791b */ /* 0x007fe20003800000 */
.L_x_1001:
[----:B------:R-:W-:Y:S02]  /*17740*/  IMAD.MOV.U32 R13, RZ, RZ, R10 ;  /* 0x000000ffff0d7224 */ /* 0x000fe400078e000a */
[----:B------:R-:W-:Y:S02]  /*17750*/  IMAD.SHL.U32 R20, R20, 0x10, RZ ;  /* 0x0000001014147824 */ /* 0x000fe400078e00ff */
[----:B------:R-:W-:-:S03]  /*17760*/  IMAD.MOV.U32 R12, RZ, RZ, R14 ;  /* 0x000000ffff0c7224 */ /* 0x000fc600078e000e */
        /* <DEDUP_REMOVED lines=8> */
.L_x_1002:
[----:B------:R-:W-:-:S05]  /*177f0*/  IMAD.IADD R0, R17, 0x1, R2 ;  /* 0x0000000111007824 */ /* 0x000fca00078e0202 */
        /* <DEDUP_REMOVED lines=10> */
.L_x_1003:
[----:B------:R-:W-:Y:S02]  /*178a0*/  IMAD.MOV.U32 R13, RZ, RZ, R10 ;  /* 0x000000ffff0d7224 */ /* 0x000fe400078e000a */
[----:B------:R-:W-:Y:S02]  /*178b0*/  IMAD.MOV.U32 R12, RZ, RZ, R14 ;  /* 0x000000ffff0c7224 */ /* 0x000fe400078e000e */
[----:B------:R-:W-:-:S05]  /*178c0*/  IMAD.SHL.U32 R21, R21, 0x10, RZ ;  /* 0x0000001015157824 */ /* 0x000fca00078e00ff */
        /* <DEDUP_REMOVED lines=8> */
.L_x_1004:
        /* <DEDUP_REMOVED lines=10> */
.L_x_1005:
        /* <DEDUP_REMOVED lines=10> */
.L_x_1006:
        /* <DEDUP_REMOVED lines=11> */
.L_x_1007:
[----:B------:R-:W-:Y:S02]  /*17b40*/  IMAD.SHL.U32 R2, R2, 0x10, RZ ;  /* 0x0000001002027824 */ /* 0x000fe400078e00ff */
[----:B------:R-:W-:-:S03]  /*17b50*/  IMAD.MOV.U32 R13, RZ, RZ, R19 ;  /* 0x000000ffff0d7224 */ /* 0x000fc600078e0013 */
[----:B------:R-:W-:Y:S01]  /*17b60*/  LOP3.LUT R2, R2, 0x30, RZ, 0xc0, !PT ;  /* 0x0000003002027812 */ /* 0x000fe200078ec0ff */
[----:B------:R-:W-:Y:S02]  /*17b70*/  IMAD.MOV.U32 R12, RZ, RZ, RZ ;  /* 0x000000ffff0c7224 */ /* 0x000fe400078e00ff */
[----:B------:R-:W-:-:S07]  /*17b80*/  IMAD.MOV.U32 R9, RZ, RZ, R14 ;  /* 0x000000ffff097224 */ /* 0x000fce00078e000e */
[----:B------:R-:W-:Y:S05]  /*17b90*/  WARPSYNC.COLLECTIVE R15, `(.L_x_1008) ;  /* 0x000000000f087348 */ /* 0x000fea0003c00000 */
[----:B------:R0:W1:Y:S02]  /*17ba0*/  SHFL.IDX P6, R14, R13, R12, R11 ;  /* 0x0000000c0d0e7389 */ /* 0x00006400000c000b */
[----:B01----:R-:W-:Y:S01]  /*17bb0*/  ENDCOLLECTIVE ;  /* 0x000000000000791b */ /* 0x003fe20003800000 */
.L_x_1008:
        /* <DEDUP_REMOVED lines=13> */
.L_x_1009:
[----:B------:R-:W-:Y:S01]  /*17c90*/  @P0 LOP3.LUT R16, R16, 0x20, RZ, 0xfc, !PT ;  /* 0x0000002010100812 */ /* 0x000fe200078efcff */
[----:B------:R-:W-:Y:S01]  /*17ca0*/  IMAD.MOV.U32 R10, RZ, RZ, R14 ;  /* 0x000000ffff0a7224 */ /* 0x000fe200078e000e */
[----:B------:R-:W-:Y:S06]  /*17cb0*/  BRA `(.L_x_1010) ;  /* 0xffffffc000447947 */ /* 0x000fec000383ffff */
.L_x_933:
[----:B----4-:R4:W0:Y:S02]  /*17cc0*/  SYNCS.PHASECHK.TRANS64.TRYWAIT P0, [R4+URZ+0x13240], R27 ;  /* 0x0132401b040075a7 */ /* 0x010824000800017f */
[----:B0-----:R-:W-:Y:S05]  /*17cd0*/  @!P0 NANOSLEEP.SYNCS 0x989680 ;  /* 0x009896800000895d */ /* 0x001fea0003900000 */
[----:B------:R-:W0:Y:S02]  /*17ce0*/  @!P0 SYNCS.PHASECHK.TRANS64 P0, [R4+URZ+0x13240], R27 ;  /* 0x0132401b040085a7 */ /* 0x000e24000800007f */
[----:B0-----:R-:W-:Y:S05]  /*17cf0*/  @!P0 BRA `(.L_x_933) ;  /* 0xfffffffc00f08947 */ /* 0x001fea000383ffff */
[----:B------:R-:W-:Y:S05]  /*17d00*/  BRA `(.L_x_1011) ;  /* 0xffffffc000a47947 */ /* 0x000fea000383ffff */
.L_x_934:
[----:B------:R-:W-:Y:S01]  /*17d10*/  BSSY B0, `(.L_x_1012) ;  /* 0x0000008000007945 */ /* 0x000fe20003800000 */
[----:B------:R-:W-:Y:S02]  /*17d20*/  IMAD.MOV.U32 R13, RZ, RZ, R6 ;  /* 0x000000ffff0d7224 */ /* 0x000fe400078e0006 */
[----:B------:R-:W-:Y:S02]  /*17d30*/  IMAD.MOV.U32 R12, RZ, RZ, RZ ;  /* 0x000000ffff0c7224 */ /* 0x000fe400078e00ff */
[----:B------:R-:W-:Y:S02]  /*17d40*/  IMAD.MOV.U32 R11, RZ, RZ, 0x1c1f ;  /* 0x00001c1fff0b7424 */ /* 0x000fe400078e00ff */
[----:B------:R-:W-:-:S07]  /*17d50*/  IMAD.MOV.U32 R15, RZ, RZ, -0x1 ;  /* 0xffffffffff0f7424 */ /* 0x000fce00078e00ff */
[----:B01-34-:R-:W-:Y:S05]  /*17d60*/  WARPSYNC.COLLECTIVE R15, `(.L_x_1013) ;  /* 0x000000000f087348 */ /* 0x01bfea0003c00000 */
[----:B------:R2:W0:Y:S02]  /*17d70*/  SHFL.IDX P6, R14, R13, R12, R11 ;  /* 0x0000000c0d0e7389 */ /* 0x00042400000c000b */
[----:B01234-:R-:W-:Y:S01]  /*17d80*/  ENDCOLLECTIVE ;  /* 0x000000000000791b */ /* 0x01ffe20003800000 */
.L_x_1013:
[----:B------:R-:W-:Y:S05]  /*17d90*/  BSYNC B0 ;  /* 0x0000000000007941 */ /* 0x000fea0003800000 */
.L_x_1012:
[----:B------:R-:W0:Y:S01]  /*17da0*/  S2R R19, SR_TID.X ;  /* 0x0000000000137919 */ /* 0x000e220000002100 */
[----:B------:R-:W-:Y:S01]  /*17db0*/  IMAD.MOV.U32 R13, RZ, RZ, R5 ;  /* 0x000000ffff0d7224 */ /* 0x000fe200078e0005 */
[----:B------:R-:W-:Y:S01]  /*17dc0*/  LOP3.LUT P2, RZ, R16, 0x1, RZ, 0xc0, !PT ;  /* 0x0000000110ff7812 */ /* 0x000fe2000784c0ff */
[----:B------:R-:W-:Y:S02]  /*17dd0*/  IMAD.MOV.U32 R12, RZ, RZ, RZ ;  /* 0x000000ffff0c7224 */ /* 0x000fe400078e00ff */
[----:B------:R-:W-:Y:S02]  /*17de0*/  IMAD.MOV.U32 R11, RZ, RZ, 0x1c1f ;  /* 0x00001c1fff0b7424 */ /* 0x000fe400078e00ff */
[----:B------:R-:W-:Y:S02]  /*17df0*/  IMAD.MOV.U32 R15, RZ, RZ, -0x1 ;  /* 0xffffffffff0f7424 */ /* 0x000fe400078e00ff */
[----:B------:R-:W-:-:S07]  /*17e00*/  IMAD.MOV.U32 R2, RZ, RZ, R14 ;  /* 0x000000ffff027224 */ /* 0x000fce00078e000e */
[----:B0-----:R-:W-:Y:S05]  /*17e10*/  WARPSYNC.COLLECTIVE R15, `(.L_x_1014) ;  /* 0x000000000f087348 */ /* 0x001fea0003c00000 */
[----:B------:R1:W2:Y:S02]  /*17e20*/  SHFL.IDX P6, R14, R13, R12, R11 ;  /* 0x0000000c0d0e7389 */ /* 0x0002a400000c000b */
[----:B012---:R-:W-:Y:S01]  /*17e30*/  ENDCOLLECTIVE ;  /* 0x000000000000791b */ /* 0x007fe20003800000 */
.L_x_1014:
[----:B------:R-:W-:Y:S02]  /*17e40*/  IMAD.MOV.U32 R13, RZ, RZ, R6 ;  /* 0x000000ffff0d7224 */ /* 0x000fe400078e0006 */
[----:B------:R-:W-:Y:S02]  /*17e50*/  IMAD.MOV.U32 R12, RZ, RZ, 0x1 ;  /* 0x00000001ff0c7424 */ /* 0x000fe400078e00ff */
[----:B------:R-:W-:Y:S02]  /*17e60*/  IMAD.SHL.U32 R19, R19, 0x10, RZ ;  /* 0x0000001013137824 */ /* 0x000fe400078e00ff */
[----:B------:R-:W-:-:S03]  /*17e70*/  IMAD.MOV.U32 R3, RZ, RZ, R14 ;  /* 0x000000ffff037224 */ /* 0x000fc600078e000e */
[----:B------:R-:W-:-:S07]  /*17e80*/  LOP3.LUT R19, R19, 0x30, RZ, 0xc0, !PT ;  /* 0x0000003013137812 */ /* 0x000fce00078ec0ff */
[----:B------:R-:W-:Y:S05]  /*17e90*/  WARPSYNC.COLLECTIVE R15, `(.L_x_1015) ;  /* 0x000000000f087348 */ /* 0x000fea0003c00000 */
[----:B------:R0:W1:Y:S02]  /*17ea0*/  SHFL.IDX P6, R14, R13, R12, R11 ;  /* 0x0000000c0d0e7389 */ /* 0x00006400000c000b */
[----:B01----:R-:W-:Y:S01]  /*17eb0*/  ENDCOLLECTIVE ;  /* 0x000000000000791b */ /* 0x003fe20003800000 */
.L_x_1015:
        /* <DEDUP_REMOVED lines=14> */
.L_x_1016:
[----:B------:R-:W-:Y:S02]  /*17fa0*/  IMAD.MOV.U32 R13, RZ, RZ, R6 ;  /* 0x000000ffff0d7224 */ /* 0x000fe400078e0006 */
[----:B------:R-:W-:Y:S02]  /*17fb0*/  IMAD.MOV.U32 R12, RZ, RZ, 0x2 ;  /* 0x00000002ff0c7424 */ /* 0x000fe400078e00ff */
[----:B------:R-:W-:-:S07]  /*17fc0*/  IMAD.MOV.U32 R3, RZ, RZ, R14 ;  /* 0x000000ffff037224 */ /* 0x000fce00078e000e */
[----:B------:R-:W-:Y:S05]  /*17fd0*/  WARPSYNC.COLLECTIVE R15, `(.L_x_1017) ;  /* 0x000000000f087348 */ /* 0x000fea0003c00000 */
[----:B------:R0:W1:Y:S02]  /*17fe0*/  SHFL.IDX P6, R14, R13, R12, R11 ;  /* 0x0000000c0d0e7389 */ /* 0x00006400000c000b */
[----:B01----:R-:W-:Y:S01]  /*17ff0*/  ENDCOLLECTIVE ;  /* 0x000000000000791b */ /* 0x003fe20003800000 */
.L_x_1017:
        /* <DEDUP_REMOVED lines=14> */
.L_x_1018:
[----:B------:R-:W-:Y:S02]  /*180e0*/  IMAD.MOV.U32 R13, RZ, RZ, R6 ;  /* 0x000000ffff0d7224 */ /* 0x000fe400078e0006 */
[----:B------:R-:W-:Y:S02]  /*180f0*/  IMAD.MOV.U32 R12, RZ, RZ, 0x3 ;  /* 0x00000003ff0c7424 */ /* 0x000fe400078e00ff */
[----:B------:R-:W-:-:S07]  /*18100*/  IMAD.MOV.U32 R3, RZ, RZ, R14 ;  /* 0x000000ffff037224 */ /* 0x000fce00078e000e */
[----:B------:R-:W-:Y:S05]  /*18110*/  WARPSYNC.COLLECTIVE R15, `(.L_x_1019) ;  /* 0x000000000f087348 */ /* 0x000fea0003c00000 */
[----:B------:R0:W1:Y:S02]  /*18120*/  SHFL.IDX P6, R14, R13, R12, R11 ;  /* 0x0000000c0d0e7389 */ /* 0x00006400000c000b */
[----:B01----:R-:W-:Y:S01]  /*18130*/  ENDCOLLECTIVE ;  /* 0x000000000000791b */ /* 0x003fe20003800000 */
.L_x_1019:
        /* <DEDUP_REMOVED lines=10> */
.L_x_1020:
        /* <DEDUP_REMOVED lines=10> */
.L_x_1021:
        /* <DEDUP_REMOVED lines=11> */
.L_x_1022:
[----:B------:R-:W-:Y:S05]  /*18330*/  BRA `(.L_x_1023) ;  /* 0xffffffc000287947 */ /* 0x000fea000383ffff */
.L_x_941:
[----:B------:R-:W-:Y:S02]  /*18340*/  IMAD.MOV.U32 R13, RZ, RZ, R4 ;  /* 0x000000ffff0d7224 */ /* 0x000fe400078e0004 */
[----:B------:R-:W-:Y:S02]  /*18350*/  IMAD.MOV.U32 R12, RZ, RZ, RZ ;  /* 0x000000ffff0c7224 */ /* 0x000fe400078e00ff */
[----:B------:R-:W-:Y:S02]  /*18360*/  IMAD.MOV.U32 R11, RZ, RZ, 0x1c1f ;  /* 0x00001c1fff0b7424 */ /* 0x000fe400078e00ff */
[----:B------:R-:W-:Y:S02]  /*18370*/  IMAD.MOV.U32 R15, RZ, RZ, -0x1 ;  /* 0xffffffffff0f7424 */ /* 0x000fe400078e00ff */
[----:B------:R-:W-:-:S07]  /*18380*/  VIADD R6, R19, UR43 ;  /* 0x0000002b13067c36 */ /* 0x000fce0008000000 */
[----:B-----5:R-:W-:Y:S05]  /*18390*/  WARPSYNC.COLLECTIVE R15, `(.L_x_1024) ;  /* 0x000000000f087348 */ /* 0x020fea0003c00000 */
[----:B------:R0:W1:Y:S02]  /*183a0*/  SHFL.IDX P6, R14, R13, R12, R11 ;  /* 0x0000000c0d0e7389 */ /* 0x00006400000c000b */
[----:B01---5:R-:W-:Y:S01]  /*183b0*/  ENDCOLLECTIVE ;  /* 0x000000000000791b */ /* 0x023fe20003800000 */
.L_x_1024:
[C---:B------:R-:W-:Y:S01]  /*183c0*/  VIADD R8, R6.reuse, 0x20 ;  /* 0x0000002006087836 */ /* 0x040fe20000000000 */
[----:B------:R-:W-:Y:S01]  /*183d0*/  ISETP.GE.AND P1, PT, R6, UR41, PT ;  /* 0x0000002906007c0c */ /* 0x000fe2000bf26270 */
[----:B------:R-:W-:Y:S02]  /*183e0*/  IMAD.MOV.U32 R13, RZ, RZ, R0 ;  /* 0x000000ffff0d7224 */ /* 0x000fe400078e0000 */
[----:B------:R-:W-:-:S10]  /*183f0*/  IMAD.MOV.U32 R2, RZ, RZ, R14 ;  /* 0x000000ffff027224 */ /* 0x000fd400078e000e */
[----:B------:R-:W-:Y:S05]  /*18400*/  WARPSYNC.COLLECTIVE R15, `(.L_x_1025) ;  /* 0x000000000f087348 */ /* 0x000fea0003c00000 */
[----:B------:R0:W1:Y:S02]  /*18410*/  SHFL.IDX P6, R14, R13, R12, R11 ;  /* 0x0000000c0d0e7389 */ /* 0x00006400000c000b */
[----:B01----:R-:W-:Y:S01]  /*18420*/  ENDCOLLECTIVE ;  /* 0x000000000000791b */ /* 0x003fe20003800000 */
.L_x_1025:
[----:B------:R-:W-:Y:S02]  /*18430*/  IMAD.MOV.U32 R13, RZ, RZ, R4 ;  /* 0x000000ffff0d7224 */ /* 0x000fe400078e0004 */
[----:B------:R-:W-:Y:S02]  /*18440*/  IMAD.MOV.U32 R12, RZ, RZ, 0x1 ;  /* 0x00000001ff0c7424 */ /* 0x000fe400078e00ff */
[----:B------:R-:W-:-:S07]  /*18450*/  IMAD.MOV.U32 R3, RZ, RZ, R14 ;  /* 0x000000ffff037224 */ /* 0x000fce00078e000e */
[----:B------:R-:W-:Y:S05]  /*18460*/  WARPSYNC.COLLECTIVE R15, `(.L_x_1026) ;  /* 0x000000000f087348 */ /* 0x000fea0003c00000 */
[----:B------:R0:W1:Y:S02]  /*18470*/  SHFL.IDX P6, R14, R13, R12, R11 ;  /* 0x0000000c0d0e7389 */ /* 0x00006400000c000b */
[----:B01----:R-:W-:Y:S01]  /*18480*/  ENDCOLLECTIVE ;  /* 0x000000000000791b */ /* 0x003fe20003800000 */
.L_x_1026:
        /* <DEDUP_REMOVED lines=10> */
[----:B------:R-:W-:Y:S01]  /*18530*/  ISETP.GE.AND P1, PT, R8, UR41, PT ;  /* 0x0000002908007c0c */ /* 0x000fe2000bf26270 */
[----:B0-----:R-:W-:-:S12]  /*18540*/  IMAD.MOV.U32 R2, RZ, RZ, R14 ;  /* 0x000000ffff027224 */ /* 0x001fd800078e000e */
[----:B------:R-:W-:Y:S05]  /*18550*/  WARPSYNC.COLLECTIVE R15, `(.L_x_1027) ;  /* 0x000000000f087348 */ /* 0x000fea0003c00000 */
[----:B------:R0:W1:Y:S02]  /*18560*/  SHFL.IDX P6, R14, R13, R12, R11 ;  /* 0x0000000c0d0e7389 */ /* 0x00006400000c000b */
[----:B01----:R-:W-:Y:S01]  /*18570*/  ENDCOLLECTIVE ;  /* 0x000000000000791b */ /* 0x003fe20003800000 */
.L_x_1027:
[----:B------:R-:W-:Y:S02]  /*18580*/  IMAD.MOV.U32 R13, RZ, RZ, R4 ;  /* 0x000000ffff0d7224 */ /* 0x000fe400078e0004 */
[----:B------:R-:W-:Y:S02]  /*18590*/  IMAD.MOV.U32 R12, RZ, RZ, 0x2 ;  /* 0x00000002ff0c7424 */ /* 0x000fe400078e00ff */
[----:B------:R-:W-:-:S07]  /*185a0*/  IMAD.MOV.U32 R3, RZ, RZ, R14 ;  /* 0x000000ffff037224 */ /* 0x000fce00078e000e */
[----:B------:R-:W-:Y:S05]  /*185b0*/  WARPSYNC.COLLECTIVE R15, `(.L_x_1028) ;  /* 0x000000000f087348 */ /* 0x000fea0003c00000 */
[----:B------:R0:W1:Y:S02]  /*185c0*/  SHFL.IDX P6, R14, R13, R12, R11 ;  /* 0x0000000c0d0e7389 */ /* 0x00006400000c000b */
[----:B01----:R-:W-:Y:S01]  /*185d0*/  ENDCOLLECTIVE ;  /* 0x000000000000791b */ /* 0x003fe20003800000 */
.L_x_1028:
        /* <DEDUP_REMOVED lines=11> */
[----:B------:R-:W-:Y:S01]  /*18690*/  ISETP.GE.AND P1, PT, R2, UR41, PT ;  /* 0x0000002902007c0c */ /* 0x000fe2000bf26270 */
[----:B------:R-:W-:-:S12]  /*186a0*/  IMAD.MOV.U32 R2, RZ, RZ, R14 ;  /* 0x000000ffff027224 */ /* 0x000fd800078e000e */
[----:B------:R-:W-:Y:S05]  /*186b0*/  WARPSYNC.COLLECTIVE R15, `(.L_x_1029) ;  /* 0x000000000f087348 */ /* 0x000fea0003c00000 */
[----:B------:R0:W1:Y:S02]  /*186c0*/  SHFL.IDX P6, R14, R13, R12, R11 ;  /* 0x0000000c0d0e7389 */ /* 0x00006400000c000b */
[----:B01----:R-:W-:Y:S01]  /*186d0*/  ENDCOLLECTIVE ;  /* 0x000000000000791b */ /* 0x003fe20003800000 */
.L_x_1029:
[----:B------:R-:W-:Y:S02]  /*186e0*/  IMAD.MOV.U32 R13, RZ, RZ, R4 ;  /* 0x000000ffff0d7224 */ /* 0x000fe400078e0004 */
[----:B------:R-:W-:Y:S02]  /*186f0*/  IMAD.MOV.U32 R12, RZ, RZ, 0x3 ;  /* 0x00000003ff0c7424 */ /* 0x000fe400078e00ff */
[----:B------:R-:W-:-:S07]  /*18700*/  IMAD.MOV.U32 R3, RZ, RZ, R14 ;  /* 0x000000ffff037224 */ /* 0x000fce00078e000e */
[----:B------:R-:W-:Y:S05]  /*18710*/  WARPSYNC.COLLECTIVE R15, `(.L_x_1030) ;  /* 0x000000000f087348 */ /* 0x000fea0003c00000 */
[----:B------:R0:W1:Y:S02]  /*18720*/  SHFL.IDX P6, R14, R13, R12, R11 ;  /* 0x0000000c0d0e7389 */ /* 0x00006400000c000b */
[----:B01----:R-:W-:Y:S01]  /*18730*/  ENDCOLLECTIVE ;  /* 0x000000000000791b */ /* 0x003fe20003800000 */
.L_x_1030:
        /* <DEDUP_REMOVED lines=10> */
.L_x_1031:
[----:B------:R-:W-:Y:S01]  /*187e0*/  @!PT LDS RZ, [RZ] ;  /* 0x00000000fffff984 */ /* 0x000fe20000000800 */
[----:B------:R-:W-:Y:S01]  /*187f0*/  @!PT LDS RZ, [RZ] ;  /* 0x00000000fffff984 */ /* 0x000fe20000000800 */
[----:B------:R-:W-:Y:S01]  /*18800*/  @!PT LDS RZ, [RZ] ;  /* 0x00000000fffff984 */ /* 0x000fe20000000800 */
[----:B------:R0:W-:Y:S01]  /*18810*/  @!P1 LDGSTS.E.BYPASS.LTC128B.128 [R9+0xc000], desc[UR48][R2.64], !P5 ;  /* 0x0c00000002099fae */ /* 0x0001e2000e901d70 */
[----:B------:R-:W-:Y:S02]  /*18820*/  IMAD.MOV.U32 R13, RZ, RZ, R7 ;  /* 0x000000ffff0d7224 */ /* 0x000fe400078e0007 */
[----:B0-----:R-:W-:Y:S02]  /*18830*/  VIADD R2, R6, 0x60 ;  /* 0x0000006006027836 */ /* 0x001fe40000000000 */
[----:B------:R-:W-:-:S03]  /*18840*/  IMAD.MOV.U32 R12, RZ, RZ, RZ ;  /* 0x000000ffff0c7224 */ /* 0x000fc600078e00ff */
[----:B------:R-:W-:Y:S01]  /*18850*/  ISETP.GE.AND P1, PT, R2, UR41, PT ;  /* 0x0000002902007c0c */ /* 0x000fe2000bf26270 */
[----:B------:R-:W-:-:S12]  /*18860*/  IMAD.MOV.U32 R0, RZ, RZ, R14 ;  /* 0x000000ffff007224 */ /* 0x000fd800078e000e */
[----:B------:R-:W-:Y:S05]  /*18870*/  WARPSYNC.COLLECTIVE R15, `(.L_x_1032) ;  /* 0x000000000f087348 */ /* 0x000fea0003c00000 */
[----:B------:R0:W1:Y:S02]  /*18880*/  SHFL.IDX P6, R14, R13, R12, R11 ;  /* 0x0000000c0d0e7389 */ /* 0x00006400000c000b */
[----:B01----:R-:W-:Y:S01]  /*18890*/  ENDCOLLECTIVE ;  /* 0x000000000000791b */ /* 0x003fe20003800000 */
.L_x_1032:
[----:B------:R-:W-:Y:S01]  /*188a0*/  @!P1 IADD3 R2, P0, R10, R0, RZ ;  /* 0x000000000a029210 */ /* 0x000fe20007f1e0ff */
[----:B------:R-:W-:-:S04]  /*188b0*/  VIADD R0, R6, 0x80 ;  /* 0x0000008006007836 */ /* 0x000fc80000000000 */
[----:B------:R-:W-:Y:S02]  /*188c0*/  @!P1 IMAD.X R3, RZ, RZ, R4, P0 ;  /* 0x000000ffff039224 */ /* 0x000fe400000e0604 */
[----:B------:R-:W-:-:S03]  /*188d0*/  IMAD.MOV.U32 R13, RZ, RZ, R5 ;  /* 0x000000ffff0d7224 */ /* 0x000fc600078e0005 */
[----:B------:R-:W-:Y:S01]  /*188e0*/  @!PT LDS RZ, [RZ] ;  /* 0x00000000fffff984 */ /* 0x000fe20000000800 */
[----:B------:R-:W-:Y:S01]  /*188f0*/  @!PT LDS RZ, [RZ] ;  /* 0x00000000fffff984 */ /* 0x000fe20000000800 */
[----:B------:R-:W-:Y:S01]  /*18900*/  @!PT LDS RZ, [RZ] ;  /* 0x00000000fffff984 */ /* 0x000fe20000000800 */
[----:B------:R0:W-:Y:S01]  /*18910*/  @!P1 LDGSTS.E.BYPASS.LTC128B.128 [R9+0xc800], desc[UR48][R2.64], !P5 ;  /* 0x0c80000002099fae */ /* 0x0001e2000e901d70 */
[----:B------:R-:W-:Y:S01]  /*18920*/  ISETP.GE.AND P1, PT, R0, UR41, PT ;  /* 0x0000002900007c0c */ /* 0x000fe2000bf26270 */
[----:B------:R-:W-:-:S12]  /*18930*/  IMAD.MOV.U32 R0, RZ, RZ, R14 ;  /* 0x000000ffff007224 */ /* 0x000fd800078e000e */
[----:B0-----:R-:W-:Y:S05]  /*18940*/  WARPSYNC.COLLECTIVE R15, `(.L_x_1033) ;  /* 0x000000000f087348 */ /* 0x001fea0003c00000 */
[----:B------:R1:W2:Y:S02]  /*18950*/  SHFL.IDX P6, R14, R13, R12, R11 ;  /* 0x0000000c0d0e7389 */ /* 0x0002a400000c000b */
[----:B012---:R-:W-:Y:S01]  /*18960*/  ENDCOLLECTIVE ;  /* 0x000000000000791b */ /* 0x007fe20003800000 */
.L_x_1033:
[----:B------:R-:W-:Y:S02]  /*18970*/  IMAD.MOV.U32 R13, RZ, RZ, R7 ;  /* 0x000000ffff0d7224 */ /* 0x000fe400078e0007 */
[----:B------:R-:W-:Y:S02]  /*18980*/  IMAD.MOV.U32 R12, RZ, RZ, 0x1 ;  /* 0x00000001ff0c7424 */ /* 0x000fe400078e00ff */
[----:B------:R-:W-:-:S07]  /*18990*/  IMAD.MOV.U32 R2, RZ, RZ, R14 ;  /* 0x000000ffff027224 */ /* 0x000fce00078e000e */
[----:B------:R-:W-:Y:S05]  /*189a0*/  WARPSYNC.COLLECTIVE R15, `(.L_x_1034) ;  /* 0x000000000f087348 */ /* 0x000fea0003c00000 */
[----:B------:R0:W1:Y:S02]  /*189b0*/  SHFL.IDX P6, R14, R13, R12, R11 ;  /* 0x0000000c0d0e7389 */ /* 0x00006400000c000b */
[----:B01----:R-:W-:Y:S01]  /*189c0*/  ENDCOLLECTIVE ;  /* 0x000000000000791b */ /* 0x003fe20003800000 */
.L_x_1034:
        /* <DEDUP_REMOVED lines=11> */
.L_x_1035:
[----:B------:R-:W-:Y:S05]  /*18a80*/  BRA `(.L_x_1036) ;  /* 0xffffffc4000c7947 */ /* 0x000fea000383ffff */
.L_x_944:
[----:B0-----:R0:W1:Y:S02]  /*18a90*/  SYNCS.PHASECHK.TRANS64.TRYWAIT P0, [R17+URZ+0x13220], R0 ;  /* 0x01322000110075a7 */ /* 0x001064000800017f */
[----:B-1----:R-:W-:Y:S05]  /*18aa0*/  @!P0 NANOSLEEP.SYNCS 0x989680 ;  /* 0x009896800000895d */ /* 0x002fea0003900000 */
[----:B------:R-:W1:Y:S02]  /*18ab0*/  @!P0 SYNCS.PHASECHK.TRANS64 P0, [R17+URZ+0x13220], R0 ;  /* 0x01322000110085a7 */ /* 0x000e64000800007f */
[----:B-1----:R-:W-:Y:S05]  /*18ac0*/  @!P0 BRA `(.L_x_944) ;  /* 0xfffffffc00f08947 */ /* 0x002fea000383ffff */
[----:B------:R-:W-:Y:S05]  /*18ad0*/  BRA `(.L_x_1037) ;  /* 0xffffffc400687947 */ /* 0x000fea000383ffff */
.L_x_948:
[----:B0-----:R0:W1:Y:S02]  /*18ae0*/  SYNCS.PHASECHK.TRANS64.TRYWAIT P0, [R0+URZ+0x13280], R27 ;  /* 0x0132801b000075a7 */ /* 0x001064000800017f */
[----:B-1----:R-:W-:Y:S05]  /*18af0*/  @!P0 NANOSLEEP.SYNCS 0x989680 ;  /* 0x009896800000895d */ /* 0x002fea0003900000 */
[----:B------:R-:W1:Y:S02]  /*18b00*/  @!P0 SYNCS.PHASECHK.TRANS64 P0, [R0+URZ+0x13280], R27 ;  /* 0x0132801b000085a7 */ /* 0x000e64000800007f */
[----:B-1----:R-:W-:Y:S05]  /*18b10*/  @!P0 BRA `(.L_x_948) ;  /* 0xfffffffc00f08947 */ /* 0x002fea000383ffff */
[----:B------:R-:W-:Y:S05]  /*18b20*/  BRA `(.L_x_1038) ;  /* 0xffffffc800a07947 */ /* 0x000fea000383ffff */
.L_x_949:
        /* <DEDUP_REMOVED lines=8> */
.L_x_1040:
[----:B------:R-:W-:Y:S05]  /*18bb0*/  BSYNC B0 ;  /* 0x0000000000007941 */ /* 0x000fea0003800000 */
.L_x_1039:
        /* <DEDUP_REMOVED lines=10> */
.L_x_1041:
        /* <DEDUP_REMOVED lines=11> */
.L_x_1042:
        /* <DEDUP_REMOVED lines=10> */
.L_x_1043:
        /* <DEDUP_REMOVED lines=11> */
.L_x_1044:
        /* <DEDUP_REMOVED lines=10> */
.L_x_1045:
        /* <DEDUP_REMOVED lines=11> */
.L_x_1046:
        /* <DEDUP_REMOVED lines=10> */
.L_x_1047:
[----:B------:R-:W-:Y:S02]  /*19050*/  IMAD.MOV.U32 R13, RZ, RZ, R19 ;  /* 0x000000ffff0d7224 */ /* 0x000fe400078e0013 */
[----:B------:R-:W-:Y:S02]  /*19060*/  IMAD.MOV.U32 R12, RZ, RZ, RZ ;  /* 0x000000ffff0c7224 */ /* 0x000fe400078e00ff */
[----:B------:R-:W-:Y:S02]  /*19070*/  IMAD.SHL.U32 R3, R3, 0x10, RZ ;  /* 0x0000001003037824 */ /* 0x000fe400078e00ff */
[----:B------:R-:W-:-:S07]  /*19080*/  IMAD.MOV.U32 R2, RZ, RZ, R14 ;  /* 0x000000ffff027224 */ /* 0x000fce00078e000e */
[----:B------:R-:W-:Y:S05]  /*19090*/  WARPSYNC.COLLECTIVE R15, `(.L_x_1048) ;  /* 0x000000000f087348 */ /* 0x000fea0003c00000 */
[----:B------:R0:W1:Y:S02]  /*190a0*/  SHFL.IDX P6, R14, R13, R12, R11 ;  /* 0x0000000c0d0e7389 */ /* 0x00006400000c000b */
[----:B01----:R-:W-:Y:S01]  /*190b0*/  ENDCOLLECTIVE ;  /* 0x000000000000791b */ /* 0x003fe20003800000 */
.L_x_1048:
        /* <DEDUP_REMOVED lines=12> */
.L_x_1049:
[----:B------:R-:W-:Y:S01]  /*19180*/  IMAD.MOV.U32 R2, RZ, RZ, R14 ;  /* 0x000000ffff027224 */ /* 0x000fe200078e000e */
[----:B------:R-:W-:Y:S06]  /*19190*/  BRA `(.L_x_1050) ;  /* 0xffffffc800007947 */ /* 0x000fec000383ffff */
.L_x_954:
[----:B---3--:R3:W4:Y:S02]  /*191a0*/  SYNCS.PHASECHK.TRANS64.TRYWAIT P0, [R0+URZ+0x13240], R27 ;  /* 0x0132401b000075a7 */ /* 0x008724000800017f */
[----:B----4-:R-:W-:Y:S05]  /*191b0*/  @!P0 NANOSLEEP.SYNCS 0x989680 ;  /* 0x009896800000895d */ /* 0x010fea0003900000 */
[----:B------:R-:W4:Y:S02]  /*191c0*/  @!P0 SYNCS.PHASECHK.TRANS64 P0, [R0+URZ+0x13240], R27 ;  /* 0x0132401b000085a7 */ /* 0x000f24000800007f */
[----:B----4-:R-:W-:Y:S05]  /*191d0*/  @!P0 BRA `(.L_x_954) ;  /* 0xfffffffc00f08947 */ /* 0x010fea000383ffff */
[----:B------:R-:W-:Y:S05]  /*191e0*/  BRA `(.L_x_1051) ;  /* 0xffffffc8005c7947 */ /* 0x000fea000383ffff */
.L_x_955:
        /* <DEDUP_REMOVED lines=8> */
.L_x_1053:
[----:B------:R-:W-:Y:S05]  /*19270*/  BSYNC B0 ;  /* 0x0000000000007941 */ /* 0x000fea0003800000 */
.L_x_1052:
        /* <DEDUP_REMOVED lines=8> */
.L_x_1054:
[----:B------:R-:W-:Y:S02]  /*19300*/  IMAD.MOV.U32 R13, RZ, RZ, R5 ;  /* 0x000000ffff0d7224 */ /* 0x000fe400078e0005 */
[----:B------:R-:W-:Y:S02]  /*19310*/  IMAD.MOV.U32 R12, RZ, RZ, 0x1 ;  /* 0x00000001ff0c7424 */ /* 0x000fe400078e00ff */
[----:B------:R-:W-:-:S07]  /*19320*/  IMAD.MOV.U32 R2, RZ, RZ, R14 ;  /* 0x000000ffff027224 */ /* 0x000fce00078e000e */
[----:B------:R-:W-:Y:S05]  /*19330*/  WARPSYNC.COLLECTIVE R15, `(.L_x_1055) ;  /* 0x000000000f087348 */ /* 0x000fea0003c00000 */
[----:B------:R0:W1:Y:S02]  /*19340*/  SHFL.IDX P6, R14, R13, R12, R11 ;  /* 0x0000000c0d0e7389 */ /* 0x00006400000c000b */
[----:B01----:R-:W-:Y:S01]  /*19350*/  ENDCOLLECTIVE ;  /* 0x000000000000791b */ /* 0x003fe20003800000 */
.L_x_1055:
        /* <DEDUP_REMOVED lines=11> */
.L_x_1056:
[----:B------:R-:W-:Y:S02]  /*19410*/  IMAD.MOV.U32 R13, RZ, RZ, R5 ;  /* 0x000000ffff0d7224 */ /* 0x000fe400078e0005 */
[----:B------:R-:W-:Y:S02]  /*19420*/  IMAD.MOV.U32 R12, RZ, RZ, 0x2 ;  /* 0x00000002ff0c7424 */ /* 0x000fe400078e00ff */
[----:B------:R-:W-:-:S07]  /*19430*/  IMAD.MOV.U32 R2, RZ, RZ, R14 ;  /* 0x000000ffff027224 */ /* 0x000fce00078e000e */
[----:B------:R-:W-:Y:S05]  /*19440*/  WARPSYNC.COLLECTIVE R15, `(.L_x_1057) ;  /* 0x000000000f087348 */ /* 0x000fea0003c00000 */
[----:B------:R0:W1:Y:S02]  /*19450*/  SHFL.IDX P6, R14, R13, R12, R11 ;  /* 0x0000000c0d0e7389 */ /* 0x00006400000c000b */
[----:B01----:R-:W-:Y:S01]  /*19460*/  ENDCOLLECTIVE ;  /* 0x000000000000791b */ /* 0x003fe20003800000 */
.L_x_1057:
        /* <DEDUP_REMOVED lines=11> */
.L_x_1058:
[----:B------:R-:W-:Y:S02]  /*19520*/  IMAD.MOV.U32 R13, RZ, RZ, R5 ;  /* 0x000000ffff0d7224 */ /* 0x000fe400078e0005 */
[----:B------:R-:W-:Y:S02]  /*19530*/  IMAD.MOV.U32 R12, RZ, RZ, 0x3 ;  /* 0x00000003ff0c7424 */ /* 0x000fe400078e00ff */
[----:B------:R-:W-:-:S07]  /*19540*/  IMAD.MOV.U32 R2, RZ, RZ, R14 ;  /* 0x000000ffff027224 */ /* 0x000fce00078e000e */
[----:B------:R-:W-:Y:S05]  /*19550*/  WARPSYNC.COLLECTIVE R15, `(.L_x_1059) ;  /* 0x000000000f087348 */ /* 0x000fea0003c00000 */
[----:B------:R0:W1:Y:S02]  /*19560*/  SHFL.IDX P6, R14, R13, R12, R11 ;  /* 0x0000000c0d0e7389 */ /* 0x00006400000c000b */
[----:B01----:R-:W-:Y:S01]  /*19570*/  ENDCOLLECTIVE ;  /* 0x000000000000791b */ /* 0x003fe20003800000 */
.L_x_1059:
        /* <DEDUP_REMOVED lines=11> */
.L_x_1060:
[----:B------:R-:W-:Y:S02]  /*19630*/  IMAD.MOV.U32 R13, RZ, RZ, R7 ;  /* 0x000000ffff0d7224 */ /* 0x000fe400078e0007 */
[----:B------:R-:W-:Y:S02]  /*19640*/  IMAD.MOV.U32 R12, RZ, RZ, RZ ;  /* 0x000000ffff0c7224 */ /* 0x000fe400078e00ff */
[----:B------:R-:W-:-:S07]  /*19650*/  IMAD.MOV.U32 R2, RZ, RZ, R14 ;  /* 0x000000ffff027224 */ /* 0x000fce00078e000e */
[----:B------:R-:W-:Y:S05]  /*19660*/  WARPSYNC.COLLECTIVE R15, `(.L_x_1061) ;  /* 0x000000000f087348 */ /* 0x000fea0003c00000 */
[----:B------:R0:W1:Y:S02]  /*19670*/  SHFL.IDX P6, R14, R13, R12, R11 ;  /* 0x0000000c0d0e7389 */ /* 0x00006400000c000b */
[----:B01----:R-:W-:Y:S01]  /*19680*/  ENDCOLLECTIVE ;  /* 0x000000000000791b */ /* 0x003fe20003800000 */
.L_x_1061:
        /* <DEDUP_REMOVED lines=11> */
.L_x_1062:
[----:B------:R-:W-:Y:S01]  /*19740*/  IMAD.MOV.U32 R2, RZ, RZ, R14 ;  /* 0x000000ffff027224 */ /* 0x000fe200078e000e */
[----:B------:R-:W-:Y:S06]  /*19750*/  BRA `(.L_x_1063) ;  /* 0xffffffc400ec7947 */ /* 0x000fec000383ffff */
.L_x_960:
[----:B0-----:R0:W2:Y:S02]  /*19760*/  SYNCS.PHASECHK.TRANS64.TRYWAIT P2, [R2+URZ+0x13270], R3 ;  /* 0x01327003020075a7 */ /* 0x0010a4000804017f */
[----:B--2---:R-:W-:Y:S05]  /*19770*/  @!P2 NANOSLEEP.SYNCS 0x989680 ;  /* 0x009896800000a95d */ /* 0x004fea0003900000 */
[----:B------:R-:W2:Y:S02]  /*19780*/  @!P2 SYNCS.PHASECHK.TRANS64 P2, [R2+URZ+0x13270], R3 ;  /* 0x013270030200a5a7 */ /* 0x000ea4000804007f */
[----:B--2---:R-:W-:Y:S05]  /*19790*/  @!P2 BRA `(.L_x_960) ;  /* 0xfffffffc00f0a947 */ /* 0x004fea000383ffff */
[----:B------:R-:W-:Y:S05]  /*197a0*/  BRA `(.L_x_1064) ;  /* 0xffffffc800507947 */ /* 0x000fea000383ffff */
.L_x_962:
[----:B0-----:R0:W2:Y:S02]  /*197b0*/  SYNCS.PHASECHK.TRANS64.TRYWAIT P2, [R2+URZ+0x13260], R5 ;  /* 0x01326005020075a7 */ /* 0x0010a4000804017f */
[----:B--2---:R-:W-:Y:S05]  /*197c0*/  @!P2 NANOSLEEP.SYNCS 0x989680 ;  /* 0x009896800000a95d */ /* 0x004fea0003900000 */
[----:B------:R-:W2:Y:S02]  /*197d0*/  @!P2 SYNCS.PHASECHK.TRANS64 P2, [R2+URZ+0x13260], R5 ;  /* 0x013260050200a5a7 */ /* 0x000ea4000804007f */
[----:B--2---:R-:W-:Y:S05]  /*197e0*/  @!P2 BRA `(.L_x_962) ;  /* 0xfffffffc00f0a947 */ /* 0x004fea000383ffff */
[----:B------:R-:W-:Y:S05]  /*197f0*/  BRA `(.L_x_1065) ;  /* 0xffffffc800607947 */ /* 0x000fea000383ffff */
.L_x_970:
[----:B0-----:R0:W3:Y:S02]  /*19800*/  SYNCS.PHASECHK.TRANS64.TRYWAIT P2, [R3+URZ+0x13270], R0 ;  /* 0x01327000030075a7 */ /* 0x0010e4000804017f */
[----:B---3--:R-:W-:Y:S05]  /*19810*/  @!P2 NANOSLEEP.SYNCS 0x989680 ;  /* 0x009896800000a95d */ /* 0x008fea0003900000 */
[----:B------:R-:W3:Y:S02]  /*19820*/  @!P2 SYNCS.PHASECHK.TRANS64 P2, [R3+URZ+0x13270], R0 ;  /* 0x013270000300a5a7 */ /* 0x000ee4000804007f */
[----:B---3--:R-:W-:Y:S05]  /*19830*/  @!P2 BRA `(.L_x_970) ;  /* 0xfffffffc00f0a947 */ /* 0x008fea000383ffff */
[----:B------:R-:W-:Y:S05]  /*19840*/  BRA `(.L_x_1066) ;  /* 0xffffffcc00ac7947 */ /* 0x000fea000383ffff */
.L_x_972:
[----:B0-----:R0:W2:Y:S02]  /*19850*/  SYNCS.PHASECHK.TRANS64.TRYWAIT P2, [R3+URZ+0x13260], R0 ;  /* 0x01326000030075a7 */ /* 0x0010a4000804017f */
[----:B--2---:R-:W-:Y:S05]  /*19860*/  @!P2 NANOSLEEP.SYNCS 0x989680 ;  /* 0x009896800000a95d */ /* 0x004fea0003900000 */
[----:B------:R-:W2:Y:S02]  /*19870*/  @!P2 SYNCS.PHASECHK.TRANS64 P2, [R3+URZ+0x13260], R0 ;  /* 0x013260000300a5a7 */ /* 0x000ea4000804007f */
[----:B--2---:R-:W-:Y:S05]  /*19880*/  @!P2 BRA `(.L_x_972) ;  /* 0xfffffffc00f0a947 */ /* 0x004fea000383ffff */
[----:B------:R-:W-:Y:S05]  /*19890*/  BRA `(.L_x_1067) ;  /* 0xffffffcc00bc7947 */ /* 0x000fea000383ffff */
.L_x_979:
[----:B0-----:R0:W2:Y:S02]  /*198a0*/  SYNCS.PHASECHK.TRANS64.TRYWAIT P0, [R5+URZ+0x13220], R0 ;  /* 0x01322000050075a7 */ /* 0x0010a4000800017f */
[----:B--2---:R-:W-:Y:S05]  /*198b0*/  @!P0 NANOSLEEP.SYNCS 0x989680 ;  /* 0x009896800000895d */ /* 0x004fea0003900000 */
[----:B------:R-:W2:Y:S02]  /*198c0*/  @!P0 SYNCS.PHASECHK.TRANS64 P0, [R5+URZ+0x13220], R0 ;  /* 0x01322000050085a7 */ /* 0x000ea4000800007f */
[----:B--2---:R-:W-:Y:S05]  /*198d0*/  @!P0 BRA `(.L_x_979) ;  /* 0xfffffffc00f08947 */ /* 0x004fea000383ffff */
[----:B------:R-:W-:Y:S05]  /*198e0*/  BRA `(.L_x_1068) ;  /* 0xffffffd400487947 */ /* 0x000fea000383ffff */
.L_x_980:
[----:B------:R-:W2:Y:S01]  /*198f0*/  S2R R2, SR_TID.X ;  /* 0x0000000000027919 */ /* 0x000ea20000002100 */
[----:B------:R-:W-:Y:S01]  /*19900*/  BSSY B0, `(.L_x_1069) ;  /* 0x000000a000007945 */ /* 0x000fe20003800000 */
        /* <DEDUP_REMOVED lines=9> */
.L_x_1070:
[----:B------:R-:W-:Y:S05]  /*199a0*/  BSYNC B0 ;  /* 0x0000000000007941 */ /* 0x000fea0003800000 */
.L_x_1069:
[----:B------:R-:W-:Y:S05]  /*199b0*/  BRA `(.L_x_1071) ;  /* 0xffffffd400307947 */ /* 0x000fea000383ffff */
.L_x_983:
[----:B------:R-:W-:Y:S01]  /*199c0*/  BSSY B1, `(.L_x_1072) ;  /* 0x0000006000017945 */ /* 0x000fe20003800000 */
[----:B------:R-:W-:-:S07]  /*199d0*/  IMAD.MOV.U32 R15, RZ, RZ, -0x1 ;  /* 0xffffffffff0f7424 */ /* 0x000fce00078e00ff */
[----:B01----:R-:W-:Y:S05]  /*199e0*/  WARPSYNC.COLLECTIVE R15, `(.L_x_1073) ;  /* 0x000000000f0c7348 */ /* 0x003fea0003c00000 */
[----:B------:R-:W-:Y:S02]  /*199f0*/  ELECT P6, UR62, PT ;  /* 0x00000000003e782f */ /* 0x000fe400038c0000 */
[----:B------:R-:W-:Y:S01]  /*19a00*/  MOV R14, UR62 ;  /* 0x0000003e000e7c02 */ /* 0x000fe20008000f00 */
[----:B01----:R-:W-:Y:S10]  /*19a10*/  ENDCOLLECTIVE ;  /* 0x000000000000791b */ /* 0x003ff40003800000 */
.L_x_1073:
[----:B------:R-:W-:Y:S05]  /*19a20*/  BSYNC B1 ;  /* 0x0000000000017941 */ /* 0x000fea0003800000 */
.L_x_1072:
[----:B------:R-:W-:Y:S05]  /*19a30*/  BRA `(.L_x_1074) ;  /* 0xffffffd400287947 */ /* 0x000fea000383ffff */
.L_x_985:
[----:B0-----:R0:W2:Y:S02]  /*19a40*/  SYNCS.PHASECHK.TRANS64.TRYWAIT P1, [R3+URZ+0x13240], R2 ;  /* 0x01324002030075a7 */ /* 0x0010a4000802017f */
[----:B--2---:R-:W-:Y:S05]  /*19a50*/  @!P1 NANOSLEEP.SYNCS 0x989680 ;  /* 0x009896800000995d */ /* 0x004fea0003900000 */
[----:B------:R-:W2:Y:S02]  /*19a60*/  @!P1 SYNCS.PHASECHK.TRANS64 P1, [R3+URZ+0x13240], R2 ;  /* 0x01324002030095a7 */ /* 0x000ea4000802007f */
[----:B--2---:R-:W-:Y:S05]  /*19a70*/  @!P1 BRA `(.L_x_985) ;  /* 0xfffffffc00f09947 */ /* 0x004fea000383ffff */
[----:B------:R-:W-:Y:S05]  /*19a80*/  BRA `(.L_x_1075) ;  /* 0xffffffd4004c7947 */ /* 0x000fea000383ffff */
.L_x_987:
[----:B--2---:R2:W3:Y:S02]  /*19a90*/  SYNCS.PHASECHK.TRANS64.TRYWAIT P1, [R5+URZ+0x13240], R0 ;  /* 0x01324000050075a7 */ /* 0x0044e4000802017f */
[----:B---3--:R-:W-:Y:S05]  /*19aa0*/  @!P1 NANOSLEEP.SYNCS 0x989680 ;  /* 0x009896800000995d */ /* 0x008fea0003900000 */
[----:B------:R-:W3:Y:S02]  /*19ab0*/  @!P1 SYNCS.PHASECHK.TRANS64 P1, [R5+URZ+0x13240], R0 ;  /* 0x01324000050095a7 */ /* 0x000ee4000802007f */
[----:B---3--:R-:W-:Y:S05]  /*19ac0*/  @!P1 BRA `(.L_x_987) ;  /* 0xfffffffc00f09947 */ /* 0x008fea000383ffff */
[----:B------:R-:W-:Y:S05]  /*19ad0*/  BRA `(.L_x_1076) ;  /* 0xffffffd4005c7947 */ /* 0x000fea000383ffff */
.L_x_989:
[----:B---3--:R3:W4:Y:S02]  /*19ae0*/  SYNCS.PHASECHK.TRANS64.TRYWAIT P1, [R3+URZ+0x13260], R2 ;  /* 0x01326002030075a7 */ /* 0x008724000802017f */
[----:B----4-:R-:W-:Y:S05]  /*19af0*/  @!P1 NANOSLEEP.SYNCS 0x989680 ;  /* 0x009896800000995d */ /* 0x010fea0003900000 */
[----:B------:R-:W4:Y:S02]  /*19b00*/  @!P1 SYNCS.PHASECHK.TRANS64 P1, [R3+URZ+0x13260], R2 ;  /* 0x01326002030095a7 */ /* 0x000f24000802007f */
[----:B----4-:R-:W-:Y:S05]  /*19b10*/  @!P1 BRA `(.L_x_989) ;  /* 0xfffffffc00f09947 */ /* 0x010fea000383ffff */
[----:B------:R-:W-:Y:S05]  /*19b20*/  BRA `(.L_x_1077) ;  /* 0xffffffd400587947 */ /* 0x000fea000383ffff */
.L_x_991:
[----:B----4-:R4:W0:Y:S02]  /*19b30*/  SYNCS.PHASECHK.TRANS64.TRYWAIT P1, [R5+URZ+0x13260], R0 ;  /* 0x01326000050075a7 */ /* 0x010824000802017f */
[----:B0-----:R-:W-:Y:S05]  /*19b40*/  @!P1 NANOSLEEP.SYNCS 0x989680 ;  /* 0x009896800000995d */ /* 0x001fea0003900000 */
[----:B------:R-:W0:Y:S02]  /*19b50*/  @!P1 SYNCS.PHASECHK.TRANS64 P1, [R5+URZ+0x13260], R0 ;  /* 0x01326000050095a7 */ /* 0x000e24000802007f */
[----:B0-----:R-:W-:Y:S05]  /*19b60*/  @!P1 BRA `(.L_x_991) ;  /* 0xfffffffc00f09947 */ /* 0x001fea000383ffff */
[----:B------:R-:W-:Y:S05]  /*19b70*/  BRA `(.L_x_1078) ;  /* 0xffffffd400547947 */ /* 0x000fea000383ffff */
.L_x_993:
[----:B------:R0:W0:Y:S02]  /*19b80*/  SYNCS.PHASECHK.TRANS64.TRYWAIT P1, [R3+URZ+0x13280], R2 ;  /* 0x01328002030075a7 */ /* 0x000024000802017f */
[----:B0-----:R-:W-:Y:S05]  /*19b90*/  @!P1 NANOSLEEP.SYNCS 0x989680 ;  /* 0x009896800000995d */ /* 0x001fea0003900000 */
[----:B------:R-:W0:Y:S02]  /*19ba0*/  @!P1 SYNCS.PHASECHK.TRANS64 P1, [R3+URZ+0x13280], R2 ;  /* 0x01328002030095a7 */ /* 0x000e24000802007f */
[----:B0-----:R-:W-:Y:S05]  /*19bb0*/  @!P1 BRA `(.L_x_993) ;  /* 0xfffffffc00f09947 */ /* 0x001fea000383ffff */
[----:B------:R-:W-:Y:S05]  /*19bc0*/  BRA `(.L_x_1079) ;  /* 0xffffffd400507947 */ /* 0x000fea000383ffff */
.L_x_1080:
        /* <DEDUP_REMOVED lines=11> */
.L_x_2750:


//--------------------- .text._ZN7cutlass13device_kernelIN5flash11enable_sm90INS1_16FlashAttnFwdSm90INS1_25CollectiveMainloopFwdSm90ILi2EN4cute5tupleIJNS5_1CILi1EEES8_S8_EEENS6_IJNS7_ILi192EEENS7_ILi160EEENS7_ILi64EEEEEELi64ENS_12float_e4m3_tEfNS_4arch4Sm90ELb0ELb1ELb0ELb1ELb1ELb0ELb0ELb1ELb1ELb1ELb0ELb0EEENS1_21CollectiveEpilogueFwdINS6_IJSA_SC_SB_EEES9_NS_10bfloat16_tESG_Li384ELb1ELb1ELb0ELb1EEENS1_36VarlenDynamicPersistentTileSchedulerILi192ELi160ELi384ELi128ELb0ELb1ELb1ELb1ELb0ELb1EEEEEEEEEvNT_6ParamsE --------------------------
	.section	.text._ZN7cutlass13device_kernelIN5flash11enable_sm90INS1_16FlashAttnFwdSm90INS1_25CollectiveMainloopFwdSm90ILi2EN4cute5tupleIJNS5_1CILi1EEES8_S8_EEENS6_IJNS7_ILi192EEENS7_ILi160EEENS7_ILi64EEEEEELi64ENS_12float_e4m3_tEfNS_4arch4Sm90ELb0ELb1ELb0ELb1ELb1ELb0ELb0ELb1ELb1ELb1ELb0ELb0EEENS1_21CollectiveEpilogueFwdINS6_IJSA_SC_SB_EEES9_NS_10bfloat16_tESG_Li384ELb1ELb1ELb0ELb1EEENS1_36VarlenDynamicPersistentTileSchedulerILi192ELi160ELi384ELi128ELb0ELb1ELb1ELb1ELb0ELb1EEEEEEEEEvNT_6ParamsE,"ax",@progbits
	.align	128
.text._ZN7cutlass13device_kernelIN5flash11enable_sm90INS1_16FlashAttnFwdSm90INS1_25CollectiveMainloopFwdSm90ILi2EN4cute5tupleIJNS5_1CILi1EEES8_S8_EEENS6_IJNS7_ILi192EEENS7_ILi160EEENS7_ILi64EEEEEELi64ENS_12float_e4m3_tEfNS_4arch4Sm90ELb0ELb1ELb0ELb1ELb1ELb0ELb0ELb1ELb1ELb1ELb0ELb0EEENS1_21CollectiveEpilogueFwdINS6_IJSA_SC_SB_EEES9_NS_10bfloat16_tESG_Li384ELb1ELb1ELb0ELb1EEENS1_36VarlenDynamicPersistentTileSchedulerILi192ELi160ELi384ELi128ELb0ELb1ELb1ELb1ELb0ELb1EEEEEEEEEvNT_6ParamsE:
        .type           _ZN7cutlass13device_kernelIN5flash11enable_sm90INS1_16FlashAttnFwdSm90INS1_25CollectiveMainloopFwdSm90ILi2EN4cute5tupleIJNS5_1CILi1EEES8_S8_EEENS6_IJNS7_ILi192EEENS7_ILi160EEENS7_ILi64EEEEEELi64ENS_12float_e4m3_tEfNS_4arch4Sm90ELb0ELb1ELb0ELb1ELb1ELb0ELb0ELb1ELb1ELb1ELb0ELb0EEENS1_21CollectiveEpilogueFwdINS6_IJSA_SC_SB_EEES9_NS_10bfloat16_tESG_Li384ELb1ELb1ELb0ELb1EEENS1_36VarlenDynamicPersistentTileSchedulerILi192ELi160ELi384ELi128ELb0ELb1ELb1ELb1ELb0ELb1EEEEEEEEEvNT_6ParamsE,@function
        .size           _ZN7cutlass13device_kernelIN5flash11enable_sm90INS1_16FlashAttnFwdSm90INS1_25CollectiveMainloopFwdSm90ILi2EN4cute5tupleIJNS5_1CILi1EEES8_S8_EEENS6_IJNS7_ILi192EEENS7_ILi160EEENS7_ILi64EEEEEELi64ENS_12float_e4m3_tEfNS_4arch4Sm90ELb0ELb1ELb0ELb1ELb1ELb0ELb0ELb1ELb1ELb1ELb0ELb0EEENS1_21CollectiveEpilogueFwdINS6_IJSA_SC_SB_EEES9_NS_10bfloat16_tESG_Li384ELb1ELb1ELb0ELb1EEENS1_36VarlenDynamicPersistentTileSchedulerILi192ELi160ELi384ELi128ELb0ELb1ELb1ELb1ELb0ELb1EEEEEEEEEvNT_6ParamsE,(.L_x_2751 - _ZN7cutlass13device_kernelIN5flash11enable_sm90INS1_16FlashAttnFwdSm90INS1_25CollectiveMainloopFwdSm90ILi2EN4cute5tupleIJNS5_1CILi1EEES8_S8_EEENS6_IJNS7_ILi192EEENS7_ILi160EEENS7_ILi64EEEEEELi64ENS_12float_e4m3_tEfNS_4arch4Sm90ELb0ELb1ELb0ELb1ELb1ELb0ELb0ELb1ELb1ELb1ELb0ELb0EEENS1_21CollectiveEpilogueFwdINS6_IJSA_SC_SB_EEES9_NS_10bfloat16_tESG_Li384ELb1ELb1ELb0ELb1EEENS1_36VarlenDynamicPersistentTileSchedulerILi192ELi160ELi384ELi128ELb0ELb1ELb1ELb1ELb0ELb1EEEEEEEEEvNT_6ParamsE)
        .other          _ZN7cutlass13device_kernelIN5flash11enable_sm90INS1_16FlashAttnFwdSm90INS1_25CollectiveMainloopFwdSm90ILi2EN4cute5tupleIJNS5_1CILi1EEES8_S8_EEENS6_IJNS7_ILi192EEENS7_ILi160EEENS7_ILi64EEEEEELi64ENS_12float_e4m3_tEfNS_4arch4Sm90ELb0ELb1ELb0ELb1ELb1ELb0ELb0ELb1ELb1ELb1ELb0ELb0EEENS1_21CollectiveEpilogueFwdINS6_IJSA_SC_SB_EEES9_NS_10bfloat16_tESG_Li384ELb1ELb1ELb0ELb1EEENS1_36VarlenDynamicPersistentTileSchedulerILi192ELi160ELi384ELi128ELb0ELb1ELb1ELb1ELb0ELb1EEEEEEEEEvNT_6ParamsE,@"STO_CUDA_ENTRY STV_DEFAULT"
_ZN7cutlass13device_kernelIN5flash11enable_sm90INS1_16FlashAttnFwdSm90INS1_25CollectiveMainloopFwdSm90ILi2EN4cute5tupleIJNS5_1CILi1EEES8_S8_EEENS6_IJNS7_ILi192EEENS7_ILi160EEENS7_ILi64EEEEEELi64ENS_12float_e4m3_tEfNS_4arch4Sm90ELb0ELb1ELb0ELb1ELb1ELb0ELb0ELb1ELb1ELb1ELb0ELb0EEENS1_21CollectiveEpilogueFwdINS6_IJSA_SC_SB_EEES9_NS_10bfloat16_tESG_Li384ELb1ELb1ELb0ELb1EEENS1_36VarlenDynamicPersistentTileSchedulerILi192ELi160ELi384ELi128ELb0ELb1ELb1ELb1ELb0ELb1EEEEEEEEEvNT_6ParamsE:
        /* <DEDUP_REMOVED lines=45> */
.L_x_1081:
        /* <DEDUP_REMOVED lines=22> */
.L_x_1082:
        /* <DEDUP_REMOVED lines=18> */
.L_x_1083:
        /* <DEDUP_REMOVED lines=22> */
.L_x_1084:
        /* <DEDUP_REMOVED lines=24> */
.L_x_1085:
        /* <DEDUP_REMOVED lines=8> */
.L_x_1087:
        /* <DEDUP_REMOVED lines=16> */
[----:B------:R-:W-:Y:S01]  /*09b0*/  ULOP3.LUT UR47, UR38, 0x1, URZ, 0xfc, !UPT ;  /* 0x00000001262f7892 */ /* 0x000fe2000f8efc3f */
[----:B------:R-:W-:Y:S01]  /*09c0*/  R2UR UR5, R5 ;  /* 0x00000000050572ca */ /* 0x000fe200000e0000 */
[----:B------:R-:W-:Y:S01]  /*09d0*/  UMOV UR46, URZ ;  /* 0x0000003f002e7c82 */ /* 0x000fe20008000000 */
[----:B------:R-:W-:Y:S01]  /*09e0*/  R2UR UR48, R7 ;  /* 0x00000000073072ca */ /* 0x000fe200000e0000 */
[----:B------:R-:W-:Y:S01]  /*09f0*/  UMOV UR36, URZ ;  /* 0x0000003f00247c82 */ /* 0x000fe20008000000 */
[----:B------:R-:W-:Y:S01]  /*0a00*/  UMOV UR37, URZ ;  /* 0x0000003f00257c82 */ /* 0x000fe20008000000 */
[----:B0-----:R-:W-:-:S05]  /*0a10*/  VIADD R12, R0, 0xffffff80 ;  /* 0xffffff80000c7836 */ /* 0x001fca0000000000 */
[----:B------:R-:W-:-:S04]  /*0a20*/  SHF.R.S32.HI R0, RZ, 0x1f, R12 ;  /* 0x0000001fff007819 */ /* 0x000fc8000001140c */
[CC--:B------:R-:W-:Y:S02]  /*0a30*/  LEA.HI R2, R0.reuse, R12.reuse, RZ, 0x7 ;  /* 0x0000000c00027211 */ /* 0x0c0fe400078f38ff */
[-C--:B------:R-:W-:Y:S02]  /*0a40*/  LEA.HI R4, R0, R12.reuse, RZ, 0x5 ;  /* 0x0000000c00047211 */ /* 0x080fe400078f28ff */
[----:B------:R-:W-:Y:S02]  /*0a50*/  LOP3.LUT R157, R2, 0xffffff80, RZ, 0xc0, !PT ;  /* 0xffffff80029d7812 */ /* 0x000fe400078ec0ff */
[----:B------:R-:W-:Y:S01]  /*0a60*/  LEA.HI R3, R0, R12, RZ, 0x4 ;  /* 0x0000000c00037211 */ /* 0x000fe200078f20ff */
[----:B------:R-:W-:Y:S01]  /*0a70*/  IMAD.SHL.U32 R5, R4, 0x20, RZ ;  /* 0x0000002004057824 */ /* 0x000fe200078e00ff */
[----:B------:R-:W-:Y:S01]  /*0a80*/  SHF.R.S32.HI R11, RZ, 0x7, R2 ;  /* 0x00000007ff0b7819 */ /* 0x000fe20000011402 */
[----:B------:R-:W-:Y:S01]  /*0a90*/  IMAD.IADD R157, R12, 0x1, -R157 ;  /* 0x000000010c9d7824 */ /* 0x000fe200078e0a9d */
[----:B------:R-:W-:-:S02]  /*0aa0*/  LOP3.LUT R4, R3, 0x3fffff0, RZ, 0xc0, !PT ;  /* 0x03fffff003047812 */ /* 0x000fc400078ec0ff */
[----:B------:R-:W-:Y:S02]  /*0ab0*/  LOP3.LUT R5, R5, 0xfffffc00, RZ, 0xc0, !PT ;  /* 0xfffffc0005057812 */ /* 0x000fe400078ec0ff */
[----:B------:R-:W-:Y:S01]  /*0ac0*/  SHF.R.S32.HI R6, RZ, 0x1f, R157 ;  /* 0x0000001fff067819 */ /* 0x000fe2000001149d */
[----:B------:R-:W-:Y:S01]  /*0ad0*/  IMAD.IADD R4, R12, 0x1, -R4 ;  /* 0x000000010c047824 */ /* 0x000fe200078e0a04 */
[----:B------:R-:W-:Y:S02]  /*0ae0*/  SHF.R.S32.HI R2, RZ, 0x4, R3 ;  /* 0x00000004ff027819 */ /* 0x000fe40000011403 */
[----:B------:R-:W-:Y:S01]  /*0af0*/  LEA.HI R7, R6, R157, RZ, 0x2 ;  /* 0x0000009d06077211 */ /* 0x000fe200078f10ff */
[----:B------:R-:W-:Y:S01]  /*0b00*/  IMAD R4, R4, 0x40, R5 ;  /* 0x0000004004047824 */ /* 0x000fe200078e0205 */
[----:B------:R-:W-:Y:S01]  /*0b10*/  LEA.HI R3, R3, R2, RZ, 0x1 ;  /* 0x0000000203037211 */ /* 0x000fe200078f08ff */
[----:B------:R-:W-:Y:S01]  /*0b20*/  IMAD.HI R5, R11, 0x55555556, RZ ;  /* 0x555555560b057827 */ /* 0x000fe200078e02ff */
[----:B------:R-:W-:-:S02]  /*0b30*/  SHF.R.S32.HI R8, RZ, 0x2, R7 ;  /* 0x00000002ff087819 */ /* 0x000fc40000011407 */
[----:B------:R-:W-:Y:S02]  /*0b40*/  SHF.R.S32.HI R9, RZ, 0x1f, R7 ;  /* 0x0000001fff097819 */ /* 0x000fe40000011407 */
[----:B------:R-:W-:Y:S02]  /*0b50*/  LEA.HI R6, R6, R157, RZ, 0x5 ;  /* 0x0000009d06067211 */ /* 0x000fe400078f28ff */
[----:B------:R-:W-:Y:S02]  /*0b60*/  LEA.HI R9, R9, R8, RZ, 0x3 ;  /* 0x0000000809097211 */ /* 0x000fe400078f18ff */
[----:B------:R-:W-:Y:S02]  /*0b70*/  LOP3.LUT R3, R3, 0x1ffffffe, RZ, 0xc0, !PT ;  /* 0x1ffffffe03037812 */ /* 0x000fe400078ec0ff */
[----:B------:R-:W-:Y:S02]  /*0b80*/  LOP3.LUT R9, R9, 0xfffffff8, RZ, 0xc0, !PT ;  /* 0xfffffff809097812 */ /* 0x000fe400078ec0ff */
[----:B------:R-:W-:Y:S01]  /*0b90*/  LEA.HI R5, R5, R5, RZ, 0x1 ;  /* 0x0000000505057211 */ /* 0x000fe200078f08ff */
[----:B------:R-:W-:Y:S01]  /*0ba0*/  IMAD.IADD R3, R2, 0x1, -R3 ;  /* 0x0000000102037824 */ /* 0x000fe200078e0a03 */
[----:B------:R-:W-:Y:S01]  /*0bb0*/  SHF.R.S32.HI R6, RZ, 0x5, R6 ;  /* 0x00000005ff067819 */ /* 0x000fe20000011406 */
[----:B------:R-:W-:Y:S01]  /*0bc0*/  IMAD.IADD R9, R8, 0x1, -R9 ;  /* 0x0000000108097824 */ /* 0x000fe200078e0a09 */
[CC--:B------:R-:W-:Y:S01]  /*0bd0*/  LEA.HI R10, R0.reuse, R12.reuse, RZ, 0x2 ;  /* 0x0000000c000a7211 */ /* 0x0c0fe200078f10ff */
[----:B------:R-:W-:Y:S01]  /*0be0*/  IMAD R5, R5, -0x3, R11 ;  /* 0xfffffffd05057824 */ /* 0x000fe200078e020b */
[----:B------:R-:W-:Y:S01]  /*0bf0*/  LEA.HI R0, R0, R12, RZ, 0x3 ;  /* 0x0000000c00007211 */ /* 0x000fe200078f18ff */
[----:B------:R-:W-:Y:S01]  /*0c00*/  IMAD R6, R6, 0x10, R9 ;  /* 0x0000001006067824 */ /* 0x000fe200078e0209 */
[----:B------:R-:W-:Y:S01]  /*0c10*/  LOP3.LUT R10, R10, 0xfffffffc, RZ, 0xc0, !PT ;  /* 0xfffffffc0a0a7812 */ /* 0x000fe200078ec0ff */
[----:B------:R-:W-:Y:S01]  /*0c20*/  IMAD R2, R3, 0x8, R4 ;  /* 0x0000000803027824 */ /* 0x000fe200078e0204 */
[----:B------:R-:W-:Y:S01]  /*0c30*/  LOP3.LUT R23, R0, 0xfffffff8, RZ, 0xc0, !PT ;  /* 0xfffffff800177812 */ /* 0x000fe200078ec0ff */
[----:B------:R-:W-:Y:S01]  /*0c40*/  IMAD R5, R5, 0x40, R6 ;  /* 0x0000004005057824 */ /* 0x000fe200078e0206 */
[----:B------:R-:W-:Y:S01]  /*0c50*/  SHF.R.S32.HI R156, RZ, 0x3, R0 ;  /* 0x00000003ff9c7819 */ /* 0x000fe20000011400 */
[C---:B------:R-:W-:Y:S01]  /*0c60*/  IMAD.IADD R10, R12.reuse, 0x1, -R10 ;  /* 0x000000010c0a7824 */ /* 0x040fe200078e0a0a */
[----:B------:R0:W-:Y:S01]  /*0c70*/  STL [R1+0xc], R2 ;  /* 0x00000c0201007387 */ /* 0x0001e20000100800 */
[----:B------:R-:W-:-:S03]  /*0c80*/  IMAD.IADD R23, R12, 0x1, -R23 ;  /* 0x000000010c177824 */ /* 0x000fc600078e0a17 */
[----:B------:R1:W-:Y:S01]  /*0c90*/  STL [R1+0x8], R5 ;  /* 0x0000080501007387 */ /* 0x0003e20000100800 */
[----:B------:R-:W-:-:S04]  /*0ca0*/  LEA.HI R8, R10, R10, RZ, 0x1 ;  /* 0x0000000a0a087211 */ /* 0x000fc800078f08ff */
[----:B------:R-:W-:Y:S02]  /*0cb0*/  LOP3.LUT R11, R8, 0x1ffffffe, RZ, 0xc0, !PT ;  /* 0x1ffffffe080b7812 */ /* 0x000fe400078ec0ff */
[----:B0-----:R-:W-:-:S03]  /*0cc0*/  LOP3.LUT R2, R7, 0x7ffffffc, RZ, 0xc0, !PT ;  /* 0x7ffffffc07027812 */ /* 0x001fc600078ec0ff */
[----:B------:R-:W-:Y:S02]  /*0cd0*/  IMAD.IADD R11, R10, 0x1, -R11 ;  /* 0x000000010a0b7824 */ /* 0x000fe400078e0a0b */
[----:B------:R-:W-:Y:S02]  /*0ce0*/  IMAD.IADD R19, R157, 0x1, -R2 ;  /* 0x000000019d137824 */ /* 0x000fe400078e0a02 */
[----:B-1----:R-:W-:-:S07]  /*0cf0*/  IMAD R22, R11, 0x8, R5 ;  /* 0x000000080b167824 */ /* 0x002fce00078e0205 */
.L_x_1183:
[----:B------:R-:W-:Y:S01]  /*0d00*/  ULDC.64 UR6, c[0x0][0xa28] ;  /* 0x00028a0000067ab9 */ /* 0x000fe20000000a00 */
[----:B------:R-:W-:Y:S01]  /*0d10*/  IMAD.MOV.U32 R0, RZ, RZ, RZ ;  /* 0x000000ffff007224 */ /* 0x000fe200078e00ff */
[----:B------:R-:W-:Y:S01]  /*0d20*/  UISETP.NE.U32.AND UP0, UPT, UR6, URZ, UPT ;  /* 0x0000003f0600728c */ /* 0x000fe2000bf05070 */
[----:B------:R-:W-:-:S03]  /*0d30*/  ULDC UR4, c[0x0][0x424] ;  /* 0x0001090000047ab9 */ /* 0x000fc60000000800 */
[----:B------:R-:W-:-:S03]  /*0d40*/  UISETP.NE.AND.EX UP0, UPT, UR7, URZ, UPT, UP0 ;  /* 0x0000003f0700728c */ /* 0x000fc6000bf05300 */
[----:B------:R-:W-:Y:S02]  /*0d50*/  ULDC.64 UR6, c[0x0][0xa18] ;  /* 0x0002860000067ab9 */ /* 0x000fe40000000a00 */
[----:B------:R-:W-:Y:S01]  /*0d60*/  UISETP.NE.U32.AND UP1, UPT, UR6, URZ, UPT ;  /* 0x0000003f0600728c */ /* 0x000fe2000bf25070 */
[----:B------:R-:W-:-:S03]  /*0d70*/  PLOP3.LUT P0, PT, PT, PT, UP0, 0x80, 0x0 ;  /* 0x000000000000781c */ /* 0x000fc60003f0f008 */
[----:B------:R-:W-:-:S03]  /*0d80*/  UISETP.NE.AND.EX UP1, UPT, UR7, URZ, UPT, UP1 ;  /* 0x0000003f0700728c */ /* 0x000fc6000bf25310 */
[----:B------:R-:W-:Y:S02]  /*0d90*/  @UP0 ULDC.64 UR6, c[0x0][0xa28] ;  /* 0x00028a0000060ab9 */ /* 0x000fe40000000a00 */
[----:B------:R-:W-:Y:S01]  /*0da0*/  @UP0 UIMAD.WIDE UR6, UR48, 0x4, UR6 ;  /* 0x00000004300608a5 */ /* 0x000fe2000f8e0206 */
[----:B------:R-:W-:-:S05]  /*0db0*/  PLOP3.LUT P2, PT, PT, PT, UP1, 0x80, 0x0 ;  /* 0x000000000000781c */ /* 0x000fca0003f4f018 */
[----:B------:R-:W-:Y:S01]  /*0dc0*/  @UP1 ULDC.64 UR8, c[0x0][0xa18] ;  /* 0x0002860000081ab9 */ /* 0x000fe20000000a00 */
[----:B012---:R-:W-:Y:S02]  /*0dd0*/  IMAD.U32 R4, RZ, RZ, UR6 ;  /* 0x00000006ff047e24 */ /* 0x007fe4000f8e00ff */
[----:B------:R-:W-:Y:S01]  /*0de0*/  IMAD.U32 R5, RZ, RZ, UR7 ;  /* 0x00000007ff057e24 */ /* 0x000fe2000f8e00ff */
[----:B------:R-:W-:-:S04]  /*0df0*/  @UP1 UIMAD.WIDE UR6, UR48, 0x4, UR8 ;  /* 0x00000004300618a5 */ /* 0x000fc8000f8e0208 */
[----:B-----5:R0:W5:Y:S02]  /*0e00*/  @P0 LDG.E R0, desc[UR50][R4.64] ;  /* 0x0000003204000981 */ /* 0x020164000c1e1900 */
[----:B------:R-:W-:Y:S02]  /*0e10*/  IMAD.U32 R6, RZ, RZ, UR6 ;  /* 0x00000006ff067e24 */ /* 0x000fe4000f8e00ff */
[----:B------:R-:W-:Y:S01]  /*0e20*/  IMAD.U32 R7, RZ, RZ, UR7 ;  /* 0x00000007ff077e24 */ /* 0x000fe2000f8e00ff */
[----:B------:R-:W-:-:S04]  /*0e30*/  ULDC.64 UR6, c[0x0][0x418] ;  /* 0x0001060000067ab9 */ /* 0x000fc80000000a00 */
[----:B------:R0:W5:Y:S01]  /*0e40*/  @P2 LDG.E R18, desc[UR50][R6.64] ;  /* 0x0000003206122981 */ /* 0x000162000c1e1900 */
[----:B------:R-:W-:-:S04]  /*0e50*/  UISETP.NE.U32.AND UP0, UPT, UR6, URZ, UPT ;  /* 0x0000003f0600728c */ /* 0x000fc8000bf05070 */
[----:B------:R-:W-:-:S03]  /*0e60*/  UISETP.NE.AND.EX UP0, UPT, UR7, URZ, UPT, UP0 ;  /* 0x0000003f0700728c */ /* 0x000fc6000bf05300 */
[----:B------:R-:W-:Y:S01]  /*0e70*/  ULDC.64 UR6, c[0x0][0xa20] ;  /* 0x0002880000067ab9 */ /* 0x000fe20000000a00 */
[----:B------:R-:W-:Y:S01]  /*0e80*/  USEL UR4, UR4, 0x1, UP0 ;  /* 0x0000000104047887 */ /* 0x000fe20008000000 */
[----:B------:R-:W-:Y:S01]  /*0e90*/  ISETP.NE.U32.AND P1, PT, RZ, UR6, PT ;  /* 0x00000006ff007c0c */ /* 0x000fe2000bf25070 */
[----:B------:R-:W-:Y:S02]  /*0ea0*/  ULDC UR6, c[0x0][0x2f0] ;  /* 0x0000bc0000067ab9 */ /* 0x000fe40000000800 */
[----:B------:R-:W-:Y:S01]  /*0eb0*/  UIMAD UR4, UR4, UR6, URZ ;  /* 0x00000006040472a4 */ /* 0x000fe2000f8e023f */
[----:B------:R-:W-:Y:S01]  /*0ec0*/  ISETP.NE.AND.EX P1, PT, RZ, UR7, PT, P1 ;  /* 0x00000007ff007c0c */ /* 0x000fe2000bf25310 */
[----:B0-----:R-:W-:-:S12]  /*0ed0*/  @P2 BRA `(.L_x_1088) ;  /* 0x0000000000302947 */ /* 0x001fd80003800000 */
[----:B------:R-:W-:Y:S01]  /*0ee0*/  ULDC.64 UR6, c[0x0][0xa00] ;  /* 0x0002800000067ab9 */ /* 0x000fe20000000a00 */
[----:B-----5:R-:W0:Y:S01]  /*0ef0*/  LDC R18, c[0x0][0x288] ;  /* 0x0000a200ff127b82 */ /* 0x020e220000000800 */
[----:B------:R-:W-:-:S04]  /*0f00*/  ISETP.NE.U32.AND P0, PT, RZ, UR6, PT ;  /* 0x00000006ff007c0c */ /* 0x000fc8000bf05070 */
[----:B------:R-:W-:-:S13]  /*0f10*/  ISETP.NE.AND.EX P0, PT, RZ, UR7, PT, P0 ;  /* 0x00000007ff007c0c */ /* 0x000fda000bf05300 */
[----:B------:R-:W-:Y:S05]  /*0f20*/  @!P0 BRA `(.L_x_1088) ;  /* 0x00000000001c8947 */ /* 0x000fea0003800000 */
[----:B------:R-:W-:Y:S02]  /*0f30*/  ULDC.64 UR6, c[0x0][0xa00] ;  /* 0x0002800000067ab9 */ /* 0x000fe40000000a00 */
[----:B------:R-:W-:-:S06]  /*0f40*/  UIMAD.WIDE UR6, UR48, 0x4, UR6 ;  /* 0x00000004300678a5 */ /* 0x000fcc000f8e0206 */
[----:B------:R-:W-:Y:S02]  /*0f50*/  IMAD.U32 R4, RZ, RZ, UR6 ;  /* 0x00000006ff047e24 */ /* 0x000fe4000f8e00ff */
[----:B------:R-:W-:-:S05]  /*0f60*/  IMAD.U32 R5, RZ, RZ, UR7 ;  /* 0x00000007ff057e24 */ /* 0x000fca000f8e00ff */
[----:B0-----:R-:W2:Y:S04]  /*0f70*/  LDG.E R18, desc[UR50][R4.64] ;  /* 0x0000003204127981 */ /* 0x001ea8000c1e1900 */
[----:B------:R-:W2:Y:S02]  /*0f80*/  LDG.E R3, desc[UR50][R4.64+0x4] ;  /* 0x0000043204037981 */ /* 0x000ea4000c1e1900 */
[----:B--2---:R-:W-:-:S07]  /*0f90*/  IMAD.IADD R18, R3, 0x1, -R18 ;  /* 0x0000000103127824 */ /* 0x004fce00078e0a12 */
.L_x_1088:
[----:B------:R-:W-:Y:S01]  /*0fa0*/  IMAD.U32 R17, RZ, RZ, UR4 ;  /* 0x00000004ff117e24 */ /* 0x000fe2000f8e00ff */
[----:B------:R-:W-:Y:S01]  /*0fb0*/  UMOV UR39, UR49 ;  /* 0x0000003100277c82 */ /* 0x000fe20008000000 */
[----:B------:R-:W-:Y:S01]  /*0fc0*/  UMOV UR40, UR48 ;  /* 0x0000003000287c82 */ /* 0x000fe20008000000 */
[----:B------:R-:W-:Y:S05]  /*0fd0*/  @!P1 BRA `(.L_x_1089) ;  /* 0x0000000000189947 */ /* 0x000fea0003800000 */
[----:B------:R-:W-:Y:S02]  /*0fe0*/  ULDC.64 UR6, c[0x0][0xa20] ;  /* 0x0002880000067ab9 */ /* 0x000fe40000000a00 */
[----:B------:R-:W-:-:S06]  /*0ff0*/  UIMAD.WIDE UR6, UR48, 0x4, UR6 ;  /* 0x00000004300678a5 */ /* 0x000fcc000f8e0206 */
[----:B------:R-:W-:Y:S02]  /*1000*/  IMAD.U32 R4, RZ, RZ, UR6 ;  /* 0x00000006ff047e24 */ /* 0x000fe4000f8e00ff */
[----:B------:R-:W-:-:S05]  /*1010*/  IMAD.U32 R5, RZ, RZ, UR7 ;  /* 0x00000007ff057e24 */ /* 0x000fca000f8e00ff */
[----:B------:R1:W5:Y:S01]  /*1020*/  LDG.E R17, desc[UR50][R4.64] ;  /* 0x0000003204117981 */ /* 0x000362000c1e1900 */
[----:B------:R-:W-:Y:S05]  /*1030*/  BRA `(.L_x_1090) ;  /* 0x00000000002c7947 */ /* 0x000fea0003800000 */
.L_x_1089:
[----:B------:R-:W-:Y:S02]  /*1040*/  ULDC.64 UR6, c[0x0][0xa08] ;  /* 0x0002820000067ab9 */ /* 0x000fe40000000a00 */
[----:B------:R-:W-:-:S04]  /*1050*/  ISETP.NE.U32.AND P0, PT, RZ, UR6, PT ;  /* 0x00000006ff007c0c */ /* 0x000fc8000bf05070 */
[----:B------:R-:W-:-:S13]  /*1060*/  ISETP.NE.AND.EX P0, PT, RZ, UR7, PT, P0 ;  /* 0x00000007ff007c0c */ /* 0x000fda000bf05300 */
[----:B------:R-:W-:Y:S05]  /*1070*/  @!P0 BRA `(.L_x_1090) ;  /* 0x00000000001c8947 */ /* 0x000fea0003800000 */
[----:B------:R-:W-:Y:S02]  /*1080*/  ULDC.64 UR6, c[0x0][0xa08] ;  /* 0x0002820000067ab9 */ /* 0x000fe40000000a00 */
[----:B------:R-:W-:-:S06]  /*1090*/  UIMAD.WIDE UR6, UR48, 0x4, UR6 ;  /* 0x00000004300678a5 */ /* 0x000fcc000f8e0206 */
[----:B------:R-:W-:Y:S02]  /*10a0*/  IMAD.U32 R4, RZ, RZ, UR6 ;  /* 0x00000006ff047e24 */ /* 0x000fe4000f8e00ff */
[----:B------:R-:W-:-:S05]  /*10b0*/  IMAD.U32 R5, RZ, RZ, UR7 ;  /* 0x00000007ff057e24 */ /* 0x000fca000f8e00ff */
[----:B------:R-:W2:Y:S04]  /*10c0*/  LDG.E R17, desc[UR50][R4.64] ;  /* 0x0000003204117981 */ /* 0x000ea8000c1e1900 */
[----:B------:R-:W2:Y:S02]  /*10d0*/  LDG.E R6, desc[UR50][R4.64+0x4] ;  /* 0x0000043204067981 */ /* 0x000ea4000c1e1900 */
[----:B--2---:R-:W-:-:S07]  /*10e0*/  IMAD.IADD R17, R6, 0x1, -R17 ;  /* 0x0000000106117824 */ /* 0x004fce00078e0a11 */
.L_x_1090:
[----:B------:R-:W-:Y:S01]  /*10f0*/  ULDC.64 UR8, c[0x0][0x990] ;  /* 0x0002640000087ab9 */ /* 0x000fe20000000a00 */
[----:B------:R-:W-:Y:S01]  /*1100*/  ULDC.64 UR6, c[0x0][0x998] ;  /* 0x0002660000067ab9 */ /* 0x000fe20000000a00 */
[----:B------:R-:W-:Y:S01]  /*1110*/  UISETP.NE.U32.AND UP0, UPT, UR8, URZ, UPT ;  /* 0x0000003f0800728c */ /* 0x000fe2000bf05070 */
[----:B------:R-:W-:Y:S01]  /*1120*/  IMAD.MOV.U32 R8, RZ, RZ, 0x3f800000 ;  /* 0x3f800000ff087424 */ /* 0x000fe200078e00ff */
[----:B------:R-:W-:Y:S01]  /*1130*/  UISETP.NE.U32.AND UP1, UPT, UR6, URZ, UPT ;  /* 0x0000003f0600728c */ /* 0x000fe2000bf25070 */
[----:B------:R-:W-:Y:S01]  /*1140*/  IMAD.MOV.U32 R3, RZ, RZ, 0x3f800000 ;  /* 0x3f800000ff037424 */ /* 0x000fe200078e00ff */
[----:B------:R-:W-:Y:S01]  /*1150*/  UISETP.NE.AND.EX UP0, UPT, UR9, URZ, UPT, UP0 ;  /* 0x0000003f0900728c */ /* 0x000fe2000bf05300 */
[----:B------:R-:W2:Y:S01]  /*1160*/  LDC R9, c[0x0][0x448] ;  /* 0x00011200ff097b82 */ /* 0x000ea20000000800 */
[----:B------:R-:W-:-:S04]  /*1170*/  UISETP.NE.AND.EX UP1, UPT, UR7, URZ, UPT, UP1 ;  /* 0x0000003f0700728c */ /* 0x000fc8000bf25310 */
[----:B------:R-:W-:Y:S02]  /*1180*/  PLOP3.LUT P0, PT, PT, PT, UP0, 0x80, 0x0 ;  /* 0x000000000000781c */ /* 0x000fe40003f0f008 */
[----:B------:R-:W-:Y:S01]  /*1190*/  PLOP3.LUT P1, PT, PT, PT, UP1, 0x80, 0x0 ;  /* 0x000000000000781c */ /* 0x000fe20003f2f018 */
[----:B------:R-:W3:Y:S02]  /*11a0*/  LDC.64 R12, c[0x0][0x9e0] ;  /* 0x00027800ff0c7b82 */ /* 0x000ee40000000a00 */
[----:B------:R-:W-:Y:S02]  /*11b0*/  @UP0 USHF.R.S32.HI UR4, URZ, 0x1f, UR48 ;  /* 0x0000001f3f040899 */ /* 0x000fe40008011430 */
[----:B------:R-:W-:Y:S01]  /*11c0*/  @UP1 USHF.R.S32.HI UR15, URZ, 0x1f, UR48 ;  /* 0x0000001f3f0f1899 */ /* 0x000fe20008011430 */
[----:B------:R-:W-:Y:S01]  /*11d0*/  @UP0 ULDC.64 UR12, c[0x0][0x9a8] ;  /* 0x00026a00000c0ab9 */ /* 0x000fe20000000a00 */
[----:B------:R-:W-:Y:S01]  /*11e0*/  @UP1 ULDC.64 UR16, c[0x0][0x9b8] ;  /* 0x00026e0000101ab9 */ /* 0x000fe20000000a00 */
[----:B------:R-:W-:-:S02]  /*11f0*/  @UP0 UIMAD UR4, UR4, UR12, URZ ;  /* 0x0000000c040402a4 */ /* 0x000fc4000f8e023f */
[----:B------:R-:W-:Y:S02]  /*1200*/  @UP1 UIMAD UR15, UR15, UR16, URZ ;  /* 0x000000100f0f12a4 */ /* 0x000fe4000f8e023f */
[----:B------:R-:W-:Y:S02]  /*1210*/  @UP0 UIMAD UR14, UR48, UR13, UR4 ;  /* 0x0000000d300e02a4 */ /* 0x000fe4000f8e0204 */
[----:B------:R-:W-:Y:S02]  /*1220*/  @UP0 UIMAD.WIDE.U32 UR10, UR48, UR12, URZ ;  /* 0x0000000c300a02a5 */ /* 0x000fe4000f8e003f */
[----:B------:R-:W-:Y:S02]  /*1230*/  @UP0 USHF.R.S32.HI UR4, URZ, 0x1f, UR49 ;  /* 0x0000001f3f040899 */ /* 0x000fe40008011431 */
[----:B------:R-:W-:Y:S02]  /*1240*/  @UP1 UIMAD.WIDE.U32 UR12, UR48, UR16, URZ ;  /* 0x00000010300c12a5 */ /* 0x000fe4000f8e003f */
[----:B------:R-:W-:-:S02]  /*1250*/  @UP1 UIMAD UR15, UR48, UR17, UR15 ;  /* 0x00000011300f12a4 */ /* 0x000fc4000f8e020f */
[----:B------:R-:W-:Y:S01]  /*1260*/  @UP1 USHF.R.S32.HI UR20, URZ, 0x1f, UR49 ;  /* 0x0000001f3f141899 */ /* 0x000fe20008011431 */
[----:B------:R-:W-:Y:S01]  /*1270*/  @UP0 ULDC.64 UR16, c[0x0][0x9b0] ;  /* 0x00026c0000100ab9 */ /* 0x000fe20000000a00 */
[----:B------:R-:W-:Y:S01]  /*1280*/  @UP1 ULDC.64 UR18, c[0x0][0x9c0] ;  /* 0x0002700000121ab9 */ /* 0x000fe20000000a00 */
[----:B------:R-:W-:Y:S02]  /*1290*/  @UP0 UIMAD UR4, UR4, UR16, URZ ;  /* 0x00000010040402a4 */ /* 0x000fe4000f8e023f */
[----:B------:R-:W-:Y:S02]  /*12a0*/  @UP0 UIADD3 UR11, UR11, UR14, URZ ;  /* 0x0000000e0b0b0290 */ /* 0x000fe4000fffe03f */
[----:B------:R-:W-:Y:S02]  /*12b0*/  @UP1 UIMAD UR14, UR20, UR18, URZ ;  /* 0x00000012140e12a4 */ /* 0x000fe4000f8e023f */
[----:B------:R-:W-:Y:S02]  /*12c0*/  @UP1 UIADD3 UR13, UR13, UR15, URZ ;  /* 0x0000000f0d0d1290 */ /* 0x000fe4000fffe03f */
[----:B------:R-:W-:-:S02]  /*12d0*/  @UP0 UIMAD UR4, UR49, UR17, UR4 ;  /* 0x00000011310402a4 */ /* 0x000fc4000f8e0204 */
[----:B------:R-:W-:Y:S02]  /*12e0*/  @UP0 UIMAD.WIDE.U32 UR10, UR49, UR16, UR10 ;  /* 0x00000010310a02a5 */ /* 0x000fe4000f8e000a */
[----:B------:R-:W-:Y:S02]  /*12f0*/  @UP1 UIMAD UR14, UR49, UR19, UR14 ;  /* 0x00000013310e12a4 */ /* 0x000fe4000f8e020e */
[----:B------:R-:W-:Y:S02]  /*1300*/  @UP1 UIMAD.WIDE.U32 UR12, UR49, UR18, UR12 ;  /* 0x00000012310c12a5 */ /* 0x000fe4000f8e000c */
[----:B------:R-:W-:Y:S02]  /*1310*/  @UP0 UIADD3 UR11, UR11, UR4, URZ ;  /* 0x000000040b0b0290 */ /* 0x000fe4000fffe03f */
[----:B------:R-:W-:Y:S02]  /*1320*/  @UP0 ULEA UR8, UP2, UR10, UR8, 0x2 ;  /* 0x000000080a080291 */ /* 0x000fe4000f84103f */
[----:B------:R-:W-:-:S02]  /*1330*/  @UP1 UIADD3 UR4, UR13, UR14, URZ ;  /* 0x0000000e0d041290 */ /* 0x000fc4000fffe03f */
[----:B------:R-:W-:Y:S02]  /*1340*/  @UP1 ULEA UR6, UP3, UR12, UR6, 0x2 ;  /* 0x000000060c061291 */ /* 0x000fe4000f86103f */
[----:B------:R-:W-:Y:S01]  /*1350*/  @UP0 ULEA.HI.X UR9, UR10, UR9, UR11, 0x2, UP2 ;  /* 0x000000090a090291 */ /* 0x000fe200090f140b */
[----:B-1----:R-:W-:Y:S01]  /*1360*/  IMAD.U32 R4, RZ, RZ, UR8 ;  /* 0x00000008ff047e24 */ /* 0x002fe2000f8e00ff */
[----:B------:R-:W-:Y:S02]  /*1370*/  @UP1 ULEA.HI.X UR7, UR12, UR7, UR4, 0x2, UP3 ;  /* 0x000000070c071291 */ /* 0x000fe400098f1404 */
[----:B------:R-:W-:Y:S02]  /*1380*/  IMAD.U32 R6, RZ, RZ, UR6 ;  /* 0x00000006ff067e24 */ /* 0x000fe4000f8e00ff */
[----:B------:R-:W-:Y:S02]  /*1390*/  IMAD.U32 R5, RZ, RZ, UR9 ;  /* 0x00000009ff057e24 */ /* 0x000fe4000f8e00ff */
[----:B------:R-:W-:-:S03]  /*13a0*/  IMAD.U32 R7, RZ, RZ, UR7 ;  /* 0x00000007ff077e24 */ /* 0x000fc6000f8e00ff */
[----:B------:R1:W4:Y:S04]  /*13b0*/  @P0 LDG.E R8, desc[UR50][R4.64] ;  /* 0x0000003204080981 */ /* 0x000328000c1e1900 */
[----:B------:R-:W4:Y:S01]  /*13c0*/  @P1 LDG.E R3, desc[UR50][R6.64] ;  /* 0x0000003206031981 */ /* 0x000f22000c1e1900 */
[----:B--2---:R-:W-:Y:S01]  /*13d0*/  ISETP.NE.AND P3, PT, R9, 0x1, PT ;  /* 0x000000010900780c */ /* 0x004fe20003f65270 */
[----:B------:R-:W-:Y:S01]  /*13e0*/  UIMAD UR41, UR5, 0xc0, URZ ;  /* 0x000000c0052978a4 */ /* 0x000fe2000f8e023f */
[----:B---3--:R-:W-:Y:S01]  /*13f0*/  ISETP.GE.AND P2, PT, R13, 0x1, PT ;  /* 0x000000010d00780c */ /* 0x008fe20003f46270 */
[----:B-----5:R-:W-:Y:S01]  /*1400*/  IMAD.IADD R17, R17, 0x1, -R0 ;  /* 0x0000000111117824 */ /* 0x020fe200078e0a00 */
[----:B------:R-:W-:Y:S01]  /*1410*/  ULDC UR5, c[0x0][0x988] ;  /* 0x0002620000057ab9 */ /* 0x000fe20000000800 */
[----:B------:R-:W-:Y:S01]  /*1420*/  UIADD3 UR4, UR41, 0xbf, URZ ;  /* 0x000000bf29047890 */ /* 0x000fe2000fffe03f */
[----:B------:R-:W-:-:S02]  /*1430*/  LOP3.LUT R2, R2, 0xffffffef, RZ, 0xc0, !PT ;  /* 0xffffffef02027812 */ /* 0x000fc400078ec0ff */
[----:B0-----:R-:W-:-:S05]  /*1440*/  IADD3 R0, R17, 0x1, -R18 ;  /* 0x0000000111007810 */ /* 0x001fca0007ffe812 */
[----:B------:R-:W1:Y:S01]  /*1450*/  @P3 LDC R9, c[0x0][0x44c] ;  /* 0x00011300ff093b82 */ /* 0x000e620000000800 */
[----:B------:R-:W-:-:S04]  /*1460*/  @P3 LOP3.LUT R2, R2, 0x10, RZ, 0xfc, !PT ;  /* 0x0000001002023812 */ /* 0x000fc800078efcff */
[----:B------:R-:W-:-:S03]  /*1470*/  LOP3.LUT R2, R2, 0xfffffff7, RZ, 0xc0, !PT ;  /* 0xfffffff702027812 */ /* 0x000fc600078ec0ff */
[----:B------:R-:W0:Y:S01]  /*1480*/  @P3 LDC R11, c[0x0][0x450] ;  /* 0x00011400ff0b3b82 */ /* 0x000e220000000800 */
[----:B------:R-:W-:Y:S01]  /*1490*/  @P2 LOP3.LUT R2, R2, 0x8, RZ, 0xfc, !PT ;  /* 0x0000000802022812 */ /* 0x000fe200078efcff */
[----:B-1----:R-:W-:-:S04]  /*14a0*/  @P3 IMAD.HI.U32 R4, R9, UR4, RZ ;  /* 0x0000000409043c27 */ /* 0x002fc8000f8e00ff */
[----:B----4-:R-:W-:-:S04]  /*14b0*/  FMUL.FTZ R3, R8, R3 ;  /* 0x0000000308037220 */ /* 0x010fc80000410000 */
[----:B------:R-:W-:Y:S01]  /*14c0*/  FMUL.FTZ R5, R3, UR5 ;  /* 0x0000000503057c20 */ /* 0x000fe20008410000 */
[----:B------:R-:W-:Y:S01]  /*14d0*/  IMAD.U32 R3, RZ, RZ, UR4 ;  /* 0x00000004ff037e24 */ /* 0x000fe2000f8e00ff */
[----:B0-----:R-:W-:-:S03]  /*14e0*/  @P3 SHF.R.U32.HI R3, RZ, R11, R4 ;  /* 0x0000000bff033219 */ /* 0x001fc60000011604 */
[----:B------:R-:W-:Y:S02]  /*14f0*/  R2UR UR42, R5 ;  /* 0x00000000052a72ca */ /* 0x000fe400000e0000 */
[----:B------:R-:W-:-:S04]  /*1500*/  IMAD.IADD R7, R0, 0x1, R3 ;  /* 0x0000000100077824 */ /* 0x000fc800078e0203 */
[----:B------:R-:W-:Y:S01]  /*1510*/  IMAD.IADD R0, R7, 0x1, R12 ;  /* 0x0000000107007824 */ /* 0x000fe200078e020c */
[----:B------:R-:W-:Y:S08]  /*1520*/  @!P2 BRA `(.L_x_1091) ;  /* 0x000000000040a947 */ /* 0x000ff00003800000 */
        /* <DEDUP_REMOVED lines=10> */
.L_x_1092:
[----:B------:R-:W-:-:S13]  /*15d0*/  ISETP.NE.AND P0, PT, R13, 0x1, PT ;  /* 0x000000010d00780c */ /* 0x000fda0003f05270 */
[----:B------:R-:W0:Y:S02]  /*15e0*/  @P0 LDC.64 R4, c[0x0][0x9e8] ;  /* 0x00027a00ff040b82 */ /* 0x000e240000000a00 */
[----:B0-----:R-:W-:-:S05]  /*15f0*/  @P0 IMAD.HI.U32 R4, R3, R4, RZ ;  /* 0x0000000403040227 */ /* 0x001fca00078e00ff */
[----:B------:R-:W-:-:S07]  /*1600*/  @P0 SHF.R.U32.HI R3, RZ, R5, R4 ;  /* 0x00000005ff030219 */ /* 0x000fce0000011604 */
.L_x_1093:
[----:B------:R-:W-:-:S05]  /*1610*/  IMAD R3, R3, R13, R13 ;  /* 0x0000000d03037224 */ /* 0x000fca00078e020d */
[----:B------:R-:W-:-:S07]  /*1620*/  VIMNMX R0, R0, R3, PT ;  /* 0x0000000300007248 */ /* 0x000fce0003fe0100 */
.L_x_1091:
[----:B------:R-:W0:Y:S01]  /*1630*/  @P3 LDC R5, c[0x0][0x44c] ;  /* 0x00011300ff053b82 */ /* 0x000e220000000800 */
[----:B------:R-:W-:Y:S01]  /*1640*/  IMAD.U32 R4, RZ, RZ, UR41 ;  /* 0x00000029ff047e24 */ /* 0x000fe2000f8e00ff */
[----:B------:R-:W-:Y:S01]  /*1650*/  ULDC UR4, c[0x0][0x9dc] ;  /* 0x0002770000047ab9 */ /* 0x000fe20000000800 */
[----:B------:R-:W-:Y:S02]  /*1660*/  VIADD R3, R0, 0x9f ;  /* 0x0000009f00037836 */ /* 0x000fe40000000000 */
[C---:B------:R-:W-:Y:S02]  /*1670*/  IMAD.IADD R105, R17.reuse, 0x1, -R18 ;  /* 0x0000000111697824 */ /* 0x040fe400078e0a12 */
[----:B------:R-:W-:Y:S01]  /*1680*/  VIADD R0, R17, 0x9f ;  /* 0x0000009f11007836 */ /* 0x000fe20000000000 */
        /* <DEDUP_REMOVED lines=23> */
.L_x_1095:
[----:B------:R-:W-:-:S13]  /*1800*/  ISETP.NE.AND P0, PT, R13, 0x1, PT ;  /* 0x000000010d00780c */ /* 0x000fda0003f05270 */
[----:B------:R-:W0:Y:S02]  /*1810*/  @P0 LDC.64 R4, c[0x0][0x9e8] ;  /* 0x00027a00ff040b82 */ /* 0x000e240000000a00 */
[----:B0-----:R-:W-:-:S05]  /*1820*/  @P0 IMAD.HI.U32 R0, R6, R4, RZ ;  /* 0x0000000406000227 */ /* 0x001fca00078e00ff */
[----:B------:R-:W-:-:S07]  /*1830*/  @P0 SHF.R.U32.HI R6, RZ, R5, R0 ;  /* 0x00000005ff060219 */ /* 0x000fce0000011600 */
.L_x_1096:
[----:B------:R-:W-:-:S05]  /*1840*/  IMAD R6, R6, R13, RZ ;  /* 0x0000000d06067224 */ /* 0x000fca00078e02ff */
[----:B------:R-:W-:-:S13]  /*1850*/  R2UR UR5, R6 ;  /* 0x00000000060572ca */ /* 0x000fda00000e0000 */
[----:B------:R-:W-:-:S04]  /*1860*/  UISETP.LT.AND UP0, UPT, UR4, UR5, UPT ;  /* 0x000000050400728c */ /* 0x000fc8000bf01270 */
[----:B------:R-:W-:-:S12]  /*1870*/  USEL UR4, UR4, UR5, !UP0 ;  /* 0x0000000504047287 */ /* 0x000fd8000c000000 */
.L_x_1094:
[----:B------:R-:W-:Y:S01]  /*1880*/  UIMAD.WIDE UR4, UR4, 0x66666667, URZ ;  /* 0x66666667040478a5 */ /* 0x000fe2000f8e023f */
[----:B------:R-:W-:Y:S01]  /*1890*/  PLOP3.LUT P0, PT, PT, PT, PT, 0x80, 0x0 ;  /* 0x000000000000781c */ /* 0x000fe20003f0f070 */
[----:B------:R-:W-:Y:S01]  /*18a0*/  IMAD.MOV.U32 R4, RZ, RZ, RZ ;  /* 0x000000ffff047224 */ /* 0x000fe200078e00ff */
        /* <DEDUP_REMOVED lines=9> */
[----:B------:R-:W-:Y:S01]  /*1940*/  UISETP.LT.AND UP0, UPT, URZ, UR4, UPT ;  /* 0x000000043f00728c */ /* 0x000fe2000bf01270 */
[----:B------:R-:W-:Y:S02]  /*1950*/  CS2R R14, SRZ ;  /* 0x00000000000e7805 */ /* 0x000fe4000001ff00 */
[----:B------:R-:W-:Y:S02]  /*1960*/  CS2R R20, SRZ ;  /* 0x0000000000147805 */ /* 0x000fe4000001ff00 */
[----:B------:R-:W-:Y:S01]  /*1970*/  CS2R R38, SRZ ;  /* 0x0000000000267805 */ /* 0x000fe2000001ff00 */
[----:B------:R-:W-:Y:S01]  /*1980*/  USEL UR43, URZ, UR4, !UP0 ;  /* 0x000000043f2b7287 */ /* 0x000fe2000c000000 */
[----:B------:R-:W-:-:S02]  /*1990*/  CS2R R36, SRZ ;  /* 0x0000000000247805 */ /* 0x000fc4000001ff00 */
[----:B------:R-:W-:Y:S02]  /*19a0*/  CS2R R24, SRZ ;  /* 0x0000000000187805 */ /* 0x000fe4000001ff00 */
[----:B------:R-:W-:Y:S02]  /*19b0*/  CS2R R56, SRZ ;  /* 0x0000000000387805 */ /* 0x000fe4000001ff00 */
[----:B------:R-:W-:Y:S02]  /*19c0*/  CS2R R26, SRZ ;  /* 0x00000000001a7805 */ /* 0x000fe4000001ff00 */
[----:B------:R-:W-:Y:S02]  /*19d0*/  CS2R R58, SRZ ;  /* 0x00000000003a7805 */ /* 0x000fe4000001ff00 */
[----:B------:R-:W-:Y:S02]  /*19e0*/  ISETP.GT.AND P1, PT, R104, UR43, PT ;  /* 0x0000002b68007c0c */ /* 0x000fe4000bf24270 */
[----:B------:R-:W-:Y:S01]  /*19f0*/  CS2R R32, SRZ ;  /* 0x0000000000207805 */ /* 0x000fe2000001ff00 */
[----:B------:R-:W-:-:S10]  /*1a00*/  IMAD.MOV.U32 R61, RZ, RZ, RZ ;  /* 0x000000ffff3d7224 */ /* 0x000fd400078e00ff */
        /* <DEDUP_REMOVED lines=8> */
[----:B------:R-:W-:-:S06]  /*1a90*/  SHF.R.S32.HI R0, RZ, 0x7, R0 ;  /* 0x00000007ff007819 */ /* 0x000fcc0000011400 */
        /* <DEDUP_REMOVED lines=28> */
.L_x_1098:
        /* <DEDUP_REMOVED lines=9> */
.L_x_1291:
[----:B------:R-:W-:Y:S05]  /*1cf0*/  @!P0 BRA `(.L_x_1100) ;  /* 0x0000000000048947 */ /* 0x000fea0003800000 */
[----:B------:R-:W-:Y:S01]  /*1d00*/  BPT.TRAP 0x1 ;  /* 0x000000040000795c */ /* 0x000fe20000300000 */
.L_x_1100:
[----:B0-----:R-:W-:Y:S02]  /*1d10*/  IMAD.U32 R3, RZ, RZ, UR37 ;  /* 0x00000025ff037e24 */ /* 0x001fe4000f8e00ff */
[----:B------:R-:W-:-:S03]  /*1d20*/  IMAD.U32 R0, RZ, RZ, UR36 ;  /* 0x00000024ff007e24 */ /* 0x000fc6000f8e00ff */
[----:B------:R-:W-:Y:S02]  /*1d30*/  LEA R3, R3, UR45, 0x3 ;  /* 0x0000002d03037c11 */ /* 0x000fe4000f8e18ff */
[----:B------:R-:W-:-:S04]  /*1d40*/  SHF.L.U32 R0, R0, 0x1f, RZ ;  /* 0x0000001f00007819 */ /* 0x000fc800000006ff */
[----:B------:R0:W1:Y:S01]  /*1d50*/  SYNCS.PHASECHK.TRANS64.TRYWAIT P1, [R3+URZ+0x13230], R0 ;  /* 0x01323000030075a7 */ /* 0x000062000802017f */
[----:B------:R-:W-:Y:S05]  /*1d60*/  @!P0 BRA `(.L_x_1101) ;  /* 0x0000000000048947 */ /* 0x000fea0003800000 */
[----:B------:R-:W-:Y:S01]  /*1d70*/  BPT.TRAP 0x1 ;  /* 0x000000040000795c */ /* 0x000fe20000300000 */
.L_x_1101:
[----:B-1----:R-:W-:Y:S05]  /*1d80*/  @P1 BRA `(.L_x_1102) ;  /* 0x0000000000081947 */ /* 0x002fea0003800000 */
[----:B------:R-:W1:Y:S02]  /*1d90*/  SYNCS.PHASECHK.TRANS64.TRYWAIT P1, [R3+URZ+0x13230], R0 ;  /* 0x01323000030075a7 */ /* 0x000e64000802017f */
[----:B-1----:R-:W-:Y:S05]  /*1da0*/  @!P1 BRA `(.L_x_1103) ;  /* 0x0000016c00fc9947 */ /* 0x002fea0003800000 */
.L_x_1102:
        /* <DEDUP_REMOVED lines=73> */
.L_x_1104:
[----:B------:R-:W2:Y:S01]  /*2240*/  LDC R107, c[0x0][0x448] ;  /* 0x00011200ff6b7b82 */ /* 0x000ea20000000800 */
[----:B------:R-:W-:Y:S01]  /*2250*/  VIADD R6, R22, UR41 ;  /* 0x0000002916067c36 */ /* 0x000fe20008000000 */
[----:B------:R-:W-:Y:S01]  /*2260*/  R2UR UR6, R3 ;  /* 0x00000000030672ca */ /* 0x000fe200000e0000 */
[----:B01----:R-:W-:Y:S01]  /*2270*/  IMAD.MOV.U32 R3, RZ, RZ, -0xa0 ;  /* 0xffffff60ff037424 */ /* 0x003fe200078e00ff */
[----:B------:R-:W-:Y:S01]  /*2280*/  LOP3.LUT P1, RZ, R2, 0x8, RZ, 0xc0, !PT ;  /* 0x0000000802ff7812 */ /* 0x000fe2000782c0ff */
[----:B------:R-:W-:Y:S01]  /*2290*/  ULDC UR21, c[0x0][0x9dc] ;  /* 0x0002770000157ab9 */ /* 0x000fe20000000800 */
[----:B------:R-:W-:Y:S01]  /*22a0*/  ULDC UR7, c[0x0][0x9e0] ;  /* 0x0002780000077ab9 */ /* 0x000fe20000000800 */
[----:B------:R-:W-:-:S04]  /*22b0*/  IMAD R8, R104, R3, 0xa1 ;  /* 0x000000a168087424 */ /* 0x000fc800078e0203 */
[----:B------:R-:W-:-:S04]  /*22c0*/  VIADD R13, R8, 0xffffffff ;  /* 0xffffffff080d7836 */ /* 0x000fc80000000000 */
[----:B------:R-:W-:-:S04]  /*22d0*/  UIADD3 UR6, UR6, 0x13240, URZ ;  /* 0x0001324006067890 */ /* 0x000fc8000fffe03f */
[----:B------:R-:W-:Y:S01]  /*22e0*/  UPRMT UR6, UR44, 0x654, UR6 ;  /* 0x000006542c067896 */ /* 0x000fe20008000006 */
[----:B--2---:R-:W-:-:S08]  /*22f0*/  ISETP.NE.AND P2, PT, R107, 0x1, PT ;  /* 0x000000016b00780c */ /* 0x004fd00003f45270 */
[----:B------:R-:W-:Y:S01]  /*2300*/  SYNCS.ARRIVE.TRANS64.RED.A1T0 RZ, [UR6], RZ ;  /* 0x000000ffffff79a7 */ /* 0x000fe20008100406 */
[----:B------:R-:W-:-:S04]  /*2310*/  ULOP3.LUT UR6, URZ, UR21, URZ, 0x33, !UPT ;  /* 0x000000153f067292 */ /* 0x000fc8000f8e333f */
[----:B------:R-:W0:Y:S08]  /*2320*/  @P2 LDC R5, c[0x0][0x44c] ;  /* 0x00011300ff052b82 */ /* 0x000e300000000800 */
[----:B------:R-:W1:Y:S01]  /*2330*/  @P2 LDC R7, c[0x0][0x450] ;  /* 0x00011400ff072b82 */ /* 0x000e620000000800 */
[----:B0-----:R-:W-:-:S04]  /*2340*/  @P2 IMAD.HI.U32 R0, R6, R5, RZ ;  /* 0x0000000506002227 */ /* 0x001fc800078e00ff */
[----:B------:R-:W-:Y:S01]  /*2350*/  IMAD R5, R19, -0x2, R8 ;  /* 0xfffffffe13057824 */ /* 0x000fe200078e0208 */
[----:B-1----:R-:W-:Y:S01]  /*2360*/  @P2 SHF.R.U32.HI R6, RZ, R7, R0 ;  /* 0x00000007ff062219 */ /* 0x002fe20000011600 */
[----:B------:R-:W-:-:S03]  /*2370*/  IMAD R0, R104, -0xa0, R17 ;  /* 0xffffff6068007824 */ /* 0x000fc600078e0211 */
[----:B------:R-:W-:Y:S01]  /*2380*/  IADD3 R7, -R18, R5, R17 ;  /* 0x0000000512077210 */ /* 0x000fe20007ffe111 */
[----:B------:R-:W-:Y:S01]  /*2390*/  VIADD R5, R5, 0xffffffff ;  /* 0xffffffff05057836 */ /* 0x000fe20000000000 */
[----:B------:R-:W0:Y:S01]  /*23a0*/  SHFL.IDX PT, R10, R6, RZ, 0x1c1f ;  /* 0x001c1fff060a7589 */ /* 0x000e2200000e0000 */
[----:B------:R-:W-:-:S04]  /*23b0*/  VIADD R0, R0, 0xa0 ;  /* 0x000000a000007836 */ /* 0x000fc80000000000 */
[----:B------:R-:W-:Y:S02]  /*23c0*/  IMAD R3, R19, -0x2, R0 ;  /* 0xfffffffe13037824 */ /* 0x000fe400078e0200 */
[C---:B------:R-:W-:Y:S02]  /*23d0*/  VIADD R0, R7.reuse, UR7 ;  /* 0x0000000707007c36 */ /* 0x040fe40008000000 */
[----:B------:R-:W-:-:S03]  /*23e0*/  VIADD R7, R7, UR6 ;  /* 0x0000000607077c36 */ /* 0x000fc60008000000 */
[----:B0-----:R-:W-:Y:S01]  /*23f0*/  VIADDMNMX R8, R10, R0, R3, PT ;  /* 0x000000000a087246 */ /* 0x001fe20003800103 */
[----:B------:R-:W-:Y:S01]  /*2400*/  IMAD.IADD R9, R7, 0x1, R10 ;  /* 0x0000000107097824 */ /* 0x000fe200078e020a */
[----:B------:R-:W-:Y:S06]  /*2410*/  @!P1 BRA `(.L_x_1105) ;  /* 0x00000000005c9947 */ /* 0x000fec0003800000 */
[----:B------:R-:W-:Y:S01]  /*2420*/  IADD3 R10, -R18, R17, R10 ;  /* 0x00000011120a7210 */ /* 0x000fe20007ffe10a */
        /* <DEDUP_REMOVED lines=12> */
.L_x_1107:
[----:B------:R-:W-:Y:S02]  /*24f0*/  ULDC UR6, c[0x0][0x9e4] ;  /* 0x0002790000067ab9 */ /* 0x000fe40000000800 */
[----:B------:R-:W-:-:S05]  /*2500*/  IMAD.U32 R15, RZ, RZ, UR6 ;  /* 0x00000006ff0f7e24 */ /* 0x000fca000f8e00ff */
[----:B------:R-:W-:-:S13]  /*2510*/  ISETP.NE.AND P1, PT, R15, 0x1, PT ;  /* 0x000000010f00780c */ /* 0x000fda0003f25270 */
[----:B------:R-:W0:Y:S02]  /*2520*/  @P1 LDC.64 R20, c[0x0][0x9e8] ;  /* 0x00027a00ff141b82 */ /* 0x000e240000000a00 */
[----:B0-----:R-:W-:-:S05]  /*2530*/  @P1 IMAD.HI.U32 R12, R10, R20, RZ ;  /* 0x000000140a0c1227 */ /* 0x001fca00078e00ff */
[----:B------:R-:W-:-:S07]  /*2540*/  @P1 SHF.R.U32.HI R10, RZ, R21, R12 ;  /* 0x00000015ff0a1219 */ /* 0x000fce000001160c */
.L_x_1108:
[----:B------:R-:W-:Y:S05]  /*2550*/  BSYNC B0 ;  /* 0x0000000000007941 */ /* 0x000fea0003800000 */
.L_x_1106:
[----:B------:R-:W-:-:S05]  /*2560*/  IMAD R10, R10, R15, R5 ;  /* 0x0000000f0a0a7224 */ /* 0x000fca00078e0205 */
[----:B------:R-:W-:Y:S02]  /*2570*/  VIADDMNMX R8, R10, R15, R8, PT ;  /* 0x0000000f0a087246 */ /* 0x000fe40003800108 */
[----:B------:R-:W-:-:S07]  /*2580*/  VIMNMX R9, R9, R10, !PT ;  /* 0x0000000a09097248 */ /* 0x000fce0007fe0100 */
.L_x_1105:
        /* <DEDUP_REMOVED lines=13> */
[----:B------:R-:W-:Y:S02]  /*2660*/  FSEL R89, R89, -INF , !P2 ;  /* 0xff80000059597808 */ /* 0x000fe40005000000 */
        /* <DEDUP_REMOVED lines=24> */
[----:B0-----:R-:W-:Y:S01]  /*27f0*/  VIADDMNMX R3, R6, R0, R3, PT ;  /* 0x0000000006037246 */ /* 0x001fe20003800103 */
[----:B------:R-:W-:Y:S01]  /*2800*/  IMAD.IADD R0, R7, 0x1, R6 ;  /* 0x0000000107007824 */ /* 0x000fe200078e0206 */
        /* <DEDUP_REMOVED lines=208> */
.L_x_1111:
[----:B------:R-:W-:Y:S02]  /*3510*/  ULDC UR6, c[0x0][0x9e4] ;  /* 0x0002790000067ab9 */ /* 0x000fe40000000800 */
[----:B------:R-:W-:-:S05]  /*3520*/  IMAD.U32 R10, RZ, RZ, UR6 ;  /* 0x00000006ff0a7e24 */ /* 0x000fca000f8e00ff */
[----:B------:R-:W-:-:S13]  /*3530*/  ISETP.NE.AND P6, PT, R10, 0x1, PT ;  /* 0x000000010a00780c */ /* 0x000fda0003fc5270 */
[----:B------:R-:W0:Y:S02]  /*3540*/  @P6 LDC.64 R6, c[0x0][0x9e8] ;  /* 0x00027a00ff066b82 */ /* 0x000e240000000a00 */
[----:B0-----:R-:W-:-:S05]  /*3550*/  @P6 IMAD.HI.U32 R6, R8, R6, RZ ;  /* 0x0000000608066227 */ /* 0x001fca00078e00ff */
[----:B------:R-:W-:-:S07]  /*3560*/  @P6 SHF.R.U32.HI R8, RZ, R7, R6 ;  /* 0x00000007ff086219 */ /* 0x000fce0000011606 */
.L_x_1112:
[----:B------:R-:W-:Y:S05]  /*3570*/  BSYNC B0 ;  /* 0x0000000000007941 */ /* 0x000fea0003800000 */
.L_x_1110:
[----:B------:R-:W-:-:S05]  /*3580*/  IMAD R5, R8, R10, R5 ;  /* 0x0000000a08057224 */ /* 0x000fca00078e0205 */
[----:B------:R-:W-:Y:S02]  /*3590*/  VIADDMNMX R3, R5, R10, R3, PT ;  /* 0x0000000a05037246 */ /* 0x000fe40003800103 */
[----:B------:R-:W-:-:S07]  /*35a0*/  VIMNMX R0, R0, R5, !PT ;  /* 0x0000000500007248 */ /* 0x000fce0007fe0100 */
.L_x_1109:
        /* <DEDUP_REMOVED lines=201> */
[----:B------:R-:W-:Y:S01]  /*4240*/  FMNMX.FTZ R73, R103, R6, !PT ;  /* 0x0000000667497209 */ /* 0x000fe20007810000 */
[----:B------:R-:W-:-:S01]  /*4250*/  FFMA.FTZ R7, R88, UR42, -R106 ;  /* 0x0000002a58077c23 */ /* 0x000fc2000801086a */
[--C-:B------:R-:W-:Y:S01]  /*4260*/  FFMA.FTZ R88, R77, UR42, -R106.reuse ;  /* 0x0000002a4d587c23 */ /* 0x100fe2000801086a */
[----:B------:R-:W-:-:S01]  /*4270*/  FFMA.FTZ R8, R89, UR42, -R106 ;  /* 0x0000002a59087c23 */ /* 0x000fc2000801086a */
[----:B------:R-:W-:Y:S01]  /*4280*/  FMNMX.FTZ R6, R74, R73, !PT ;  /* 0x000000494a067209 */ /* 0x000fe20007810000 */
[----:B------:R-:W-:-:S01]  /*4290*/  FFMA.FTZ R89, R81, UR42, -R106 ;  /* 0x0000002a51597c23 */ /* 0x000fc2000801086a */
[----:B------:R-:W-:Y:S01]  /*42a0*/  ISETP.LT.OR P1, PT, R3, 0x8a, P1 ;  /* 0x0000008a0300780c */ /* 0x000fe20000f21670 */
[----:B------:R-:W-:-:S01]  /*42b0*/  FFMA.FTZ R84, R84, UR42, -R106 ;  /* 0x0000002a54547c23 */ /* 0x000fc2000801086a */
[----:B------:R-:W-:Y:S01]  /*42c0*/  FMNMX.FTZ R73, R75, R6, !PT ;  /* 0x000000064b497209 */ /* 0x000fe20007810000 */
[----:B------:R-:W-:-:S01]  /*42d0*/  FFMA.FTZ R9, R92, UR42, -R106 ;  /* 0x0000002a5c097c23 */ /* 0x000fc2000801086a */
[----:B------:R-:W-:Y:S01]  /*42e0*/  FSEL R31, R31, -INF , !P1 ;  /* 0xff8000001f1f7808 */ /* 0x000fe20004800000 */
[----:B------:R-:W-:Y:S01]  /*42f0*/  MUFU.EX2 R7, R7 ;  /* 0x0000000700077308 */ /* 0x000fe20000000800 */
[----:B------:R-:W-:Y:S01]  /*4300*/  FMNMX.FTZ R6, R78, R73, !PT ;  /* 0x000000494e067209 */ /* 0x000fe20007810000 */
[--C-:B------:R-:W-:Y:S01]  /*4310*/  FFMA.FTZ R10, R93, UR42, -R106.reuse ;  /* 0x0000002a5d0a7c23 */ /* 0x100fe2000801086a */
[----:B------:R-:W-:Y:S01]  /*4320*/  ISETP.GT.AND P1, PT, R0, 0x90, !P2 ;  /* 0x000000900000780c */ /* 0x000fe20005724270 */
[--C-:B------:R-:W-:Y:S01]  /*4330*/  FFMA.FTZ R11, R96, UR42, -R106.reuse ;  /* 0x0000002a600b7c23 */ /* 0x100fe2000801086a */
[----:B------:R-:W-:Y:S01]  /*4340*/  FMNMX.FTZ R77, R79, R6, !PT ;  /* 0x000000064f4d7209 */ /* 0x000fe20007810000 */
[--C-:B------:R-:W-:Y:S01]  /*4350*/  FFMA.FTZ R12, R97, UR42, -R106.reuse ;  /* 0x0000002a610c7c23 */ /* 0x100fe2000801086a */
[----:B------:R-:W-:Y:S01]  /*4360*/  ISETP.LT.OR P1, PT, R3, 0x91, P1 ;  /* 0x000000910300780c */ /* 0x000fe20000f21670 */
[----:B------:R-:W-:Y:S01]  /*4370*/  MUFU.EX2 R8, R8 ;  /* 0x0000000800087308 */ /* 0x000fe20000000800 */
[----:B------:R-:W-:Y:S01]  /*4380*/  FMNMX.FTZ R6, R82, R77, !PT ;  /* 0x0000004d52067209 */ /* 0x000fe20007810000 */
[--C-:B------:R-:W-:Y:S01]  /*4390*/  FFMA.FTZ R80, R80, UR42, -R106.reuse ;  /* 0x0000002a50507c23 */ /* 0x100fe2000801086a */
[----:B------:R-:W-:Y:S01]  /*43a0*/  FSEL R34, R34, -INF , !P1 ;  /* 0xff80000022227808 */ /* 0x000fe20004800000 */
[--C-:B------:R-:W-:Y:S01]  /*43b0*/  FFMA.FTZ R13, R100, UR42, -R106.reuse ;  /* 0x0000002a640d7c23 */ /* 0x100fe2000801086a */
[----:B------:R-:W-:Y:S01]  /*43c0*/  FMNMX.FTZ R77, R83, R6, !PT ;  /* 0x00000006534d7209 */ /* 0x000fe20007810000 */
[--C-:B------:R-:W-:Y:S01]  /*43d0*/  FFMA.FTZ R85, R85, UR42, -R106.reuse ;  /* 0x0000002a55557c23 */ /* 0x100fe2000801086a */
[----:B------:R-:W-:Y:S01]  /*43e0*/  ISETP.GT.AND P2, PT, R0, 0x99, !P6 ;  /* 0x000000990000780c */ /* 0x000fe20007744270 */
[--C-:B------:R-:W-:Y:S01]  /*43f0*/  FFMA.FTZ R0, R40, UR42, -R106.reuse ;  /* 0x0000002a28007c23 */ /* 0x100fe2000801086a */
[----:B------:R-:W-:Y:S01]  /*4400*/  FMNMX.FTZ R6, R86, R77, !PT ;  /* 0x0000004d56067209 */ /* 0x000fe20007810000 */
[--C-:B------:R-:W-:Y:S01]  /*4410*/  FFMA.FTZ R40, R44, UR42, -R106.reuse ;  /* 0x0000002a2c287c23 */ /* 0x100fe2000801086a */
        /* <DEDUP_REMOVED lines=8> */
[----:B------:R-:W-:Y:S01]  /*44a0*/  MUFU.EX2 R9, R9 ;  /* 0x0000000900097308 */ /* 0x000fe20000000800 */
[----:B0-----:R-:W-:-:S01]  /*44b0*/  FFMA.FTZ R84, R41, UR42, -R106 ;  /* 0x0000002a29547c23 */ /* 0x001fc2000801086a */
[--C-:B------:R-:W-:Y:S01]  /*44c0*/  FFMA.FTZ R14, R101, UR42, -R106.reuse ;  /* 0x0000002a650e7c23 */ /* 0x100fe2000801086a */
[----:B------:R-:W-:Y:S01]  /*44d0*/  FMNMX.FTZ R81, R59, R6, !PT ;  /* 0x000000063b517209 */ /* 0x000fe20007810000 */
[--C-:B------:R-:W-:Y:S01]  /*44e0*/  FFMA.FTZ R76, R76, UR42, -R106.reuse ;  /* 0x0000002a4c4c7c23 */ /* 0x100fe2000801086a */
[----:B------:R-:W-:-:S01]  /*44f0*/  FFMA.FTZ R56, R56, UR42, -R106 ;  /* 0x0000002a38387c23 */ /* 0x000fc2000801086a */
[--C-:B------:R-:W-:Y:S01]  /*4500*/  FFMA.FTZ R57, R57, UR42, -R106.reuse ;  /* 0x0000002a39397c23 */ /* 0x100fe2000801086a */
[----:B------:R-:W-:Y:S01]  /*4510*/  FMNMX.FTZ R6, R62, R81, !PT ;  /* 0x000000513e067209 */ /* 0x000fe20007810000 */
[----:B------:R-:W0:Y:S01]  /*4520*/  MUFU.EX2 R10, R10 ;  /* 0x0000000a000a7308 */ /* 0x000e220000000800 */
[----:B------:R-:W-:-:S01]  /*4530*/  FFMA.FTZ R60, R60, UR42, -R106 ;  /* 0x0000002a3c3c7c23 */ /* 0x000fc2000801086a */
[--C-:B------:R-:W-:Y:S01]  /*4540*/  FFMA.FTZ R61, R61, UR42, -R106.reuse ;  /* 0x0000002a3d3d7c23 */ /* 0x100fe2000801086a */
[----:B------:R-:W-:Y:S01]  /*4550*/  FMNMX.FTZ R81, R63, R6, !PT ;  /* 0x000000063f517209 */ /* 0x000fe20007810000 */
[--C-:B------:R-:W-:Y:S01]  /*4560*/  FFMA.FTZ R68, R68, UR42, -R106.reuse ;  /* 0x0000002a44447c23 */ /* 0x100fe2000801086a */
[----:B------:R-:W-:-:S01]  /*4570*/  FFMA.FTZ R69, R69, UR42, -R106 ;  /* 0x0000002a45457c23 */ /* 0x000fc2000801086a */
[--C-:B------:R-:W-:Y:S01]  /*4580*/  FFMA.FTZ R64, R64, UR42, -R106.reuse ;  /* 0x0000002a40407c23 */ /* 0x100fe2000801086a */
[----:B------:R-:W-:Y:S01]  /*4590*/  FMNMX.FTZ R6, R66, R81, !PT ;  /* 0x0000005142067209 */ /* 0x000fe20007810000 */
[----:B------:R-:W-:Y:S01]  /*45a0*/  MUFU.EX2 R11, R11 ;  /* 0x0000000b000b7308 */ /* 0x000fe20000000800 */
[----:B------:R-:W-:-:S01]  /*45b0*/  FFMA.FTZ R65, R65, UR42, -R106 ;  /* 0x0000002a41417c23 */ /* 0x000fc2000801086a */
[----:B------:R-:W-:Y:S01]  /*45c0*/  ISETP.NE.AND P6, PT, R107, 0x1, PT ;  /* 0x000000016b00780c */ /* 0x000fe20003fc5270 */
[----:B------:R-:W-:-:S01]  /*45d0*/  FFMA.FTZ R28, R28, UR42, -R106 ;  /* 0x0000002a1c1c7c23 */ /* 0x000fc2000801086a */
[----:B------:R-:W-:Y:S01]  /*45e0*/  FMNMX.FTZ R81, R67, R6, !PT ;  /* 0x0000000643517209 */ /* 0x000fe20007810000 */
[----:B------:R-:W-:-:S01]  /*45f0*/  FFMA.FTZ R29, R29, UR42, -R106 ;  /* 0x0000002a1d1d7c23 */ /* 0x000fc2000801086a */
[--C-:B------:R-:W-:Y:S01]  /*4600*/  FFMA.FTZ R24, R24, UR42, -R106.reuse ;  /* 0x0000002a18187c23 */ /* 0x100fe2000801086a */
[----:B------:R-:W-:-:S01]  /*4610*/  FFMA.FTZ R25, R25, UR42, -R106 ;  /* 0x0000002a19197c23 */ /* 0x000fc2000801086a */
[----:B------:R-:W-:Y:S01]  /*4620*/  FMNMX.FTZ R6, R70, R81, !PT ;  /* 0x0000005146067209 */ /* 0x000fe20007810000 */
[----:B------:R-:W-:Y:S01]  /*4630*/  MUFU.EX2 R3, R84 ;  /* 0x0000005400037308 */ /* 0x000fe20000000800 */
[----:B0-----:R-:W-:Y:S01]  /*4640*/  F2FP.SATFINITE.E4M3.F32.PACK_AB_MERGE_C R152, R10, R9, RZ ;  /* 0x000000090a98723e */ /* 0x001fe200048070ff */
[--C-:B------:R-:W-:Y:S01]  /*4650*/  FFMA.FTZ R36, R36, UR42, -R106.reuse ;  /* 0x0000002a24247c23 */ /* 0x100fe2000801086a */
[----:B------:R-:W-:Y:S01]  /*4660*/  FMNMX.FTZ R81, R71, R6, !PT ;  /* 0x0000000647517209 */ /* 0x000fe20007810000 */
[----:B------:R-:W-:Y:S01]  /*4670*/  FFMA.FTZ R32, R32, UR42, -R106 ;  /* 0x0000002a20207c23 */ /* 0x000fe2000801086a */
[----:B------:R-:W-:Y:S01]  /*4680*/  F2FP.SATFINITE.E4M3.F32.PACK_AB_MERGE_C R152, R8, R7, R152 ;  /* 0x000000070898723e */ /* 0x000fe20004807098 */
        /* <DEDUP_REMOVED lines=8> */
[----:B------:R-:W0:Y:S03]  /*4710*/  MUFU.EX2 R80, R85 ;  /* 0x0000005500507308 */ /* 0x000e260000000800 */
[----:B------:R-:W-:-:S04]  /*4720*/  FMNMX.FTZ R81, R51, R6, !PT ;  /* 0x0000000633517209 */ /* 0x000fc80007810000 */
[----:B------:R-:W-:Y:S01]  /*4730*/  FMNMX.FTZ R6, R54, R81, !PT ;  /* 0x0000005136067209 */ /* 0x000fe20007810000 */
[----:B------:R-:W-:Y:S03]  /*4740*/  MUFU.EX2 R13, R13 ;  /* 0x0000000d000d7308 */ /* 0x000fe60000000800 */
[----:B------:R-:W-:-:S04]  /*4750*/  FMNMX.FTZ R81, R55, R6, !PT ;  /* 0x0000000637517209 */ /* 0x000fc80007810000 */
[----:B------:R-:W-:Y:S01]  /*4760*/  FMNMX.FTZ R6, R26, R81, !PT ;  /* 0x000000511a067209 */ /* 0x000fe20007810000 */
[----:B------:R-:W-:Y:S01]  /*4770*/  MUFU.EX2 R15, R72 ;  /* 0x00000048000f7308 */ /* 0x000fe20000000800 */
[----:B0-----:R-:W-:Y:S02]  /*4780*/  F2FP.SATFINITE.E4M3.F32.PACK_AB_MERGE_C R150, R80, R77, RZ ;  /* 0x0000004d5096723e */ /* 0x001fe400048070ff */
        /* <DEDUP_REMOVED lines=8> */
[----:B------:R-:W-:-:S01]  /*4810*/  FFMA.FTZ R41, R45, UR42, -R106 ;  /* 0x0000002a2d297c23 */ /* 0x000fc2000801086a */
[--C-:B------:R-:W-:Y:S01]  /*4820*/  FFMA.FTZ R45, R49, UR42, -R106.reuse ;  /* 0x0000002a312d7c23 */ /* 0x100fe2000801086a */
[----:B------:R-:W-:-:S01]  /*4830*/  FFMA.FTZ R49, R53, UR42, -R106 ;  /* 0x0000002a35317c23 */ /* 0x000fc2000801086a */
[----:B------:R-:W-:Y:S01]  /*4840*/  FMNMX.FTZ R6, R39, R6, !PT ;  /* 0x0000000627067209 */ /* 0x000fe20007810000 */
[----:B------:R-:W-:Y:S01]  /*4850*/  IMAD.U32 R53, RZ, RZ, UR42 ;  /* 0x0000002aff357e24 */ /* 0x000fe2000f8e00ff */
[----:B------:R-:W1:Y:S03]  /*4860*/  MUFU.EX2 R21, R76 ;  /* 0x0000004c00157308 */ /* 0x000e660000000800 */
[----:B------:R-:W2:Y:S01]  /*4870*/  SHFL.BFLY PT, R81, R6, 0x2, 0x1f ;  /* 0x0c401f0006517f89 */ /* 0x000ea200000e0000 */
[----:B0-----:R-:W-:-:S04]  /*4880*/  F2FP.SATFINITE.E4M3.F32.PACK_AB_MERGE_C R154, R14, R13, RZ ;  /* 0x0000000d0e9a723e */ /* 0x001fc800048070ff */
[----:B------:R-:W0:Y:S01]  /*4890*/  MUFU.EX2 R76, R89 ;  /* 0x00000059004c7308 */ /* 0x000e220000000800 */
[----:B------:R-:W-:-:S07]  /*48a0*/  F2FP.SATFINITE.E4M3.F32.PACK_AB_MERGE_C R154, R12, R11, R154 ;  /* 0x0000000b0c9a723e */ /* 0x000fce000480709a */
[----:B------:R-:W3:Y:S01]  /*48b0*/  MUFU.EX2 R20, R20 ;  /* 0x0000001400147308 */ /* 0x000ee20000000800 */
[----:B-1----:R-:W-:-:S07]  /*48c0*/  F2FP.SATFINITE.E4M3.F32.PACK_AB_MERGE_C R148, R72, R21, RZ ;  /* 0x000000154894723e */ /* 0x002fce00048070ff */
[----:B------:R-:W-:Y:S01]  /*48d0*/  MUFU.EX2 R56, R56 ;  /* 0x0000003800387308 */ /* 0x000fe20000000800 */
[----:B0-----:R-:W-:Y:S02]  /*48e0*/  F2FP.SATFINITE.E4M3.F32.PACK_AB_MERGE_C R150, R76, R73, R150 ;  /* 0x000000494c96723e */ /* 0x001fe40004807096 */
[----:B--2---:R-:W-:-:S05]  /*48f0*/  FMNMX.FTZ R81, R6, R81, !PT ;  /* 0x0000005106517209 */ /* 0x004fca0007810000 */
[----:B------:R-:W0:Y:S01]  /*4900*/  SHFL.BFLY PT, R6, R81, 0x1, 0x1f ;  /* 0x0c201f0051067f89 */ /* 0x000e2200000e0000 */
[----:B------:R-:W-:Y:S01]  /*4910*/  MUFU.EX2 R57, R57 ;  /* 0x0000003900397308 */ /* 0x000fe20000000800 */
[----:B---3--:R-:W-:-:S07]  /*4920*/  F2FP.SATFINITE.E4M3.F32.PACK_AB_MERGE_C R148, R20, R15, R148 ;  /* 0x0000000f1494723e */ /* 0x008fce0004807094 */
[----:B------:R-:W-:Y:S08]  /*4930*/  MUFU.EX2 R60, R60 ;  /* 0x0000003c003c7308 */ /* 0x000ff00000000800 */
[----:B------:R-:W1:Y:S01]  /*4940*/  MUFU.EX2 R61, R61 ;  /* 0x0000003d003d7308 */ /* 0x000e620000000800 */
[----:B0-----:R-:W-:-:S07]  /*4950*/  FMNMX.FTZ R6, R81, R6, !PT ;  /* 0x0000000651067209 */ /* 0x001fce0007810000 */
[----:B------:R-:W-:Y:S01]  /*4960*/  MUFU.EX2 R68, R68 ;  /* 0x0000004400447308 */ /* 0x000fe20000000800 */
[C---:B------:R-:W-:Y:S01]  /*4970*/  FSETP.NEU.FTZ.AND P1, PT, R6.reuse, -INF , PT ;  /* 0xff8000000600780b */ /* 0x040fe20003f3d000 */
[----:B------:R-:W-:Y:S01]  /*4980*/  FFMA.FTZ R52, R6, R53, -8 ;  /* 0xc100000006347423 */ /* 0x000fe20000010035 */
[----:B------:R-:W-:-:S05]  /*4990*/  FFMA.FTZ R53, R37, UR42, -R106 ;  /* 0x0000002a25357c23 */ /* 0x000fca000801086a */
[----:B------:R-:W0:Y:S01]  /*49a0*/  MUFU.EX2 R69, R69 ;  /* 0x0000004500457308 */ /* 0x000e220000000800 */
[----:B------:R-:W-:Y:S02]  /*49b0*/  FSEL R37, R52, RZ, P1 ;  /* 0x000000ff34257208 */ /* 0x000fe40000800000 */
[----:B-1----:R-:W-:-:S03]  /*49c0*/  F2FP.SATFINITE.E4M3.F32.PACK_AB_MERGE_C R144, R61, R60, RZ ;  /* 0x0000003c3d90723e */ /* 0x002fc600048070ff */
        /* <DEDUP_REMOVED lines=10> */
[----:B------:R-:W-:Y:S01]  /*4a70*/  FADD.FTZ R66, R7, R8 ;  /* 0x0000000807427221 */ /* 0x000fe20000010000 */
[----:B------:R-:W-:Y:S01]  /*4a80*/  MUFU.EX2 R52, R52 ;  /* 0x0000003400347308 */ /* 0x000fe20000000800 */
[----:B------:R-:W-:-:S01]  /*4a90*/  FFMA.FTZ R92, R63, UR42, -R37 ;  /* 0x0000002a3f5c7c23 */ /* 0x000fc20008010825 */
[--C-:B------:R-:W-:Y:S01]  /*4aa0*/  FFMA.FTZ R85, R95, UR42, -R37.reuse ;  /* 0x0000002a5f557c23 */ /* 0x100fe20008010825 */
[----:B------:R-:W-:-:S01]  /*4ab0*/  FFMA.FTZ R63, R67, UR42, -R37 ;  /* 0x0000002a433f7c23 */ /* 0x000fc20008010825 */
[----:B------:R-:W-:Y:S01]  /*4ac0*/  FADD.FTZ R67, R9, R66 ;  /* 0x0000004209437221 */ /* 0x000fe20000010000 */
[----:B------:R-:W-:-:S01]  /*4ad0*/  FFMA.FTZ R88, R98, UR42, -R37 ;  /* 0x0000002a62587c23 */ /* 0x000fc20008010825 */
        /* <DEDUP_REMOVED lines=11> */
[----:B------:R-:W-:-:S01]  /*4b90*/  FADD.FTZ R70, R12, R67 ;  /* 0x000000430c467221 */ /* 0x000fc20000010000 */
[--C-:B------:R-:W-:Y:S01]  /*4ba0*/  FFMA.FTZ R67, R71, UR42, -R37.reuse ;  /* 0x0000002a47437c23 */ /* 0x100fe20008010825 */
[----:B------:R-:W-:-:S01]  /*4bb0*/  FFMA.FTZ R10, R43, UR42, -R37 ;  /* 0x0000002a2b0a7c23 */ /* 0x000fc20008010825 */
[----:B------:R-:W-:Y:S01]  /*4bc0*/  FFMA.FTZ R58, R58, UR42, -R37 ;  /* 0x0000002a3a3a7c23 */ /* 0x000fe20008010825 */
[----:B------:R-:W-:-:S01]  /*4bd0*/  FADD.FTZ R95, R13, R70 ;  /* 0x000000460d5f7221 */ /* 0x000fc20000010000 */
[----:B------:R-:W-:Y:S01]  /*4be0*/  FFMA.FTZ R59, R59, UR42, -R37 ;  /* 0x0000002a3b3b7c23 */ /* 0x000fe20008010825 */
[----:B0-----:R-:W-:Y:S01]  /*4bf0*/  F2FP.SATFINITE.E4M3.F32.PACK_AB_MERGE_C R146, R69, R68, RZ ;  /* 0x000000444592723e */ /* 0x001fe200048070ff */
        /* <DEDUP_REMOVED lines=10> */
[----:B------:R-:W-:Y:S01]  /*4ca0*/  FADD.FTZ R94, R20, R95 ;  /* 0x0000005f145e7221 */ /* 0x000fe20000010000 */
[----:B------:R-:W-:-:S01]  /*4cb0*/  FFMA.FTZ R55, R55, UR42, -R37 ;  /* 0x0000002a37377c23 */ /* 0x000fc20008010825 */
[--C-:B------:R-:W-:Y:S01]  /*4cc0*/  FFMA.FTZ R26, R26, UR42, -R37.reuse ;  /* 0x0000002a1a1a7c23 */ /* 0x100fe20008010825 */
[----:B------:R-:W-:-:S01]  /*4cd0*/  FFMA.FTZ R27, R27, UR42, -R37 ;  /* 0x0000002a1b1b7c23 */ /* 0x000fc20008010825 */
[----:B------:R-:W-:Y:S01]  /*4ce0*/  FADD.FTZ R43, R21, R94 ;  /* 0x0000005e152b7221 */ /* 0x000fe20000010000 */
[----:B------:R-:W-:-:S01]  /*4cf0*/  FFMA.FTZ R30, R30, UR42, -R37 ;  /* 0x0000002a1e1e7c23 */ /* 0x000fc20008010825 */
[----:B------:R-:W2:Y:S01]  /*4d00*/  MUFU.EX2 R89, R89 ;  /* 0x0000005900597308 */ /* 0x000ea20000000800 */
[----:B0-----:R-:W-:-:S01]  /*4d10*/  FADD.FTZ R71, R85, R70 ;  /* 0x0000004655477221 */ /* 0x001fc20000010000 */
        /* <DEDUP_REMOVED lines=8> */
[----:B------:R-:W-:-:S02]  /*4da0*/  F2FP.SATFINITE.E4M3.F32.PACK_AB_MERGE_C R84, R85, R84, RZ ;  /* 0x000000545554723e */ /* 0x000fc400048070ff */
[----:B------:R-:W-:Y:S02]  /*4db0*/  F2FP.SATFINITE.E4M3.F32.PACK_AB_MERGE_C R144, R57, R56, R144 ;  /* 0x000000383990723e */ /* 0x000fe40004807090 */
[----:B------:R-:W-:Y:S02]  /*4dc0*/  F2FP.SATFINITE.E4M3.F32.PACK_AB_MERGE_C R153, R81, R52, R84 ;  /* 0x000000345199723e */ /* 0x000fe40004807054 */
[----:B------:R-:W1:Y:S01]  /*4dd0*/  MUFU.EX2 R91, R91 ;  /* 0x0000005b005b7308 */ /* 0x000e620000000800 */
[----:B--2---:R-:W-:-:S07]  /*4de0*/  FADD.FTZ R13, R89, R70 ;  /* 0x00000046590d7221 */ /* 0x004fce0000010000 */
[----:B------:R-:W2:Y:S01]  /*4df0*/  MUFU.EX2 R74, R74 ;  /* 0x0000004a004a7308 */ /* 0x000ea20000000800 */
[----:B0-----:R-:W-:-:S07]  /*4e00*/  FADD.FTZ R14, R90, R13 ;  /* 0x0000000d5a0e7221 */ /* 0x001fce0000010000 */
[----:B------:R-:W0:Y:S01]  /*4e10*/  MUFU.EX2 R75, R75 ;  /* 0x0000004b004b7308 */ /* 0x000e220000000800 */
[----:B-1----:R-:W-:-:S01]  /*4e20*/  FADD.FTZ R13, R91, R14 ;  /* 0x0000000e5b0d7221 */ /* 0x002fc20000010000 */
[----:B------:R-:W-:Y:S01]  /*4e30*/  FADD.FTZ R14, R76, R21 ;  /* 0x000000154c0e7221 */ /* 0x000fe20000010000 */
[----:B------:R-:W-:-:S04]  /*4e40*/  F2FP.SATFINITE.E4M3.F32.PACK_AB_MERGE_C R90, R91, R90, RZ ;  /* 0x0000005a5b5a723e */ /* 0x000fc800048070ff */
[----:B------:R-:W-:Y:S01]  /*4e50*/  F2FP.SATFINITE.E4M3.F32.PACK_AB_MERGE_C R155, R89, R88, R90 ;  /* 0x00000058599b723e */ /* 0x000fe2000480705a */
[----:B------:R-:W1:Y:S01]  /*4e60*/  MUFU.EX2 R78, R78 ;  /* 0x0000004e004e7308 */ /* 0x000e620000000800 */
[----:B--2---:R-:W-:-:S01]  /*4e70*/  FADD.FTZ R8, R74, R13 ;  /* 0x0000000d4a087221 */ /* 0x004fc20000010000 */
[----:B------:R-:W-:-:S04]  /*4e80*/  FADD.FTZ R13, R77, R14 ;  /* 0x0000000e4d0d7221 */ /* 0x000fc80000010000 */
[----:B------:R-:W-:Y:S02]  /*4e90*/  FADD.FTZ R13, R80, R13 ;  /* 0x0000000d500d7221 */ /* 0x000fe40000010000 */
[----:B------:R-:W2:Y:S01]  /*4ea0*/  MUFU.EX2 R93, R93 ;  /* 0x0000005d005d7308 */ /* 0x000ea20000000800 */
[----:B0-----:R-:W-:-:S01]  /*4eb0*/  FADD.FTZ R11, R75, R8 ;  /* 0x000000084b0b7221 */ /* 0x001fc20000010000 */
[----:B------:R-:W-:Y:S01]  /*4ec0*/  FADD.FTZ R20, R56, R13 ;  /* 0x0000000d38147221 */ /* 0x000fe20000010000 */
[----:B------:R-:W-:-:S03]  /*4ed0*/  FFMA.FTZ R8, R50, UR42, -R37 ;  /* 0x0000002a32087c23 */ /* 0x000fc60008010825 */
[----:B------:R-:W-:Y:S02]  /*4ee0*/  FADD.FTZ R15, R57, R20 ;  /* 0x00000014390f7221 */ /* 0x000fe40000010000 */
[----:B------:R-:W0:Y:S01]  /*4ef0*/  MUFU.EX2 R79, R79 ;  /* 0x0000004f004f7308 */ /* 0x000e220000000800 */
[----:B-1----:R-:W-:-:S01]  /*4f00*/  FADD.FTZ R14, R78, R11 ;  /* 0x0000000b4e0e7221 */ /* 0x002fc20000010000 */
[----:B------:R-:W-:Y:S01]  /*4f10*/  FADD.FTZ R60, R60, R15 ;  /* 0x0000000f3c3c7221 */ /* 0x000fe20000010000 */
[----:B------:R-:W-:-:S01]  /*4f20*/  FFMA.FTZ R11, R51, UR42, -R37 ;  /* 0x0000002a330b7c23 */ /* 0x000fc20008010825 */
[----:B------:R-:W-:Y:S02]  /*4f30*/  FFMA.FTZ R37, R39, UR42, -R37 ;  /* 0x0000002a27257c23 */ /* 0x000fe40008010825 */
[----:B------:R-:W-:-:S02]  /*4f40*/  FADD.FTZ R61, R61, R60 ;  /* 0x0000003c3d3d7221 */ /* 0x000fc40000010000 */
[----:B------:R-:W1:Y:S01]  /*4f50*/  MUFU.EX2 R82, R82 ;  /* 0x0000005200527308 */ /* 0x000e620000000800 */
[----:B--2---:R-:W-:-:S01]  /*4f60*/  FADD.FTZ R14, R93, R14 ;  /* 0x0000000e5d0e7221 */ /* 0x004fc20000010000 */
[----:B------:R-:W-:-:S04]  /*4f70*/  F2FP.SATFINITE.E4M3.F32.PACK_AB_MERGE_C R78, R93, R78, RZ ;  /* 0x0000004e5d4e723e */ /* 0x000fc800048070ff */
[----:B------:R-:W-:Y:S02]  /*4f80*/  F2FP.SATFINITE.E4M3.F32.PACK_AB_MERGE_C R149, R75, R74, R78 ;  /* 0x0000004a4b95723e */ /* 0x000fe4000480704e */
        /* <DEDUP_REMOVED lines=8> */
[----:B------:R-:W-:-:S04]  /*5010*/  F2FP.SATFINITE.E4M3.F32.PACK_AB_MERGE_C R83, R86, R83, RZ ;  /* 0x000000535653723e */ /* 0x000fc800048070ff */
[----:B------:R-:W-:Y:S02]  /*5020*/  F2FP.SATFINITE.E4M3.F32.PACK_AB_MERGE_C R151, R82, R79, R83 ;  /* 0x0000004f5297723e */ /* 0x000fe40004807053 */
        /* <DEDUP_REMOVED lines=8> */
[----:B-1----:R-:W-:Y:S01]  /*50b0*/  F2FP.SATFINITE.E4M3.F32.PACK_AB_MERGE_C R146, R65, R64, R146 ;  /* 0x000000404192723e */ /* 0x002fe20004807092 */
[----:B------:R-:W-:-:S04]  /*50c0*/  FADD.FTZ R64, R64, R61 ;  /* 0x0000003d40407221 */ /* 0x000fc80000010000 */
[----:B------:R-:W-:Y:S02]  /*50d0*/  FADD.FTZ R65, R65, R64 ;  /* 0x0000004041417221 */ /* 0x000fe40000010000 */
[----:B------:R-:W1:Y:S01]  /*50e0*/  MUFU.EX2 R63, R63 ;  /* 0x0000003f003f7308 */ /* 0x000e620000000800 */
[----:B0-----:R-:W-:-:S01]  /*50f0*/  FADD.FTZ R13, R92, R13 ;  /* 0x0000000d5c0d7221 */ /* 0x001fc20000010000 */
[----:B------:R-:W-:Y:S01]  /*5100*/  FADD.FTZ R68, R68, R65 ;  /* 0x0000004144447221 */ /* 0x000fe20000010000 */
[----:B------:R-:W-:-:S03]  /*5110*/  F2FP.SATFINITE.E4M3.F32.PACK_AB_MERGE_C R87, R92, R87, RZ ;  /* 0x000000575c57723e */ /* 0x000fc600048070ff */
[----:B------:R-:W-:Y:S01]  /*5120*/  FADD.FTZ R69, R69, R68 ;  /* 0x0000004445457221 */ /* 0x000fe20000010000 */
[----:B------:R-:W-:Y:S01]  /*5130*/  F2FP.SATFINITE.E4M3.F32.PACK_AB_MERGE_C R145, R59, R58, R87 ;  /* 0x0000003a3b91723e */ /* 0x000fe20004807057 */
[----:B------:R-:W-:Y:S01]  /*5140*/  MUFU.EX2 R40, R40 ;  /* 0x0000002800287308 */ /* 0x000fe20000000800 */
[----:B--2---:R-:W-:-:S07]  /*5150*/  FADD.FTZ R14, R62, R13 ;  /* 0x0000000d3e0e7221 */ /* 0x004fce0000010000 */
[----:B------:R-:W0:Y:S01]  /*5160*/  MUFU.EX2 R41, R41 ;  /* 0x0000002900297308 */ /* 0x000e220000000800 */
[----:B-1----:R-:W-:-:S07]  /*5170*/  FADD.FTZ R13, R63, R14 ;  /* 0x0000000e3f0d7221 */ /* 0x002fce0000010000 */
        /* <DEDUP_REMOVED lines=15> */
[----:B------:R-:W0:Y:S01]  /*5270*/  MUFU.EX2 R7, R7 ;  /* 0x0000000700077308 */ /* 0x000e220000000800 */
[----:B-1----:R-:W-:-:S07]  /*5280*/  FADD.FTZ R3, R9, R14 ;  /* 0x0000000e09037221 */ /* 0x002fce0000010000 */
[----:B------:R-:W-:Y:S01]  /*5290*/  MUFU.EX2 R48, R48 ;  /* 0x0000003000307308 */ /* 0x000fe20000000800 */
[----:B--2---:R-:W-:-:S07]  /*52a0*/  FADD.FTZ R0, R10, R3 ;  /* 0x000000030a007221 */ /* 0x004fce0000010000 */
[----:B------:R-:W1:Y:S01]  /*52b0*/  MUFU.EX2 R49, R49 ;  /* 0x0000003100317308 */ /* 0x000e620000000800 */
[----:B0-----:R-:W-:-:S07]  /*52c0*/  FADD.FTZ R3, R7, R0 ;  /* 0x0000000007037221 */ /* 0x001fce0000010000 */
[----:B------:R-:W0:Y:S08]  /*52d0*/  MUFU.EX2 R12, R12 ;  /* 0x0000000c000c7308 */ /* 0x000e300000000800 */
[----:B------:R-:W-:Y:S01]  /*52e0*/  MUFU.EX2 R44, R44 ;  /* 0x0000002c002c7308 */ /* 0x000fe20000000800 */
[----:B-1----:R-:W-:-:S07]  /*52f0*/  F2FP.SATFINITE.E4M3.F32.PACK_AB_MERGE_C R13, R49, R48, RZ ;  /* 0x00000030310d723e */ /* 0x002fce00048070ff */
[----:B------:R-:W1:Y:S01]  /*5300*/  MUFU.EX2 R45, R45 ;  /* 0x0000002d002d7308 */ /* 0x000e620000000800 */
[----:B0-----:R-:W-:-:S01]  /*5310*/  FADD.FTZ R3, R12, R3 ;  /* 0x000000030c037221 */ /* 0x001fc20000010000 */
[----:B------:R-:W-:Y:S02]  /*5320*/  F2FP.SATFINITE.E4M3.F32.PACK_AB_MERGE_C R7, R12, R7, RZ ;  /* 0x000000070c07723e */ /* 0x000fe400048070ff */
[----:B------:R-:W0:Y:S02]  /*5330*/  @P6 LDC R12, c[0x0][0x44c] ;  /* 0x00011300ff0c6b82 */ /* 0x000e240000000800 */
[----:B------:R-:W-:Y:S02]  /*5340*/  F2FP.SATFINITE.E4M3.F32.PACK_AB_MERGE_C R141, R10, R9, R7 ;  /* 0x000000090a8d723e */ /* 0x000fe40004807007 */
[----:B------:R-:W2:Y:S08]  /*5350*/  MUFU.EX2 R8, R8 ;  /* 0x0000000800087308 */ /* 0x000eb00000000800 */
[----:B------:R-:W3:Y:S01]  /*5360*/  MUFU.EX2 R11, R11 ;  /* 0x0000000b000b7308 */ /* 0x000ee20000000800 */
[C---:B-1----:R-:W-:Y:S01]  /*5370*/  F2FP.SATFINITE.E4M3.F32.PACK_AB_MERGE_C R142, R45.reuse, R44, R13 ;  /* 0x0000002c2d8e723e */ /* 0x042fe2000480700d */
[----:B------:R-:W-:Y:S01]  /*5380*/  FADD.FTZ R44, R44, R41 ;  /* 0x000000292c2c7221 */ /* 0x000fe20000010000 */
[----:B------:R-:W1:Y:S03]  /*5390*/  @P6 LDC R13, c[0x0][0x450] ;  /* 0x00011400ff0d6b82 */ /* 0x000e660000000800 */
[----:B------:R-:W-:-:S02]  /*53a0*/  FADD.FTZ R45, R45, R44 ;  /* 0x0000002c2d2d7221 */ /* 0x000fc40000010000 */
[----:B------:R-:W4:Y:S01]  /*53b0*/  MUFU.EX2 R54, R54 ;  /* 0x0000003600367308 */ /* 0x000f220000000800 */
[----:B--2---:R-:W-:-:S01]  /*53c0*/  FADD.FTZ R0, R8, R3 ;  /* 0x0000000308007221 */ /* 0x004fc20000010000 */
[----:B------:R-:W-:Y:S01]  /*53d0*/  FADD.FTZ R48, R48, R45 ;  /* 0x0000002d30307221 */ /* 0x000fe20000010000 */
[----:B0-----:R-:W-:-:S04]  /*53e0*/  @P6 IMAD.HI.U32 R12, R12, UR41, RZ ;  /* 0x000000290c0c6c27 */ /* 0x001fc8000f8e00ff */
[----:B------:R-:W-:Y:S01]  /*53f0*/  FADD.FTZ R49, R49, R48 ;  /* 0x0000003031317221 */ /* 0x000fe20000010000 */
[----:B------:R-:W-:Y:S01]  /*5400*/  MUFU.EX2 R28, R28 ;  /* 0x0000001c001c7308 */ /* 0x000fe20000000800 */
[----:B---3--:R-:W-:-:S07]  /*5410*/  FADD.FTZ R3, R11, R0 ;  /* 0x000000000b037221 */ /* 0x008fce0000010000 */
[----:B------:R-:W0:Y:S01]  /*5420*/  MUFU.EX2 R29, R29 ;  /* 0x0000001d001d7308 */ /* 0x000e220000000800 */
[----:B----4-:R-:W-:-:S07]  /*5430*/  FADD.FTZ R0, R54, R3 ;  /* 0x0000000336007221 */ /* 0x010fce0000010000 */
[----:B------:R-:W2:Y:S08]  /*5440*/  MUFU.EX2 R55, R55 ;  /* 0x0000003700377308 */ /* 0x000eb00000000800 */
[----:B------:R-:W-:Y:S01]  /*5450*/  MUFU.EX2 R24, R24 ;  /* 0x0000001800187308 */ /* 0x000fe20000000800 */
[----:B0-----:R-:W-:-:S07]  /*5460*/  F2FP.SATFINITE.E4M3.F32.PACK_AB_MERGE_C R3, R29, R28, RZ ;  /* 0x0000001c1d03723e */ /* 0x001fce00048070ff */
[----:B------:R-:W0:Y:S01]  /*5470*/  MUFU.EX2 R25, R25 ;  /* 0x0000001900197308 */ /* 0x000e220000000800 */
[C---:B--2---:R-:W-:Y:S01]  /*5480*/  F2FP.SATFINITE.E4M3.F32.PACK_AB_MERGE_C R54, R55.reuse, R54, RZ ;  /* 0x000000363736723e */ /* 0x044fe200048070ff */
[----:B------:R-:W-:-:S03]  /*5490*/  FADD.FTZ R55, R55, R0 ;  /* 0x0000000037377221 */ /* 0x000fc60000010000 */
[----:B------:R-:W-:Y:S01]  /*54a0*/  F2FP.SATFINITE.E4M3.F32.PACK_AB_MERGE_C R143, R11, R8, R54 ;  /* 0x000000080b8f723e */ /* 0x000fe20004807036 */
[----:B------:R-:W-:Y:S01]  /*54b0*/  IMAD.U32 R8, RZ, RZ, UR41 ;  /* 0x00000029ff087e24 */ /* 0x000fe2000f8e00ff */
[----:B-1----:R-:W-:Y:S01]  /*54c0*/  @P6 SHF.R.U32.HI R8, RZ, R13, R12 ;  /* 0x0000000dff086219 */ /* 0x002fe2000001160c */
[----:B------:R-:W1:Y:S01]  /*54d0*/  MUFU.EX2 R26, R26 ;  /* 0x0000001a001a7308 */ /* 0x000e620000000800 */
[----:B------:R-:W-:-:S03]  /*54e0*/  LOP3.LUT P6, RZ, R2, 0x8, RZ, 0xc0, !PT ;  /* 0x0000000802ff7812 */ /* 0x000fc600078cc0ff */
[----:B------:R-:W-:-:S04]  /*54f0*/  IMAD.IADD R8, R105, 0x1, R8 ;  /* 0x0000000169087824 */ /* 0x000fc800078e0208 */
[----:B------:R-:W2:Y:S01]  /*5500*/  MUFU.EX2 R27, R27 ;  /* 0x0000001b001b7308 */ /* 0x000ea20000000800 */
[----:B0-----:R-:W-:Y:S01]  /*5510*/  F2FP.SATFINITE.E4M3.F32.PACK_AB_MERGE_C R136, R25, R24, R3 ;  /* 0x000000181988723e */ /* 0x001fe20004807003 */
[----:B------:R-:W-:Y:S01]  /*5520*/  FADD.FTZ R24, R24, R49 ;  /* 0x0000003118187221 */ /* 0x000fe20000010000 */
[----:B------:R-:W-:-:S03]  /*5530*/  VIADD R9, R8, UR7 ;  /* 0x0000000708097c36 */ /* 0x000fc60008000000 */
[----:B------:R-:W-:Y:S02]  /*5540*/  FADD.FTZ R25, R25, R24 ;  /* 0x0000001819197221 */ /* 0x000fe40000010000 */
[----:B------:R-:W0:Y:S01]  /*5550*/  MUFU.EX2 R30, R30 ;  /* 0x0000001e001e7308 */ /* 0x000e220000000800 */
[----:B-1----:R-:W-:-:S01]  /*5560*/  FADD.FTZ R0, R26, R55 ;  /* 0x000000371a007221 */ /* 0x002fc20000010000 */
[----:B------:R-:W-:Y:S01]  /*5570*/  FADD.FTZ R28, R28, R25 ;  /* 0x000000191c1c7221 */ /* 0x000fe20000010000 */
[----:B------:R-:W-:Y:S01]  /*5580*/  R2UR UR10, R9 ;  /* 0x00000000090a72ca */ /* 0x000fe200000e0000 */
[----:B------:R-:W-:Y:S02]  /*5590*/  VIADD R9, R104, 0xfffffffe ;  /* 0xfffffffe68097836 */ /* 0x000fe40000000000 */
[----:B------:R-:W-:-:S02]  /*55a0*/  FADD.FTZ R29, R29, R28 ;  /* 0x0000001c1d1d7221 */ /* 0x000fc40000010000 */
        /* <DEDUP_REMOVED lines=8> */
[C---:B0-----:R-:W-:Y:S01]  /*5630*/  F2FP.SATFINITE.E4M3.F32.PACK_AB_MERGE_C R30, R31.reuse, R30, RZ ;  /* 0x0000001e1f1e723e */ /* 0x041fe200048070ff */
[----:B------:R-:W-:-:S03]  /*5640*/  FADD.FTZ R31, R31, R0 ;  /* 0x000000001f1f7221 */ /* 0x000fc60000010000 */
[----:B------:R-:W-:-:S03]  /*5650*/  F2FP.SATFINITE.E4M3.F32.PACK_AB_MERGE_C R137, R27, R26, R30 ;  /* 0x0000001a1b89723e */ /* 0x000fc6000480701e */
[----:B------:R-:W0:Y:S08]  /*5660*/  MUFU.EX2 R34, R34 ;  /* 0x0000002200227308 */ /* 0x000e300000000800 */
[----:B------:R-:W2:Y:S01]  /*5670*/  MUFU.EX2 R35, R35 ;  /* 0x0000002300237308 */ /* 0x000ea20000000800 */
[----:B-1----:R-:W-:Y:S01]  /*5680*/  F2FP.SATFINITE.E4M3.F32.PACK_AB_MERGE_C R138, R33, R32, R3 ;  /* 0x00000020218a723e */ /* 0x002fe20004807003 */
[----:B------:R-:W-:-:S04]  /*5690*/  FADD.FTZ R32, R32, R29 ;  /* 0x0000001d20207221 */ /* 0x000fc80000010000 */
[----:B------:R-:W-:Y:S02]  /*56a0*/  FADD.FTZ R33, R33, R32 ;  /* 0x0000002021217221 */ /* 0x000fe40000010000 */
[----:B------:R-:W1:Y:S01]  /*56b0*/  MUFU.EX2 R38, R38 ;  /* 0x0000002600267308 */ /* 0x000e620000000800 */
[----:B0-----:R-:W-:-:S01]  /*56c0*/  FADD.FTZ R0, R34, R31 ;  /* 0x0000001f22007221 */ /* 0x001fc20000010000 */
[----:B------:R-:W-:-:S06]  /*56d0*/  FADD.FTZ R36, R36, R33 ;  /* 0x0000002124247221 */ /* 0x000fcc0000010000 */
[----:B------:R-:W0:Y:S01]  /*56e0*/  MUFU.EX2 R37, R37 ;  /* 0x0000002500257308 */ /* 0x000e220000000800 */
[----:B--2---:R-:W-:-:S04]  /*56f0*/  FADD.FTZ R3, R35, R0 ;  /* 0x0000000023037221 */ /* 0x004fc80000010000 */
[----:B-1----:R-:W-:Y:S01]  /*5700*/  FADD.FTZ R0, R38, R3 ;  /* 0x0000000326007221 */ /* 0x002fe20000010000 */
[----:B------:R-:W-:-:S01]  /*5710*/  FADD.FTZ R3, R53, R36 ;  /* 0x0000002435037221 */ /* 0x000fc20000010000 */
[C---:B0-----:R-:W-:Y:S02]  /*5720*/  F2FP.SATFINITE.E4M3.F32.PACK_AB_MERGE_C R7, R37.reuse, R38, RZ ;  /* 0x000000262507723e */ /* 0x041fe400048070ff */
        /* <DEDUP_REMOVED lines=16> */
.L_x_1114:
[----:B------:R-:W-:Y:S02]  /*5830*/  ULDC UR12, c[0x0][0x9e4] ;  /* 0x00027900000c7ab9 */ /* 0x000fe40000000800 */
[----:B------:R-:W-:-:S11]  /*5840*/  UISETP.NE.AND UP0, UPT, UR12, 0x1, UPT ;  /* 0x000000010c00788c */ /* 0x000fd6000bf05270 */
[----:B------:R-:W-:Y:S02]  /*5850*/  @UP0 ULDC.64 UR14, c[0x0][0x9e8] ;  /* 0x00027a00000e0ab9 */ /* 0x000fe40000000a00 */
[----:B------:R-:W-:-:S04]  /*5860*/  UIMAD.WIDE.U32 UR6, UR11, UR14, URZ ;  /* 0x0000000e0b0672a5 */ /* 0x000fc8000f8e003f */
[----:B------:R-:W-:-:S12]  /*5870*/  @UP0 USHF.R.U32.HI UR11, URZ, UR15, UR7 ;  /* 0x0000000f3f0b0299 */ /* 0x000fd80008011607 */
.L_x_1115:
[----:B------:R-:W-:-:S04]  /*5880*/  UIMAD UR11, UR11, UR12, UR12 ;  /* 0x0000000c0b0b72a4 */ /* 0x000fc8000f8e020c */
[----:B------:R-:W-:-:S04]  /*5890*/  UISETP.LT.AND UP0, UPT, UR10, UR11, UPT ;  /* 0x0000000b0a00728c */ /* 0x000fc8000bf01270 */
[----:B------:R-:W-:-:S12]  /*58a0*/  USEL UR10, UR10, UR11, UP0 ;  /* 0x0000000b0a0a7287 */ /* 0x000fd80008000000 */
.L_x_1113:
        /* <DEDUP_REMOVED lines=31> */
.L_x_1135:
[----:B------:R-:W-:-:S04]  /*5aa0*/  UISETP.NE.AND UP0, UPT, UR25, 0x1, UPT ;  /* 0x000000011900788c */ /* 0x000fc8000bf05270 */
[----:B------:R-:W-:-:S04]  /*5ab0*/  USEL UR36, URZ, 0x1, UP0 ;  /* 0x000000013f247887 */ /* 0x000fc80008000000 */
[----:B------:R-:W-:Y:S01]  /*5ac0*/  ULOP3.LUT UR36, UR26, UR36, URZ, 0x3c, !UPT ;  /* 0x000000241a247292 */ /* 0x000fe2000f8e3c3f */
[----:B------:R-:W-:Y:S11]  /*5ad0*/  @!P0 BRA `(.L_x_1117) ;  /* 0x0000000000048947 */ /* 0x000ff60003800000 */
[----:B------:R-:W-:Y:S01]  /*5ae0*/  BPT.TRAP 0x1 ;  /* 0x000000040000795c */ /* 0x000fe20000300000 */
.L_x_1117:
        /* <DEDUP_REMOVED lines=9> */
.L_x_1118:
[----:B-1----:R-:W-:Y:S05]  /*5b80*/  @P1 BRA `(.L_x_1119) ;  /* 0x0000000000081947 */ /* 0x002fea0003800000 */
[----:B------:R-:W1:Y:S02]  /*5b90*/  SYNCS.PHASECHK.TRANS64.TRYWAIT P1, [UR23+0x13230], R5 ;  /* 0x01323005ff0075a7 */ /* 0x000e640008020157 */
[----:B-1----:R-:W-:Y:S05]  /*5ba0*/  @!P1 BRA `(.L_x_1120) ;  /* 0x0000013000909947 */ /* 0x002fea0003800000 */
.L_x_1119:
        /* <DEDUP_REMOVED lines=64> */
.L_x_1121:
[----:B------:R-:W-:Y:S01]  /*5fb0*/  ULEA UR11, UR25, UR45, 0x3 ;  /* 0x0000002d190b7291 */ /* 0x000fe2000f8e183f */
[----:B01----:R-:W-:-:S05]  /*5fc0*/  IMAD.U32 R5, RZ, RZ, UR26 ;  /* 0x0000001aff057e24 */ /* 0x003fca000f8e00ff */
[----:B------:R-:W-:-:S04]  /*5fd0*/  SHF.L.U32 R5, R5, 0x1f, RZ ;  /* 0x0000001f05057819 */ /* 0x000fc800000006ff */
[----:B------:R0:W1:Y:S01]  /*5fe0*/  SYNCS.PHASECHK.TRANS64.TRYWAIT P1, [UR11+0x13250], R5 ;  /* 0x01325005ff0075a7 */ /* 0x000062000802014b */
[----:B------:R-:W-:Y:S05]  /*5ff0*/  @!P0 BRA `(.L_x_1122) ;  /* 0x0000000000048947 */ /* 0x000fea0003800000 */
[----:B------:R-:W-:Y:S01]  /*6000*/  BPT.TRAP 0x1 ;  /* 0x000000040000795c */ /* 0x000fe20000300000 */
.L_x_1122:
[----:B-1----:R-:W-:Y:S05]  /*6010*/  @P1 BRA `(.L_x_1123) ;  /* 0x0000000000081947 */ /* 0x002fea0003800000 */
[----:B------:R-:W1:Y:S02]  /*6020*/  SYNCS.PHASECHK.TRANS64.TRYWAIT P1, [UR11+0x13250], R5 ;  /* 0x01325005ff0075a7 */ /* 0x000e64000802014b */
[----:B-1----:R-:W-:Y:S05]  /*6030*/  @!P1 BRA `(.L_x_1124) ;  /* 0x0000012c00849947 */ /* 0x002fea0003800000 */
.L_x_1123:
        /* <DEDUP_REMOVED lines=32> */
.L_x_1125:
        /* <DEDUP_REMOVED lines=16> */
[----:B------:R-:W-:Y:S01]  /*6340*/  VIADD R5, R6, 0xffffffff ;  /* 0xffffffff06057836 */ /* 0x000fe20000000000 */
[----:B------:R-:W-:-:S05]  /*6350*/  IADD3 R13, -R18, R6, R17 ;  /* 0x00000006120d7210 */ /* 0x000fca0007ffe111 */
[C---:B------:R-:W-:Y:S02]  /*6360*/  VIADD R14, R13.reuse, UR22 ;  /* 0x000000160d0e7c36 */ /* 0x040fe40008000000 */
[----:B------:R-:W-:Y:S02]  /*6370*/  VIADD R13, R13, UR6 ;  /* 0x000000060d0d7c36 */ /* 0x000fe40008000000 */
[--C-:B0-----:R-:W-:Y:S02]  /*6380*/  IMAD.IADD R12, R14, 0x1, R21.reuse ;  /* 0x000000010e0c7824 */ /* 0x101fe400078e0215 */
[----:B------:R-:W-:Y:S01]  /*6390*/  IMAD.IADD R6, R13, 0x1, R21 ;  /* 0x000000010d067824 */ /* 0x000fe200078e0215 */
[----:B------:R-:W-:Y:S06]  /*63a0*/  @!P1 BRA `(.L_x_1126) ;  /* 0x0000000000549947 */ /* 0x000fec0003800000 */
[----:B------:R-:W-:Y:S01]  /*63b0*/  IADD3 R21, -R18, R17, R21 ;  /* 0x0000001112157210 */ /* 0x000fe20007ffe115 */
        /* <DEDUP_REMOVED lines=11> */
.L_x_1128:
[----:B------:R-:W-:-:S05]  /*6470*/  IMAD.U32 R136, RZ, RZ, UR20 ;  /* 0x00000014ff887e24 */ /* 0x000fca000f8e00ff */
[----:B------:R-:W-:-:S13]  /*6480*/  ISETP.NE.AND P1, PT, R136, 0x1, PT ;  /* 0x000000018800780c */ /* 0x000fda0003f25270 */
[----:B------:R-:W0:Y:S02]  /*6490*/  @P1 LDC.64 R10, c[0x0][0x9e8] ;  /* 0x00027a00ff0a1b82 */ /* 0x000e240000000a00 */
[----:B0-----:R-:W-:-:S05]  /*64a0*/  @P1 IMAD.HI.U32 R10, R21, R10, RZ ;  /* 0x0000000a150a1227 */ /* 0x001fca00078e00ff */
[----:B------:R-:W-:-:S07]  /*64b0*/  @P1 SHF.R.U32.HI R21, RZ, R11, R10 ;  /* 0x0000000bff151219 */ /* 0x000fce000001160a */
.L_x_1129:
[----:B------:R-:W-:Y:S05]  /*64c0*/  BSYNC B0 ;  /* 0x0000000000007941 */ /* 0x000fea0003800000 */
.L_x_1127:
[----:B------:R-:W-:-:S05]  /*64d0*/  IMAD R21, R21, R136, R5 ;  /* 0x0000008815157224 */ /* 0x000fca00078e0205 */
[----:B------:R-:W-:Y:S02]  /*64e0*/  VIADDMNMX R12, R21, R136, R12, PT ;  /* 0x00000088150c7246 */ /* 0x000fe4000380010c */
[----:B------:R-:W-:-:S07]  /*64f0*/  VIMNMX R6, R6, R21, !PT ;  /* 0x0000001506067248 */ /* 0x000fce0007fe0100 */
.L_x_1126:
        /* <DEDUP_REMOVED lines=247> */
.L_x_1132:
[----:B------:R-:W-:-:S05]  /*7470*/  IMAD.U32 R12, RZ, RZ, UR20 ;  /* 0x00000014ff0c7e24 */ /* 0x000fca000f8e00ff */
[----:B------:R-:W-:-:S13]  /*7480*/  ISETP.NE.AND P6, PT, R12, 0x1, PT ;  /* 0x000000010c00780c */ /* 0x000fda0003fc5270 */
[----:B------:R-:W0:Y:S02]  /*7490*/  @P6 LDC.64 R10, c[0x0][0x9e8] ;  /* 0x00027a00ff0a6b82 */ /* 0x000e240000000a00 */
[----:B0-----:R-:W-:-:S05]  /*74a0*/  @P6 IMAD.HI.U32 R10, R6, R10, RZ ;  /* 0x0000000a060a6227 */ /* 0x001fca00078e00ff */
[----:B------:R-:W-:-:S07]  /*74b0*/  @P6 SHF.R.U32.HI R6, RZ, R11, R10 ;  /* 0x0000000bff066219 */ /* 0x000fce000001160a */
.L_x_1133:
[----:B------:R-:W-:Y:S05]  /*74c0*/  BSYNC B0 ;  /* 0x0000000000007941 */ /* 0x000fea0003800000 */
.L_x_1131:
[----:B------:R-:W-:-:S05]  /*74d0*/  IMAD R5, R6, R12, R5 ;  /* 0x0000000c06057224 */ /* 0x000fca00078e0205 */
[----:B------:R-:W-:Y:S02]  /*74e0*/  VIADDMNMX R14, R5, R12, R14, PT ;  /* 0x0000000c050e7246 */ /* 0x000fe4000380010e */
[----:B------:R-:W-:-:S07]  /*74f0*/  VIMNMX R13, R13, R5, !PT ;  /* 0x000000050d0d7248 */ /* 0x000fce0007fe0100 */
.L_x_1130:
        /* <DEDUP_REMOVED lines=293> */
[--C-:B------:R-:W-:Y:S01]  /*8750*/  FFMA.FTZ R81, R85, UR42, -R6.reuse ;  /* 0x0000002a55517c23 */ /* 0x100fe20008010806 */
[----:B------:R-:W-:-:S01]  /*8760*/  FFMA.FTZ R85, R69, UR42, -R6 ;  /* 0x0000002a45557c23 */ /* 0x000fc20008010806 */
[----:B------:R-:W-:Y:S01]  /*8770*/  FMNMX.FTZ R124, R71, R76, !PT ;  /* 0x0000004c477c7209 */ /* 0x000fe20007810000 */
[----:B------:R-:W-:Y:S01]  /*8780*/  MUFU.EX2 R113, R113 ;  /* 0x0000007100717308 */ /* 0x000fe20000000800 */
[----:B------:R-:W-:-:S03]  /*8790*/  FSEL R69, R5, RZ, P1 ;  /* 0x000000ff05457208 */ /* 0x000fc60000800000 */
[----:B------:R-:W0:Y:S02]  /*87a0*/  SHFL.BFLY PT, R125, R124, 0x2, 0x1f ;  /* 0x0c401f007c7d7f89 */ /* 0x000e2400000e0000 */
[----:B------:R-:W-:-:S02]  /*87b0*/  FADD.FTZ R69, -R69, R8 ;  /* 0x0000000845457221 */ /* 0x000fc40000010100 */
[----:B------:R1:W-:Y:S02]  /*87c0*/  MUFU.EX2 R76, R128 ;  /* 0x00000080004c7308 */ /* 0x0003e40000000800 */
[----:B------:R-:W-:-:S06]  /*87d0*/  FMUL.FTZ R69, R69, UR42 ;  /* 0x0000002a45457c20 */ /* 0x000fcc0008410000 */
[----:B------:R-:W2:Y:S08]  /*87e0*/  MUFU.EX2 R69, R69 ;  /* 0x0000004500457308 */ /* 0x000eb00000000800 */
[----:B------:R-:W-:Y:S01]  /*87f0*/  MUFU.EX2 R116, R116 ;  /* 0x0000007400747308 */ /* 0x000fe20000000800 */
[----:B0-----:R-:W-:-:S07]  /*8800*/  FMNMX.FTZ R125, R124, R125, !PT ;  /* 0x0000007d7c7d7209 */ /* 0x001fce0007810000 */
[----:B------:R-:W-:Y:S01]  /*8810*/  MUFU.EX2 R117, R117 ;  /* 0x0000007500757308 */ /* 0x000fe20000000800 */
[----:B------:R-:W0:Y:S07]  /*8820*/  SHFL.BFLY PT, R84, R125, 0x1, 0x1f ;  /* 0x0c201f007d547f89 */ /* 0x000e2e00000e0000 */
[----:B------:R-:W-:Y:S08]  /*8830*/  MUFU.EX2 R88, R88 ;  /* 0x0000005800587308 */ /* 0x000ff00000000800 */
[----:B------:R-:W-:Y:S08]  /*8840*/  MUFU.EX2 R89, R89 ;  /* 0x0000005900597308 */ /* 0x000ff00000000800 */
[----:B------:R-:W-:Y:S01]  /*8850*/  MUFU.EX2 R92, R92 ;  /* 0x0000005c005c7308 */ /* 0x000fe20000000800 */
[----:B0-----:R-:W-:Y:S01]  /*8860*/  FMNMX.FTZ R6, R125, R84, !PT ;  /* 0x000000547d067209 */ /* 0x001fe20007810000 */
[----:B------:R-:W-:-:S03]  /*8870*/  IMAD.U32 R125, RZ, RZ, UR42 ;  /* 0x0000002aff7d7e24 */ /* 0x000fc6000f8e00ff */
[C---:B------:R-:W-:Y:S01]  /*8880*/  FSETP.NEU.FTZ.AND P1, PT, R6.reuse, -INF , PT ;  /* 0xff8000000600780b */ /* 0x040fe20003f3d000 */
[----:B------:R-:W-:-:S02]  /*8890*/  FFMA.FTZ R8, R6, R125, -8 ;  /* 0xc100000006087423 */ /* 0x000fc4000001007d */
[----:B------:R-:W-:Y:S01]  /*88a0*/  MUFU.EX2 R93, R93 ;  /* 0x0000005d005d7308 */ /* 0x000fe20000000800 */
[----:B-1----:R-:W-:Y:S02]  /*88b0*/  FSEL R128, R6, RZ, P1 ;  /* 0x000000ff06807208 */ /* 0x002fe40000800000 */
[----:B------:R-:W-:-:S03]  /*88c0*/  FSEL R8, R8, RZ, P1 ;  /* 0x000000ff08087208 */ /* 0x000fc60000800000 */
[----:B------:R-:W-:Y:S02]  /*88d0*/  FADD.FTZ R128, -R128, R7 ;  /* 0x0000000780807221 */ /* 0x000fe40000010100 */
[----:B------:R-:W-:-:S01]  /*88e0*/  FFMA.FTZ R124, R130, UR42, -R8 ;  /* 0x0000002a827c7c23 */ /* 0x000fc20008010808 */
[--C-:B------:R-:W-:Y:S01]  /*88f0*/  FFMA.FTZ R130, R94, UR42, -R8.reuse ;  /* 0x0000002a5e827c23 */ /* 0x100fe20008010808 */
[----:B------:R-:W-:-:S01]  /*8900*/  FFMA.FTZ R125, R122, UR42, -R8 ;  /* 0x0000002a7a7d7c23 */ /* 0x000fc20008010808 */
[----:B------:R-:W-:Y:S01]  /*8910*/  FMUL.FTZ R94, R128, UR42 ;  /* 0x0000002a805e7c20 */ /* 0x000fe20008410000 */
[----:B------:R-:W-:-:S01]  /*8920*/  FFMA.FTZ R84, R123, UR42, -R8 ;  /* 0x0000002a7b547c23 */ /* 0x000fc20008010808 */
[--C-:B------:R-:W-:Y:S01]  /*8930*/  FFMA.FTZ R122, R126, UR42, -R8.reuse ;  /* 0x0000002a7e7a7c23 */ /* 0x100fe20008010808 */
[----:B------:R-:W-:-:S01]  /*8940*/  FFMA.FTZ R123, R127, UR42, -R8 ;  /* 0x0000002a7f7b7c23 */ /* 0x000fc20008010808 */
[--C-:B------:R-:W-:Y:S01]  /*8950*/  FFMA.FTZ R128, R95, UR42, -R8.reuse ;  /* 0x0000002a5f807c23 */ /* 0x100fe20008010808 */
[----:B------:R-:W-:Y:S01]  /*8960*/  MUFU.EX2 R125, R125 ;  /* 0x0000007d007d7308 */ /* 0x000fe20000000800 */
[----:B------:R-:W-:-:S01]  /*8970*/  FFMA.FTZ R95, R98, UR42, -R8 ;  /* 0x0000002a625f7c23 */ /* 0x000fc20008010808 */
[--C-:B------:R-:W-:Y:S01]  /*8980*/  FFMA.FTZ R127, R131, UR42, -R8.reuse ;  /* 0x0000002a837f7c23 */ /* 0x100fe20008010808 */
[----:B------:R-:W-:-:S01]  /*8990*/  FFMA.FTZ R98, R99, UR42, -R8 ;  /* 0x0000002a63627c23 */ /* 0x000fc20008010808 */
[----:B------:R-:W-:Y:S01]  /*89a0*/  FFMA.FTZ R99, R102, UR42, -R8 ;  /* 0x0000002a66637c23 */ /* 0x000fe20008010808 */
[----:B--2---:R-:W-:-:S01]  /*89b0*/  FFMA.FTZ R102, R69, R3, R10 ;  /* 0x0000000345667223 */ /* 0x004fc2000001000a */
[--C-:B------:R-:W-:Y:S01]  /*89c0*/  FFMA.FTZ R126, R134, UR42, -R8.reuse ;  /* 0x0000002a867e7c23 */ /* 0x100fe20008010808 */
[----:B------:R-:W-:-:S01]  /*89d0*/  FFMA.FTZ R129, R135, UR42, -R8 ;  /* 0x0000002a87817c23 */ /* 0x000fc20008010808 */
[----:B------:R-:W0:Y:S01]  /*89e0*/  MUFU.EX2 R94, R94 ;  /* 0x0000005e005e7308 */ /* 0x000e220000000800 */
[----:B------:R-:W-:-:S01]  /*89f0*/  FADD.FTZ R131, R11, R102 ;  /* 0x000000660b837221 */ /* 0x000fc20000010000 */
        /* <DEDUP_REMOVED lines=33> */
[----:B------:R-:W-:-:S05]  /*8c10*/  FFMA.FTZ R71, R71, UR42, -R8 ;  /* 0x0000002a47477c23 */ /* 0x000fca0008010808 */
[----:B------:R-:W3:Y:S08]  /*8c20*/  MUFU.EX2 R127, R127 ;  /* 0x0000007f007f7308 */ /* 0x000ef00000000800 */
[----:B------:R-:W4:Y:S08]  /*8c30*/  MUFU.EX2 R126, R126 ;  /* 0x0000007e007e7308 */ /* 0x000f300000000800 */
[----:B------:R2:W-:Y:S08]  /*8c40*/  MUFU.EX2 R7, R130 ;  /* 0x0000008200077308 */ /* 0x0005f00000000800 */
[----:B------:R-:W5:Y:S01]  /*8c50*/  MUFU.EX2 R129, R129 ;  /* 0x0000008100817308 */ /* 0x000f620000000800 */
[----:B--2---:R-:W-:-:S01]  /*8c60*/  FADD.FTZ R130, R122, R3 ;  /* 0x000000037a827221 */ /* 0x004fc20000010000 */
[----:B------:R-:W-:-:S03]  /*8c70*/  FADD.FTZ R3, R15, R0 ;  /* 0x000000000f037221 */ /* 0x000fc60000010000 */
[----:B0-----:R-:W-:Y:S01]  /*8c80*/  FADD.FTZ R103, R123, R130 ;  /* 0x000000827b677221 */ /* 0x001fe20000010000 */
[----:B------:R-:W-:-:S02]  /*8c90*/  FADD.FTZ R0, R20, R3 ;  /* 0x0000000314007221 */ /* 0x000fc40000010000 */
[----:B------:R-:W0:Y:S01]  /*8ca0*/  MUFU.EX2 R106, R106 ;  /* 0x0000006a006a7308 */ /* 0x000e220000000800 */
[----:B-1----:R-:W-:-:S01]  /*8cb0*/  FADD.FTZ R130, R124, R103 ;  /* 0x000000677c827221 */ /* 0x002fc20000010000 */
[----:B------:R-:W-:-:S03]  /*8cc0*/  FADD.FTZ R3, R21, R0 ;  /* 0x0000000015037221 */ /* 0x000fc60000010000 */
[----:B---3--:R-:W-:Y:S01]  /*8cd0*/  FADD.FTZ R103, R127, R130 ;  /* 0x000000827f677221 */ /* 0x008fe20000010000 */
[----:B------:R-:W-:-:S02]  /*8ce0*/  FADD.FTZ R0, R120, R3 ;  /* 0x0000000378007221 */ /* 0x000fc40000010000 */
[----:B------:R-:W1:Y:S01]  /*8cf0*/  MUFU.EX2 R107, R107 ;  /* 0x0000006b006b7308 */ /* 0x000e620000000800 */
[----:B----4-:R-:W-:-:S01]  /*8d00*/  FADD.FTZ R130, R126, R103 ;  /* 0x000000677e827221 */ /* 0x010fc20000010000 */
[----:B------:R-:W-:-:S03]  /*8d10*/  FADD.FTZ R3, R121, R0 ;  /* 0x0000000079037221 */ /* 0x000fc60000010000 */
[----:B-----5:R-:W-:Y:S01]  /*8d20*/  FADD.FTZ R103, R129, R130 ;  /* 0x0000008281677221 */ /* 0x020fe20000010000 */
[----:B------:R-:W-:-:S02]  /*8d30*/  FADD.FTZ R0, R104, R3 ;  /* 0x0000000368007221 */ /* 0x000fc40000010000 */
        /* <DEDUP_REMOVED lines=113> */
.L_x_1134:
        /* <DEDUP_REMOVED lines=82> */
.L_x_1116:
        /* <DEDUP_REMOVED lines=26> */
.L_x_1137:
[----:B------:R-:W-:Y:S02]  /*9b10*/  ULDC UR12, c[0x0][0x9e4] ;  /* 0x00027900000c7ab9 */ /* 0x000fe40000000800 */
[----:B------:R-:W-:-:S11]  /*9b20*/  UISETP.NE.AND UP0, UPT, UR12, 0x1, UPT ;  /* 0x000000010c00788c */ /* 0x000fd6000bf05270 */
[----:B------:R-:W-:Y:S02]  /*9b30*/  @UP0 ULDC.64 UR14, c[0x0][0x9e8] ;  /* 0x00027a00000e0ab9 */ /* 0x000fe40000000a00 */
[----:B------:R-:W-:-:S04]  /*9b40*/  UIMAD.WIDE.U32 UR6, UR10, UR14, URZ ;  /* 0x0000000e0a0672a5 */ /* 0x000fc8000f8e003f */
[----:B------:R-:W-:-:S12]  /*9b50*/  @UP0 USHF.R.U32.HI UR10, URZ, UR15, UR7 ;  /* 0x0000000f3f0a0299 */ /* 0x000fd80008011607 */
.L_x_1138:
[----:B------:R-:W-:-:S04]  /*9b60*/  UIMAD UR10, UR10, UR12, URZ ;  /* 0x0000000c0a0a72a4 */ /* 0x000fc8000f8e023f */
[----:B------:R-:W-:-:S04]  /*9b70*/  UISETP.LT.AND UP0, UPT, UR11, UR10, UPT ;  /* 0x0000000a0b00728c */ /* 0x000fc8000bf01270 */
[----:B------:R-:W-:-:S12]  /*9b80*/  USEL UR11, UR11, UR10, !UP0 ;  /* 0x0000000a0b0b7287 */ /* 0x000fd8000c000000 */
.L_x_1136:
        /* <DEDUP_REMOVED lines=12> */
.L_x_1150:
[----:B------:R-:W-:-:S04]  /*9c50*/  UIADD3 UR37, UR21, 0x1, URZ ;  /* 0x0000000115257890 */ /* 0x000fc8000fffe03f */
[----:B------:R-:W-:-:S04]  /*9c60*/  UISETP.NE.AND UP0, UPT, UR37, 0x2, UPT ;  /* 0x000000022500788c */ /* 0x000fc8000bf05270 */
[----:B------:R-:W-:Y:S02]  /*9c70*/  USEL UR36, URZ, 0x1, UP0 ;  /* 0x000000013f247887 */ /* 0x000fe40008000000 */
[----:B------:R-:W-:Y:S02]  /*9c80*/  USEL UR37, UR37, URZ, UP0 ;  /* 0x0000003f25257287 */ /* 0x000fe40008000000 */
[----:B------:R-:W-:Y:S01]  /*9c90*/  ULOP3.LUT UR36, UR22, UR36, URZ, 0x3c, !UPT ;  /* 0x0000002416247292 */ /* 0x000fe2000f8e3c3f */
[----:B------:R-:W-:Y:S11]  /*9ca0*/  @!P0 BRA `(.L_x_1140) ;  /* 0x0000000000048947 */ /* 0x000ff60003800000 */
[----:B------:R-:W-:Y:S01]  /*9cb0*/  BPT.TRAP 0x1 ;  /* 0x000000040000795c */ /* 0x000fe20000300000 */
.L_x_1140:
[----:B------:R-:W-:Y:S01]  /*9cc0*/  ULEA UR6, UR37, UR45, 0x3 ;  /* 0x0000002d25067291 */ /* 0x000fe2000f8e183f */
[----:B------:R-:W-:-:S05]  /*9cd0*/  IMAD.U32 R5, RZ, RZ, UR36 ;  /* 0x00000024ff057e24 */ /* 0x000fca000f8e00ff */
[----:B------:R-:W-:-:S04]  /*9ce0*/  SHF.L.U32 R5, R5, 0x1f, RZ ;  /* 0x0000001f05057819 */ /* 0x000fc800000006ff */
[----:B------:R0:W1:Y:S01]  /*9cf0*/  SYNCS.PHASECHK.TRANS64.TRYWAIT P1, [UR6+0x13230], R5 ;  /* 0x01323005ff0075a7 */ /* 0x0000620008020146 */
[----:B------:R-:W-:Y:S05]  /*9d00*/  @!P0 BRA `(.L_x_1141) ;  /* 0x0000000000048947 */ /* 0x000fea0003800000 */
[----:B------:R-:W-:Y:S01]  /*9d10*/  BPT.TRAP 0x1 ;  /* 0x000000040000795c */ /* 0x000fe20000300000 */
.L_x_1141:
[----:B-1----:R-:W-:Y:S05]  /*9d20*/  @P1 BRA `(.L_x_1142) ;  /* 0x0000000000081947 */ /* 0x002fea0003800000 */
[----:B------:R-:W1:Y:S02]  /*9d30*/  SYNCS.PHASECHK.TRANS64.TRYWAIT P1, [UR6+0x13230], R5 ;  /* 0x01323005ff0075a7 */ /* 0x000e640008020146 */
[----:B-1----:R-:W-:Y:S05]  /*9d40*/  @!P1 BRA `(.L_x_1143) ;  /* 0x000000f000589947 */ /* 0x002fea0003800000 */
.L_x_1142:
        /* <DEDUP_REMOVED lines=64> */
.L_x_1144:
[----:B------:R-:W-:Y:S01]  /*a150*/  ULEA UR11, UR21, UR45, 0x3 ;  /* 0x0000002d150b7291 */ /* 0x000fe2000f8e183f */
[----:B01----:R-:W-:-:S05]  /*a160*/  IMAD.U32 R5, RZ, RZ, UR22 ;  /* 0x00000016ff057e24 */ /* 0x003fca000f8e00ff */
[----:B------:R-:W-:-:S04]  /*a170*/  SHF.L.U32 R5, R5, 0x1f, RZ ;  /* 0x0000001f05057819 */ /* 0x000fc800000006ff */
[----:B------:R0:W1:Y:S01]  /*a180*/  SYNCS.PHASECHK.TRANS64.TRYWAIT P1, [UR11+0x13250], R5 ;  /* 0x01325005ff0075a7 */ /* 0x000062000802014b */
[----:B------:R-:W-:Y:S05]  /*a190*/  @!P0 BRA `(.L_x_1145) ;  /* 0x0000000000048947 */ /* 0x000fea0003800000 */
[----:B------:R-:W-:Y:S01]  /*a1a0*/  BPT.TRAP 0x1 ;  /* 0x000000040000795c */ /* 0x000fe20000300000 */
.L_x_1145:
[----:B-1----:R-:W-:Y:S05]  /*a1b0*/  @P1 BRA `(.L_x_1146) ;  /* 0x0000000000081947 */ /* 0x002fea0003800000 */
[----:B------:R-:W1:Y:S02]  /*a1c0*/  SYNCS.PHASECHK.TRANS64.TRYWAIT P1, [UR11+0x13250], R5 ;  /* 0x01325005ff0075a7 */ /* 0x000e64000802014b */
[----:B-1----:R-:W-:Y:S05]  /*a1d0*/  @!P1 BRA `(.L_x_1147) ;  /* 0x000000ec004c9947 */ /* 0x002fea0003800000 */
.L_x_1146:
        /* <DEDUP_REMOVED lines=32> */
.L_x_1148:
[----:B-1----:R-:W-:Y:S01]  /*a3e0*/  FMNMX.FTZ R6, R120, R7, !PT ;  /* 0x0000000778067209 */ /* 0x002fe20007810000 */
[----:B------:R-:W-:Y:S01]  /*a3f0*/  IMAD.U32 R20, RZ, RZ, UR42 ;  /* 0x0000002aff147e24 */ /* 0x000fe2000f8e00ff */
[----:B------:R-:W-:Y:S01]  /*a400*/  FMNMX.FTZ R8, R122, R11, !PT ;  /* 0x0000000b7a087209 */ /* 0x000fe20007810000 */
[----:B------:R-:W-:Y:S01]  /*a410*/  ULEA UR6, UR37, UR45, 0x3 ;  /* 0x0000002d25067291 */ /* 0x000fe2000f8e183f */
[----:B0-----:R-:W-:Y:S02]  /*a420*/  FMNMX.FTZ R5, R121, R6, !PT ;  /* 0x0000000679057209 */ /* 0x001fe40007810000 */
[----:B------:R-:W-:Y:S01]  /*a430*/  FMNMX.FTZ R13, R123, R8, !PT ;  /* 0x000000087b0d7209 */ /* 0x000fe20007810000 */
[----:B------:R-:W-:Y:S01]  /*a440*/  UIADD3 UR6, UR6, 0x13240, URZ ;  /* 0x0001324006067890 */ /* 0x000fe2000fffe03f */
[----:B------:R-:W-:Y:S02]  /*a450*/  FMNMX.FTZ R6, R124, R5, !PT ;  /* 0x000000057c067209 */ /* 0x000fe40007810000 */
[----:B------:R-:W-:Y:S01]  /*a460*/  FMNMX.FTZ R8, R126, R13, !PT ;  /* 0x0000000d7e087209 */ /* 0x000fe20007810000 */
[----:B------:R-:W-:Y:S01]  /*a470*/  UPRMT UR6, UR44, 0x654, UR6 ;  /* 0x000006542c067896 */ /* 0x000fe20008000006 */
[----:B------:R-:W-:-:S02]  /*a480*/  FMNMX.FTZ R5, R125, R6, !PT ;  /* 0x000000067d057209 */ /* 0x000fc40007810000 */
[----:B------:R-:W-:Y:S02]  /*a490*/  FMNMX.FTZ R13, R127, R8, !PT ;  /* 0x000000087f0d7209 */ /* 0x000fe40007810000 */
[----:B------:R-:W-:Y:S02]  /*a4a0*/  FMNMX.FTZ R6, R128, R5, !PT ;  /* 0x0000000580067209 */ /* 0x000fe40007810000 */
[----:B------:R-:W-:Y:S02]  /*a4b0*/  FMNMX.FTZ R8, R130, R13, !PT ;  /* 0x0000000d82087209 */ /* 0x000fe40007810000 */
[----:B------:R-:W-:Y:S01]  /*a4c0*/  FMNMX.FTZ R5, R129, R6, !PT ;  /* 0x0000000681057209 */ /* 0x000fe20007810000 */
[----:B------:R-:W-:Y:S01]  /*a4d0*/  SYNCS.ARRIVE.TRANS64.RED.A1T0 RZ, [UR6], RZ ;  /* 0x000000ffffff79a7 */ /* 0x000fe20008100406 */
        /* <DEDUP_REMOVED lines=79> */
[----:B------:R-:W-:Y:S01]  /*a9d0*/  FFMA.FTZ R12, R121, UR42, -R10 ;  /* 0x0000002a790c7c23 */ /* 0x000fe2000801080a */
[----:B------:R-:W-:Y:S01]  /*a9e0*/  FMUL.FTZ R14, R7, UR42 ;  /* 0x0000002a070e7c20 */ /* 0x000fe20008410000 */
[----:B------:R-:W-:Y:S02]  /*a9f0*/  IMAD.U32 R121, RZ, RZ, UR42 ;  /* 0x0000002aff797e24 */ /* 0x000fe4000f8e00ff */
[----:B------:R-:W-:-:S01]  /*aa00*/  FADD.FTZ R7, -R6, R11 ;  /* 0x0000000b06077221 */ /* 0x000fc20000010100 */
        /* <DEDUP_REMOVED lines=40> */
[----:B------:R-:W-:Y:S01]  /*ac90*/  FMUL.FTZ R7, R7, UR42 ;  /* 0x0000002a07077c20 */ /* 0x000fe20008410000 */
[----:B------:R-:W-:Y:S02]  /*aca0*/  MUFU.EX2 R8, R14 ;  /* 0x0000000e00087308 */ /* 0x000fe40000000800 */
[----:B------:R-:W-:-:S01]  /*acb0*/  FFMA.FTZ R122, R122, UR42, -R10 ;  /* 0x0000002a7a7a7c23 */ /* 0x000fc2000801080a */
[--C-:B------:R-:W-:Y:S01]  /*acc0*/  FFMA.FTZ R121, R123, UR42, -R10.reuse ;  /* 0x0000002a7b797c23 */ /* 0x100fe2000801080a */
[----:B------:R-:W-:-:S01]  /*acd0*/  FFMA.FTZ R123, R126, UR42, -R10 ;  /* 0x0000002a7e7b7c23 */ /* 0x000fc2000801080a */
[--C-:B------:R-:W-:Y:S01]  /*ace0*/  FFMA.FTZ R124, R127, UR42, -R10.reuse ;  /* 0x0000002a7f7c7c23 */ /* 0x100fe2000801080a */
[----:B------:R-:W-:-:S01]  /*acf0*/  FFMA.FTZ R126, R131, UR42, -R10 ;  /* 0x0000002a837e7c23 */ /* 0x000fc2000801080a */
[--C-:B------:R-:W-:Y:S01]  /*ad00*/  FFMA.FTZ R127, R134, UR42, -R10.reuse ;  /* 0x0000002a867f7c23 */ /* 0x100fe2000801080a */
        /* <DEDUP_REMOVED lines=40> */
[----:B------:R-:W-:Y:S08]  /*af90*/  MUFU.EX2 R13, R13 ;  /* 0x0000000d000d7308 */ /* 0x000ff00000000800 */
[----:B------:R-:W1:Y:S01]  /*afa0*/  MUFU.EX2 R123, R123 ;  /* 0x0000007b007b7308 */ /* 0x000e620000000800 */
[----:B0-----:R-:W-:-:S07]  /*afb0*/  FADD.FTZ R0, R121, R0 ;  /* 0x0000000079007221 */ /* 0x001fce0000010000 */
[----:B------:R0:W2:Y:S08]  /*afc0*/  MUFU.EX2 R14, R125 ;  /* 0x0000007d000e7308 */ /* 0x0000b00000000800 */
[----:B------:R-:W3:Y:S01]  /*afd0*/  MUFU.EX2 R124, R124 ;  /* 0x0000007c007c7308 */ /* 0x000ee20000000800 */
[----:B0-----:R-:W-:-:S01]  /*afe0*/  FFMA.FTZ R125, R130, UR42, -R10 ;  /* 0x0000002a827d7c23 */ /* 0x001fc2000801080a */
[----:B------:R-:W-:Y:S01]  /*aff0*/  FADD.FTZ R130, R12, R3 ;  /* 0x000000030c827221 */ /* 0x000fe20000010000 */
[----:B-1----:R-:W-:-:S03]  /*b000*/  FADD.FTZ R129, R123, R0 ;  /* 0x000000007b817221 */ /* 0x002fc60000010000 */
[----:B------:R-:W-:Y:S02]  /*b010*/  FADD.FTZ R3, R13, R130 ;  /* 0x000000820d037221 */ /* 0x000fe40000010000 */
[----:B------:R-:W0:Y:S02]  /*b020*/  MUFU.EX2 R15, R15 ;  /* 0x0000000f000f7308 */ /* 0x000e240000000800 */
[----:B--2---:R-:W-:-:S06]  /*b030*/  FADD.FTZ R0, R14, R3 ;  /* 0x000000030e007221 */ /* 0x004fcc0000010000 */
[----:B------:R-:W1:Y:S01]  /*b040*/  MUFU.EX2 R125, R125 ;  /* 0x0000007d007d7308 */ /* 0x000e620000000800 */
[----:B---3--:R-:W-:-:S07]  /*b050*/  FADD.FTZ R130, R124, R129 ;  /* 0x000000817c827221 */ /* 0x008fce0000010000 */
        /* <DEDUP_REMOVED lines=140> */
[----:B-1----:R-:W-:-:S03]  /*b920*/  FADD.FTZ R3, R69, R0 ;  /* 0x0000000045037221 */ /* 0x002fc60000010000 */
[----:B--2---:R-:W-:Y:S01]  /*b930*/  FADD.FTZ R0, R71, R10 ;  /* 0x0000000a47007221 */ /* 0x004fe20000010000 */
[----:B------:R-:W-:Y:S06]  /*b940*/  @!P0 BRA `(.L_x_1149) ;  /* 0x0000000000048947 */ /* 0x000fec0003800000 */
[----:B------:R-:W-:Y:S01]  /*b950*/  BPT.TRAP 0x1 ;  /* 0x000000040000795c */ /* 0x000fe20000300000 */
.L_x_1149:
        /* <DEDUP_REMOVED lines=82> */
.L_x_1139:
        /* <DEDUP_REMOVED lines=8> */
[----:B------:R-:W-:-:S05]  /*bf00*/  ULDC UR21, c[0x0][0x9e0] ;  /* 0x0002780000157ab9 */ /* 0x000fca0000000800 */
.L_x_1170:
[----:B------:R-:W-:-:S04]  /*bf10*/  UIADD3 UR37, UR23, 0x1, URZ ;  /* 0x0000000117257890 */ /* 0x000fc8000fffe03f */
[----:B------:R-:W-:-:S04]  /*bf20*/  UISETP.NE.AND UP0, UPT, UR37, 0x2, UPT ;  /* 0x000000022500788c */ /* 0x000fc8000bf05270 */
[----:B------:R-:W-:Y:S02]  /*bf30*/  USEL UR36, URZ, 0x1, UP0 ;  /* 0x000000013f247887 */ /* 0x000fe40008000000 */
[----:B------:R-:W-:Y:S02]  /*bf40*/  USEL UR37, UR37, URZ, UP0 ;  /* 0x0000003f25257287 */ /* 0x000fe40008000000 */
[----:B------:R-:W-:Y:S01]  /*bf50*/  ULOP3.LUT UR36, UR24, UR36, URZ, 0x3c, !UPT ;  /* 0x0000002418247292 */ /* 0x000fe2000f8e3c3f */
[----:B------:R-:W-:Y:S11]  /*bf60*/  @!P0 BRA `(.L_x_1152) ;  /* 0x0000000000048947 */ /* 0x000ff60003800000 */
[----:B------:R-:W-:Y:S01]  /*bf70*/  BPT.TRAP 0x1 ;  /* 0x000000040000795c */ /* 0x000fe20000300000 */
.L_x_1152:
[----:B------:R-:W-:Y:S01]  /*bf80*/  ULEA UR6, UR37, UR45, 0x3 ;  /* 0x0000002d25067291 */ /* 0x000fe2000f8e183f */
[----:B------:R-:W-:-:S05]  /*bf90*/  IMAD.U32 R5, RZ, RZ, UR36 ;  /* 0x00000024ff057e24 */ /* 0x000fca000f8e00ff */
[----:B------:R-:W-:-:S04]  /*bfa0*/  SHF.L.U32 R5, R5, 0x1f, RZ ;  /* 0x0000001f05057819 */ /* 0x000fc800000006ff */
[----:B------:R0:W1:Y:S01]  /*bfb0*/  SYNCS.PHASECHK.TRANS64.TRYWAIT P1, [UR6+0x13230], R5 ;  /* 0x01323005ff0075a7 */ /* 0x0000620008020146 */
[----:B------:R-:W-:Y:S05]  /*bfc0*/  @!P0 BRA `(.L_x_1153) ;  /* 0x0000000000048947 */ /* 0x000fea0003800000 */
[----:B------:R-:W-:Y:S01]  /*bfd0*/  BPT.TRAP 0x1 ;  /* 0x000000040000795c */ /* 0x000fe20000300000 */
.L_x_1153:
[----:B-1----:R-:W-:Y:S05]  /*bfe0*/  @P1 BRA `(.L_x_1154) ;  /* 0x0000000000081947 */ /* 0x002fea0003800000 */
[----:B------:R-:W1:Y:S02]  /*bff0*/  SYNCS.PHASECHK.TRANS64.TRYWAIT P1, [UR6+0x13230], R5 ;  /* 0x01323005ff0075a7 */ /* 0x000e640008020146 */
[----:B-1----:R-:W-:Y:S05]  /*c000*/  @!P1 BRA `(.L_x_1155) ;  /* 0x000000cc00d89947 */ /* 0x002fea0003800000 */
.L_x_1154:
        /* <DEDUP_REMOVED lines=64> */
.L_x_1156:
[----:B------:R-:W-:Y:S01]  /*c410*/  ULEA UR11, UR23, UR45, 0x3 ;  /* 0x0000002d170b7291 */ /* 0x000fe2000f8e183f */
[----:B01----:R-:W-:-:S05]  /*c420*/  IMAD.U32 R5, RZ, RZ, UR24 ;  /* 0x00000018ff057e24 */ /* 0x003fca000f8e00ff */
[----:B------:R-:W-:-:S04]  /*c430*/  SHF.L.U32 R5, R5, 0x1f, RZ ;  /* 0x0000001f05057819 */ /* 0x000fc800000006ff */
[----:B------:R0:W1:Y:S01]  /*c440*/  SYNCS.PHASECHK.TRANS64.TRYWAIT P1, [UR11+0x13250], R5 ;  /* 0x01325005ff0075a7 */ /* 0x000062000802014b */
[----:B------:R-:W-:Y:S05]  /*c450*/  @!P0 BRA `(.L_x_1157) ;  /* 0x0000000000048947 */ /* 0x000fea0003800000 */
[----:B------:R-:W-:Y:S01]  /*c460*/  BPT.TRAP 0x1 ;  /* 0x000000040000795c */ /* 0x000fe20000300000 */
.L_x_1157:
[----:B-1----:R-:W-:Y:S05]  /*c470*/  @P1 BRA `(.L_x_1158) ;  /* 0x0000000000081947 */ /* 0x002fea0003800000 */
[----:B------:R-:W1:Y:S02]  /*c480*/  SYNCS.PHASECHK.TRANS64.TRYWAIT P1, [UR11+0x13250], R5 ;  /* 0x01325005ff0075a7 */ /* 0x000e64000802014b */
[----:B-1----:R-:W-:Y:S05]  /*c490*/  @!P1 BRA `(.L_x_1159) ;  /* 0x000000c800cc9947 */ /* 0x002fea0003800000 */
.L_x_1158:
        /* <DEDUP_REMOVED lines=32> */
.L_x_1160:
[----:B01----:R-:W0:Y:S01]  /*c6a0*/  LDC R5, c[0x0][0x448] ;  /* 0x00011200ff057b82 */ /* 0x003e220000000800 */
[----:B------:R-:W-:Y:S01]  /*c6b0*/  VIADD R20, R22, UR41 ;  /* 0x0000002916147c36 */ /* 0x000fe20008000000 */
[----:B------:R-:W-:Y:S01]  /*c6c0*/  ULEA UR6, UR37, UR45, 0x3 ;  /* 0x0000002d25067291 */ /* 0x000fe2000f8e183f */
[----:B------:R-:W-:Y:S01]  /*c6d0*/  IMAD R15, R9, -0xa0, RZ ;  /* 0xffffff60090f7824 */ /* 0x000fe200078e02ff */
[----:B------:R-:W-:Y:S02]  /*c6e0*/  LOP3.LUT P1, RZ, R2, 0x8, RZ, 0xc0, !PT ;  /* 0x0000000802ff7812 */ /* 0x000fe4000782c0ff */
[----:B------:R-:W-:-:S04]  /*c6f0*/  UIADD3 UR6, UR6, 0x13240, URZ ;  /* 0x0001324006067890 */ /* 0x000fc8000fffe03f */
[----:B------:R-:W-:-:S09]  /*c700*/  UPRMT UR6, UR44, 0x654, UR6 ;  /* 0x000006542c067896 */ /* 0x000fd20008000006 */
[----:B------:R-:W-:Y:S01]  /*c710*/  SYNCS.ARRIVE.TRANS64.RED.A1T0 RZ, [UR6], RZ ;  /* 0x000000ffffff79a7 */ /* 0x000fe20008100406 */
[----:B------:R-:W-:Y:S01]  /*c720*/  ULOP3.LUT UR6, URZ, UR22, URZ, 0x33, !UPT ;  /* 0x000000163f067292 */ /* 0x000fe2000f8e333f */
        /* <DEDUP_REMOVED lines=27> */
.L_x_1163:
[----:B------:R-:W-:-:S05]  /*c8e0*/  IMAD.U32 R136, RZ, RZ, UR20 ;  /* 0x00000014ff887e24 */ /* 0x000fca000f8e00ff */
[----:B------:R-:W-:-:S13]  /*c8f0*/  ISETP.NE.AND P1, PT, R136, 0x1, PT ;  /* 0x000000018800780c */ /* 0x000fda0003f25270 */
[----:B------:R-:W0:Y:S02]  /*c900*/  @P1 LDC.64 R10, c[0x0][0x9e8] ;  /* 0x00027a00ff0a1b82 */ /* 0x000e240000000a00 */
[----:B0-----:R-:W-:-:S05]  /*c910*/  @P1 IMAD.HI.U32 R10, R21, R10, RZ ;  /* 0x0000000a150a1227 */ /* 0x001fca00078e00ff */
[----:B------:R-:W-:-:S07]  /*c920*/  @P1 SHF.R.U32.HI R21, RZ, R11, R10 ;  /* 0x0000000bff151219 */ /* 0x000fce000001160a */
.L_x_1164:
[----:B------:R-:W-:Y:S05]  /*c930*/  BSYNC B0 ;  /* 0x0000000000007941 */ /* 0x000fea0003800000 */
.L_x_1162:
[----:B------:R-:W-:-:S05]  /*c940*/  IMAD R21, R21, R136, R5 ;  /* 0x0000008815157224 */ /* 0x000fca00078e0205 */
[----:B------:R-:W-:Y:S02]  /*c950*/  VIADDMNMX R12, R21, R136, R12, PT ;  /* 0x00000088150c7246 */ /* 0x000fe4000380010c */
[----:B------:R-:W-:-:S07]  /*c960*/  VIMNMX R6, R6, R21, !PT ;  /* 0x0000001506067248 */ /* 0x000fce0007fe0100 */
.L_x_1161:
        /* <DEDUP_REMOVED lines=247> */
.L_x_1167:
[----:B------:R-:W-:-:S05]  /*d8e0*/  IMAD.U32 R12, RZ, RZ, UR20 ;  /* 0x00000014ff0c7e24 */ /* 0x000fca000f8e00ff */
[----:B------:R-:W-:-:S13]  /*d8f0*/  ISETP.NE.AND P6, PT, R12, 0x1, PT ;  /* 0x000000010c00780c */ /* 0x000fda0003fc5270 */
[----:B------:R-:W0:Y:S02]  /*d900*/  @P6 LDC.64 R10, c[0x0][0x9e8] ;  /* 0x00027a00ff0a6b82 */ /* 0x000e240000000a00 */
[----:B0-----:R-:W-:-:S05]  /*d910*/  @P6 IMAD.HI.U32 R10, R6, R10, RZ ;  /* 0x0000000a060a6227 */ /* 0x001fca00078e00ff */
[----:B------:R-:W-:-:S07]  /*d920*/  @P6 SHF.R.U32.HI R6, RZ, R11, R10 ;  /* 0x0000000bff066219 */ /* 0x000fce000001160a */
.L_x_1168:
[----:B------:R-:W-:Y:S05]  /*d930*/  BSYNC B0 ;  /* 0x0000000000007941 */ /* 0x000fea0003800000 */
.L_x_1166:
[----:B------:R-:W-:-:S05]  /*d940*/  IMAD R5, R6, R12, R5 ;  /* 0x0000000c06057224 */ /* 0x000fca00078e0205 */
[----:B------:R-:W-:Y:S02]  /*d950*/  VIADDMNMX R14, R5, R12, R14, PT ;  /* 0x0000000c050e7246 */ /* 0x000fe4000380010e */
[----:B------:R-:W-:-:S07]  /*d960*/  VIMNMX R13, R13, R5, !PT ;  /* 0x000000050d0d7248 */ /* 0x000fce0007fe0100 */
.L_x_1165:
        /* <DEDUP_REMOVED lines=501> */
.L_x_1169:
        /* <DEDUP_REMOVED lines=82> */
.L_x_1151:
[----:B------:R-:W-:Y:S06]  /*fde0*/  BAR.ARV 0x8, 0x200 ;  /* 0x0208000000007b1d */ /* 0x000fec0000002000 */
[----:B------:R-:W-:Y:S05]  /*fdf0*/  @!P0 BRA `(.L_x_1171) ;  /* 0x0000000000048947 */ /* 0x000fea0003800000 */
[----:B------:R-:W-:Y:S01]  /*fe00*/  BPT.TRAP 0x1 ;  /* 0x000000040000795c */ /* 0x000fe20000300000 */
.L_x_1171:
[----:B------:R-:W-:Y:S01]  /*fe10*/  ULEA UR14, UR37, UR45, 0x3 ;  /* 0x0000002d250e7291 */ /* 0x000fe2000f8e183f */
[----:B------:R-:W-:-:S05]  /*fe20*/  IMAD.U32 R4, RZ, RZ, UR36 ;  /* 0x00000024ff047e24 */ /* 0x000fca000f8e00ff */
[----:B------:R-:W-:-:S04]  /*fe30*/  SHF.L.U32 R4, R4, 0x1f, RZ ;  /* 0x0000001f04047819 */ /* 0x000fc800000006ff */
[----:B------:R0:W1:Y:S01]  /*fe40*/  SYNCS.PHASECHK.TRANS64.TRYWAIT P1, [UR14+0x13250], R4 ;  /* 0x01325004ff0075a7 */ /* 0x000062000802014e */
[----:B------:R-:W-:Y:S05]  /*fe50*/  @!P0 BRA `(.L_x_1172) ;  /* 0x0000000000048947 */ /* 0x000fea0003800000 */
[----:B------:R-:W-:Y:S01]  /*fe60*/  BPT.TRAP 0x1 ;  /* 0x000000040000795c */ /* 0x000fe20000300000 */
.L_x_1172:
[----:B-1----:R-:W-:Y:S05]  /*fe70*/  @P1 BRA `(.L_x_1173) ;  /* 0x0000000000081947 */ /* 0x002fea0003800000 */
[----:B------:R-:W1:Y:S02]  /*fe80*/  SYNCS.PHASECHK.TRANS64.TRYWAIT P1, [UR14+0x13250], R4 ;  /* 0x01325004ff0075a7 */ /* 0x000e64000802014e */
[----:B-1----:R-:W-:Y:S05]  /*fe90*/  @!P1 BRA `(.L_x_1174) ;  /* 0x0000009000649947 */ /* 0x002fea0003800000 */
.L_x_1173:
[----:B------:R-:W-:Y:S01]  /*fea0*/  ULDC.64 UR4, c[0x0][0x9a0] ;  /* 0x0002680000047ab9 */ /* 0x000fe20000000a00 */
[----:B------:R-:W-:Y:S01]  /*feb0*/  UIADD3 UR45, UR45, 0x1000, URZ ;  /* 0x000010002d2d7890 */ /* 0x000fe2000fffe03f */
[----:B------:R-:W-:Y:S01]  /*fec0*/  WARPGROUP.ARRIVE ;  /* 0x00000000000079c5 */ /* 0x000fe20000000000 */
[----:B------:R-:W-:Y:S01]  /*fed0*/  UISETP.NE.U32.AND UP0, UPT, UR4, URZ, UPT ;  /* 0x0000003f0400728c */ /* 0x000fe2000bf05070 */
[----:B------:R-:W-:Y:S01]  /*fee0*/  IMAD.MOV.U32 R10, RZ, RZ, 0x3f800000 ;  /* 0x3f800000ff0a7424 */ /* 0x000fe200078e00ff */
        /* <DEDUP_REMOVED lines=8> */
[----:B------:R-:W-:Y:S01]  /*ff70*/  @UP0 UIMAD UR6, UR6, UR10, URZ ;  /* 0x0000000a060602a4 */ /* 0x000fe2000f8e023f */
[----:B------:R-:W-:Y:S01]  /*ff80*/  @UP0 ULDC.64 UR12, c[0x0][0x9d0] ;  /* 0x00027400000c0ab9 */ /* 0x000fe20000000a00 */
[----:B------:R-:W-:Y:S02]  /*ff90*/  @UP0 UIMAD.WIDE.U32 UR8, UR48, UR10, URZ ;  /* 0x0000000a300802a5 */ /* 0x000fe4000f8e003f */
[----:B------:R-:W-:Y:S02]  /*ffa0*/  @UP0 UIMAD UR6, UR48, UR11, UR6 ;  /* 0x0000000b300602a4 */ /* 0x000fe4000f8e0206 */
[----:B------:R-:W-:-:S02]  /*ffb0*/  UIMAD UR10, UR37, 0x280, UR45 ;  /* 0x00000280250a78a4 */ /* 0x000fc4000f8e022d */
[----:B------:R-:W-:Y:S02]  /*ffc0*/  @UP0 UIMAD UR7, UR7, UR12, URZ ;  /* 0x0000000c070702a4 */ /* 0x000fe4000f8e023f */
        /* <DEDUP_REMOVED lines=12> */
[----:B------:R2:W3:Y:S01]  /*10090*/  @P1 LDG.E R10, desc[UR50][R8.64] ;  /* 0x00000032080a1981 */ /* 0x0004e2000c1e1900 */
        /* <DEDUP_REMOVED lines=14> */
[----:B01----:R-:W0:Y:S04]  /*10180*/  SHFL.BFLY PT, R4, R3, 0x2, 0x1f ;  /* 0x0c401f0003047f89 */ /* 0x003e2800000e0000 */
[----:B--2---:R-:W1:Y:S01]  /*10190*/  SHFL.BFLY PT, R9, R0, 0x2, 0x1f ;  /* 0x0c401f0000097f89 */ /* 0x004e6200000e0000 */
[----:B------:R-:W-:Y:S02]  /*101a0*/  WARPGROUP.DEPBAR.LE gsb0, 0x0 ;  /* 0x00008000000079c5 */ /* 0x000fe40000010000 */
[----:B------:R-:W-:-:S06]  /*101b0*/  WARPGROUP.ARRIVE ;  /* 0x00000000000079c5 */ /* 0x000fcc0000000000 */
[----:B------:R-:W-:Y:S01]  /*101c0*/  QGMMA.64x64x32.F32.E4M3.E4M3 R24, R140, gdesc[UR4], R24, gsb0 ;  /* 0x00e000048c187df3 */ /* 0x000fe20008000818 */
[----:B0-----:R-:W-:-:S01]  /*101d0*/  FADD.FTZ R4, R4, R3 ;  /* 0x0000000304047221 */ /* 0x001fc20000010000 */
[----:B------:R-:W-:Y:S01]  /*101e0*/  UIADD3 UR10, UR10, 0x200, URZ ;  /* 0x000002000a0a7890 */ /* 0x000fe2000fffe03f */
[----:B-1----:R-:W-:-:S01]  /*101f0*/  FADD.FTZ R9, R9, R0 ;  /* 0x0000000009097221 */ /* 0x002fc20000010000 */
[----:B------:R-:W-:Y:S02]  /*10200*/  UMOV UR11, 0xc0000010 ;  /* 0xc0000010000b7882 */ /* 0x000fe40000000000 */
[----:B------:R-:W0:Y:S04]  /*10210*/  SHFL.BFLY PT, R7, R4, 0x1, 0x1f ;  /* 0x0c201f0004077f89 */ /* 0x000e2800000e0000 */
        /* <DEDUP_REMOVED lines=17> */
[----:B------:R-:W2:Y:S01]  /*10330*/  @P1 MUFU.RCP R11, R14 ;  /* 0x0000000e000b1308 */ /* 0x000ea20000001000 */
        /* <DEDUP_REMOVED lines=10> */
[-C--:B---3--:R-:W-:Y:S01]  /*103e0*/  FMUL.FTZ R3, R3, R10.reuse ;  /* 0x0000000a03037220 */ /* 0x088fe20000410000 */
[----:B--2---:R-:W-:Y:S01]  /*103f0*/  FMUL.FTZ R0, R11, R10 ;  /* 0x0000000a0b007220 */ /* 0x004fe20000410000 */
[----:B------:R-:W-:-:S02]  /*10400*/  WARPGROUP.DEPBAR.LE gsb0, 0x0 ;  /* 0x00008000000079c5 */ /* 0x000fc40000010000 */
[----:B------:R-:W-:Y:S05]  /*10410*/  @!P0 BRA `(.L_x_1175) ;  /* 0x0000000000048947 */ /* 0x000fea0003800000 */
[----:B------:R-:W-:Y:S01]  /*10420*/  BPT.TRAP 0x1 ;  /* 0x000000040000795c */ /* 0x000fe20000300000 */
.L_x_1175:
        /* <DEDUP_REMOVED lines=42> */
.L_x_1097:
[----:B------:R-:W0:Y:S01]  /*106d0*/  S2R R0, SR_CgaCtaId ;  /* 0x0000000000007919 */ /* 0x000e220000008800 */
[----:B------:R-:W-:Y:S01]  /*106e0*/  MOV R5, 0x400 ;  /* 0x0000040000057802 */ /* 0x000fe20000000f00 */
[----:B------:R-:W-:Y:S01]  /*106f0*/  IMAD.SHL.U32 R3, R23, 0x8, RZ ;  /* 0x0000000817037824 */ /* 0x000fe200078e00ff */
[----:B------:R-:W-:Y:S01]  /*10700*/  BSSY B0, `(.L_x_1176) ;  /* 0x00001c9000007945 */ /* 0x000fe20003800000 */
[----:B------:R-:W-:Y:S01]  /*10710*/  BAR.SYNC.DEFER_BLOCKING 0x5, 0x200 ;  /* 0x0148000000007b1d */ /* 0x000fe20000010000 */
[----:B0-----:R-:W-:Y:S02]  /*10720*/  LEA R5, R0, R5, 0x18 ;  /* 0x0000000500057211 */ /* 0x001fe400078ec0ff */
[----:B------:R-:W-:-:S03]  /*10730*/  SHF.R.S32.HI R0, RZ, 0x1f, R3 ;  /* 0x0000001fff007819 */ /* 0x000fc60000011403 */
[----:B------:R-:W0:Y:S02]  /*10740*/  LDS.128 R28, [R5+0x132d0] ;  /* 0x0132d000051c7984 */ /* 0x000e240000000c00 */
[----:B0-----:R-:W-:Y:S02]  /*10750*/  R2UR UR5, R29 ;  /* 0x000000001d0572ca */ /* 0x001fe400000e0000 */
[----:B------:R-:W-:Y:S02]  /*10760*/  R2UR UR49, R30 ;  /* 0x000000001e3172ca */ /* 0x000fe400000e0000 */
[----:B------:R-:W-:Y:S01]  /*10770*/  R2UR UR48, R31 ;  /* 0x000000001f3072ca */ /* 0x000fe200000e0000 */
[----:B------:R-:W-:Y:S06]  /*10780*/  BAR.ARV 0x4, 0x200 ;  /* 0x0108000000007b1d */ /* 0x000fec0000002000 */
[----:B------:R-:W-:Y:S08]  /*10790*/  @P0 BRA `(.L_x_1177) ;  /* 0x0000001000940947 */ /* 0x000ff00003800000 */
[----:B------:R-:W0:Y:S01]  /*107a0*/  S2R R18, SR_TID.X ;  /* 0x0000000000127919 */ /* 0x000e220000002100 */
[----:B------:R-:W-:Y:S01]  /*107b0*/  ULDC.64 UR6, c[0x4][0x38] ;  /* 0x01000e0000067ab9 */ /* 0x000fe20000000a00 */
[----:B------:R-:W2:Y:S01]  /*107c0*/  LDL R35, [R1+0xc] ;  /* 0x00000c0001237983 */ /* 0x000ea20000100800 */
        /* <DEDUP_REMOVED lines=18> */
[----:B------:R-:W-:Y:S01]  /*108f0*/  BAR.SYNC.DEFER_BLOCKING 0x1, 0x180 ;  /* 0x0046000000007b1d */ /* 0x000fe20000010000 */
[----:B------:R-:W-:-:S04]  /*10900*/  LOP3.LUT R8, R8, 0xc, RZ, 0xc0, !PT ;  /* 0x0000000c08087812 */ /* 0x000fc800078ec0ff */
[----:B------:R-:W-:Y:S01]  /*10910*/  IADD3 R8, P0, R8, UR6, RZ ;  /* 0x0000000608087c10 */ /* 0x000fe2000ff1e0ff */
[----:B------:R-:W-:Y:S01]  /*10920*/  UMOV UR4, URZ ;  /* 0x0000003f00047c82 */ /* 0x000fe20008000000 */
[----:B------:R-:W-:Y:S01]  /*10930*/  USHF.R.S32.HI UR16, URZ, 0x1f, UR39 ;  /* 0x0000001f3f107899 */ /* 0x000fe20008011427 */
[----:B------:R-:W-:Y:S02]  /*10940*/  ULDC.64 UR10, c[0x0][0xb90] ;  /* 0x0002e400000a7ab9 */ /* 0x000fe40000000a00 */
[----:B------:R-:W-:Y:S01]  /*10950*/  IMAD.X R9, RZ, RZ, UR7, P0 ;  /* 0x00000007ff097e24 */ /* 0x000fe200080e06ff */
[----:B------:R-:W-:Y:S01]  /*10960*/  ULDC.64 UR6, c[0x0][0xc00] ;  /* 0x0003000000067ab9 */ /* 0x000fe20000000a00 */
[----:B------:R-:W-:Y:S01]  /*10970*/  USHF.R.S32.HI UR9, URZ, 0x1f, UR40 ;  /* 0x0000001f3f097899 */ /* 0x000fe20008011428 */
[----:B------:R-:W-:Y:S02]  /*10980*/  ULDC.64 UR14, c[0x0][0xb98] ;  /* 0x0002e600000e7ab9 */ /* 0x000fe40000000a00 */
[----:B------:R0:W3:Y:S01]  /*10990*/  LDG.E.CONSTANT R17, desc[UR50][R8.64] ;  /* 0x0000003208117981 */ /* 0x0000e2000c1e9900 */
[----:B------:R-:W-:Y:S01]  /*109a0*/  UISETP.NE.U32.AND UP0, UPT, UR6, URZ, UPT ;  /* 0x0000003f0600728c */ /* 0x000fe2000bf05070 */
[----:B------:R-:W-:-:S03]  /*109b0*/  ULDC.64 UR18, c[0x0][0xc08] ;  /* 0x0003020000127ab9 */ /* 0x000fc60000000a00 */
[----:B------:R-:W-:-:S03]  /*109c0*/  UISETP.NE.AND.EX UP0, UPT, UR7, URZ, UPT, UP0 ;  /* 0x0000003f0700728c */ /* 0x000fc6000bf05300 */
[----:B------:R-:W-:Y:S01]  /*109d0*/  ULDC.64 UR6, c[0x0][0xc00] ;  /* 0x0003000000067ab9 */ /* 0x000fe20000000a00 */
[----:B0-----:R-:W-:Y:S01]  /*109e0*/  LOP3.LUT P0, R8, R18, 0x3, RZ, 0xc0, !PT ;  /* 0x0000000312087812 */ /* 0x001fe2000780c0ff */
[----:B------:R-:W-:-:S03]  /*109f0*/  UIMAD.WIDE UR6, UR40, 0x4, UR6 ;  /* 0x00000004280678a5 */ /* 0x000fc6000f8e0206 */
        /* <DEDUP_REMOVED lines=20> */
[C---:B------:R-:W-:Y:S02]  /*10b40*/  IADD3 R35, P3, R10.reuse, 0x20, RZ ;  /* 0x000000200a237810 */ /* 0x040fe40007f7e0ff */
[C---:B------:R-:W-:Y:S02]  /*10b50*/  IADD3 R41, P1, R10.reuse, 0x60, RZ ;  /* 0x000000600a297810 */ /* 0x040fe40007f3e0ff */
[C---:B------:R-:W-:Y:S02]  /*10b60*/  IADD3 R39, P2, R10.reuse, 0x40, RZ ;  /* 0x000000400a277810 */ /* 0x040fe40007f5e0ff */
[----:B------:R-:W-:Y:S01]  /*10b70*/  LOP3.LUT R6, R35, 0x380, RZ, 0xc0, !PT ;  /* 0x0000038023067812 */ /* 0x000fe200078ec0ff */
[--C-:B------:R-:W-:Y:S01]  /*10b80*/  IMAD.X R13, RZ, RZ, R11.reuse, P1 ;  /* 0x000000ffff0d7224 */ /* 0x100fe200008e060b */
[----:B------:R-:W-:Y:S01]  /*10b90*/  LOP3.LUT R21, R10, 0x380, RZ, 0xc0, !PT ;  /* 0x000003800a157812 */ /* 0x000fe200078ec0ff */
[----:B------:R-:W-:Y:S01]  /*10ba0*/  IMAD.X R15, RZ, RZ, R11, P2 ;  /* 0x000000ffff0f7224 */ /* 0x000fe200010e060b */
[----:B------:R-:W-:-:S02]  /*10bb0*/  LOP3.LUT R12, R39, 0x380, RZ, 0xc0, !PT ;  /* 0x00000380270c7812 */ /* 0x000fc400078ec0ff */
[----:B------:R-:W-:Y:S02]  /*10bc0*/  LOP3.LUT R26, R41, 0x380, RZ, 0xc0, !PT ;  /* 0x00000380291a7812 */ /* 0x000fe400078ec0ff */
[----:B------:R-:W-:Y:S02]  /*10bd0*/  SHF.R.U64 R6, R6, 0x3, RZ ;  /* 0x0000000306067819 */ /* 0x000fe400000012ff */
[----:B------:R-:W-:Y:S02]  /*10be0*/  SHF.R.U64 R21, R21, 0x3, RZ ;  /* 0x0000000315157819 */ /* 0x000fe400000012ff */
[----:B------:R-:W-:Y:S02]  /*10bf0*/  SHF.R.U64 R12, R12, 0x3, RZ ;  /* 0x000000030c0c7819 */ /* 0x000fe400000012ff */
[----:B------:R-:W-:Y:S02]  /*10c00*/  SHF.R.U64 R26, R26, 0x3, RZ ;  /* 0x000000031a1a7819 */ /* 0x000fe400000012ff */
[----:B------:R-:W-:-:S02]  /*10c10*/  LOP3.LUT R20, R6, R35, RZ, 0x3c, !PT ;  /* 0x0000002306147212 */ /* 0x000fc400078e3cff */
[----:B------:R-:W-:Y:S01]  /*10c20*/  LOP3.LUT R10, R21, R10, RZ, 0x3c, !PT ;  /* 0x0000000a150a7212 */ /* 0x000fe200078e3cff */
[----:B------:R-:W-:Y:S01]  /*10c30*/  IMAD.X R21, RZ, RZ, R11, P3 ;  /* 0x000000ffff157224 */ /* 0x000fe200018e060b */
[----:B------:R-:W-:Y:S02]  /*10c40*/  LOP3.LUT R14, R12, R39, RZ, 0x3c, !PT ;  /* 0x000000270c0e7212 */ /* 0x000fe400078e3cff */
[----:B------:R-:W-:Y:S02]  /*10c50*/  LOP3.LUT R12, R26, R41, RZ, 0x3c, !PT ;  /* 0x000000291a0c7212 */ /* 0x000fe400078e3cff */
[----:B------:R-:W-:Y:S02]  /*10c60*/  MOV R43, R10 ;  /* 0x0000000a002b7202 */ /* 0x000fe40000000f00 */
[----:B------:R-:W-:Y:S02]  /*10c70*/  MOV R41, R14 ;  /* 0x0000000e00297202 */ /* 0x000fe40000000f00 */
[----:B------:R-:W-:-:S02]  /*10c80*/  MOV R39, R12 ;  /* 0x0000000c00277202 */ /* 0x000fc40000000f00 */
[----:B------:R-:W-:Y:S01]  /*10c90*/  MOV R42, R20 ;  /* 0x00000014002a7202 */ /* 0x000fe20000000f00 */
[----:B------:R-:W-:Y:S01]  /*10ca0*/  IMAD.U32 R20, RZ, RZ, UR6 ;  /* 0x00000006ff147e24 */ /* 0x000fe2000f8e00ff */
[----:B------:R-:W-:Y:S01]  /*10cb0*/  PLOP3.LUT P2, PT, PT, PT, UP0, 0x80, 0x0 ;  /* 0x000000000000781c */ /* 0x000fe20003f4f008 */
[----:B------:R-:W-:Y:S01]  /*10cc0*/  IMAD.U32 R21, RZ, RZ, UR7 ;  /* 0x00000007ff157e24 */ /* 0x000fe2000f8e00ff */
[----:B---3--:R-:W-:Y:S01]  /*10cd0*/  LOP3.LUT R6, R17, 0x2, RZ, 0x3c, !PT ;  /* 0x0000000211067812 */ /* 0x008fe200078e3cff */
[----:B------:R-:W-:Y:S04]  /*10ce0*/  SHFL.IDX PT, R18, R18, R17, 0x1c1f ;  /* 0x001c1f1112127589 */ /* 0x000fe800000e0000 */
[----:B------:R-:W0:Y:S04]  /*10cf0*/  SHFL.IDX PT, R59, R59, R6, 0x1c1f ;  /* 0x001c1f063b3b7589 */ /* 0x000e2800000e0000 */
[----:B------:R-:W-:Y:S04]  /*10d00*/  SHFL.IDX PT, R26, R24, R17, 0x1c1f ;  /* 0x001c1f11181a7589 */ /* 0x000fe800000e0000 */
[----:B------:R-:W1:Y:S04]  /*10d10*/  SHFL.IDX PT, R37, R37, R6, 0x1c1f ;  /* 0x001c1f0625257589 */ /* 0x000e6800000e0000 */
[----:B------:R-:W-:Y:S04]  /*10d20*/  SHFL.IDX PT, R30, R28, R17, 0x1c1f ;  /* 0x001c1f111c1e7589 */ /* 0x000fe800000e0000 */
[----:B------:R-:W2:Y:S04]  /*10d30*/  SHFL.IDX PT, R29, R29, R6, 0x1c1f ;  /* 0x001c1f061d1d7589 */ /* 0x000ea800000e0000 */
[----:B------:R-:W-:Y:S04]  /*10d40*/  SHFL.IDX PT, R34, R34, R17, 0x1c1f ;  /* 0x001c1f1122227589 */ /* 0x000fe800000e0000 */
[----:B------:R-:W3:Y:S01]  /*10d50*/  SHFL.IDX PT, R31, R31, R6, 0x1c1f ;  /* 0x001c1f061f1f7589 */ /* 0x000ee200000e0000 */
[----:B0-----:R-:W-:-:S02]  /*10d60*/  SEL R12, R18, R59, P0 ;  /* 0x0000003b120c7207 */ /* 0x001fc40000000000 */
[----:B------:R-:W-:Y:S01]  /*10d70*/  SEL R14, R59, R18, P0 ;  /* 0x000000123b0e7207 */ /* 0x000fe20000000000 */
[----:B------:R-:W-:Y:S04]  /*10d80*/  SHFL.IDX PT, R36, R36, R17, 0x1c1f ;  /* 0x001c1f1124247589 */ /* 0x000fe800000e0000 */
[----:B------:R-:W0:Y:S01]  /*10d90*/  SHFL.IDX PT, R27, R27, R6, 0x1c1f ;  /* 0x001c1f061b1b7589 */ /* 0x000e2200000e0000 */
[----:B-1----:R-:W-:Y:S02]  /*10da0*/  SEL R24, R26, R37, P0 ;  /* 0x000000251a187207 */ /* 0x002fe40000000000 */
[----:B------:R-:W-:Y:S01]  /*10db0*/  SEL R26, R37, R26, P0 ;  /* 0x0000001a251a7207 */ /* 0x000fe20000000000 */
[----:B------:R3:W-:Y:S01]  /*10dc0*/  SHFL.IDX PT, R10, R32, R17, 0x1c1f ;  /* 0x001c1f11200a7589 */ /* 0x0007e200000e0000 */
[----:B------:R-:W1:Y:S03]  /*10dd0*/  LDC R37, c[0x0][0xbe8] ;  /* 0x0002fa00ff257b82 */ /* 0x000e660000000800 */
[----:B------:R-:W4:Y:S01]  /*10de0*/  SHFL.IDX PT, R11, R25, R6, 0x1c1f ;  /* 0x001c1f06190b7589 */ /* 0x000f2200000e0000 */
[----:B--2---:R-:W-:-:S02]  /*10df0*/  SEL R28, R30, R29, P0 ;  /* 0x0000001d1e1c7207 */ /* 0x004fc40000000000 */
[----:B------:R-:W-:Y:S01]  /*10e00*/  SEL R30, R29, R30, P0 ;  /* 0x0000001e1d1e7207 */ /* 0x000fe20000000000 */
[----:B------:R-:W-:Y:S04]  /*10e10*/  SHFL.IDX PT, R38, R38, R17, 0x1c1f ;  /* 0x001c1f1126267589 */ /* 0x000fe800000e0000 */
[----:B------:R-:W2:Y:S01]  /*10e20*/  SHFL.IDX PT, R33, R33, R6, 0x1c1f ;  /* 0x001c1f0621217589 */ /* 0x000ea200000e0000 */
[----:B---3--:R-:W-:Y:S02]  /*10e30*/  SEL R32, R34, R31, P0 ;  /* 0x0000001f22207207 */ /* 0x008fe40000000000 */
[----:B------:R-:W-:Y:S01]  /*10e40*/  SEL R34, R31, R34, P0 ;  /* 0x000000221f227207 */ /* 0x000fe20000000000 */
[----:B------:R-:W-:Y:S04]  /*10e50*/  SHFL.IDX PT, R40, R40, R17, 0x1c1f ;  /* 0x001c1f1128287589 */ /* 0x000fe800000e0000 */
[----:B------:R-:W3:Y:S01]  /*10e60*/  SHFL.IDX PT, R55, R55, R6, 0x1c1f ;  /* 0x001c1f0637377589 */ /* 0x000ee200000e0000 */
[----:B0-----:R-:W-:-:S02]  /*10e70*/  SEL R13, R36, R27, P0 ;  /* 0x0000001b240d7207 */ /* 0x001fc40000000000 */
[----:B------:R-:W-:Y:S02]  /*10e80*/  SEL R15, R27, R36, P0 ;  /* 0x000000241b0f7207 */ /* 0x000fe40000000000 */
[----:B----4-:R-:W-:-:S03]  /*10e90*/  SEL R25, R10, R11, P0 ;  /* 0x0000000b0a197207 */ /* 0x010fc60000000000 */
[----:B------:R0:W-:Y:S01]  /*10ea0*/  STSM.16.M88.4 [R43], R12 ;  /* 0x0000000c2b007844 */ /* 0x0001e20000000200 */
[----:B------:R-:W-:-:S05]  /*10eb0*/  SEL R27, R11, R10, P0 ;  /* 0x0000000a0b1b7207 */ /* 0x000fca0000000000 */
[----:B------:R4:W-:Y:S01]  /*10ec0*/  STSM.16.M88.4 [R42], R24 ;  /* 0x000000182a007844 */ /* 0x0009e20000000200 */
[----:B--2---:R-:W-:Y:S02]  /*10ed0*/  SEL R29, R38, R33, P0 ;  /* 0x00000021261d7207 */ /* 0x004fe40000000000 */
[----:B------:R-:W-:-:S05]  /*10ee0*/  SEL R31, R33, R38, P0 ;  /* 0x00000026211f7207 */ /* 0x000fca0000000000 */
[----:B------:R4:W-:Y:S01]  /*10ef0*/  STSM.16.M88.4 [R41], R28 ;  /* 0x0000001c29007844 */ /* 0x0009e20000000200 */
[----:B---3--:R-:W-:Y:S02]  /*10f00*/  SEL R33, R40, R55, P0 ;  /* 0x0000003728217207 */ /* 0x008fe40000000000 */
[----:B------:R-:W-:-:S05]  /*10f10*/  SEL R35, R55, R40, P0 ;  /* 0x0000002837237207 */ /* 0x000fca0000000000 */
[----:B------:R4:W-:Y:S01]  /*10f20*/  STSM.16.M88.4 [R39], R32 ;  /* 0x0000002027007844 */ /* 0x0009e20000000200 */
[----:B------:R-:W-:Y:S06]  /*10f30*/  BAR.SYNC.DEFER_BLOCKING 0x1, 0x180 ;  /* 0x0046000000007b1d */ /* 0x000fec0000010000 */
[----:B------:R-:W2:Y:S01]  /*10f40*/  @P2 LDG.E R6, desc[UR50][R20.64] ;  /* 0x0000003214062981 */ /* 0x000ea2000c1e1900 */
[----:B-1----:R-:W-:Y:S01]  /*10f50*/  ISETP.NE.AND P1, PT, R37, 0x1, PT ;  /* 0x000000012500780c */ /* 0x002fe20003f25270 */
[----:B------:R-:W-:Y:S01]  /*10f60*/  UIMAD UR6, UR16, UR10, URZ ;  /* 0x0000000a100672a4 */ /* 0x000fe2000f8e023f */
[----:B0-----:R-:W-:Y:S01]  /*10f70*/  VIADD R13, R22, UR41 ;  /* 0x00000029160d7c36 */ /* 0x001fe20008000000 */
[----:B------:R-:W-:-:S02]  /*10f80*/  USEL UR9, UR9, URZ, !UP0 ;  /* 0x0000003f09097287 */ /* 0x000fc4000c000000 */
[----:B------:R-:W-:Y:S02]  /*10f90*/  UIMAD UR12, UR39, UR11, UR6 ;  /* 0x0000000b270c72a4 */ /* 0x000fe4000f8e0206 */
[----:B------:R-:W-:Y:S02]  /*10fa0*/  USEL UR8, UR40, URZ, !UP0 ;  /* 0x0000003f28087287 */ /* 0x000fe4000c000000 */
[----:B------:R-:W-:-:S04]  /*10fb0*/  UISETP.NE.U32.AND UP0, UPT, UR18, URZ, UPT ;  /* 0x0000003f1200728c */ /* 0x000fc8000bf05070 */
[----:B------:R-:W0:Y:S01]  /*10fc0*/  @P1 LDC R10, c[0x0][0xbec] ;  /* 0x0002fb00ff0a1b82 */ /* 0x000e220000000800 */
[----:B------:R-:W-:-:S06]  /*10fd0*/  UISETP.NE.AND.EX UP0, UPT, UR19, URZ, UPT, UP0 ;  /* 0x0000003f1300728c */ /* 0x000fcc000bf05300 */
[----:B------:R-:W-:Y:S01]  /*10fe0*/  PLOP3.LUT P3, PT, PT, PT, UP0, 0x80, 0x0 ;  /* 0x000000000000781c */ /* 0x000fe20003f6f008 */
[----:B------:R-:W1:Y:S01]  /*10ff0*/  @P1 LDC R11, c[0x0][0xbf0] ;  /* 0x0002fc00ff0b1b82 */ /* 0x000e620000000800 */
[----:B--2---:R-:W-:Y:S01]  /*11000*/  @P2 R2UR UR4, R6 ;  /* 0x00000000060422ca */ /* 0x004fe200000e0000 */
[----:B0-----:R-:W-:-:S04]  /*11010*/  @P1 IMAD.HI.U32 R6, R13, R10, RZ ;  /* 0x0000000a0d061227 */ /* 0x001fc800078e00ff */
[----:B------:R-:W-:Y:S01]  /*11020*/  IMAD.MOV.U32 R10, RZ, RZ, R13 ;  /* 0x000000ffff0a7224 */ /* 0x000fe200078e000d */
[----:B-1----:R-:W-:-:S04]  /*11030*/  @P1 SHF.R.U32.HI R10, RZ, R11, R6 ;  /* 0x0000000bff0a1219 */ /* 0x002fc80000011606 */
        /* <DEDUP_REMOVED lines=10> */
[----:B------:R-:W-:Y:S01]  /*110e0*/  UIMAD UR12, UR8, UR15, UR12 ;  /* 0x0000000f080c72a4 */ /* 0x000fe2000f8e020c */
[----:B------:R-:W-:-:S03]  /*110f0*/  ULDC UR14, c[0x0][0xa88] ;  /* 0x0002a200000e7ab9 */ /* 0x000fc60000000800 */
[----:B------:R-:W-:Y:S02]  /*11100*/  IADD3 R10, P0, R10, UR10, RZ ;  /* 0x0000000a0a0a7c10 */ /* 0x000fe4000ff1e0ff */
[----:B------:R-:W-:Y:S01]  /*11110*/  IMAD.U32 R12, RZ, RZ, UR12 ;  /* 0x0000000cff0c7e24 */ /* 0x000fe2000f8e00ff */
[----:B------:R-:W-:Y:S02]  /*11120*/  ULDC.64 UR12, c[0x0][0xb88] ;  /* 0x0002e200000c7ab9 */ /* 0x000fe40000000a00 */
[----:B------:R-:W-:Y:S02]  /*11130*/  IMAD R6, R6, UR12, RZ ;  /* 0x0000000c06067c24 */ /* 0x000fe4000f8e02ff */
[----:B------:R-:W-:Y:S01]  /*11140*/  IADD3.X R11, R11, UR11, R12, P0, !PT ;  /* 0x0000000b0b0b7c10 */ /* 0x000fe200087fe40c */
[----:B------:R-:W-:Y:S01]  /*11150*/  @UP0 ULDC.64 UR10, c[0x0][0xc08] ;  /* 0x00030200000a0ab9 */ /* 0x000fe20000000a00 */
[----:B------:R-:W-:Y:S01]  /*11160*/  IMAD R15, R13, UR13, R6 ;  /* 0x0000000d0d0f7c24 */ /* 0x000fe2000f8e0206 */
[----:B------:R-:W-:Y:S01]  /*11170*/  @UP0 UIMAD.WIDE UR10, UR40, 0x4, UR10 ;  /* 0x00000004280a08a5 */ /* 0x000fe2000f8e020a */
[----:B------:R-:W-:-:S02]  /*11180*/  IMAD.U32 R6, RZ, RZ, UR14 ;  /* 0x0000000eff067e24 */ /* 0x000fc4000f8e00ff */
[----:B------:R-:W-:Y:S01]  /*11190*/  IMAD.WIDE.U32 R10, R13, UR12, R10 ;  /* 0x0000000c0d0a7c25 */ /* 0x000fe2000f8e000a */
[----:B------:R-:W-:-:S03]  /*111a0*/  ULDC.64 UR12, c[0x0][0xb50] ;  /* 0x0002d400000c7ab9 */ /* 0x000fc60000000a00 */
[----:B------:R-:W-:Y:S01]  /*111b0*/  IMAD.U32 R12, RZ, RZ, UR10 ;  /* 0x0000000aff0c7e24 */ /* 0x000fe2000f8e00ff */
[----:B------:R-:W-:Y:S01]  /*111c0*/  LEA R14, P0, R10, UR12, 0x2 ;  /* 0x0000000c0a0e7c11 */ /* 0x000fe2000f8010ff */
[----:B------:R-:W-:Y:S02]  /*111d0*/  IMAD.U32 R13, RZ, RZ, UR11 ;  /* 0x0000000bff0d7e24 */ /* 0x000fe4000f8e00ff */
[----:B------:R-:W-:-:S03]  /*111e0*/  IMAD.IADD R11, R11, 0x1, R15 ;  /* 0x000000010b0b7824 */ /* 0x000fc600078e020f */
[----:B------:R4:W5:Y:S02]  /*111f0*/  @P3 LDG.E R6, desc[UR50][R12.64] ;  /* 0x000000320c063981 */ /* 0x000964000c1e1900 */
[----:B------:R-:W-:Y:S01]  /*11200*/  LEA.HI.X R10, R10, UR13, R11, 0x2, P0 ;  /* 0x0000000d0a0a7c11 */ /* 0x000fe200080f140b */
[----:B------:R-:W-:Y:S01]  /*11210*/  IMAD R11, R156, 0x40, R3 ;  /* 0x000000409c0b7824 */ /* 0x000fe200078e0203 */
[----:B------:R-:W-:Y:S06]  /*11220*/  @P3 BRA `(.L_x_1178) ;  /* 0x0000000000103947 */ /* 0x000fec0003800000 */
[----:B------:R-:W-:Y:S05]  /*11230*/  @!P2 BRA `(.L_x_1178) ;  /* 0x00000000000ca947 */ /* 0x000fea0003800000 */
[----:B----4-:R-:W2:Y:S04]  /*11240*/  LDG.E R13, desc[UR50][R20.64] ;  /* 0x00000032140d7981 */ /* 0x010ea8000c1e1900 */
[----:B-----5:R-:W2:Y:S02]  /*11250*/  LDG.E R6, desc[UR50][R20.64+0x4] ;  /* 0x0000043214067981 */ /* 0x020ea4000c1e1900 */
[----:B--2---:R-:W-:-:S07]  /*11260*/  IMAD.IADD R6, R6, 0x1, -R13 ;  /* 0x0000000106067824 */ /* 0x004fce00078e0a0d */
.L_x_1178:
[----:B----4-:R-:W2:Y:S01]  /*11270*/  LDL R12, [R1+0x8] ;  /* 0x00000800010c7983 */ /* 0x010ea20000100800 */
[----:B------:R-:W-:Y:S01]  /*11280*/  IMAD.WIDE R20, R11, 0x2, R8 ;  /* 0x000000020b147825 */ /* 0x000fe200078e0208 */
[----:B------:R-:W-:Y:S01]  /*11290*/  LOP3.LUT P0, RZ, R157, 0x3, RZ, 0xc0, !PT ;  /* 0x000000039dff7812 */ /* 0x000fe2000780c0ff */
[----:B------:R-:W-:Y:S01]  /*112a0*/  ULDC.64 UR12, c[0x0][0xaa0] ;  /* 0x0002a800000c7ab9 */ /* 0x000fe20000000a00 */
[----:B------:R-:W-:Y:S01]  /*112b0*/  SHFL.IDX PT, R24, R14, RZ, 0x1c1f ;  /* 0x001c1fff0e187589 */ /* 0x000fe200000e0000 */
[----:B-----5:R-:W-:Y:S01]  /*112c0*/  IMAD R35, R6, R37, RZ ;  /* 0x0000002506237224 */ /* 0x020fe200078e02ff */
[C---:B------:R-:W-:Y:S02]  /*112d0*/  IADD3 R13, P3, R20.reuse, 0x1800, RZ ;  /* 0x00001800140d7810 */ /* 0x040fe40007f7e0ff */
[----:B------:R-:W0:Y:S01]  /*112e0*/  SHFL.IDX PT, R25, R10, RZ, 0x1c1f ;  /* 0x001c1fff0a197589 */ /* 0x000e2200000e0000 */
[C---:B------:R-:W-:Y:S02]  /*112f0*/  IADD3 R29, P4, R20.reuse, 0x3000, RZ ;  /* 0x00003000141d7810 */ /* 0x040fe40007f9e0ff */
[----:B------:R-:W-:Y:S01]  /*11300*/  LOP3.LUT R9, R20, 0x380, RZ, 0xc0, !PT ;  /* 0x0000038014097812 */ /* 0x000fe200078ec0ff */
[----:B------:R-:W-:Y:S01]  /*11310*/  SHFL.IDX PT, R26, R14, 0x1, 0x1c1f ;  /* 0x003c1f000e1a7f89 */ /* 0x000fe200000e0000 */
[----:B------:R-:W-:-:S02]  /*11320*/  LOP3.LUT R28, R29, 0x380, RZ, 0xc0, !PT ;  /* 0x000003801d1c7812 */ /* 0x000fc400078ec0ff */
[----:B------:R-:W-:Y:S01]  /*11330*/  SHF.R.U64 R9, R9, 0x3, RZ ;  /* 0x0000000309097819 */ /* 0x000fe200000012ff */
[----:B------:R-:W1:Y:S01]  /*11340*/  SHFL.IDX PT, R27, R10, 0x1, 0x1c1f ;  /* 0x003c1f000a1b7f89 */ /* 0x000e6200000e0000 */
[----:B------:R-:W-:-:S04]  /*11350*/  SHF.R.U64 R28, R28, 0x3, RZ ;  /* 0x000000031c1c7819 */ /* 0x000fc800000012ff */
[----:B------:R-:W-:Y:S01]  /*11360*/  LOP3.LUT R28, R28, R29, RZ, 0x3c, !PT ;  /* 0x0000001d1c1c7212 */ /* 0x000fe200078e3cff */
[----:B------:R-:W-:Y:S01]  /*11370*/  IMAD.X R29, RZ, RZ, R21, P4 ;  /* 0x000000ffff1d7224 */ /* 0x000fe200020e0615 */
[----:B------:R-:W-:Y:S02]  /*11380*/  UIMAD UR10, UR7, UR12, URZ ;  /* 0x0000000c070a72a4 */ /* 0x000fe4000f8e023f */
[----:B------:R-:W-:Y:S02]  /*11390*/  UIMAD.WIDE.U32 UR6, UR4, UR12, URZ ;  /* 0x0000000c040672a5 */ /* 0x000fe4000f8e003f */
[----:B------:R-:W-:-:S03]  /*113a0*/  UIMAD UR10, UR4, UR13, UR10 ;  /* 0x0000000d040a72a4 */ /* 0x000fc6000f8e020a */
[----:B------:R-:W-:Y:S01]  /*113b0*/  ULDC.64 UR12, c[0x0][0xae8] ;  /* 0x0002ba00000c7ab9 */ /* 0x000fe20000000a00 */
[----:B------:R-:W-:Y:S02]  /*113c0*/  UIADD3 UR7, UR7, UR10, URZ ;  /* 0x0000000a07077290 */ /* 0x000fe4000fffe03f */
[----:B------:R-:W-:Y:S02]  /*113d0*/  UIMAD UR4, UR16, UR12, URZ ;  /* 0x0000000c100472a4 */ /* 0x000fe4000f8e023f */
[----:B------:R-:W-:Y:S02]  /*113e0*/  UIMAD.WIDE.U32 UR6, UR39, UR12, UR6 ;  /* 0x0000000c270672a5 */ /* 0x000fe4000f8e0006 */
[----:B------:R-:W-:Y:S01]  /*113f0*/  UIMAD UR4, UR39, UR13, UR4 ;  /* 0x0000000d270472a4 */ /* 0x000fe2000f8e0204 */
[----:B------:R-:W-:Y:S02]  /*11400*/  ULDC.64 UR10, c[0x0][0xaf0] ;  /* 0x0002bc00000a7ab9 */ /* 0x000fe40000000a00 */
[----:B------:R-:W-:-:S02]  /*11410*/  UIMAD UR9, UR9, UR10, URZ ;  /* 0x0000000a090972a4 */ /* 0x000fc4000f8e023f */
[----:B------:R-:W-:Y:S01]  /*11420*/  UIADD3 UR7, UR7, UR4, URZ ;  /* 0x0000000407077290 */ /* 0x000fe2000fffe03f */
[----:B--2---:R-:W-:Y:S01]  /*11430*/  VIADD R8, R12, UR41 ;  /* 0x000000290c087c36 */ /* 0x004fe20008000000 */
[----:B------:R-:W-:-:S03]  /*11440*/  LOP3.LUT R12, R13, 0x380, RZ, 0xc0, !PT ;  /* 0x000003800d0c7812 */ /* 0x000fc600078ec0ff */
[C---:B------:R-:W-:Y:S01]  /*11450*/  VIADD R6, R8.reuse, 0x8 ;  /* 0x0000000808067836 */ /* 0x040fe20000000000 */
[-C--:B------:R-:W-:Y:S02]  /*11460*/  ISETP.GE.OR P2, PT, R8, R35.reuse, P0 ;  /* 0x000000230800720c */ /* 0x080fe40000746670 */
[----:B------:R-:W-:Y:S02]  /*11470*/  SHF.R.U64 R12, R12, 0x3, RZ ;  /* 0x000000030c0c7819 */ /* 0x000fe400000012ff */
[----:B------:R-:W-:Y:S02]  /*11480*/  ISETP.GE.OR P0, PT, R6, R35, P0 ;  /* 0x000000230600720c */ /* 0x000fe40000706670 */
[----:B------:R-:W-:Y:S01]  /*11490*/  LOP3.LUT R8, R9, R20, RZ, 0x3c, !PT ;  /* 0x0000001409087212 */ /* 0x000fe200078e3cff */
[--C-:B------:R-:W-:Y:S01]  /*114a0*/  IMAD.MOV.U32 R9, RZ, RZ, R21.reuse ;  /* 0x000000ffff097224 */ /* 0x100fe200078e0015 */
[----:B------:R-:W-:Y:S01]  /*114b0*/  LOP3.LUT R12, R12, R13, RZ, 0x3c, !PT ;  /* 0x0000000d0c0c7212 */ /* 0x000fe200078e3cff */
[----:B------:R-:W-:-:S04]  /*114c0*/  IMAD.X R13, RZ, RZ, R21, P3 ;  /* 0x000000ffff0d7224 */ /* 0x000fc800018e0615 */
[----:B0-----:R0:W-:Y:S04]  /*114d0*/  @!P2 ST.E desc[UR50][R24.64], R7 ;  /* 0x000000071800a985 */ /* 0x0011e8000c101932 */
[----:B-1----:R1:W-:Y:S04]  /*114e0*/  @!P0 ST.E desc[UR50][R26.64], R4 ;  /* 0x000000041a008985 */ /* 0x0023e8000c101932 */
[----:B------:R-:W2:Y:S04]  /*114f0*/  LD.E.128 R8, desc[UR50][R8.64] ;  /* 0x0000003208087980 */ /* 0x000ea8000c101d00 */
[----:B------:R-:W3:Y:S01]  /*11500*/  LD.E.128 R12, desc[UR50][R12.64] ;  /* 0x000000320c0c7980 */ /* 0x000ee2000c101d00 */
[----:B0-----:R-:W0:Y:S03]  /*11510*/  @P1 LDC R7, c[0x0][0xbec] ;  /* 0x0002fb00ff071b82 */ /* 0x001e260000000800 */
[----:B------:R-:W4:Y:S01]  /*11520*/  LD.E.128 R28, desc[UR50][R28.64] ;  /* 0x000000321c1c7980 */ /* 0x000f22000c101d00 */
[----:B------:R-:W-:Y:S01]  /*11530*/  IADD3 R17, P0, R20, 0x4800, RZ ;  /* 0x0000480014117810 */ /* 0x000fe20007f1e0ff */
[----:B-1----:R-:W-:-:S03]  /*11540*/  IMAD R4, R23, 0x30, R156 ;  /* 0x0000003017047824 */ /* 0x002fc600078e029c */
[----:B------:R-:W-:Y:S01]  /*11550*/  LOP3.LUT R6, R17, 0x380, RZ, 0xc0, !PT ;  /* 0x0000038011067812 */ /* 0x000fe200078ec0ff */
[----:B------:R-:W-:Y:S02]  /*11560*/  IMAD.X R25, RZ, RZ, R21, P0 ;  /* 0x000000ffff197224 */ /* 0x000fe400000e0615 */
[----:B------:R-:W1:Y:S01]  /*11570*/  @P1 LDC R21, c[0x0][0xbf0] ;  /* 0x0002fc00ff151b82 */ /* 0x000e620000000800 */
[----:B------:R-:W-:Y:S01]  /*11580*/  VIADD R20, R4, UR41 ;  /* 0x0000002904147c36 */ /* 0x000fe20008000000 */
[----:B------:R-:W-:Y:S01]  /*11590*/  SHF.R.U64 R6, R6, 0x3, RZ ;  /* 0x0000000306067819 */ /* 0x000fe200000012ff */
[----:B------:R-:W-:-:S03]  /*115a0*/  UIMAD UR4, UR8, UR11, UR9 ;  /* 0x0000000b080472a4 */ /* 0x000fc6000f8e0209 */
[----:B------:R-:W-:Y:S01]  /*115b0*/  LOP3.LUT R24, R6, R17, RZ, 0x3c, !PT ;  /* 0x0000001106187212 */ /* 0x000fe200078e3cff */
[----:B------:R-:W-:Y:S02]  /*115c0*/  IMAD.MOV.U32 R17, RZ, RZ, R20 ;  /* 0x000000ffff117224 */ /* 0x000fe400078e0014 */
[----:B0-----:R-:W-:Y:S01]  /*115d0*/  @P1 IMAD.HI.U32 R4, R20, R7, RZ ;  /* 0x0000000714041227 */ /* 0x001fe200078e00ff */
[----:B------:R-:W-:Y:S02]  /*115e0*/  UIMAD.WIDE.U32 UR8, UR8, UR10, UR6 ;  /* 0x0000000a080872a5 */ /* 0x000fe4000f8e0006 */
[----:B------:R-:W5:Y:S01]  /*115f0*/  LD.E.128 R24, desc[UR50][R24.64] ;  /* 0x0000003218187980 */ /* 0x000f62000c101d00 */
[----:B------:R-:W-:Y:S01]  /*11600*/  ULDC.64 UR6, c[0x0][0xae0] ;  /* 0x0002b80000067ab9 */ /* 0x000fe20000000a00 */
[----:B------:R-:W-:Y:S01]  /*11610*/  UIADD3 UR4, UR9, UR4, URZ ;  /* 0x0000000409047290 */ /* 0x000fe2000fffe03f */
[----:B------:R-:W-:Y:S01]  /*11620*/  VIADD R34, R156, UR41 ;  /* 0x000000299c227c36 */ /* 0x000fe20008000000 */
[----:B------:R-:W-:Y:S01]  /*11630*/  @!PT LDS RZ, [RZ] ;  /* 0x00000000fffff984 */ /* 0x000fe20000000800 */
[----:B------:R-:W-:Y:S01]  /*11640*/  @!PT LDS RZ, [RZ] ;  /* 0x00000000fffff984 */ /* 0x000fe20000000800 */
[----:B------:R-:W-:Y:S01]  /*11650*/  @!PT LDS RZ, [RZ] ;  /* 0x00000000fffff984 */ /* 0x000fe20000000800 */
[----:B------:R-:W-:Y:S01]  /*11660*/  @!PT LDS RZ, [RZ] ;  /* 0x00000000fffff984 */ /* 0x000fe20000000800 */
[----:B------:R0:W-:Y:S06]  /*11670*/  MEMBAR.ALL.CTA ;  /* 0x0000000000007992 */ /* 0x0001ec0000008000 */
[----:B0-----:R-:W0:Y:S01]  /*11680*/  FENCE.VIEW.ASYNC.S ;  /* 0x00000000000073c6 */ /* 0x001e220000000000 */
[----:B------:R-:W-:-:S02]  /*11690*/  IMAD.U32 R7, RZ, RZ, UR9 ;  /* 0x00000009ff077e24 */ /* 0x000fc4000f8e00ff */
[----:B------:R-:W-:Y:S01]  /*116a0*/  IMAD.U32 R6, RZ, RZ, UR8 ;  /* 0x00000008ff067e24 */ /* 0x000fe2000f8e00ff */
[----:B-1----:R-:W-:Y:S01]  /*116b0*/  @P1 SHF.R.U32.HI R17, RZ, R21, R4 ;  /* 0x00000015ff111219 */ /* 0x002fe20000011604 */
[----:B------:R-:W-:Y:S01]  /*116c0*/  IMAD.U32 R7, RZ, RZ, UR4 ;  /* 0x00000004ff077e24 */ /* 0x000fe2000f8e00ff */
[----:B------:R-:W-:Y:S01]  /*116d0*/  ULDC UR4, c[0x0][0xac8] ;  /* 0x0002b20000047ab9 */ /* 0x000fe20000000800 */
[----:B------:R-:W-:Y:S01]  /*116e0*/  VIADD R5, R5, 0x13220 ;  /* 0x0001322005057836 */ /* 0x000fe20000000000 */
[--C-:B------:R-:W-:Y:S01]  /*116f0*/  SHF.R.S32.HI R4, RZ, 0x1f, R17.reuse ;  /* 0x0000001fff047819 */ /* 0x100fe20000011411 */
[----:B------:R-:W-:Y:S02]  /*11700*/  IMAD.MOV R18, RZ, RZ, -R17 ;  /* 0x000000ffff127224 */ /* 0x000fe400078e0a11 */
[----:B------:R-:W-:-:S04]  /*11710*/  IMAD.WIDE.U32 R6, R17, UR6, R6 ;  /* 0x0000000611067c25 */ /* 0x000fc8000f8e0006 */
[----:B------:R-:W-:Y:S02]  /*11720*/  IMAD R4, R4, UR6, RZ ;  /* 0x0000000604047c24 */ /* 0x000fe4000f8e02ff */
[----:B------:R-:W-:Y:S02]  /*11730*/  IMAD R21, R37, R18, R20 ;  /* 0x0000001225157224 */ /* 0x000fe400078e0214 */
[----:B------:R-:W-:Y:S01]  /*11740*/  IMAD R33, R17, UR7, R4 ;  /* 0x0000000711217c24 */ /* 0x000fe2000f8e0204 */
[----:B------:R-:W-:Y:S02]  /*11750*/  ULDC.64 UR6, c[0x0][0xad8] ;  /* 0x0002b60000067ab9 */ /* 0x000fe40000000a00 */
[----:B------:R-:W-:Y:S01]  /*11760*/  SHF.R.S32.HI R4, RZ, 0x1f, R21 ;  /* 0x0000001fff047819 */ /* 0x000fe20000011415 */
[----:B------:R-:W-:-:S04]  /*11770*/  IMAD.IADD R7, R7, 0x1, R33 ;  /* 0x0000000107077824 */ /* 0x000fc800078e0221 */
[----:B------:R-:W-:Y:S02]  /*11780*/  IMAD R4, R4, UR6, RZ ;  /* 0x0000000604047c24 */ /* 0x000fe4000f8e02ff */
[----:B------:R-:W-:-:S04]  /*11790*/  IMAD.WIDE.U32 R6, R21, UR6, R6 ;  /* 0x0000000615067c25 */ /* 0x000fc8000f8e0006 */
[----:B------:R-:W-:Y:S01]  /*117a0*/  IMAD R17, R21, UR7, R4 ;  /* 0x0000000715117c24 */ /* 0x000fe2000f8e0204 */
[----:B------:R-:W-:Y:S01]  /*117b0*/  ULDC.64 UR6, c[0x0][0xa80] ;  /* 0x0002a00000067ab9 */ /* 0x000fe20000000a00 */
[----:B------:R-:W-:Y:S01]  /*117c0*/  VIADD R4, R34, 0x30 ;  /* 0x0000003022047836 */ /* 0x000fe20000000000 */
[----:B------:R-:W-:Y:S01]  /*117d0*/  LEA R18, P0, R6, UR6, 0x1 ;  /* 0x0000000606127c11 */ /* 0x000fe2000f8008ff */
[----:B------:R-:W-:-:S04]  /*117e0*/  IMAD.IADD R7, R7, 0x1, R17 ;  /* 0x0000000107077824 */ /* 0x000fc800078e0211 */
[----:B0-----:R-:W0:Y:S01]  /*117f0*/  SHFL.IDX PT, R20, R18, RZ, 0x181f ;  /* 0x00181fff12147589 */ /* 0x001e2200000e0000 */
[----:B------:R-:W-:Y:S01]  /*11800*/  LEA.HI.X R32, R6, UR7, R7, 0x1, P0 ;  /* 0x0000000706207c11 */ /* 0x000fe200080f0c07 */
[C---:B------:R-:W-:Y:S01]  /*11810*/  VIADD R6, R34.reuse, 0x60 ;  /* 0x0000006022067836 */ /* 0x040fe20000000000 */
[C---:B------:R-:W-:Y:S01]  /*11820*/  ISETP.GE.AND P0, PT, R3.reuse, UR4, PT ;  /* 0x0000000403007c0c */ /* 0x040fe2000bf06270 */
[----:B------:R-:W1:Y:S01]  /*11830*/  SHFL.IDX PT, R36, R18, 0x1, 0x181f ;  /* 0x00381f0012247f89 */ /* 0x000e6200000e0000 */
[----:B------:R-:W-:Y:S02]  /*11840*/  PRMT R7, RZ, 0x654, R5 ;  /* 0x00000654ff077816 */ /* 0x000fe40000000005 */
[-C--:B------:R-:W-:Y:S01]  /*11850*/  ISETP.GE.OR P1, PT, R34, R35.reuse, P0 ;  /* 0x000000232200720c */ /* 0x080fe20000726670 */
[----:B------:R-:W1:Y:S01]  /*11860*/  SHFL.IDX PT, R38, R18, 0x2, 0x181f ;  /* 0x00581f0012267f89 */ /* 0x000e6200000e0000 */
[-C--:B------:R-:W-:Y:S01]  /*11870*/  ISETP.GE.OR P2, PT, R4, R35.reuse, P0 ;  /* 0x000000230400720c */ /* 0x080fe20000746670 */
[----:B------:R1:W-:Y:S01]  /*11880*/  SYNCS.ARRIVE.TRANS64.RED.A1T0 RZ, [R7+URZ], RZ ;  /* 0x000000ff07ff79a7 */ /* 0x0003e2000810043f */
[----:B------:R-:W-:Y:S01]  /*11890*/  ISETP.GE.OR P3, PT, R6, R35, P0 ;  /* 0x000000230600720c */ /* 0x000fe20000766670 */
[----:B------:R-:W1:Y:S04]  /*118a0*/  SHFL.IDX PT, R17, R32, RZ, 0x181f ;  /* 0x00181fff20117589 */ /* 0x000e6800000e0000 */
[----:B------:R-:W1:Y:S04]  /*118b0*/  SHFL.IDX PT, R21, R32, 0x1, 0x181f ;  /* 0x00381f0020157f89 */ /* 0x000e6800000e0000 */
[----:B------:R-:W1:Y:S01]  /*118c0*/  SHFL.IDX PT, R33, R32, 0x2, 0x181f ;  /* 0x00581f0020217f89 */ /* 0x000e6200000e0000 */
[----:B0-----:R-:W-:-:S03]  /*118d0*/  @!P1 LEA R4, P4, R3, R20, 0x1 ;  /* 0x0000001403049211 */ /* 0x001fc600078808ff */
[----:B------:R-:W0:Y:S01]  /*118e0*/  SHFL.IDX PT, R18, R18, 0x3, 0x181f ;  /* 0x00781f0012127f89 */ /* 0x000e2200000e0000 */
[----:B-1----:R-:W-:-:S03]  /*118f0*/  @!P2 LEA R6, P5, R3, R36, 0x1 ;  /* 0x000000240306a211 */ /* 0x002fc600078a08ff */
[----:B------:R-:W1:Y:S01]  /*11900*/  SHFL.IDX PT, R32, R32, 0x3, 0x181f ;  /* 0x00781f0020207f89 */ /* 0x000e6200000e0000 */
[C---:B------:R-:W-:Y:S02]  /*11910*/  @!P3 LEA R20, P6, R3.reuse, R38, 0x1 ;  /* 0x000000260314b211 */ /* 0x040fe400078c08ff */
[C-C-:B------:R-:W-:Y:S01]  /*11920*/  @!P1 LEA.HI.X R5, R3.reuse, R17, R0.reuse, 0x1, P4 ;  /* 0x0000001103059211 */ /* 0x140fe200020f0c00 */
[----:B------:R-:W-:Y:S01]  /*11930*/  VIADD R17, R34, 0x90 ;  /* 0x0000009022117836 */ /* 0x000fe20000000000 */
[----:B------:R-:W-:-:S04]  /*11940*/  @!P2 LEA.HI.X R7, R3, R21, R0, 0x1, P5 ;  /* 0x000000150307a211 */ /* 0x000fc800028f0c00 */
[----:B------:R-:W-:Y:S02]  /*11950*/  ISETP.GE.OR P0, PT, R17, R35, P0 ;  /* 0x000000231100720c */ /* 0x000fe40000706670 */
[----:B------:R-:W-:Y:S01]  /*11960*/  @!P3 LEA.HI.X R21, R3, R33, R0, 0x1, P6 ;  /* 0x000000210315b211 */ /* 0x000fe200030f0c00 */
[----:B--2---:R2:W-:Y:S04]  /*11970*/  @!P1 ST.E.128 desc[UR50][R4.64], R8 ;  /* 0x0000000804009985 */ /* 0x0045e8000c101d32 */
[----:B---3--:R2:W-:Y:S04]  /*11980*/  @!P2 ST.E.128 desc[UR50][R6.64], R12 ;  /* 0x0000000c0600a985 */ /* 0x0085e8000c101d32 */
[----:B----4-:R2:W-:Y:S02]  /*11990*/  @!P3 ST.E.128 desc[UR50][R20.64], R28 ;  /* 0x0000001c1400b985 */ /* 0x0105e4000c101d32 */
[----:B01----:R-:W-:Y:S05]  /*119a0*/  @P0 BRA `(.L_x_1179) ;  /* 0x0000000800780947 */ /* 0x003fea0003800000 */
[----:B--2---:R-:W-:-:S04]  /*119b0*/  LEA R4, P0, R3, R18, 0x1 ;  /* 0x0000001203047211 */ /* 0x004fc800078008ff */
[----:B------:R-:W-:-:S05]  /*119c0*/  LEA.HI.X R5, R3, R32, R0, 0x1, P0 ;  /* 0x0000002003057211 */ /* 0x000fca00000f0c00 */
[----:B-----5:R0:W-:Y:S01]  /*119d0*/  ST.E.128 desc[UR50][R4.64], R24 ;  /* 0x0000001804007985 */ /* 0x0201e2000c101d32 */
[----:B------:R-:W-:Y:S05]  /*119e0*/  BRA `(.L_x_1179) ;  /* 0x0000000800687947 */ /* 0x000fea0003800000 */
.L_x_1177:
        /* <DEDUP_REMOVED lines=8> */
[----:B------:R-:W-:Y:S02]  /*11a70*/  IMAD.U32 R4, RZ, RZ, UR6 ;  /* 0x00000006ff047e24 */ /* 0x000fe4000f8e00ff */
[----:B------:R-:W-:Y:S01]  /*11a80*/  IMAD.U32 R5, RZ, RZ, UR7 ;  /* 0x00000007ff057e24 */ /* 0x000fe2000f8e00ff */
[----:B------:R-:W-:Y:S02]  /*11a90*/  ULDC.64 UR6, c[0x0][0xc08] ;  /* 0x0003020000067ab9 */ /* 0x000fe40000000a00 */
[----:B------:R-:W-:Y:S01]  /*11aa0*/  UISETP.NE.U32.AND UP1, UPT, UR6, URZ, UPT ;  /* 0x0000003f0600728c */ /* 0x000fe2000bf25070 */
[----:B------:R-:W-:Y:S02]  /*11ab0*/  IMAD.U32 R8, RZ, RZ, UR4 ;  /* 0x00000004ff087e24 */ /* 0x000fe4000f8e00ff */
[----:B------:R-:W2:Y:S01]  /*11ac0*/  @P2 LDG.E R9, desc[UR50][R4.64] ;  /* 0x0000003204092981 */ /* 0x000ea2000c1e1900 */
[----:B------:R-:W-:Y:S01]  /*11ad0*/  UISETP.NE.AND.EX UP1, UPT, UR7, URZ, UPT, UP1 ;  /* 0x0000003f0700728c */ /* 0x000fe2000bf25310 */
[----:B------:R-:W1:Y:S05]  /*11ae0*/  S2R R10, SR_TID.X ;  /* 0x00000000000a7919 */ /* 0x000e6a0000002100 */
        /* <DEDUP_REMOVED lines=9> */
[----:B-1----:R-:W-:-:S10]  /*11b80*/  VIADD R10, R10, 0xffffff80 ;  /* 0xffffff800a0a7836 */ /* 0x002fd40000000000 */
[----:B------:R-:W0:Y:S01]  /*11b90*/  @P0 LDC R11, c[0x0][0xbec] ;  /* 0x0002fb00ff0b0b82 */ /* 0x000e220000000800 */
[----:B------:R-:W-:Y:S02]  /*11ba0*/  ISETP.GE.AND P1, PT, R10, 0xc0, PT ;  /* 0x000000c00a00780c */ /* 0x000fe40003f26270 */
[----:B--2---:R-:W-:Y:S01]  /*11bb0*/  @P2 R2UR UR4, R9 ;  /* 0x00000000090422ca */ /* 0x004fe200000e0000 */
[----:B0--3--:R-:W-:-:S14]  /*11bc0*/  @P3 BRA `(.L_x_1180) ;  /* 0x0000000000103947 */ /* 0x009fdc0003800000 */
[----:B------:R-:W-:Y:S05]  /*11bd0*/  @!P2 BRA `(.L_x_1180) ;  /* 0x00000000000ca947 */ /* 0x000fea0003800000 */
[----:B------:R-:W2:Y:S04]  /*11be0*/  LDG.E R7, desc[UR50][R4.64] ;  /* 0x0000003204077981 */ /* 0x000ea8000c1e1900 */
[----:B-----5:R-:W2:Y:S02]  /*11bf0*/  LDG.E R8, desc[UR50][R4.64+0x4] ;  /* 0x0000043204087981 */ /* 0x020ea4000c1e1900 */
[----:B--2---:R-:W-:-:S07]  /*11c00*/  IMAD.IADD R8, R8, 0x1, -R7 ;  /* 0x0000000108087824 */ /* 0x004fce00078e0a07 */
.L_x_1180:
[----:B------:R-:W-:Y:S01]  /*11c10*/  USHF.R.S32.HI UR6, URZ, 0x1f, UR40 ;  /* 0x0000001f3f067899 */ /* 0x000fe20008011428 */
[----:B------:R-:W-:Y:S01]  /*11c20*/  BSSY B1, `(.L_x_1181) ;  /* 0x000002e000017945 */ /* 0x000fe20003800000 */
[----:B------:R-:W-:Y:S02]  /*11c30*/  USHF.R.S32.HI UR9, URZ, 0x1f, UR4 ;  /* 0x0000001f3f097899 */ /* 0x000fe40008011404 */
[----:B------:R-:W-:Y:S02]  /*11c40*/  USEL UR11, UR40, URZ, !UP0 ;  /* 0x0000003f280b7287 */ /* 0x000fe4000c000000 */
[----:B------:R-:W-:Y:S01]  /*11c50*/  USEL UR12, UR6, URZ, !UP0 ;  /* 0x0000003f060c7287 */ /* 0x000fe2000c000000 */
[----:B------:R-:W-:Y:S11]  /*11c60*/  @P1 BRA `(.L_x_1182) ;  /* 0x0000000000a41947 */ /* 0x000ff60003800000 */
[----:B------:R-:W0:Y:S01]  /*11c70*/  S2R R5, SR_TID.X ;  /* 0x0000000000057919 */ /* 0x000e220000002100 */
[----:B------:R-:W1:Y:S01]  /*11c80*/  LDC R9, c[0x0][0xbe8] ;  /* 0x0002fa00ff097b82 */ /* 0x000e620000000800 */
[----:B------:R-:W-:Y:S02]  /*11c90*/  IMAD.U32 R6, RZ, RZ, UR41 ;  /* 0x00000029ff067e24 */ /* 0x000fe4000f8e00ff */
[----:B-1---5:R-:W-:-:S03]  /*11ca0*/  IMAD R4, R8, R9, RZ ;  /* 0x0000000908047224 */ /* 0x022fc600078e02ff */
[----:B0-----:R-:W-:-:S04]  /*11cb0*/  IADD3 R6, R6, -0x80, R5 ;  /* 0xffffff8006067810 */ /* 0x001fc80007ffe005 */
[----:B------:R-:W-:-:S13]  /*11cc0*/  ISETP.GE.AND P1, PT, R6, R4, PT ;  /* 0x000000040600720c */ /* 0x000fda0003f26270 */
[----:B------:R-:W-:Y:S05]  /*11cd0*/  @P1 BRA `(.L_x_1182) ;  /* 0x0000000000881947 */ /* 0x000fea0003800000 */
[----:B------:R-:W-:Y:S01]  /*11ce0*/  ISETP.NE.AND P1, PT, R9, 0x1, PT ;  /* 0x000000010900780c */ /* 0x000fe20003f25270 */
[----:B------:R-:W-:Y:S01]  /*11cf0*/  ULDC.64 UR14, c[0x0][0xb90] ;  /* 0x0002e400000e7ab9 */ /* 0x000fe20000000a00 */
[----:B------:R-:W-:Y:S01]  /*11d00*/  UMOV UR6, UR4 ;  /* 0x0000000400067c82 */ /* 0x000fe20008000000 */
[----:B------:R-:W-:Y:S01]  /*11d10*/  UIMAD UR8, UR10, UR14, URZ ;  /* 0x0000000e0a0872a4 */ /* 0x000fe2000f8e023f */
[----:B------:R-:W-:Y:S01]  /*11d20*/  IMAD.MOV.U32 R4, RZ, RZ, R6 ;  /* 0x000000ffff047224 */ /* 0x000fe200078e0006 */
[----:B------:R-:W-:Y:S02]  /*11d30*/  UMOV UR7, UR9 ;  /* 0x0000000900077c82 */ /* 0x000fe40008000000 */
[----:B------:R-:W-:Y:S02]  /*11d40*/  UIMAD.WIDE.U32 UR6, UR39, UR14, UR6 ;  /* 0x0000000e270672a5 */ /* 0x000fe4000f8e0006 */
[----:B------:R-:W-:-:S03]  /*11d50*/  UIMAD UR8, UR39, UR15, UR8 ;  /* 0x0000000f270872a4 */ /* 0x000fc6000f8e0208 */
[----:B------:R-:W-:Y:S01]  /*11d60*/  ULDC.64 UR14, c[0x0][0xb98] ;  /* 0x0002e600000e7ab9 */ /* 0x000fe20000000a00 */
[----:B------:R-:W0:Y:S01]  /*11d70*/  @P1 LDC R5, c[0x0][0xbec] ;  /* 0x0002fb00ff051b82 */ /* 0x000e220000000800 */
[----:B------:R-:W-:Y:S02]  /*11d80*/  UIADD3 UR7, UR7, UR8, URZ ;  /* 0x0000000807077290 */ /* 0x000fe4000fffe03f */
[----:B------:R-:W-:Y:S02]  /*11d90*/  UIMAD UR8, UR12, UR14, URZ ;  /* 0x0000000e0c0872a4 */ /* 0x000fe4000f8e023f */
[----:B------:R-:W-:Y:S02]  /*11da0*/  UIMAD.WIDE.U32 UR6, UR11, UR14, UR6 ;  /* 0x0000000e0b0672a5 */ /* 0x000fe4000f8e0006 */
[----:B------:R-:W-:Y:S01]  /*11db0*/  UIMAD UR8, UR11, UR15, UR8 ;  /* 0x0000000f0b0872a4 */ /* 0x000fe2000f8e0208 */
[----:B------:R-:W1:Y:S02]  /*11dc0*/  @P1 LDC R10, c[0x0][0xbf0] ;  /* 0x0002fc00ff0a1b82 */ /* 0x000e640000000800 */
[----:B------:R-:W-:Y:S01]  /*11dd0*/  ULDC.64 UR14, c[0x0][0xb88] ;  /* 0x0002e200000e7ab9 */ /* 0x000fe20000000a00 */
[----:B0-----:R-:W-:-:S05]  /*11de0*/  @P1 IMAD.HI.U32 R5, R6, R5, RZ ;  /* 0x0000000506051227 */ /* 0x001fca00078e00ff */
[----:B-1----:R-:W-:Y:S01]  /*11df0*/  @P1 SHF.R.U32.HI R4, RZ, R10, R5 ;  /* 0x0000000aff041219 */ /* 0x002fe20000011605 */
[----:B------:R-:W-:-:S03]  /*11e00*/  IMAD.U32 R10, RZ, RZ, UR8 ;  /* 0x00000008ff0a7e24 */ /* 0x000fc6000f8e00ff */
[--C-:B------:R-:W-:Y:S01]  /*11e10*/  SHF.R.S32.HI R5, RZ, 0x1f, R4.reuse ;  /* 0x0000001fff057819 */ /* 0x100fe20000011404 */
[----:B------:R-:W-:Y:S01]  /*11e20*/  IMAD.MOV R7, RZ, RZ, -R4 ;  /* 0x000000ffff077224 */ /* 0x000fe200078e0a04 */
[----:B------:R-:W-:-:S03]  /*11e30*/  IADD3 R4, P1, R4, UR6, RZ ;  /* 0x0000000604047c10 */ /* 0x000fc6000ff3e0ff */
[----:B------:R-:W-:Y:S01]  /*11e40*/  IMAD R7, R9, R7, R6 ;  /* 0x0000000709077224 */ /* 0x000fe200078e0206 */
[----:B------:R-:W-:Y:S01]  /*11e50*/  IADD3.X R5, R5, UR7, R10, P1, !PT ;  /* 0x0000000705057c10 */ /* 0x000fe20008ffe40a */
[----:B------:R-:W-:-:S03]  /*11e60*/  ULDC.64 UR6, c[0x0][0xb50] ;  /* 0x0002d40000067ab9 */ /* 0x000fc60000000a00 */
[----:B------:R-:W-:Y:S01]  /*11e70*/  SHF.R.S32.HI R6, RZ, 0x1f, R7 ;  /* 0x0000001fff067819 */ /* 0x000fe20000011407 */
[----:B------:R-:W-:-:S04]  /*11e80*/  IMAD.WIDE.U32 R4, R7, UR14, R4 ;  /* 0x0000000e07047c25 */ /* 0x000fc8000f8e0004 */
[----:B------:R-:W-:-:S04]  /*11e90*/  IMAD R6, R6, UR14, RZ ;  /* 0x0000000e06067c24 */ /* 0x000fc8000f8e02ff */
[----:B------:R-:W-:Y:S01]  /*11ea0*/  IMAD R9, R7, UR15, R6 ;  /* 0x0000000f07097c24 */ /* 0x000fe2000f8e0206 */
[----:B------:R-:W-:-:S03]  /*11eb0*/  LEA R6, P1, R4, UR6, 0x2 ;  /* 0x0000000604067c11 */ /* 0x000fc6000f8210ff */
[----:B------:R-:W-:-:S05]  /*11ec0*/  IMAD.IADD R5, R5, 0x1, R9 ;  /* 0x0000000105057824 */ /* 0x000fca00078e0209 */
[----:B------:R-:W-:Y:S01]  /*11ed0*/  LEA.HI.X R7, R4, UR7, R5, 0x2, P1 ;  /* 0x0000000704077c11 */ /* 0x000fe200088f1405 */
[----:B------:R-:W-:-:S05]  /*11ee0*/  IMAD.MOV.U32 R5, RZ, RZ, -0x800000 ;  /* 0xff800000ff057424 */ /* 0x000fca00078e00ff */
[----:B------:R0:W-:Y:S02]  /*11ef0*/  STG.E desc[UR50][R6.64], R5 ;  /* 0x0000000506007986 */ /* 0x0001e4000c101932 */
.L_x_1182:
[----:B------:R-:W-:Y:S05]  /*11f00*/  BSYNC B1 ;  /* 0x0000000000017941 */ /* 0x000fea0003800000 */
.L_x_1181:
[----:B0-----:R-:W0:Y:S01]  /*11f10*/  @P0 LDC R5, c[0x0][0xbf0] ;  /* 0x0002fc00ff050b82 */ /* 0x001e220000000800 */
[----:B------:R-:W-:Y:S01]  /*11f20*/  ULDC.64 UR14, c[0x0][0xaa0] ;  /* 0x0002a800000e7ab9 */ /* 0x000fe20000000a00 */
[----:B------:R-:W-:Y:S01]  /*11f30*/  IMAD R4, R23, 0x30, R156 ;  /* 0x0000003017047824 */ /* 0x000fe200078e029c */
[----:B------:R-:W-:Y:S01]  /*11f40*/  UIMAD UR8, UR9, UR14, URZ ;  /* 0x0000000e090872a4 */ /* 0x000fe2000f8e023f */
[----:B-----5:R-:W-:Y:S01]  /*11f50*/  IMAD R17, R8, R13, RZ ;  /* 0x0000000d08117224 */ /* 0x020fe200078e02ff */
[----:B------:R-:W-:Y:S01]  /*11f60*/  UIMAD.WIDE.U32 UR6, UR4, UR14, URZ ;  /* 0x0000000e040672a5 */ /* 0x000fe2000f8e003f */
[----:B------:R-:W-:Y:S01]  /*11f70*/  VIADD R6, R4, UR41 ;  /* 0x0000002904067c36 */ /* 0x000fe20008000000 */
[----:B------:R-:W-:-:S03]  /*11f80*/  UIMAD UR8, UR4, UR15, UR8 ;  /* 0x0000000f040872a4 */ /* 0x000fc6000f8e0208 */
[----:B------:R-:W-:Y:S01]  /*11f90*/  ULDC.64 UR14, c[0x0][0xae8] ;  /* 0x0002ba00000e7ab9 */ /* 0x000fe20000000a00 */
[----:B------:R-:W-:Y:S01]  /*11fa0*/  UIADD3 UR7, UR7, UR8, URZ ;  /* 0x0000000807077290 */ /* 0x000fe2000fffe03f */
[----:B------:R-:W-:Y:S01]  /*11fb0*/  @P0 IMAD.HI.U32 R4, R6, R11, RZ ;  /* 0x0000000b06040227 */ /* 0x000fe200078e00ff */
[----:B------:R-:W-:Y:S02]  /*11fc0*/  UIMAD UR4, UR10, UR14, URZ ;  /* 0x0000000e0a0472a4 */ /* 0x000fe4000f8e023f */
[----:B------:R-:W-:Y:S01]  /*11fd0*/  UIMAD.WIDE.U32 UR6, UR39, UR14, UR6 ;  /* 0x0000000e270672a5 */ /* 0x000fe2000f8e0006 */
[----:B------:R-:W-:Y:S01]  /*11fe0*/  IMAD.MOV.U32 R7, RZ, RZ, R6 ;  /* 0x000000ffff077224 */ /* 0x000fe200078e0006 */
[----:B------:R-:W-:Y:S01]  /*11ff0*/  UIMAD UR4, UR39, UR15, UR4 ;  /* 0x0000000f270472a4 */ /* 0x000fe2000f8e0204 */
[----:B------:R-:W-:-:S03]  /*12000*/  ULDC.64 UR8, c[0x0][0xaf0] ;  /* 0x0002bc0000087ab9 */ /* 0x000fc60000000a00 */
[----:B------:R-:W-:Y:S02]  /*12010*/  UIADD3 UR7, UR7, UR4, URZ ;  /* 0x0000000407077290 */ /* 0x000fe4000fffe03f */
[----:B------:R-:W-:Y:S01]  /*12020*/  UIMAD UR4, UR12, UR8, URZ ;  /* 0x000000080c0472a4 */ /* 0x000fe2000f8e023f */
[----:B0-----:R-:W-:Y:S01]  /*12030*/  @P0 SHF.R.U32.HI R7, RZ, R5, R4 ;  /* 0x00000005ff070219 */ /* 0x001fe20000011604 */
        /* <DEDUP_REMOVED lines=23> */
[----:B------:R-:W-:-:S03]  /*121b0*/  VIADD R6, R156, UR41 ;  /* 0x000000299c067c36 */ /* 0x000fc60008000000 */
[----:B------:R-:W-:Y:S01]  /*121c0*/  LEA.HI.X R10, R4, UR7, R7, 0x1, P0 ;  /* 0x00000007040a7c11 */ /* 0x000fe200080f0c07 */
[----:B------:R-:W0:Y:S01]  /*121d0*/  SHFL.IDX PT, R8, R9, RZ, 0x181f ;  /* 0x00181fff09087589 */ /* 0x000e2200000e0000 */
[----:B------:R-:W-:Y:S01]  /*121e0*/  ISETP.GE.AND P0, PT, R3, UR4, PT ;  /* 0x0000000403007c0c */ /* 0x000fe2000bf06270 */
[C---:B------:R-:W-:Y:S02]  /*121f0*/  VIADD R5, R6.reuse, 0x30 ;  /* 0x0000003006057836 */ /* 0x040fe40000000000 */
[----:B------:R-:W1:Y:S01]  /*12200*/  SHFL.IDX PT, R12, R9, 0x1, 0x181f ;  /* 0x00381f00090c7f89 */ /* 0x000e6200000e0000 */
[C---:B------:R-:W-:Y:S01]  /*12210*/  VIADD R4, R6.reuse, 0x60 ;  /* 0x0000006006047836 */ /* 0x040fe20000000000 */
[CC--:B------:R-:W-:Y:S01]  /*12220*/  ISETP.GE.OR P3, PT, R6.reuse, R17.reuse, P0 ;  /* 0x000000110600720c */ /* 0x0c0fe20000766670 */
[----:B------:R-:W-:Y:S01]  /*12230*/  VIADD R6, R6, 0x90 ;  /* 0x0000009006067836 */ /* 0x000fe20000000000 */
[----:B------:R-:W2:Y:S01]  /*12240*/  SHFL.IDX PT, R14, R9, 0x2, 0x181f ;  /* 0x00581f00090e7f89 */ /* 0x000ea200000e0000 */
[----:B------:R-:W-:-:S02]  /*12250*/  ISETP.GE.OR P2, PT, R5, R17, P0 ;  /* 0x000000110500720c */ /* 0x000fc40000746670 */
[-C--:B------:R-:W-:Y:S01]  /*12260*/  ISETP.GE.OR P1, PT, R4, R17.reuse, P0 ;  /* 0x000000110400720c */ /* 0x080fe20000726670 */
[----:B------:R-:W3:Y:S01]  /*12270*/  SHFL.IDX PT, R7, R10, RZ, 0x181f ;  /* 0x00181fff0a077589 */ /* 0x000ee200000e0000 */
[----:B------:R-:W-:-:S03]  /*12280*/  ISETP.GE.OR P0, PT, R6, R17, P0 ;  /* 0x000000110600720c */ /* 0x000fc60000706670 */
[----:B------:R-:W4:Y:S04]  /*12290*/  SHFL.IDX PT, R18, R9, 0x3, 0x181f ;  /* 0x00781f0009127f89 */ /* 0x000f2800000e0000 */
        /* <DEDUP_REMOVED lines=15> */
.L_x_1179:
[----:B------:R-:W-:Y:S05]  /*12390*/  BSYNC B0 ;  /* 0x0000000000007941 */ /* 0x000fea0003800000 */
.L_x_1176:
[----:B------:R-:W-:Y:S02]  /*123a0*/  ULDC UR4, c[0x0][0xc3c] ;  /* 0x00030f0000047ab9 */ /* 0x000fe40000000800 */
[----:B------:R-:W-:-:S06]  /*123b0*/  UISETP.GE.AND UP0, UPT, UR48, UR4, UPT ;  /* 0x000000043000728c */ /* 0x000fcc000bf06270 */
[----:B------:R-:W-:-:S13]  /*123c0*/  PLOP3.LUT P0, PT, PT, PT, UP0, 0x80, 0x0 ;  /* 0x000000000000781c */ /* 0x000fda0003f0f008 */
[----:B------:R-:W-:Y:S05]  /*123d0*/  @!P0 BRA `(.L_x_1183) ;  /* 0xfffffee800488947 */ /* 0x000fea000383ffff */
[----:B------:R-:W-:Y:S05]  /*123e0*/  EXIT ;  /* 0x000000000000794d */ /* 0x000fea0003800000 */
.L_x_1086:
[----:B------:R-:W-:-:S08]  /*123f0*/  NOP ;  /* 0x0000000000007918 */ /* 0x000fd00000000000 */
[----:B------:R-:W0:-:S00]  /*12400*/  USETMAXREG.DEALLOC.CTAPOOL 0x20 ;  /* 0x00000020000079c8 */ /* 0x000e0000080e0500 */
[----:B0-----:R-:W-:Y:S02]  /*12410*/  LOP3.LUT R0, R0, 0x3, RZ, 0xc0, !PT ;  /* 0x0000000300007812 */ /* 0x001fe400078ec0ff */
[----:B------:R-:W-:-:S04]  /*12420*/  LOP3.LUT R16, R16, 0xffffffbf, RZ, 0xc0, !PT ;  /* 0xffffffbf10107812 */ /* 0x000fc800078ec0ff */
[----:B------:R-:W0:Y:S02]  /*12430*/  SHFL.IDX PT, R0, R0, RZ, 0x1f ;  /* 0x00001fff00007589 */ /* 0x000e2400000e0000 */
[----:B0-----:R-:W-:-:S13]  /*12440*/  ISETP.NE.AND P0, PT, R0, RZ, PT ;  /* 0x000000ff0000720c */ /* 0x001fda0003f05270 */
[----:B------:R-:W-:Y:S01]  /*12450*/  @P0 BAR.SYNC.DEFER_BLOCKING 0x5, 0x200 ;  /* 0x0148000000000b1d */ /* 0x000fe20000010000 */
[----:B------:R-:W-:Y:S02]  /*12460*/  @P0 MOV R3, 0x400 ;  /* 0x0000040000030802 */ /* 0x000fe40000000f00 */
[----:B------:R-:W-:Y:S02]  /*12470*/  @P0 LOP3.LUT R16, R16, 0x40, RZ, 0xfc, !PT ;  /* 0x0000004010100812 */ /* 0x000fe400078efcff */
        /* <DEDUP_REMOVED lines=16> */
[----:B------:R-:W-:Y:S01]  /*12580*/  IMAD.MOV.U32 R24, RZ, RZ, RZ ;  /* 0x000000ffff187224 */ /* 0x000fe200078e00ff */
        /* <DEDUP_REMOVED lines=13> */
[----:B------:R-:W-:-:S03]  /*12660*/  IMAD.MOV.U32 R4, RZ, RZ, RZ ;  /* 0x000000ffff047224 */ /* 0x000fc600078e00ff */
[----:B------:R-:W0:Y:S02]  /*12670*/  SHFL.UP PT, R2, R3, 0x8, RZ ;  /* 0x0500000003027989 */ /* 0x000e2400000e00ff */
[----:B0-----:R-:W-:-:S05]  /*12680*/  SEL R2, R2, RZ, P4 ;  /* 0x000000ff02027207 */ /* 0x001fca0002000000 */
[----:B------:R-:W-:-:S05]  /*12690*/  IMAD.IADD R2, R3, 0x1, R2 ;  /* 0x0000000103027824 */ /* 0x000fca00078e0202 */
        /* <DEDUP_REMOVED lines=10> */
[----:B------:R-:W-:Y:S01]  /*12740*/  ULDC UR4, c[0x0][0xc3c] ;  /* 0x00030f0000047ab9 */ /* 0x000fe20000000800 */
[----:B------:R-:W-:-:S07]  /*12750*/  IMAD.MOV.U32 R4, RZ, RZ, RZ ;  /* 0x000000ffff047224 */ /* 0x000fce00078e00ff */
.L_x_1189:
[----:B------:R-:W-:-:S05]  /*12760*/  VIADD R4, R4, 0x1f ;  /* 0x0000001f04047836 */ /* 0x000fca0000000000 */
[----:B------:R-:W-:-:S13]  /*12770*/  ISETP.GE.AND P6, PT, R4, UR4, PT ;  /* 0x0000000404007c0c */ /* 0x000fda000bfc6270 */
[----:B------:R-:W-:Y:S05]  /*12780*/  @P6 BRA `(.L_x_1186) ;  /* 0x0000000400d86947 */ /* 0x000fea0003800000 */
[----:B------:R-:W-:Y:S01]  /*12790*/  IMAD.IADD R9, R5, 0x1, R4 ;  /* 0x0000000105097824 */ /* 0x000fe200078e0204 */
[----:B------:R-:W-:Y:S01]  /*127a0*/  BSSY B0, `(.L_x_1187) ;  /* 0x0000007000007945 */ /* 0x000fe20003800000 */
[----:B------:R-:W-:-:S03]  /*127b0*/  IMAD.MOV.U32 R0, RZ, RZ, RZ ;  /* 0x000000ffff007224 */ /* 0x000fc600078e00ff */
[----:B------:R-:W-:-:S13]  /*127c0*/  ISETP.GE.OR P6, PT, R9, UR4, !P0 ;  /* 0x0000000409007c0c */ /* 0x000fda000c7c6670 */
[----:B------:R-:W-:Y:S05]  /*127d0*/  @P6 BRA `(.L_x_1188) ;  /* 0x00000000000c6947 */ /* 0x000fea0003800000 */
[----:B------:R-:W0:Y:S02]  /*127e0*/  LDC.64 R2, c[0x0][0xc80] ;  /* 0x00032000ff027b82 */ /* 0x000e240000000a00 */
[----:B0-----:R-:W-:-:S05]  /*127f0*/  IMAD.WIDE R2, R9, 0x4, R2 ;  /* 0x0000000409027825 */ /* 0x001fca00078e0202 */
[----:B------:R0:W5:Y:S02]  /*12800*/  LDG.E R0, desc[UR50][R2.64] ;  /* 0x0000003202007981 */ /* 0x000164000c1e1900 */
.L_x_1188:
[----:B------:R-:W-:Y:S05]  /*12810*/  BSYNC B0 ;  /* 0x0000000000007941 */ /* 0x000fea0003800000 */
.L_x_1187:
        /* <DEDUP_REMOVED lines=21> */
.L_x_1185:
[----:B------:R-:W-:-:S04]  /*12970*/  IMAD.IADD R10, R6, 0x1, -R3 ;  /* 0x00000001060a7824 */ /* 0x000fc800078e0a03 */
[----:B------:R-:W-:-:S05]  /*12980*/  IMAD R2, R8, R9, R10 ;  /* 0x0000000908027224 */ /* 0x000fca00078e020a */
[----:B------:R-:W-:Y:S02]  /*12990*/  ISETP.GT.AND P0, PT, R2, R7, PT ;  /* 0x000000070200720c */ /* 0x000fe40003f04270 */
[----:B------:R-:W0:Y:S11]  /*129a0*/  LDC.64 R2, c[0x0][0xc90] ;  /* 0x00032400ff027b82 */ /* 0x000e360000000a00 */
[----:B------:R-:W-:-:S04]  /*129b0*/  VOTE.ANY R12, PT, !P0 ;  /* 0x00000000000c7806 */ /* 0x000fc800040e0100 */
[----:B------:R-:W1:Y:S02]  /*129c0*/  POPC R15, R12 ;  /* 0x0000000c000f7309 */ /* 0x000e640000000000 */
[----:B-1----:R-:W-:-:S04]  /*129d0*/  IMAD.IADD R27, R15, 0x1, R4 ;  /* 0x000000010f1b7824 */ /* 0x002fc800078e0204 */
[----:B0-----:R-:W-:-:S05]  /*129e0*/  IMAD.WIDE R2, R27, 0x4, R2 ;  /* 0x000000041b027825 */ /* 0x001fca00078e0202 */
[----:B------:R-:W2:Y:S01]  /*129f0*/  LDG.E R6, desc[UR50][R2.64] ;  /* 0x0000003202067981 */ /* 0x000ea2000c1e1900 */
[----:B------:R-:W-:-:S03]  /*12a00*/  ISETP.NE.AND P0, PT, R12, RZ, PT ;  /* 0x000000ff0c00720c */ /* 0x000fc60003f05270 */
[----:B------:R-:W0:Y:S02]  /*12a10*/  SHFL.IDX PT, R0, R0, R15, 0x1f ;  /* 0x00001f0f00007589 */ /* 0x000e2400000e0000 */
[----:B0-----:R-:W-:-:S13]  /*12a20*/  R2UR UR7, R0 ;  /* 0x00000000000772ca */ /* 0x001fda00000e0000 */
[----:B--2---:R-:W-:-:S05]  /*12a30*/  IMAD R4, R6, UR7, RZ ;  /* 0x0000000706047c24 */ /* 0x004fca000f8e02ff */
[----:B------:R-:W-:-:S04]  /*12a40*/  IABS R11, R4 ;  /* 0x00000004000b7213 */ /* 0x000fc80000000000 */
[----:B------:R-:W0:Y:S08]  /*12a50*/  I2F.RP R13, R11 ;  /* 0x0000000b000d7306 */ /* 0x000e300000209400 */
[----:B0-----:R-:W0:Y:S02]  /*12a60*/  MUFU.RCP R13, R13 ;  /* 0x0000000d000d7308 */ /* 0x001e240000001000 */
[----:B0-----:R-:W-:-:S06]  /*12a70*/  VIADD R14, R13, 0xffffffe ;  /* 0x0ffffffe0d0e7836 */ /* 0x001fcc0000000000 */
[----:B------:R0:W1:Y:S01]  /*12a80*/  F2I.FTZ.U32.TRUNC.NTZ R3, R14 ;  /* 0x0000000e00037305 */ /* 0x000062000021f000 */
[----:B------:R-:W-:Y:S05]  /*12a90*/  @!P0 BRA `(.L_x_1190) ;  /* 0x0000000000088947 */ /* 0x000fea0003800000 */
[----:B------:R-:W-:-:S05]  /*12aa0*/  VIADD R13, R15, 0xffffffff ;  /* 0xffffffff0f0d7836 */ /* 0x000fca0000000000 */
[----:B------:R2:W3:Y:S02]  /*12ab0*/  SHFL.IDX PT, R24, R8, R13, 0x1f ;  /* 0x00001f0d08187589 */ /* 0x0004e400000e0000 */
.L_x_1190:
[----:B---3--:R-:W-:Y:S01]  /*12ac0*/  IMAD R24, R24, R9, R10 ;  /* 0x0000000918187224 */ /* 0x008fe200078e020a */
[----:B------:R-:W-:Y:S01]  /*12ad0*/  IABS R2, R4 ;  /* 0x0000000400027213 */ /* 0x000fe20000000000 */
[----:B-1----:R-:W-:Y:S02]  /*12ae0*/  IMAD.MOV R0, RZ, RZ, -R3 ;  /* 0x000000ffff007224 */ /* 0x002fe400078e0a03 */
[----:B------:R-:W-:Y:S02]  /*12af0*/  IMAD.IADD R7, R7, 0x1, -R24 ;  /* 0x0000000107077824 */ /* 0x000fe400078e0a18 */
[----:B--2---:R-:W-:Y:S02]  /*12b00*/  IMAD.MOV R8, RZ, RZ, -R2 ;  /* 0x000000ffff087224 */ /* 0x004fe400078e0a02 */
        /* <DEDUP_REMOVED lines=18> */
[----:B------:R-:W-:Y:S02]  /*12c30*/  IMAD R11, R6, R2, RZ ;  /* 0x00000002060b7224 */ /* 0x000fe400078e02ff */
[----:B------:R-:W-:Y:S02]  /*12c40*/  IMAD.MOV R2, RZ, RZ, -R2 ;  /* 0x000000ffff027224 */ /* 0x000fe400078e0a02 */
[----:B------:R-:W-:Y:S02]  /*12c50*/  IMAD.MOV R0, RZ, RZ, -R11 ;  /* 0x000000ffff007224 */ /* 0x000fe400078e0a0b */
[----:B------:R-:W-:-:S03]  /*12c60*/  IMAD R2, R4, R2, R7 ;  /* 0x0000000204027224 */ /* 0x000fc600078e0207 */
[----:B------:R-:W-:Y:S01]  /*12c70*/  VIADDMNMX R0, R0, R9, R6, PT ;  /* 0x0000000900007246 */ /* 0x000fe20003800106 */
[----:B------:R-:W-:Y:S01]  /*12c80*/  IMAD.IADD R26, R2, 0x1, R11 ;  /* 0x00000001021a7824 */ /* 0x000fe200078e020b */
[----:B------:R-:W-:Y:S02]  /*12c90*/  IABS R4, R2 ;  /* 0x0000000200047213 */ /* 0x000fe40000000000 */
[----:B------:R-:W-:Y:S02]  /*12ca0*/  R2UR UR9, R0 ;  /* 0x00000000000972ca */ /* 0x000fe400000e0000 */
[----:B------:R-:W-:-:S11]  /*12cb0*/  R2UR UR8, R4 ;  /* 0x00000000040872ca */ /* 0x000fd600000e0000 */
[----:B------:R-:W-:-:S04]  /*12cc0*/  IABS R9, UR9 ;  /* 0x0000000900097c13 */ /* 0x000fc80008000000 */
[----:B------:R-:W1:Y:S01]  /*12cd0*/  I2F.RP R0, R9 ;  /* 0x0000000900007306 */ /* 0x000e620000209400 */
[----:B------:R-:W-:-:S07]  /*12ce0*/  R2UR UR6, R9 ;  /* 0x00000000090672ca */ /* 0x000fce00000e0000 */
[----:B-1----:R-:W1:Y:S02]  /*12cf0*/  MUFU.RCP R0, R0 ;  /* 0x0000000000007308 */ /* 0x002e640000001000 */
[----:B-1----:R-:W-:Y:S01]  /*12d00*/  VIADD R3, R0, 0xffffffe ;  /* 0x0ffffffe00037836 */ /* 0x002fe20000000000 */
[----:B------:R-:W-:-:S05]  /*12d10*/  IABS R0, UR9 ;  /* 0x0000000900007c13 */ /* 0x000fca0008000000 */
[----:B------:R-:W1:Y:S01]  /*12d20*/  F2I.FTZ.U32.TRUNC.NTZ R3, R3 ;  /* 0x0000000300037305 */ /* 0x000e62000021f000 */
[----:B------:R-:W-:Y:S01]  /*12d30*/  IMAD.MOV R0, RZ, RZ, -R0 ;  /* 0x000000ffff007224 */ /* 0x000fe200078e0a00 */
[----:B-1----:R-:W-:-:S13]  /*12d40*/  R2UR UR5, R3 ;  /* 0x00000000030572ca */ /* 0x002fda00000e0000 */
[----:B------:R-:W-:-:S04]  /*12d50*/  UIADD3 UR4, URZ, -UR5, URZ ;  /* 0x800000053f047290 */ /* 0x000fc8000fffe03f */
[----:B------:R-:W-:-:S03]  /*12d60*/  UIMAD UR6, UR4, UR6, URZ ;  /* 0x00000006040672a4 */ /* 0x000fc6000f8e023f */
[----:B------:R-:W-:Y:S02]  /*12d70*/  UMOV UR4, URZ ;  /* 0x0000003f00047c82 */ /* 0x000fe40008000000 */
[----:B------:R-:W-:-:S04]  /*12d80*/  UIMAD.WIDE.U32 UR4, UR5, UR6, UR4 ;  /* 0x00000006050472a5 */ /* 0x000fc8000f8e0004 */
[----:B------:R-:W-:-:S06]  /*12d90*/  UIMAD.WIDE.U32 UR4, UR5, UR8, URZ ;  /* 0x00000008050472a5 */ /* 0x000fcc000f8e003f */
[----:B------:R-:W-:Y:S01]  /*12da0*/  IMAD.U32 R3, RZ, RZ, UR5 ;  /* 0x00000005ff037e24 */ /* 0x000fe2000f8e00ff */
[----:B------:R-:W-:-:S03]  /*12db0*/  R2UR UR4, R2 ;  /* 0x00000000020472ca */ /* 0x000fc600000e0000 */
[----:B------:R-:W-:Y:S02]  /*12dc0*/  IMAD R0, R0, R3, UR8 ;  /* 0x0000000800007e24 */ /* 0x000fe4000f8e0203 */
[----:B------:R-:W-:-:S03]  /*12dd0*/  IMAD R3, RZ, RZ, -UR9 ;  /* 0x80000009ff037e24 */ /* 0x000fc6000f8e02ff */
[----:B------:R-:W-:-:S05]  /*12de0*/  ISETP.GT.U32.AND P0, PT, R9, R0, PT ;  /* 0x000000000900720c */ /* 0x000fca0003f04070 */
[----:B------:R-:W-:-:S08]  /*12df0*/  ULOP3.LUT UR4, UR4, UR9, URZ, 0x3c, !UPT ;  /* 0x0000000904047292 */ /* 0x000fd0000f8e3c3f */
[----:B------:R-:W-:Y:S01]  /*12e00*/  VOTEU.ANY UP1, P0 ;  /* 0x00000000003f7886 */ /* 0x000fe20000020100 */
[----:B------:R-:W-:-:S04]  /*12e10*/  PLOP3.LUT P0, PT, PT, PT, UP1, 0x80, 0x0 ;  /* 0x000000000000781c */ /* 0x000fc80003f0f018 */
[----:B------:R-:W-:Y:S02]  /*12e20*/  @!UP1 UIADD3 UR5, UR5, 0x1, URZ ;  /* 0x0000000105059890 */ /* 0x000fe4000fffe03f */
[----:B------:R-:W-:-:S07]  /*12e30*/  UISETP.GE.AND UP1, UPT, UR4, URZ, UPT ;  /* 0x0000003f0400728c */ /* 0x000fce000bf26270 */
[----:B------:R-:W-:-:S05]  /*12e40*/  @!P0 IMAD.IADD R0, R0, 0x1, -R9 ;  /* 0x0000000100008824 */ /* 0x000fca00078e0a09 */
[----:B------:R-:W-:-:S13]  /*12e50*/  ISETP.GE.U32.AND P0, PT, R0, R9, PT ;  /* 0x000000090000720c */ /* 0x000fda0003f06070 */
[----:B------:R-:W-:-:S05]  /*12e60*/  VOTEU.ANY UP0, P0 ;  /* 0x00000000003f7886 */ /* 0x000fca0000000100 */
[----:B------:R-:W-:Y:S02]  /*12e70*/  @UP0 UIADD3 UR5, UR5, 0x1, URZ ;  /* 0x0000000105050890 */ /* 0x000fe4000fffe03f */
[----:B------:R-:W-:Y:S02]  /*12e80*/  UISETP.NE.AND UP0, UPT, UR9, URZ, UPT ;  /* 0x0000003f0900728c */ /* 0x000fe4000bf05270 */
[----:B------:R-:W-:-:S09]  /*12e90*/  @!UP1 UIADD3 UR5, -UR5, URZ, URZ ;  /* 0x0000003f05059290 */ /* 0x000fd2000fffe13f */
[----:B------:R-:W-:-:S04]  /*12ea0*/  @!UP0 ULOP3.LUT UR5, URZ, UR9, URZ, 0x33, !UPT ;  /* 0x000000093f058292 */ /* 0x000fc8000f8e333f */
[----:B------:R-:W-:Y:S02]  /*12eb0*/  ULOP3.LUT UR4, URZ, UR5, URZ, 0x33, !UPT ;  /* 0x000000053f047292 */ /* 0x000fe4000f8e333f */
[----:B------:R-:W-:Y:S02]  /*12ec0*/  IMAD R26, R3, UR5, R26 ;  /* 0x00000005031a7c24 */ /* 0x000fe4000f8e021a */
[----:B------:R-:W-:Y:S01]  /*12ed0*/  UIADD3 UR4, UR7, UR4, URZ ;  /* 0x0000000407047290 */ /* 0x000fe2000fffe03f */
[----:B------:R-:W-:Y:S11]  /*12ee0*/  BRA `(.L_x_1191) ;  /* 0x0000000000107947 */ /* 0x000ff60003800000 */
.L_x_1186:
[----:B------:R-:W0:Y:S01]  /*12ef0*/  LDC R27, c[0x0][0xc3c] ;  /* 0x00030f00ff1b7b82 */ /* 0x000e220000000800 */
[----:B------:R-:W-:Y:S01]  /*12f00*/  IMAD.MOV.U32 R24, RZ, RZ, R7 ;  /* 0x000000ffff187224 */ /* 0x000fe200078e0007 */
[----:B------:R-:W-:Y:S01]  /*12f10*/  UMOV UR4, URZ ;  /* 0x0000003f00047c82 */ /* 0x000fe20008000000 */
[----:B------:R-:W-:-:S07]  /*12f20*/  IMAD.MOV.U32 R26, RZ, RZ, RZ ;  /* 0x000000ffff1a7224 */ /* 0x000fce00078e00ff */
.L_x_1191:
[----:B------:R-:W-:Y:S01]  /*12f30*/  ISETP.NE.AND P0, PT, R5, RZ, PT ;  /* 0x000000ff0500720c */ /* 0x000fe20003f05270 */
[----:B------:R-:W-:-:S12]  /*12f40*/  IMAD.U32 R25, RZ, RZ, UR4 ;  /* 0x00000004ff197e24 */ /* 0x000fd8000f8e00ff */
[----:B------:R-:W1:Y:S01]  /*12f50*/  @!P0 S2R R3, SR_CgaCtaId ;  /* 0x0000000000038919 */ /* 0x000e620000008800 */
[----:B------:R-:W-:-:S04]  /*12f60*/  @!P0 MOV R0, 0x400 ;  /* 0x0000040000008802 */ /* 0x000fc80000000f00 */
[----:B-1----:R-:W-:-:S05]  /*12f70*/  @!P0 LEA R0, R3, R0, 0x18 ;  /* 0x0000000003008211 */ /* 0x002fca00078ec0ff */
[----:B0-----:R0:W-:Y:S01]  /*12f80*/  @!P0 STS.128 [R0+0x132d0], R24 ;  /* 0x0132d01800008388 */ /* 0x0011e20000000c00 */
[----:B------:R-:W-:Y:S06]  /*12f90*/  BAR.ARV 0x5, 0x200 ;  /* 0x0148000000007b1d */ /* 0x000fec0000002000 */
.L_x_1184:
[----:B0-----:R-:W-:Y:S01]  /*12fa0*/  IMAD.MOV.U32 R0, RZ, RZ, 0x1 ;  /* 0x00000001ff007424 */ /* 0x001fe200078e00ff */
[----:B------:R0:W-:Y:S01]  /*12fb0*/  STL [R1], RZ ;  /* 0x000000ff01007387 */ /* 0x0001e20000100800 */
[----:B------:R-:W-:Y:S02]  /*12fc0*/  ULDC UR5, c[0x0][0xc3c] ;  /* 0x00030f0000057ab9 */ /* 0x000fe40000000800 */
[----:B------:R-:W-:Y:S01]  /*12fd0*/  ISETP.GE.AND P0, PT, R27, UR5, PT ;  /* 0x000000051b007c0c */ /* 0x000fe2000bf06270 */
[----:B------:R0:W-:Y:S04]  /*12fe0*/  STL [R1+0xc], R0 ;  /* 0x00000c0001007387 */ /* 0x0001e80000100800 */
[----:B------:R0:W-:Y:S08]  /*12ff0*/  STL [R1+0x30], RZ ;  /* 0x000030ff01007387 */ /* 0x0001f00000100800 */
[----:B0-----:R-:W-:Y:S05]  /*13000*/  @P0 BRA `(.L_x_1192) ;  /* 0x0000005800380947 */ /* 0x001fea0003800000 */
[----:B------:R-:W0:Y:S01]  /*13010*/  S2R R10, SR_TID.X ;  /* 0x00000000000a7919 */ /* 0x000e220000002100 */
[----:B------:R-:W1:Y:S01]  /*13020*/  S2UR UR5, SR_CgaCtaId ;  /* 0x00000000000579c3 */ /* 0x000e620000008800 */
[----:B------:R-:W-:Y:S01]  /*13030*/  MOV R17, 0x400 ;  /* 0x0000040000117802 */ /* 0x000fe20000000f00 */
[----:B------:R-:W-:Y:S02]  /*13040*/  ULOP3.LUT UR43, UR38, 0x2, URZ, 0xfc, !UPT ;  /* 0x00000002262b7892 */ /* 0x000fe4000f8efc3f */
[----:B------:R-:W-:Y:S01]  /*13050*/  ULOP3.LUT UR44, UR38, 0x1, URZ, 0xfc, !UPT ;  /* 0x00000001262c7892 */ /* 0x000fe2000f8efc3f */
[----:B------:R-:W-:Y:S01]  /*13060*/  ULDC UR45, c[0x0][0xc] ;  /* 0x00000300002d7ab9 */ /* 0x000fe20000000800 */
[C---:B0-----:R-:W-:Y:S01]  /*13070*/  IMAD.SHL.U32 R3, R10.reuse, 0x40, RZ ;  /* 0x000000400a037824 */ /* 0x041fe200078e00ff */
[--C-:B------:R-:W-:Y:S01]  /*13080*/  SHF.R.U32.HI R5, RZ, 0x1, R10.reuse ;  /* 0x00000001ff057819 */ /* 0x100fe2000001160a */
[C---:B------:R-:W-:Y:S02]  /*13090*/  IMAD.SHL.U32 R2, R10.reuse, 0x20, RZ ;  /* 0x000000200a027824 */ /* 0x040fe400078e00ff */
[C---:B------:R-:W-:Y:S01]  /*130a0*/  IMAD.SHL.U32 R4, R10.reuse, 0x8, RZ ;  /* 0x000000080a047824 */ /* 0x040fe200078e00ff */
[----:B------:R-:W-:Y:S01]  /*130b0*/  LOP3.LUT R0, R3, 0x180, RZ, 0xc0, !PT ;  /* 0x0000018003007812 */ /* 0x000fe200078ec0ff */
[----:B------:R-:W-:Y:S01]  /*130c0*/  IMAD.SHL.U32 R9, R10, 0x4, RZ ;  /* 0x000000040a097824 */ /* 0x000fe200078e00ff */
[----:B------:R-:W-:Y:S01]  /*130d0*/  LOP3.LUT R6, R2, 0x80, RZ, 0xc0, !PT ;  /* 0x0000008002067812 */ /* 0x000fe200078ec0ff */
[----:B------:R-:W-:Y:S01]  /*130e0*/  IMAD.SHL.U32 R8, R10, 0x2, RZ ;  /* 0x000000020a087824 */ /* 0x000fe200078e00ff */
[----:B------:R-:W-:Y:S01]  /*130f0*/  LOP3.LUT R5, R0, 0x30, R5, 0xf8, !PT ;  /* 0x0000003000057812 */ /* 0x000fe200078ef805 */
[----:B------:R-:W-:Y:S01]  /*13100*/  IMAD.SHL.U32 R0, R10, 0x10, RZ ;  /* 0x000000100a007824 */ /* 0x000fe200078e00ff */
[----:B------:R-:W-:-:S02]  /*13110*/  LOP3.LUT R6, R6, 0x10, R10, 0xf8, !PT ;  /* 0x0000001006067812 */ /* 0x000fc400078ef80a */
[----:B------:R-:W-:Y:S02]  /*13120*/  LOP3.LUT R4, R5, 0x30, R4, 0x78, !PT ;  /* 0x0000003005047812 */ /* 0x000fe400078e7804 */
[----:B------:R-:W-:Y:S02]  /*13130*/  LOP3.LUT R7, R0, 0x600, RZ, 0xc0, !PT ;  /* 0x0000060000077812 */ /* 0x000fe400078ec0ff */
[----:B------:R-:W-:Y:S02]  /*13140*/  LOP3.LUT R6, R6, 0x10, R9, 0x78, !PT ;  /* 0x0000001006067812 */ /* 0x000fe400078e7809 */
[--C-:B------:R-:W-:Y:S02]  /*13150*/  LOP3.LUT R7, R7, 0x60, R2.reuse, 0xf8, !PT ;  /* 0x0000006007077812 */ /* 0x100fe400078ef802 */
[----:B------:R-:W-:Y:S02]  /*13160*/  LOP3.LUT R3, R4, 0x640, R3, 0xf8, !PT ;  /* 0x0000064004037812 */ /* 0x000fe400078ef803 */
[----:B------:R-:W-:-:S02]  /*13170*/  LOP3.LUT R7, R7, 0x100, R2, 0xf8, !PT ;  /* 0x0000010007077812 */ /* 0x000fc400078ef802 */
[----:B------:R-:W-:Y:S01]  /*13180*/  LOP3.LUT R5, R0, 0x1b0, RZ, 0xc0, !PT ;  /* 0x000001b000057812 */ /* 0x000fe200078ec0ff */
[----:B------:R0:W-:Y:S01]  /*13190*/  STL [R1+0x24], R3 ;  /* 0x0000240301007387 */ /* 0x0001e20000100800 */
[----:B------:R-:W-:Y:S01]  /*131a0*/  LOP3.LUT R4, R7, R6, RZ, 0xfc, !PT ;  /* 0x0000000607047212 */ /* 0x000fe200078efcff */
[----:B------:R-:W-:Y:S01]  /*131b0*/  IMAD.MOV.U32 R6, RZ, RZ, 0x1 ;  /* 0x00000001ff067424 */ /* 0x000fe200078e00ff */
[----:B------:R-:W-:-:S03]  /*131c0*/  LOP3.LUT R5, R5, 0x30, R8, 0x78, !PT ;  /* 0x0000003005057812 */ /* 0x000fc600078e7808 */
[----:B------:R1:W-:Y:S01]  /*131d0*/  STL [R1+0x20], R4 ;  /* 0x0000200401007387 */ /* 0x0003e20000100800 */
[----:B0-----:R-:W-:-:S03]  /*131e0*/  LOP3.LUT R3, R10, 0x7f, RZ, 0xc0, !PT ;  /* 0x0000007f0a037812 */ /* 0x001fc600078ec0ff */
[----:B------:R0:W-:Y:S01]  /*131f0*/  STL [R1+0x30], RZ ;  /* 0x000030ff01007387 */ /* 0x0001e20000100800 */
[----:B------:R-:W-:-:S03]  /*13200*/  SHF.R.U32.HI R3, RZ, 0x2, R3 ;  /* 0x00000002ff037819 */ /* 0x000fc60000011603 */
[----:B------:R0:W-:Y:S01]  /*13210*/  STL [R1+0xc], R6 ;  /* 0x00000c0601007387 */ /* 0x0001e20000100800 */
[----:B-1----:R-:W-:Y:S01]  /*13220*/  IMAD.U32 R4, RZ, RZ, UR5 ;  /* 0x00000005ff047e24 */ /* 0x002fe2000f8e00ff */
[----:B------:R-:W-:Y:S02]  /*13230*/  LOP3.LUT R3, R3, 0x60, R2, 0xf8, !PT ;  /* 0x0000006003037812 */ /* 0x000fe400078ef802 */
[----:B------:R-:W-:Y:S02]  /*13240*/  LOP3.LUT R2, R5, 0x640, R0, 0xf8, !PT ;  /* 0x0000064005027812 */ /* 0x000fe400078ef800 */
[----:B------:R0:W-:Y:S01]  /*13250*/  STL [R1+0x18], R4 ;  /* 0x0000180401007387 */ /* 0x0001e20000100800 */
[----:B------:R-:W-:Y:S02]  /*13260*/  LEA R17, R4, R17, 0x18 ;  /* 0x0000001104117211 */ /* 0x000fe400078ec0ff */
[----:B------:R-:W-:Y:S01]  /*13270*/  LOP3.LUT R3, R3, 0x80, RZ, 0xfc, !PT ;  /* 0x0000008003037812 */ /* 0x000fe200078efcff */
[----:B------:R0:W-:Y:S02]  /*13280*/  STL [R1], RZ ;  /* 0x000000ff01007387 */ /* 0x0001e40000100800 */
[----:B------:R-:W-:-:S02]  /*13290*/  IMAD.IADD R0, R17, 0x1, R2 ;  /* 0x0000000111007824 */ /* 0x000fc400078e0202 */
[----:B------:R0:W-:Y:S04]  /*132a0*/  STL [R1+0x1c], R2 ;  /* 0x00001c0201007387 */ /* 0x0001e80000100800 */
[----:B------:R0:W-:Y:S02]  /*132b0*/  STL [R1+0x2c], R0 ;  /* 0x00002c0001007387 */ /* 0x0001e40000100800 */
.L_x_1273:
[----:B0-----:R-:W0:Y:S08]  /*132c0*/  LDC.64 R4, c[0x0][0xa18] ;  /* 0x00028600ff047b82 */ /* 0x001e300000000a00 */
[----:B-1----:R-:W1:Y:S08]  /*132d0*/  LDC.64 R2, c[0x0][0xa28] ;  /* 0x00028a00ff027b82 */ /* 0x002e700000000a00 */
[----:B------:R-:W2:Y:S01]  /*132e0*/  LDC.64 R6, c[0x0][0xa00] ;  /* 0x00028000ff067b82 */ /* 0x000ea20000000a00 */
[----:B0-----:R-:W-:-:S07]  /*132f0*/  ISETP.NE.U32.AND P1, PT, R4, RZ, PT ;  /* 0x000000ff0400720c */ /* 0x001fce0003f25070 */
[----:B------:R-:W0:Y:S01]  /*13300*/  LDC.64 R8, c[0x0][0xa00] ;  /* 0x00028000ff087b82 */ /* 0x000e220000000a00 */
[----:B------:R-:W-:Y:S02]  /*13310*/  ISETP.NE.AND.EX P2, PT, R5, RZ, PT, P1 ;  /* 0x000000ff0500720c */ /* 0x000fe40003f45310 */
[----:B-1----:R-:W-:-:S04]  /*13320*/  ISETP.NE.U32.AND P0, PT, R2, RZ, PT ;  /* 0x000000ff0200720c */ /* 0x002fc80003f05070 */
[----:B------:R-:W-:Y:S02]  /*13330*/  ISETP.NE.AND.EX P0, PT, R3, RZ, PT, P0 ;  /* 0x000000ff0300720c */ /* 0x000fe40003f05300 */
[----:B--2---:R-:W-:-:S05]  /*13340*/  ISETP.NE.U32.AND P1, PT, R6, RZ, PT ;  /* 0x000000ff0600720c */ /* 0x004fca0003f25070 */
[----:B------:R-:W1:Y:S01]  /*13350*/  @P2 LDC.64 R2, c[0x0][0xa18] ;  /* 0x00028600ff022b82 */ /* 0x000e620000000a00 */
[----:B------:R-:W-:-:S07]  /*13360*/  ISETP.NE.AND.EX P3, PT, R7, RZ, PT, P1 ;  /* 0x000000ff0700720c */ /* 0x000fce0003f65310 */
[----:B------:R-:W2:Y:S01]  /*13370*/  @P0 LDC.64 R4, c[0x0][0xa28] ;  /* 0x00028a00ff040b82 */ /* 0x000ea20000000a00 */
[----:B------:R-:W-:Y:S02]  /*13380*/  IMAD.MOV.U32 R22, RZ, RZ, RZ ;  /* 0x000000ffff167224 */ /* 0x000fe400078e00ff */
[----:B-1----:R-:W-:-:S05]  /*13390*/  @P2 IMAD.WIDE R2, R27, 0x4, R2 ;  /* 0x000000041b022825 */ /* 0x002fca00078e0202 */
[----:B------:R0:W3:Y:S01]  /*133a0*/  @P2 LDG.E R0, desc[UR50][R2.64] ;  /* 0x0000003202002981 */ /* 0x0000e2000c1e1900 */
[----:B--2---:R-:W-:-:S06]  /*133b0*/  @P0 IMAD.WIDE R4, R27, 0x4, R4 ;  /* 0x000000041b040825 */ /* 0x004fcc00078e0204 */
[----:B-----5:R1:W5:Y:S01]  /*133c0*/  @P0 LDG.E R4, desc[UR50][R4.64] ;  /* 0x0000003204040981 */ /* 0x020362000c1e1900 */
[----:B0-----:R-:W-:Y:S01]  /*133d0*/  IMAD.WIDE R2, R27, 0x4, R8 ;  /* 0x000000041b027825 */ /* 0x001fe200078e0208 */
[----:B------:R-:W-:-:S04]  /*133e0*/  LOP3.LUT R16, R16, 0xffffffdf, RZ, 0xc0, !PT ;  /* 0xffffffdf10107812 */ /* 0x000fc800078ec0ff */
[----:B------:R1:W5:Y:S01]  /*133f0*/  @P3 LDG.E R22, desc[UR50][R2.64] ;  /* 0x0000003202163981 */ /* 0x000362000c1e1900 */
[----:B------:R-:W-:Y:S02]  /*13400*/  @P3 LOP3.LUT R16, R16, 0x20, RZ, 0xfc, !PT ;  /* 0x0000002010103812 */ /* 0x000fe400078efcff */
[----:B---3--:R-:W-:Y:S01]  /*13410*/  @P2 R2UR UR37, R0 ;  /* 0x00000000002522ca */ /* 0x008fe200000e0000 */
[----:B-1----:R-:W-:-:S14]  /*13420*/  @P2 BRA `(.L_x_1193) ;  /* 0x00000000001c2947 */ /* 0x002fdc0003800000 */
[----:B------:R-:W-:Y:S01]  /*13430*/  ULDC UR37, c[0x0][0x288] ;  /* 0x0000a20000257ab9 */ /* 0x000fe20000000800 */
[----:B------:R-:W-:Y:S05]  /*13440*/  @!P3 BRA `(.L_x_1193) ;  /* 0x000000000014b947 */ /* 0x000fea0003800000 */
[----:B------:R-:W2:Y:S04]  /*13450*/  LDG.E R5, desc[UR50][R2.64] ;  /* 0x0000003202057981 */ /* 0x000ea8000c1e1900 */
[----:B------:R-:W3:Y:S01]  /*13460*/  LDG.E R0, desc[UR50][R2.64+0x4] ;  /* 0x0000043202007981 */ /* 0x000ee2000c1e1900 */
[----:B--2---:R-:W-:Y:S02]  /*13470*/  R2UR UR5, R5 ;  /* 0x00000000050572ca */ /* 0x004fe400000e0000 */
[----:B---3--:R-:W-:-:S13]  /*13480*/  R2UR UR37, R0 ;  /* 0x00000000002572ca */ /* 0x008fda00000e0000 */
[----:B------:R-:W-:-:S12]  /*13490*/  UIADD3 UR37, -UR5, UR37, URZ ;  /* 0x0000002505257290 */ /* 0x000fd8000fffe13f */
.L_x_1193:
[----:B------:R-:W-:Y:S01]  /*134a0*/  ULDC.64 UR6, c[0x0][0x418] ;  /* 0x0001060000067ab9 */ /* 0x000fe20000000a00 */
[----:B------:R-:W-:Y:S01]  /*134b0*/  UMOV UR36, URZ ;  /* 0x0000003f00247c82 */ /* 0x000fe20008000000 */
[----:B------:R-:W-:Y:S01]  /*134c0*/  UISETP.NE.U32.AND UP0, UPT, UR6, URZ, UPT ;  /* 0x0000003f0600728c */ /* 0x000fe2000bf05070 */
[----:B-----5:R-:W-:Y:S01]  /*134d0*/  @P0 R2UR UR36, R4 ;  /* 0x00000000042402ca */ /* 0x020fe200000e0000 */
[----:B------:R-:W-:Y:S01]  /*134e0*/  ULDC UR5, c[0x0][0x424] ;  /* 0x0001090000057ab9 */ /* 0x000fe20000000800 */
[----:B------:R-:W-:Y:S01]  /*134f0*/  ULDC UR40, c[0x0][0x2f0] ;  /* 0x0000bc0000287ab9 */ /* 0x000fe20000000800 */
[----:B------:R-:W-:-:S03]  /*13500*/  UISETP.NE.AND.EX UP0, UPT, UR7, URZ, UPT, UP0 ;  /* 0x0000003f0700728c */ /* 0x000fc6000bf05300 */
[----:B------:R-:W-:Y:S01]  /*13510*/  ULDC.64 UR6, c[0x0][0xa20] ;  /* 0x0002880000067ab9 */ /* 0x000fe20000000a00 */
[----:B------:R-:W-:Y:S01]  /*13520*/  USEL UR5, UR5, 0x1, UP0 ;  /* 0x0000000105057887 */ /* 0x000fe20008000000 */
[----:B------:R-:W-:-:S03]  /*13530*/  ISETP.NE.U32.AND P0, PT, RZ, UR6, PT ;  /* 0x00000006ff007c0c */ /* 0x000fc6000bf05070 */
[----:B------:R-:W-:Y:S01]  /*13540*/  UIMAD UR40, UR5, UR40, URZ ;  /* 0x00000028052872a4 */ /* 0x000fe2000f8e023f */
[----:B------:R-:W-:-:S13]  /*13550*/  ISETP.NE.AND.EX P0, PT, RZ, UR7, PT, P0 ;  /* 0x00000007ff007c0c */ /* 0x000fda000bf05300 */
[----:B------:R-:W-:Y:S05]  /*13560*/  @!P0 BRA `(.L_x_1194) ;  /* 0x0000000000148947 */ /* 0x000fea0003800000 */
[----:B------:R-:W0:Y:S02]  /*13570*/  LDC.64 R2, c[0x0][0xa20] ;  /* 0x00028800ff027b82 */ /* 0x000e240000000a00 */
[----:B0-----:R-:W-:-:S06]  /*13580*/  IMAD.WIDE R2, R27, 0x4, R2 ;  /* 0x000000041b027825 */ /* 0x001fcc00078e0202 */
[----:B------:R-:W2:Y:S02]  /*13590*/  LDG.E R2, desc[UR50][R2.64] ;  /* 0x0000003202027981 */ /* 0x000ea4000c1e1900 */
[----:B--2---:R-:W-:Y:S01]  /*135a0*/  R2UR UR40, R2 ;  /* 0x00000000022872ca */ /* 0x004fe200000e0000 */
[----:B------:R-:W-:-:S14]  /*135b0*/  BRA `(.L_x_1195) ;  /* 0x00000000002c7947 */ /* 0x000fdc0003800000 */
.L_x_1194:
[----:B------:R-:W-:Y:S02]  /*135c0*/  ULDC.64 UR6, c[0x0][0xa08] ;  /* 0x0002820000067ab9 */ /* 0x000fe40000000a00 */
[----:B------:R-:W-:-:S04]  /*135d0*/  ISETP.NE.U32.AND P0, PT, RZ, UR6, PT ;  /* 0x00000006ff007c0c */ /* 0x000fc8000bf05070 */
[----:B------:R-:W-:-:S13]  /*135e0*/  ISETP.NE.AND.EX P0, PT, RZ, UR7, PT, P0 ;  /* 0x00000007ff007c0c */ /* 0x000fda000bf05300 */
[----:B------:R-:W-:Y:S05]  /*135f0*/  @!P0 BRA `(.L_x_1195) ;  /* 0x00000000001c8947 */ /* 0x000fea0003800000 */
[----:B------:R-:W0:Y:S02]  /*13600*/  LDC.64 R2, c[0x0][0xa08] ;  /* 0x00028200ff027b82 */ /* 0x000e240000000a00 */
[----:B0-----:R-:W-:-:S05]  /*13610*/  IMAD.WIDE R2, R27, 0x4, R2 ;  /* 0x000000041b027825 */ /* 0x001fca00078e0202 */
[----:B------:R-:W2:Y:S04]  /*13620*/  LDG.E R4, desc[UR50][R2.64] ;  /* 0x0000003202047981 */ /* 0x000ea8000c1e1900 */
[----:B------:R-:W3:Y:S01]  /*13630*/  LDG.E R0, desc[UR50][R2.64+0x4] ;  /* 0x0000043202007981 */ /* 0x000ee2000c1e1900 */
[----:B--2---:R-:W-:Y:S02]  /*13640*/  R2UR UR40, R4 ;  /* 0x00000000042872ca */ /* 0x004fe400000e0000 */
[----:B---3--:R-:W-:-:S13]  /*13650*/  R2UR UR5, R0 ;  /* 0x00000000000572ca */ /* 0x008fda00000e0000 */
[----:B------:R-:W-:-:S12]  /*13660*/  UIADD3 UR40, -UR40, UR5, URZ ;  /* 0x0000000528287290 */ /* 0x000fd8000fffe13f */
.L_x_1195:
[----:B------:R-:W-:Y:S01]  /*13670*/  ULDC UR5, c[0x0][0x448] ;  /* 0x0001120000057ab9 */ /* 0x000fe20000000800 */
[----:B------:R-:W-:Y:S02]  /*13680*/  UIMAD UR39, UR4, 0xc0, URZ ;  /* 0x000000c0042778a4 */ /* 0x000fe4000f8e023f */
[----:B------:R-:W-:Y:S02]  /*13690*/  UISETP.NE.AND UP0, UPT, UR5, 0x1, UPT ;  /* 0x000000010500788c */ /* 0x000fe4000bf05270 */
[----:B------:R-:W-:Y:S01]  /*136a0*/  UIADD3 UR8, UR39, 0xbf, URZ ;  /* 0x000000bf27087890 */ /* 0x000fe2000fffe03f */
[----:B------:R-:W-:Y:S01]  /*136b0*/  ULDC.64 UR4, c[0x0][0x9e0] ;  /* 0x0002780000047ab9 */ /* 0x000fe20000000a00 */
[----:B------:R-:W-:Y:S02]  /*136c0*/  UP2UR UR46, UPR, URZ, 0x1 ;  /* 0x000000013f2e7883 */ /* 0x000fe40008000000 */
[----:B------:R-:W-:-:S05]  /*136d0*/  UIADD3 UR40, -UR36, UR40, URZ ;  /* 0x0000002824287290 */ /* 0x000fca000fffe13f */
[----:B------:R-:W-:Y:S01]  /*136e0*/  @UP0 ULDC UR6, c[0x0][0x44c] ;  /* 0x0001130000060ab9 */ /* 0x000fe20000000800 */
[----:B------:R-:W-:Y:S01]  /*136f0*/  @UP0 ULDC UR10, c[0x0][0x450] ;  /* 0x00011400000a0ab9 */ /* 0x000fe20000000800 */
[----:B------:R-:W-:Y:S02]  /*13700*/  UIMAD.WIDE.U32 UR6, UR8, UR6, URZ ;  /* 0x00000006080672a5 */ /* 0x000fe4000f8e003f */
[----:B------:R-:W-:Y:S02]  /*13710*/  UIADD3 UR9, UR40, 0x1, -UR37 ;  /* 0x0000000128097890 */ /* 0x000fe4000fffe825 */
[----:B------:R-:W-:Y:S02]  /*13720*/  @UP0 USHF.R.U32.HI UR8, URZ, UR10, UR7 ;  /* 0x0000000a3f080299 */ /* 0x000fe40008011607 */
[----:B------:R-:W-:Y:S02]  /*13730*/  UISETP.GE.AND UP0, UPT, UR5, 0x1, UPT ;  /* 0x000000010500788c */ /* 0x000fe4000bf06270 */
[----:B------:R-:W-:-:S04]  /*13740*/  UIADD3 UR9, UR9, UR8, URZ ;  /* 0x0000000809097290 */ /* 0x000fc8000fffe03f */
[----:B------:R-:W-:Y:S01]  /*13750*/  PLOP3.LUT P1, PT, PT, PT, UP0, 0x80, 0x0 ;  /* 0x000000000000781c */ /* 0x000fe20003f2f008 */
[----:B------:R-:W-:-:S12]  /*13760*/  UIADD3 UR4, UR9, UR4, URZ ;  /* 0x0000000409047290 */ /* 0x000fd8000fffe03f */
[----:B------:R-:W-:Y:S05]  /*13770*/  @!P1 BRA `(.L_x_1196) ;  /* 0x0000000000449947 */ /* 0x000fea0003800000 */
        /* <DEDUP_REMOVED lines=10> */
.L_x_1197:
[----:B------:R-:W-:-:S11]  /*13820*/  UISETP.NE.AND UP0, UPT, UR5, 0x1, UPT ;  /* 0x000000010500788c */ /* 0x000fd6000bf05270 */
[----:B------:R-:W-:Y:S02]  /*13830*/  @UP0 ULDC.64 UR10, c[0x0][0x9e8] ;  /* 0x00027a00000a0ab9 */ /* 0x000fe40000000a00 */
[----:B------:R-:W-:-:S04]  /*13840*/  UIMAD.WIDE.U32 UR6, UR8, UR10, URZ ;  /* 0x0000000a080672a5 */ /* 0x000fc8000f8e003f */
[----:B------:R-:W-:-:S12]  /*13850*/  @UP0 USHF.R.U32.HI UR8, URZ, UR11, UR7 ;  /* 0x0000000b3f080299 */ /* 0x000fd80008011607 */
.L_x_1198:
[----:B------:R-:W-:-:S04]  /*13860*/  UIMAD UR8, UR8, UR5, UR5 ;  /* 0x00000005080872a4 */ /* 0x000fc8000f8e0205 */
[----:B------:R-:W-:-:S04]  /*13870*/  UISETP.LT.AND UP0, UPT, UR4, UR8, UPT ;  /* 0x000000080400728c */ /* 0x000fc8000bf01270 */
[----:B------:R-:W-:-:S12]  /*13880*/  USEL UR4, UR4, UR8, UP0 ;  /* 0x0000000804047287 */ /* 0x000fd80008000000 */
.L_x_1196:
[----:B------:R-:W-:Y:S02]  /*13890*/  UISETP.NE.AND UP0, UPT, UR46, URZ, UPT ;  /* 0x0000003f2e00728c */ /* 0x000fe4000bf05270 */
[----:B------:R-:W-:Y:S02]  /*138a0*/  UIADD3 UR6, UR40, 0x9f, URZ ;  /* 0x0000009f28067890 */ /* 0x000fe4000fffe03f */
[----:B------:R-:W-:Y:S02]  /*138b0*/  UIADD3 UR8, UR4, 0x9f, URZ ;  /* 0x0000009f04087890 */ /* 0x000fe4000fffe03f */
[----:B------:R-:W-:Y:S02]  /*138c0*/  UIMAD.WIDE UR6, UR6, 0x66666667, URZ ;  /* 0x66666667060678a5 */ /* 0x000fe4000f8e023f */
[----:B------:R-:W-:Y:S02]  /*138d0*/  UIMAD.WIDE UR8, UR8, 0x66666667, URZ ;  /* 0x66666667080878a5 */ /* 0x000fe4000f8e023f */
[----:B------:R-:W-:Y:S01]  /*138e0*/  USHF.R.U32.HI UR4, URZ, 0x1f, UR7 ;  /* 0x0000001f3f047899 */ /* 0x000fe20008011607 */
[----:B------:R-:W-:Y:S01]  /*138f0*/  @UP0 ULDC UR10, c[0x0][0x44c] ;  /* 0x00011300000a0ab9 */ /* 0x000fe20000000800 */
[----:B------:R-:W-:-:S02]  /*13900*/  USHF.R.U32.HI UR6, URZ, 0x1f, UR9 ;  /* 0x0000001f3f067899 */ /* 0x000fc40008011609 */
[----:B------:R-:W-:Y:S01]  /*13910*/  UIMAD.WIDE.U32 UR10, UR39, UR10, URZ ;  /* 0x0000000a270a72a5 */ /* 0x000fe2000f8e003f */
[----:B------:R-:W-:Y:S01]  /*13920*/  @UP0 ULDC UR13, c[0x0][0x450] ;  /* 0x00011400000d0ab9 */ /* 0x000fe20000000800 */
[----:B------:R-:W-:Y:S02]  /*13930*/  UMOV UR12, UR39 ;  /* 0x00000027000c7c82 */ /* 0x000fe40008000000 */
[----:B------:R-:W-:Y:S02]  /*13940*/  @UP0 USHF.R.U32.HI UR12, URZ, UR13, UR11 ;  /* 0x0000000d3f0c0299 */ /* 0x000fe4000801160b */
[----:B------:R-:W-:Y:S02]  /*13950*/  ULEA.HI.SX32 UR4, UR7, UR4, 0x1a ;  /* 0x0000000407047291 */ /* 0x000fe4000f8fd23f */
[----:B------:R-:W-:Y:S02]  /*13960*/  ULEA.HI.SX32 UR6, UR9, UR6, 0x1a ;  /* 0x0000000609067291 */ /* 0x000fe4000f8fd23f */
[----:B------:R-:W-:-:S02]  /*13970*/  UIADD3 UR7, UR12, UR40, -UR37 ;  /* 0x000000280c077290 */ /* 0x000fc4000fffe825 */
[----:B------:R-:W-:Y:S01]  /*13980*/  UISETP.LT.AND UP0, UPT, UR4, UR6, UPT ;  /* 0x000000060400728c */ /* 0x000fe2000bf01270 */
[----:B------:R-:W-:Y:S02]  /*13990*/  ULDC UR8, c[0x0][0x9dc] ;  /* 0x0002770000087ab9 */ /* 0x000fe40000000800 */
[----:B------:R-:W-:Y:S02]  /*139a0*/  UIADD3 UR8, UR7, -UR8, URZ ;  /* 0x8000000807087290 */ /* 0x000fe4000fffe03f */
[----:B------:R-:W-:Y:S01]  /*139b0*/  USEL UR41, UR4, UR6, UP0 ;  /* 0x0000000604297287 */ /* 0x000fe20008000000 */
        /* <DEDUP_REMOVED lines=12> */
.L_x_1200:
[----:B------:R-:W-:-:S11]  /*13a80*/  UISETP.NE.AND UP0, UPT, UR5, 0x1, UPT ;  /* 0x000000010500788c */ /* 0x000fd6000bf05270 */
[----:B------:R-:W-:Y:S02]  /*13a90*/  @UP0 ULDC.64 UR10, c[0x0][0x9e8] ;  /* 0x00027a00000a0ab9 */ /* 0x000fe40000000a00 */
[----:B------:R-:W-:-:S04]  /*13aa0*/  UIMAD.WIDE.U32 UR6, UR4, UR10, URZ ;  /* 0x0000000a040672a5 */ /* 0x000fc8000f8e003f */
[----:B------:R-:W-:-:S12]  /*13ab0*/  @UP0 USHF.R.U32.HI UR4, URZ, UR11, UR7 ;  /* 0x0000000b3f040299 */ /* 0x000fd80008011607 */
.L_x_1201:
[----:B------:R-:W-:-:S04]  /*13ac0*/  UIMAD UR4, UR4, UR5, URZ ;  /* 0x00000005040472a4 */ /* 0x000fc8000f8e023f */
[----:B------:R-:W-:-:S04]  /*13ad0*/  UISETP.LT.AND UP0, UPT, UR8, UR4, UPT ;  /* 0x000000040800728c */ /* 0x000fc8000bf01270 */
[----:B------:R-:W-:-:S12]  /*13ae0*/  USEL UR8, UR8, UR4, !UP0 ;  /* 0x0000000408087287 */ /* 0x000fd8000c000000 */
.L_x_1199:
        /* <DEDUP_REMOVED lines=9> */
[----:B------:R-:W0:Y:S02]  /*13b80*/  S2R R0, SR_TID.X ;  /* 0x0000000000007919 */ /* 0x000e240000002100 */
        /* <DEDUP_REMOVED lines=16> */
.L_x_1203:
        /* <DEDUP_REMOVED lines=20> */
.L_x_1206:
[----:B------:R-:W-:Y:S05]  /*13dd0*/  BSYNC B6 ;  /* 0x0000000000067941 */ /* 0x000fea0003800000 */
.L_x_1205:
        /* <DEDUP_REMOVED lines=22> */
.L_x_1208:
[----:B------:R-:W-:Y:S05]  /*13f40*/  BSYNC B6 ;  /* 0x0000000000067941 */ /* 0x000fea0003800000 */
.L_x_1207:
        /* <DEDUP_REMOVED lines=20> */
.L_x_1210:
[----:B------:R-:W-:Y:S05]  /*14090*/  BSYNC B6 ;  /* 0x0000000000067941 */ /* 0x000fea0003800000 */
.L_x_1209:
        /* <DEDUP_REMOVED lines=19> */
.L_x_1212:
[----:B------:R-:W-:Y:S05]  /*141d0*/  BSYNC B6 ;  /* 0x0000000000067941 */ /* 0x000fea0003800000 */
.L_x_1211:
[----:B------:R-:W0:Y:S01]  /*141e0*/  LDC.64 R2, c[0x0][0x9f8] ;  /* 0x00027e00ff027b82 */ /* 0x000e220000000a00 */
[----:B------:R-:W-:-:S07]  /*141f0*/  IMAD.MOV.U32 R19, RZ, RZ, R27 ;  /* 0x000000ffff137224 */ /* 0x000fce00078e001b */
[----:B------:R-:W1:Y:S01]  /*14200*/  LDC R18, c[0x0][0x430] ;  /* 0x00010c00ff127b82 */ /* 0x000e620000000800 */
[----:B0-----:R-:W-:-:S04]  /*14210*/  ISETP.NE.U32.AND P0, PT, R2, RZ, PT ;  /* 0x000000ff0200720c */ /* 0x001fc80003f05070 */
[----:B------:R-:W-:-:S13]  /*14220*/  ISETP.NE.AND.EX P0, PT, R3, RZ, PT, P0 ;  /* 0x000000ff0300720c */ /* 0x000fda0003f05300 */
[----:B------:R-:W0:Y:S02]  /*14230*/  @P0 LDC.64 R2, c[0x0][0x9f8] ;  /* 0x00027e00ff020b82 */ /* 0x000e240000000a00 */
[----:B0-----:R-:W-:-:S05]  /*14240*/  @P0 IMAD.WIDE R2, R27, 0x4, R2 ;  /* 0x000000041b020825 */ /* 0x001fca00078e0202 */
[----:B------:R-:W2:Y:S01]  /*14250*/  @P0 LDG.E R19, desc[UR50][R2.64] ;  /* 0x0000003202130981 */ /* 0x000ea2000c1e1900 */
[----:B-1----:R-:W-:Y:S01]  /*14260*/  ISETP.NE.AND P2, PT, R18, 0x1, PT ;  /* 0x000000011200780c */ /* 0x002fe20003f45270 */
[----:B------:R-:W-:Y:S01]  /*14270*/  UMOV UR4, 0xffffffff ;  /* 0xffffffff00047882 */ /* 0x000fe20000000000 */
[----:B------:R-:W-:-:S11]  /*14280*/  LOP3.LUT R16, R16, 0xfffffff7, RZ, 0xc0, !PT ;  /* 0xfffffff710107812 */ /* 0x000fd600078ec0ff */
[----:B------:R-:W-:Y:S01]  /*14290*/  @P2 LOP3.LUT R16, R16, 0x8, RZ, 0xfc, !PT ;  /* 0x0000000810102812 */ /* 0x000fe200078efcff */
[----:B--2---:R0:W-:Y:S01]  /*142a0*/  STL [R1+0x8], R19 ;  /* 0x0000081301007387 */ /* 0x0041e20000100800 */
[----:B------:R-:W-:Y:S05]  /*142b0*/  BRA.DIV UR4, `(.L_x_1213) ;  /* 0x0000004e04747947 */ /* 0x000fea000b800000 */
.L_x_1293:
[----:B------:R-:W1:Y:S01]  /*142c0*/  S2R R0, SR_TID.X ;  /* 0x0000000000007919 */ /* 0x000e620000002100 */
[----:B------:R-:W-:Y:S01]  /*142d0*/  UMOV UR4, 0xa0 ;  /* 0x000000a000047882 */ /* 0x000fe20000000000 */
[----:B------:R-:W2:Y:S01]  /*142e0*/  @P2 LDC R5, c[0x0][0x434] ;  /* 0x00010d00ff052b82 */ /* 0x000ea20000000800 */
[----:B------:R-:W-:Y:S01]  /*142f0*/  UIMAD UR4, UR41, UR4, -0xa0 ;  /* 0xffffff60290474a4 */ /* 0x000fe2000f8e0204 */
[----:B------:R-:W3:Y:S01]  /*14300*/  S2R R10, SR_TID.X ;  /* 0x00000000000a7919 */ /* 0x000ee20000002100 */
[----:B------:R-:W-:-:S05]  /*14310*/  SHF.R.S32.HI R12, RZ, 0x1f, R19 ;  /* 0x0000001fff0c7819 */ /* 0x000fca0000011413 */
[----:B------:R-:W4:Y:S01]  /*14320*/  @P2 LDC R4, c[0x0][0x438] ;  /* 0x00010e00ff042b82 */ /* 0x000f220000000800 */
[----:B------:R0:W-:Y:S01]  /*14330*/  STL [R1+0x14], R12 ;  /* 0x0000140c01007387 */ /* 0x0001e20000100800 */
[----:B-1----:R-:W-:Y:S01]  /*14340*/  LOP3.LUT R0, R0, 0x7f, RZ, 0xc0, !PT ;  /* 0x0000007f00007812 */ /* 0x002fe200078ec0ff */
[----:B---3--:R-:W-:-:S03]  /*14350*/  IMAD.SHL.U32 R11, R10, 0x20, RZ ;  /* 0x000000200a0b7824 */ /* 0x008fc600078e00ff */
[----:B------:R-:W-:Y:S01]  /*14360*/  SHF.R.U32.HI R13, RZ, 0x2, R0 ;  /* 0x00000002ff0d7819 */ /* 0x000fe20000011600 */
[----:B------:R-:W-:-:S03]  /*14370*/  IMAD.SHL.U32 R10, R10, 0x20, RZ ;  /* 0x000000200a0a7824 */ /* 0x000fc600078e00ff */
[C---:B------:R-:W-:Y:S02]  /*14380*/  LOP3.LUT R11, R13.reuse, 0x60, R11, 0xf8, !PT ;  /* 0x000000600d0b7812 */ /* 0x040fe400078ef80b */
[----:B------:R-:W-:Y:S02]  /*14390*/  LOP3.LUT R10, R13, 0x60, R10, 0xf8, !PT ;  /* 0x000000600d0a7812 */ /* 0x000fe400078ef80a */
[----:B------:R-:W-:-:S05]  /*143a0*/  LOP3.LUT R11, R11, 0x80, RZ, 0xfc, !PT ;  /* 0x000000800b0b7812 */ /* 0x000fca00078efcff */
[----:B------:R-:W-:-:S05]  /*143b0*/  VIADD R8, R11, UR4 ;  /* 0x000000040b087c36 */ /* 0x000fca0008000000 */
[C---:B------:R-:W-:Y:S01]  /*143c0*/  ISETP.GE.AND P0, PT, R8.reuse, UR40, PT ;  /* 0x0000002808007c0c */ /* 0x040fe2000bf06270 */
[----:B------:R-:W-:-:S03]  /*143d0*/  VIADD R8, R8, UR36 ;  /* 0x0000002408087c36 */ /* 0x000fc60008000000 */
[----:B------:R-:W-:Y:S01]  /*143e0*/  ISETP.GT.U32.OR P0, PT, R11, 0x9f, P0 ;  /* 0x0000009f0b00780c */ /* 0x000fe20000704470 */
[----:B--2---:R-:W-:-:S04]  /*143f0*/  @P2 IMAD.HI.U32 R5, R8, R5, RZ ;  /* 0x0000000508052227 */ /* 0x004fc800078e00ff */
[----:B------:R-:W-:Y:S01]  /*14400*/  IMAD.MOV.U32 R0, RZ, RZ, R8 ;  /* 0x000000ffff007224 */ /* 0x000fe200078e0008 */
[----:B----4-:R-:W-:-:S07]  /*14410*/  @P2 SHF.R.U32.HI R0, RZ, R4, R5 ;  /* 0x00000004ff002219 */ /* 0x010fce0000011605 */
[----:B------:R-:W1:Y:S01]  /*14420*/  @!P0 LDC.64 R2, c[0x0][0x428] ;  /* 0x00010a00ff028b82 */ /* 0x000e620000000a00 */
[--C-:B------:R-:W-:Y:S01]  /*14430*/  @!P0 SHF.R.S32.HI R7, RZ, 0x1f, R0.reuse ;  /* 0x0000001fff078819 */ /* 0x100fe20000011400 */
[----:B------:R-:W-:-:S06]  /*14440*/  @!P0 IMAD.MOV.U32 R6, RZ, RZ, R0 ;  /* 0x000000ffff068224 */ /* 0x000fcc00078e0000 */
[----:B------:R-:W2:Y:S01]  /*14450*/  @!P0 LDC.64 R4, c[0x0][0x418] ;  /* 0x00010600ff048b82 */ /* 0x000ea20000000a00 */
[----:B-1----:R-:W-:-:S04]  /*14460*/  @!P0 IMAD R9, R12, R2, RZ ;  /* 0x000000020c098224 */ /* 0x002fc800078e02ff */
[C---:B------:R-:W-:Y:S02]  /*14470*/  @!P0 IMAD R9, R19.reuse, R3, R9 ;  /* 0x0000000313098224 */ /* 0x040fe400078e0209 */
[----:B------:R-:W-:-:S04]  /*14480*/  @!P0 IMAD.WIDE.U32 R2, R19, R2, R6 ;  /* 0x0000000213028225 */ /* 0x000fc800078e0006 */
[----:B------:R-:W-:Y:S01]  /*14490*/  @!P0 IMAD.IADD R9, R9, 0x1, R3 ;  /* 0x0000000109098824 */ /* 0x000fe200078e0203 */
[C---:B--2---:R-:W-:Y:S02]  /*144a0*/  @!P0 LEA R6, P1, R2.reuse, R4, 0x2 ;  /* 0x0000000402068211 */ /* 0x044fe400078210ff */
[----:B------:R-:W1:Y:S02]  /*144b0*/  @P2 LDC R4, c[0x0][0x438] ;  /* 0x00010e00ff042b82 */ /* 0x000e640000000800 */
[----:B------:R-:W-:Y:S01]  /*144c0*/  @!P0 LEA.HI.X R7, R2, R5, R9, 0x2, P1 ;  /* 0x0000000502078211 */ /* 0x000fe200008f1409 */
[----:B------:R-:W-:-:S05]  /*144d0*/  VIADD R5, R10, UR4 ;  /* 0x000000040a057c36 */ /* 0x000fca0008000000 */
[----:B------:R-:W2:Y:S01]  /*144e0*/  @P2 LDC R10, c[0x0][0x434] ;  /* 0x00010d00ff0a2b82 */ /* 0x000ea20000000800 */
[C---:B------:R-:W-:Y:S01]  /*144f0*/  ISETP.GE.AND P1, PT, R5.reuse, UR40, PT ;  /* 0x0000002805007c0c */ /* 0x040fe2000bf26270 */
[----:B------:R-:W-:-:S04]  /*14500*/  VIADD R5, R5, UR36 ;  /* 0x0000002405057c36 */ /* 0x000fc80008000000 */
[----:B------:R-:W-:-:S08]  /*14510*/  IMAD.MOV.U32 R9, RZ, RZ, R5 ;  /* 0x000000ffff097224 */ /* 0x000fd000078e0005 */
[----:B------:R-:W3:Y:S01]  /*14520*/  @!P1 LDC.64 R2, c[0x0][0x428] ;  /* 0x00010a00ff029b82 */ /* 0x000ee20000000a00 */
[----:B--2---:R-:W-:-:S05]  /*14530*/  @P2 IMAD.HI.U32 R10, R5, R10, RZ ;  /* 0x0000000a050a2227 */ /* 0x004fca00078e00ff */
[----:B-1----:R-:W-:Y:S01]  /*14540*/  @P2 SHF.R.U32.HI R9, RZ, R4, R10 ;  /* 0x00000004ff092219 */ /* 0x002fe2000001160a */
[----:B------:R-:W-:-:S06]  /*14550*/  IMAD.MOV.U32 R4, RZ, RZ, RZ ;  /* 0x000000ffff047224 */ /* 0x000fcc00078e00ff */
[----:B------:R1:W5:Y:S01]  /*14560*/  @!P0 LDG.E R4, desc[UR50][R6.64] ;  /* 0x0000003206048981 */ /* 0x000362000c1e1900 */
[----:B---3--:R-:W-:-:S04]  /*14570*/  @!P1 IMAD R10, R12, R2, RZ ;  /* 0x000000020c0a9224 */ /* 0x008fc800078e02ff */
[----:B------:R-:W-:Y:S01]  /*14580*/  @!P1 IMAD R10, R19, R3, R10 ;  /* 0x00000003130a9224 */ /* 0x000fe200078e020a */
[--C-:B-1----:R-:W-:Y:S01]  /*14590*/  @!P1 SHF.R.S32.HI R7, RZ, 0x1f, R9.reuse ;  /* 0x0000001fff079819 */ /* 0x102fe20000011409 */
[----:B------:R-:W-:-:S04]  /*145a0*/  @!P1 IMAD.MOV.U32 R6, RZ, RZ, R9 ;  /* 0x000000ffff069224 */ /* 0x000fc800078e0009 */
[----:B------:R-:W-:Y:S02]  /*145b0*/  @!P1 IMAD.WIDE.U32 R6, R19, R2, R6 ;  /* 0x0000000213069225 */ /* 0x000fe400078e0006 */
[----:B------:R-:W1:Y:S02]  /*145c0*/  @!P1 LDC.64 R2, c[0x0][0x418] ;  /* 0x00010600ff029b82 */ /* 0x000e640000000a00 */
[----:B------:R-:W-:Y:S01]  /*145d0*/  @!P1 IMAD.IADD R10, R7, 0x1, R10 ;  /* 0x00000001070a9824 */ /* 0x000fe200078e020a */
[----:B-1----:R-:W-:-:S04]  /*145e0*/  @!P1 LEA R2, P0, R6, R2, 0x2 ;  /* 0x0000000206029211 */ /* 0x002fc800078010ff */
[----:B------:R-:W-:Y:S01]  /*145f0*/  @!P1 LEA.HI.X R3, R6, R3, R10, 0x2, P0 ;  /* 0x0000000306039211 */ /* 0x000fe200000f140a */
[----:B------:R-:W-:-:S06]  /*14600*/  IMAD.MOV.U32 R6, RZ, RZ, RZ ;  /* 0x000000ffff067224 */ /* 0x000fcc00078e00ff */
[----:B------:R1:W5:Y:S01]  /*14610*/  @!P1 LDG.E R6, desc[UR50][R2.64] ;  /* 0x0000003202069981 */ /* 0x000362000c1e1900 */
[----:B------:R-:W-:Y:S01]  /*14620*/  IMAD.MOV R0, RZ, RZ, -R0 ;  /* 0x000000ffff007224 */ /* 0x000fe200078e0a00 */
[----:B------:R-:W-:Y:S01]  /*14630*/  ISETP.GT.U32.AND P0, PT, R11, 0x9f, PT ;  /* 0x0000009f0b00780c */ /* 0x000fe20003f04070 */
[----:B------:R-:W-:Y:S01]  /*14640*/  IMAD.MOV R7, RZ, RZ, -R9 ;  /* 0x000000ffff077224 */ /* 0x000fe200078e0a09 */
[----:B------:R-:W-:Y:S01]  /*14650*/  LOP3.LUT R16, R16, 0xfffffffd, RZ, 0xc0, !PT ;  /* 0xfffffffd10107812 */ /* 0x000fe200078ec0ff */
[C---:B------:R-:W-:Y:S02]  /*14660*/  IMAD R8, R18.reuse, R0, R8 ;  /* 0x0000000012087224 */ /* 0x040fe400078e0208 */
[----:B------:R-:W-:Y:S02]  /*14670*/  IMAD.U32 R0, RZ, RZ, UR43 ;  /* 0x0000002bff007e24 */ /* 0x000fe4000f8e00ff */
[----:B0-----:R-:W-:Y:S02]  /*14680*/  IMAD.U32 R12, RZ, RZ, UR41 ;  /* 0x00000029ff0c7e24 */ /* 0x001fe4000f8e00ff */
[----:B------:R-:W-:Y:S01]  /*14690*/  IMAD R7, R18, R7, R5 ;  /* 0x0000000712077224 */ /* 0x000fe200078e0205 */
[----:B------:R-:W-:Y:S01]  /*146a0*/  ISETP.NE.AND P2, PT, R0, 0x3, PT ;  /* 0x000000030000780c */ /* 0x000fe20003f45270 */
[----:B------:R-:W-:Y:S01]  /*146b0*/  VIADD R12, R12, 0xffffffff ;  /* 0xffffffff0c0c7836 */ /* 0x000fe20000000000 */
[----:B------:R-:W-:-:S02]  /*146c0*/  SHF.R.S32.HI R0, RZ, 0x1f, R26 ;  /* 0x0000001fff007819 */ /* 0x000fc4000001141a */
[----:B------:R-:W-:-:S03]  /*146d0*/  @P0 LOP3.LUT R16, R16, 0x2, RZ, 0xfc, !PT ;  /* 0x0000000210100812 */ /* 0x000fc600078efcff */
[----:B------:R1:W-:Y:S01]  /*146e0*/  STL [R1+0x10], R0 ;  /* 0x0000100001007387 */ /* 0x0003e20000100800 */
[----:B------:R-:W-:-:S05]  /*146f0*/  LOP3.LUT R16, R16, 0xfffffffb, RZ, 0xc0, !PT ;  /* 0xfffffffb10107812 */ /* 0x000fca00078ec0ff */
[----:B------:R-:W-:Y:S01]  /*14700*/  @P2 LOP3.LUT R16, R16, 0x4, RZ, 0xfc, !PT ;  /* 0x0000000410102812 */ /* 0x000fe200078efcff */
[----:B------:R-:W-:Y:S06]  /*14710*/  @!P2 BRA `(.L_x_1214) ;  /* 0x000000000004a947 */ /* 0x000fec0003800000 */
[----:B------:R-:W-:Y:S01]  /*14720*/  BPT.TRAP 0x1 ;  /* 0x000000040000795c */ /* 0x000fe20000300000 */
.L_x_1214:
[----:B-1----:R-:W2:Y:S04]  /*14730*/  LDL R0, [R1] ;  /* 0x0000000001007983 */ /* 0x002ea80000100800 */
[----:B------:R-:W3:Y:S01]  /*14740*/  LDL R2, [R1+0xc] ;  /* 0x00000c0001027983 */ /* 0x000ee20000100800 */
[----:B------:R-:W-:Y:S01]  /*14750*/  BSSY B0, `(.L_x_1215) ;  /* 0x0000007000007945 */ /* 0x000fe20003800000 */
[----:B------:R-:W-:Y:S01]  /*14760*/  SHF.R.S32.HI R29, RZ, 0x1f, R7 ;  /* 0x0000001fff1d7819 */ /* 0x000fe20000011407 */
[----:B--2---:R-:W-:Y:S01]  /*14770*/  IMAD R0, R0, 0x8, R17 ;  /* 0x0000000800007824 */ /* 0x004fe200078e0211 */
[----:B---3--:R-:W-:-:S04]  /*14780*/  SHF.L.U32 R2, R2, 0x1f, RZ ;  /* 0x0000001f02027819 */ /* 0x008fc800000006ff */
[----:B------:R-:W0:Y:S01]  /*14790*/  SYNCS.PHASECHK.TRANS64.TRYWAIT P0, [R0+URZ+0x13280], R2 ;  /* 0x01328002000075a7 */ /* 0x000e22000800017f */
[----:B------:R1:W-:Y:S02]  /*147a0*/  STL [R1+0x28], R2 ;  /* 0x0000280201007387 */ /* 0x0003e40000100800 */
[----:B01----:R-:W-:Y:S05]  /*147b0*/  @!P0 BRA `(.L_x_1216) ;  /* 0x0000004800608947 */ /* 0x003fea0003800000 */
.L_x_1294:
[----:B------:R-:W-:Y:S05]  /*147c0*/  BSYNC B0 ;  /* 0x0000000000007941 */ /* 0x000fea0003800000 */
.L_x_1215:
[----:B------:R-:W2:Y:S01]  /*147d0*/  LDL R10, [R1+0x10] ;  /* 0x00001000010a7983 */ /* 0x000ea20000100800 */
[----:B-----5:R-:W-:Y:S01]  /*147e0*/  SHF.R.S32.HI R9, RZ, 0x1f, R6 ;  /* 0x0000001fff097819 */ /* 0x020fe20000011406 */
[----:B------:R-:W-:Y:S01]  /*147f0*/  ULDC.64 UR4, c[0x0][0x328] ;  /* 0x0000ca0000047ab9 */ /* 0x000fe20000000a00 */
[----:B------:R-:W-:Y:S01]  /*14800*/  ULDC.64 UR6, c[0x0][0x338] ;  /* 0x0000ce0000067ab9 */ /* 0x000fe20000000a00 */
[----:B------:R-:W1:Y:S01]  /*14810*/  S2R R15, SR_TID.X ;  /* 0x00000000000f7919 */ /* 0x000e620000002100 */
[----:B------:R-:W-:Y:S01]  /*14820*/  IMAD R5, R29, UR4, RZ ;  /* 0x000000041d057c24 */ /* 0x000fe2000f8e02ff */
[----:B------:R-:W-:Y:S01]  /*14830*/  ULDC.64 UR8, c[0x0][0x330] ;  /* 0x0000cc0000087ab9 */ /* 0x000fe20000000a00 */
[C---:B0-----:R-:W-:Y:S01]  /*14840*/  IMAD.WIDE.U32 R2, R7.reuse, UR4, RZ ;  /* 0x0000000407027c25 */ /* 0x041fe2000f8e00ff */
[----:B------:R0:W-:Y:S01]  /*14850*/  STL [R1+0x4], R9 ;  /* 0x0000040901007387 */ /* 0x0001e20000100800 */
[----:B------:R-:W-:Y:S02]  /*14860*/  ULDC.64 UR10, c[0x0][0x318] ;  /* 0x0000c600000a7ab9 */ /* 0x000fe40000000a00 */
[----:B------:R-:W-:Y:S01]  /*14870*/  IMAD R5, R7, UR5, R5 ;  /* 0x0000000507057c24 */ /* 0x000fe2000f8e0205 */
[----:B------:R-:W3:Y:S03]  /*14880*/  LDL R14, [R1+0x1c] ;  /* 0x00001c00010e7983 */ /* 0x000ee60000100800 */
[----:B------:R-:W-:Y:S01]  /*14890*/  IMAD.IADD R3, R3, 0x1, R5 ;  /* 0x0000000103037824 */ /* 0x000fe200078e0205 */
[----:B------:R-:W3:Y:S01]  /*148a0*/  LDL R13, [R1] ;  /* 0x00000000010d7983 */ /* 0x000ee20000100800 */
[----:B------:R-:W-:-:S02]  /*148b0*/  IMAD R5, R9, UR6, RZ ;  /* 0x0000000609057c24 */ /* 0x000fc4000f8e02ff */
[----:B0-----:R-:W0:Y:S01]  /*148c0*/  LDC R9, c[0x0][0x2f4] ;  /* 0x0000bd00ff097b82 */ /* 0x001e220000000800 */
[----:B------:R-:W-:-:S04]  /*148d0*/  IMAD.WIDE.U32 R2, R6, UR6, R2 ;  /* 0x0000000606027c25 */ /* 0x000fc8000f8e0002 */
[----:B------:R-:W-:-:S04]  /*148e0*/  IMAD R5, R6, UR7, R5 ;  /* 0x0000000706057c24 */ /* 0x000fc8000f8e0205 */
[----:B------:R-:W-:Y:S02]  /*148f0*/  IMAD.IADD R3, R3, 0x1, R5 ;  /* 0x0000000103037824 */ /* 0x000fe400078e0205 */
[----:B------:R-:W-:-:S04]  /*14900*/  IMAD.WIDE.U32 R2, R26, UR8, R2 ;  /* 0x000000081a027c25 */ /* 0x000fc8000f8e0002 */
[----:B-1----:R-:W-:Y:S01]  /*14910*/  IMAD.SHL.U32 R18, R15, 0x10, RZ ;  /* 0x000000100f127824 */ /* 0x002fe200078e00ff */
[----:B------:R-:W-:Y:S02]  /*14920*/  IADD3 R2, P0, R2, UR10, RZ ;  /* 0x0000000a02027c10 */ /* 0x000fe4000ff1e0ff */
[----:B------:R-:W-:Y:S02]  /*14930*/  SHF.R.S32.HI R25, RZ, 0x1f, R8 ;  /* 0x0000001fff197819 */ /* 0x000fe40000011408 */
[----:B------:R-:W-:-:S04]  /*14940*/  LOP3.LUT R18, R18, 0x30, RZ, 0xc0, !PT ;  /* 0x0000003012127812 */ /* 0x000fc800078ec0ff */
[----:B0-----:R-:W-:Y:S02]  /*14950*/  ISETP.GE.AND P1, PT, R18, R9, PT ;  /* 0x000000091200720c */ /* 0x001fe40003f26270 */
[----:B------:R-:W-:Y:S02]  /*14960*/  SHF.R.S32.HI R28, RZ, 0x1f, R4 ;  /* 0x0000001fff1c7819 */ /* 0x000fe40000011404 */
[----:B------:R-:W-:Y:S02]  /*14970*/  LOP3.LUT R15, R15, 0x7f, RZ, 0xc0, !PT ;  /* 0x0000007f0f0f7812 */ /* 0x000fe400078ec0ff */
[----:B------:R-:W-:Y:S02]  /*14980*/  LOP3.LUT R16, R16, 0xfffffffe, RZ, 0xc0, !PT ;  /* 0xfffffffe10107812 */ /* 0x000fe400078ec0ff */
[----:B------:R-:W-:-:S05]  /*14990*/  SHF.R.U32.HI R15, RZ, 0x2, R15 ;  /* 0x00000002ff0f7819 */ /* 0x000fca000001160f */
[----:B------:R-:W-:Y:S01]  /*149a0*/  @P1 LOP3.LUT R16, R16, 0x1, RZ, 0xfc, !PT ;  /* 0x0000000110101812 */ /* 0x000fe200078efcff */
[----:B--2---:R-:W-:-:S04]  /*149b0*/  IMAD R5, R10, UR8, RZ ;  /* 0x000000080a057c24 */ /* 0x004fc8000f8e02ff */
[----:B------:R-:W-:-:S05]  /*149c0*/  IMAD R5, R26, UR9, R5 ;  /* 0x000000091a057c24 */ /* 0x000fca000f8e0205 */
[----:B------:R-:W-:Y:S02]  /*149d0*/  IADD3.X R3, R3, UR11, R5, P0, !PT ;  /* 0x0000000b03037c10 */ /* 0x000fe400087fe405 */
[----:B------:R-:W-:Y:S01]  /*149e0*/  ISETP.GE.AND P0, PT, R18, R9, PT ;  /* 0x000000091200720c */ /* 0x000fe20003f06270 */
[----:B------:R-:W-:Y:S02]  /*149f0*/  IMAD R9, R25, UR4, RZ ;  /* 0x0000000419097c24 */ /* 0x000fe4000f8e02ff */
[----:B------:R-:W-:-:S04]  /*14a00*/  IMAD.WIDE.U32 R10, R8, UR4, RZ ;  /* 0x00000004080a7c25 */ /* 0x000fc8000f8e00ff */
[----:B------:R-:W-:-:S04]  /*14a10*/  IMAD R9, R8, UR5, R9 ;  /* 0x0000000508097c24 */ /* 0x000fc8000f8e0209 */
        /* <DEDUP_REMOVED lines=12> */
[----:B---3--:R-:W-:-:S03]  /*14ae0*/  IMAD R20, R13, 0x2800, R14 ;  /* 0x000028000d147824 */ /* 0x008fc600078e020e */
[----:B------:R-:W-:Y:S01]  /*14af0*/  ISETP.GE.AND P5, PT, R9, 0x1, PT ;  /* 0x000000010900780c */ /* 0x000fe20003fa6270 */
[----:B------:R-:W-:-:S12]  /*14b00*/  BRA.DIV UR4, `(.L_x_1217) ;  /* 0x0000004604a47947 */ /* 0x000fd8000b800000 */
[----:B------:R-:W0:Y:S01]  /*14b10*/  S2R R10, SR_TID.X ;  /* 0x00000000000a7919 */ /* 0x000e220000002100 */
[C---:B------:R-:W-:Y:S02]  /*14b20*/  ISETP.GE.AND P2, PT, R9.reuse, 0x81, PT ;  /* 0x000000810900780c */ /* 0x040fe40003f46270 */
[----:B------:R-:W-:Y:S01]  /*14b30*/  LOP3.LUT R16, R16, 0xffffffef, RZ, 0xc0, !PT ;  /* 0xffffffef10107812 */ /* 0x000fe200078ec0ff */
[----:B------:R-:W-:Y:S01]  /*14b40*/  SHFL.IDX PT, R5, R3, RZ, 0x1c1f ;  /* 0x001c1fff03057589 */ /* 0x000fe200000e0000 */
[C---:B------:R-:W-:Y:S02]  /*14b50*/  ISETP.GE.AND P4, PT, R9.reuse, 0x21, PT ;  /* 0x000000210900780c */ /* 0x040fe40003f86270 */
[----:B------:R-:W-:Y:S01]  /*14b60*/  ISETP.GE.AND P3, PT, R9, 0x41, PT ;  /* 0x000000410900780c */ /* 0x000fe20003f66270 */
[----:B------:R-:W-:Y:S06]  /*14b70*/  SHFL.IDX PT, R12, R2, 0x1, 0x1c1f ;  /* 0x003c1f00020c7f89 */ /* 0x000fec00000e0000 */
[----:B------:R-:W-:Y:S01]  /*14b80*/  @P2 LOP3.LUT R16, R16, 0x10, RZ, 0xfc, !PT ;  /* 0x0000001010102812 */ /* 0x000fe200078efcff */
[----:B0-----:R-:W-:-:S02]  /*14b90*/  IMAD.SHL.U32 R14, R10, 0x10, RZ ;  /* 0x000000100a0e7824 */ /* 0x001fc400078e00ff */
[----:B------:R-:W0:Y:S03]  /*14ba0*/  SHFL.IDX PT, R10, R2, RZ, 0x1c1f ;  /* 0x001c1fff020a7589 */ /* 0x000e2600000e0000 */
[----:B------:R-:W-:-:S04]  /*14bb0*/  LOP3.LUT R14, R14, 0x30, RZ, 0xc0, !PT ;  /* 0x000000300e0e7812 */ /* 0x000fc800078ec0ff */
[----:B0-----:R-:W-:-:S05]  /*14bc0*/  IADD3 R10, P1, R14, R10, RZ ;  /* 0x0000000a0e0a7210 */ /* 0x001fca0007f3e0ff */
[----:B------:R-:W-:Y:S01]  /*14bd0*/  IMAD.X R11, RZ, RZ, R5, P1 ;  /* 0x000000ffff0b7224 */ /* 0x000fe200008e0605 */
[----:B------:R-:W-:Y:S01]  /*14be0*/  ISETP.LT.OR P1, PT, R9, 0x1, P0 ;  /* 0x000000010900780c */ /* 0x000fe20000721670 */
[----:B------:R-:W-:-:S12]  /*14bf0*/  IMAD.IADD R5, R17, 0x1, R20 ;  /* 0x0000000111057824 */ /* 0x000fd800078e0214 */
[----:B------:R0:W-:Y:S01]  /*14c00*/  LDGSTS.E.BYPASS.LTC128B.128 [R5+0x6000], desc[UR50][R10.64], !P1 ;  /* 0x060000000a057fae */ /* 0x0001e2000c901d72 */
[----:B------:R-:W-:-:S03]  /*14c10*/  IADD3 R12, P1, R14, R12, RZ ;  /* 0x0000000c0e0c7210 */ /* 0x000fc60007f3e0ff */
[----:B0-----:R-:W0:Y:S02]  /*14c20*/  SHFL.IDX PT, R10, R3, 0x1, 0x1c1f ;  /* 0x003c1f00030a7f89 */ /* 0x001e2400000e0000 */
[----:B0-----:R-:W-:Y:S01]  /*14c30*/  IMAD.X R13, RZ, RZ, R10, P1 ;  /* 0x000000ffff0d7224 */ /* 0x001fe200008e060a */
[----:B------:R-:W-:Y:S01]  /*14c40*/  ISETP.LT.OR P1, PT, R9, 0x21, P0 ;  /* 0x000000210900780c */ /* 0x000fe20000721670 */
[----:B------:R-:W-:Y:S04]  /*14c50*/  SHFL.IDX PT, R10, R3, 0x2, 0x1c1f ;  /* 0x005c1f00030a7f89 */ /* 0x000fe800000e0000 */
[----:B------:R-:W-:Y:S08]  /*14c60*/  SHFL.IDX PT, R3, R3, 0x3, 0x1c1f ;  /* 0x007c1f0003037f89 */ /* 0x000ff000000e0000 */
[----:B------:R0:W-:Y:S04]  /*14c70*/  LDGSTS.E.BYPASS.LTC128B.128 [R5+0x6800], desc[UR50][R12.64], !P1 ;  /* 0x068000000c057fae */ /* 0x0001e8000c901d72 */
[----:B0-----:R-:W0:Y:S04]  /*14c80*/  SHFL.IDX PT, R12, R2, 0x2, 0x1c1f ;  /* 0x005c1f00020c7f89 */ /* 0x001e2800000e0000 */
[----:B------:R-:W1:Y:S01]  /*14c90*/  SHFL.IDX PT, R2, R2, 0x3, 0x1c1f ;  /* 0x007c1f0002027f89 */ /* 0x000e6200000e0000 */
[----:B0-----:R-:W-:-:S05]  /*14ca0*/  IADD3 R12, P1, R14, R12, RZ ;  /* 0x0000000c0e0c7210 */ /* 0x001fca0007f3e0ff */
[----:B------:R-:W-:Y:S01]  /*14cb0*/  IMAD.X R13, RZ, RZ, R10, P1 ;  /* 0x000000ffff0d7224 */ /* 0x000fe200008e060a */
[----:B------:R-:W-:-:S13]  /*14cc0*/  ISETP.LT.OR P1, PT, R9, 0x41, P0 ;  /* 0x000000410900780c */ /* 0x000fda0000721670 */
[----:B------:R-:W-:Y:S01]  /*14cd0*/  LDGSTS.E.BYPASS.LTC128B.128 [R5+0x7000], desc[UR50][R12.64], !P1 ;  /* 0x070000000c057fae */ /* 0x000fe2000c901d72 */
[----:B-1----:R-:W-:-:S05]  /*14ce0*/  IADD3 R2, P1, R14, R2, RZ ;  /* 0x000000020e027210 */ /* 0x002fca0007f3e0ff */
[----:B------:R-:W-:Y:S01]  /*14cf0*/  IMAD.X R3, RZ, RZ, R3, P1 ;  /* 0x000000ffff037224 */ /* 0x000fe200008e0603 */
[----:B------:R-:W-:-:S13]  /*14d00*/  ISETP.LT.OR P1, PT, R9, 0x61, P0 ;  /* 0x000000610900780c */ /* 0x000fda0000721670 */
[----:B------:R0:W-:Y:S01]  /*14d10*/  LDGSTS.E.BYPASS.LTC128B.128 [R5+0x7800], desc[UR50][R2.64], !P1 ;  /* 0x0780000002057fae */ /* 0x0001e2000c901d72 */
[----:B------:R-:W-:-:S03]  /*14d20*/  ISETP.GE.AND P1, PT, R9, 0x61, PT ;  /* 0x000000610900780c */ /* 0x000fc60003f26270 */
[----:B0-----:R0:W1:Y:S04]  /*14d30*/  SHFL.IDX PT, R3, R21, RZ, 0x1c1f ;  /* 0x001c1fff15037589 */ /* 0x00106800000e0000 */
[----:B------:R0:W2:Y:S06]  /*14d40*/  SHFL.IDX PT, R2, R23, RZ, 0x1c1f ;  /* 0x001c1fff17027589 */ /* 0x0000ac00000e0000 */
.L_x_1306:
[----:B------:R-:W3:Y:S01]  /*14d50*/  S2R R10, SR_TID.X ;  /* 0x00000000000a7919 */ /* 0x000ee20000002100 */
[----:B------:R-:W-:Y:S01]  /*14d60*/  ISETP.LT.OR P0, PT, R9, 0x81, P0 ;  /* 0x000000810900780c */ /* 0x000fe20000701670 */
[----:B---3--:R-:W-:-:S05]  /*14d70*/  IMAD.SHL.U32 R10, R10, 0x10, RZ ;  /* 0x000000100a0a7824 */ /* 0x008fca00078e00ff */
[----:B------:R-:W-:-:S04]  /*14d80*/  LOP3.LUT R10, R10, 0x30, RZ, 0xc0, !PT ;  /* 0x000000300a0a7812 */ /* 0x000fc800078ec0ff */
[----:B--2---:R-:W-:-:S05]  /*14d90*/  IADD3 R2, P2, R10, R2, RZ ;  /* 0x000000020a027210 */ /* 0x004fca0007f5e0ff */
[----:B-1----:R-:W-:-:S05]  /*14da0*/  IMAD.X R3, RZ, RZ, R3, P2 ;  /* 0x000000ffff037224 */ /* 0x002fca00010e0603 */
[----:B------:R-:W-:Y:S01]  /*14db0*/  @!PT LDS RZ, [RZ] ;  /* 0x00000000fffff984 */ /* 0x000fe20000000800 */
[----:B------:R-:W-:Y:S01]  /*14dc0*/  @!PT LDS RZ, [RZ] ;  /* 0x00000000fffff984 */ /* 0x000fe20000000800 */
[----:B------:R-:W-:Y:S01]  /*14dd0*/  @!PT LDS RZ, [RZ] ;  /* 0x00000000fffff984 */ /* 0x000fe20000000800 */
[----:B------:R1:W-:Y:S01]  /*14de0*/  LDGSTS.E.BYPASS.LTC128B.128 [R5+0x8000], desc[UR50][R2.64], !P0 ;  /* 0x0800000002057fae */ /* 0x0003e2000c101d72 */
[----:B------:R-:W-:Y:S01]  /*14df0*/  PLOP3.LUT P0, PT, PT, PT, PT, 0x80, 0x0 ;  /* 0x000000000000781c */ /* 0x000fe20003f0f070 */
[----:B------:R-:W-:-:S12]  /*14e00*/  NOP ;  /* 0x0000000000007918 */ /* 0x000fd80000000000 */
.L_x_1218:
[----:B------:R-:W-:Y:S02]  /*14e10*/  PLOP3.LUT P2, PT, P2, P0, PT, 0xa2, 0x0 ;  /* 0x000000000000781c */ /* 0x000fe40001741472 */
[----:B------:R-:W-:-:S08]  /*14e20*/  @P0 R2UR P2, UR4, R0 ;  /* 0x00000000000402ca */ /* 0x000fd00000040000 */
[----:B------:R-:W-:-:S05]  /*14e30*/  @P0 PLOP3.LUT P0, PT, P2, PT, PT, 0x80, 0x0 ;  /* 0x000000000000081c */ /* 0x000fca000170f070 */
[----:B------:R-:W-:Y:S01]  /*14e40*/  @!P2 SYNCS.ARRIVE.TRANS64.RED.A0T1 RZ, [UR4+0x13270], RZ ;  /* 0x013270ffffffa9a7 */ /* 0x000fe20008200404 */
[----:B------:R-:W-:Y:S07]  /*14e50*/  @!P2 ARRIVES.LDGSTSBAR.64.TRANSCNT [UR4+0x13270] ;  /* 0x01327000ff00a9b0 */ /* 0x000fee0008000a84 */
[----:B------:R-:W-:Y:S05]  /*14e60*/  @P0 BRA.U.ANY `(.L_x_1218) ;  /* 0xfffffffd00e80947 */ /* 0x000fea000393ffff */
[----:B------:R-:W-:Y:S01]  /*14e70*/  NOP ;  /* 0x0000000000007918 */ /* 0x000fe20000000000 */
[----:B-1----:R-:W-:-:S05]  /*14e80*/  IMAD.U32 R2, RZ, RZ, UR43 ;  /* 0x0000002bff027e24 */ /* 0x002fca000f8e00ff */
[----:B------:R-:W-:-:S13]  /*14e90*/  ISETP.NE.AND P6, PT, R2, 0x3, PT ;  /* 0x000000030200780c */ /* 0x000fda0003fc5270 */
[----:B------:R-:W-:Y:S05]  /*14ea0*/  @!P6 BRA `(.L_x_1219) ;  /* 0x000000000004e947 */ /* 0x000fea0003800000 */
[----:B------:R-:W-:Y:S01]  /*14eb0*/  BPT.TRAP 0x1 ;  /* 0x000000040000795c */ /* 0x000fe20000300000 */
.L_x_1219:
[----:B------:R1:W-:Y:S01]  /*14ec0*/  SYNCS.ARRIVE.TRANS64.A1T0 RZ, [R0+URZ+0x13270], RZ ;  /* 0x013270ff00ff79a7 */ /* 0x0003e2000810003f */
[----:B------:R-:W-:Y:S05]  /*14ed0*/  @!P6 BRA `(.L_x_1220) ;  /* 0x000000000004e947 */ /* 0x000fea0003800000 */
[----:B------:R-:W-:Y:S01]  /*14ee0*/  BPT.TRAP 0x1 ;  /* 0x000000040000795c */ /* 0x000fe20000300000 */
.L_x_1220:
[----:B------:R-:W2:Y:S01]  /*14ef0*/  LDL R2, [R1+0x28] ;  /* 0x0000280001027983 */ /* 0x000ea20000100800 */
[----:B------:R-:W-:Y:S01]  /*14f00*/  BSSY B0, `(.L_x_1221) ;  /* 0x0000003000007945 */ /* 0x000fe20003800000 */
[----:B--2---:R-:W2:Y:S03]  /*14f10*/  SYNCS.PHASECHK.TRANS64.TRYWAIT P0, [R0+URZ+0x13240], R2 ;  /* 0x01324002000075a7 */ /* 0x004ea6000800017f */
[----:B--2---:R-:W-:Y:S05]  /*14f20*/  @!P0 BRA `(.L_x_1222) ;  /* 0x0000004800308947 */ /* 0x004fea0003800000 */
.L_x_1307:
[----:B------:R-:W-:Y:S05]  /*14f30*/  BSYNC B0 ;  /* 0x0000000000007941 */ /* 0x000fea0003800000 */
.L_x_1221:
[----:B------:R-:W3:Y:S01]  /*14f40*/  LDL.LU R11, [R1+0x4] ;  /* 0x00000400010b7983 */ /* 0x000ee20000300800 */
[----:B------:R-:W-:Y:S01]  /*14f50*/  ULDC.64 UR4, c[0x0][0x300] ;  /* 0x0000c00000047ab9 */ /* 0x000fe20000000a00 */
[----:B------:R-:W-:Y:S02]  /*14f60*/  ULDC.64 UR6, c[0x0][0x310] ;  /* 0x0000c40000067ab9 */ /* 0x000fe40000000a00 */
[----:B------:R-:W4:Y:S01]  /*14f70*/  LDL R10, [R1+0x10] ;  /* 0x00001000010a7983 */ /* 0x000f220000100800 */
[----:B------:R-:W-:Y:S02]  /*14f80*/  IMAD R9, R29, UR4, RZ ;  /* 0x000000041d097c24 */ /* 0x000fe4000f8e02ff */
[----:B--2---:R-:W-:-:S04]  /*14f90*/  IMAD.WIDE.U32 R2, R7, UR4, RZ ;  /* 0x0000000407027c25 */ /* 0x004fc8000f8e00ff */
[----:B------:R-:W-:-:S04]  /*14fa0*/  IMAD R9, R7, UR5, R9 ;  /* 0x0000000507097c24 */ /* 0x000fc8000f8e0209 */
[----:B------:R-:W-:Y:S02]  /*14fb0*/  IMAD.IADD R3, R3, 0x1, R9 ;  /* 0x0000000103037824 */ /* 0x000fe400078e0209 */
[----:B------:R-:W-:Y:S02]  /*14fc0*/  IMAD R9, R25, UR4, RZ ;  /* 0x0000000419097c24 */ /* 0x000fe4000f8e02ff */
[----:B------:R-:W-:-:S04]  /*14fd0*/  IMAD.WIDE.U32 R2, R6, UR6, R2 ;  /* 0x0000000606027c25 */ /* 0x000fc8000f8e0002 */
[----:B------:R-:W-:Y:S02]  /*14fe0*/  IMAD R9, R8, UR5, R9 ;  /* 0x0000000508097c24 */ /* 0x000fe4000f8e0209 */
[----:B---3--:R-:W-:-:S04]  /*14ff0*/  IMAD R7, R11, UR6, RZ ;  /* 0x000000060b077c24 */ /* 0x008fc8000f8e02ff */
[----:B------:R-:W-:Y:S02]  /*15000*/  IMAD R7, R6, UR7, R7 ;  /* 0x0000000706077c24 */ /* 0x000fe4000f8e0207 */
[----:B------:R-:W-:Y:S02]  /*15010*/  IMAD.MOV.U32 R6, RZ, RZ, R2 ;  /* 0x000000ffff067224 */ /* 0x000fe400078e0002 */
[----:B------:R-:W-:Y:S02]  /*15020*/  IMAD.IADD R7, R3, 0x1, R7 ;  /* 0x0000000103077824 */ /* 0x000fe400078e0207 */
        /* <DEDUP_REMOVED lines=8> */
[----:B----4-:R-:W-:Y:S01]  /*150b0*/  IMAD R8, R10, UR4, RZ ;  /* 0x000000040a087c24 */ /* 0x010fe2000f8e02ff */
[----:B------:R-:W-:Y:S01]  /*150c0*/  IADD3 R6, P0, R6, UR6, RZ ;  /* 0x0000000606067c10 */ /* 0x000fe2000ff1e0ff */
[----:B------:R-:W-:Y:S02]  /*150d0*/  IMAD.IADD R3, R3, 0x1, R9 ;  /* 0x0000000103037824 */ /* 0x000fe400078e0209 */
[C---:B------:R-:W-:Y:S02]  /*150e0*/  IMAD R8, R26.reuse, UR5, R8 ;  /* 0x000000051a087c24 */ /* 0x040fe4000f8e0208 */
        /* <DEDUP_REMOVED lines=8> */
[----:B------:R-:W-:Y:S04]  /*15170*/  SHFL.IDX PT, R2, R4, RZ, 0x1c1f ;  /* 0x001c1fff04027589 */ /* 0x000fe800000e0000 */
        /* <DEDUP_REMOVED lines=10> */
[----:B------:R2:W-:Y:S04]  /*15220*/  @P5 LDGSTS.E.BYPASS.LTC128B.128 [R5+0xe000], desc[UR50][R2.64], !P2 ;  /* 0x0e00000002055fae */ /* 0x0005e8000d101d72 */
[----:B--2---:R-:W2:Y:S04]  /*15230*/  SHFL.IDX PT, R3, R6, 0x1, 0x1c1f ;  /* 0x003c1f0006037f89 */ /* 0x004ea800000e0000 */
[----:B------:R-:W3:Y:S01]  /*15240*/  SHFL.IDX PT, R2, R4, 0x1, 0x1c1f ;  /* 0x003c1f0004027f89 */ /* 0x000ee200000e0000 */
[----:B--2---:R-:W-:-:S05]  /*15250*/  @P4 IADD3 R3, P0, R8, R3, RZ ;  /* 0x0000000308034210 */ /* 0x004fca0007f1e0ff */
[----:B---3--:R-:W-:-:S05]  /*15260*/  @P4 IMAD.X R2, RZ, RZ, R2, P0 ;  /* 0x000000ffff024224 */ /* 0x008fca00000e0602 */
        /* <DEDUP_REMOVED lines=9> */
[----:B---3--:R-:W-:-:S05]  /*15300*/  @P3 IMAD.X R2, RZ, RZ, R2, P0 ;  /* 0x000000ffff023224 */ /* 0x008fca00000e0602 */
[----:B------:R-:W-:-:S04]  /*15310*/  @P3 LOP3.LUT R3, R3, R2, RZ, 0x3c, !PT ;  /* 0x0000000203033212 */ /* 0x000fc800078e3cff */
[----:B------:R-:W-:-:S04]  /*15320*/  @P3 LOP3.LUT R2, R3, R2, RZ, 0x3c, !PT ;  /* 0x0000000203023212 */ /* 0x000fc800078e3cff */
[----:B------:R-:W-:-:S05]  /*15330*/  @P3 LOP3.LUT R3, R3, R2, RZ, 0x3c, !PT ;  /* 0x0000000203033212 */ /* 0x000fca00078e3cff */
[----:B------:R4:W-:Y:S02]  /*15340*/  @P3 LDGSTS.E.BYPASS.LTC128B.128 [R5+0xf000], desc[UR50][R2.64], !P2 ;  /* 0x0f00000002053fae */ /* 0x0009e4000d101d72 */
[----:B----4-:R-:W-:-:S05]  /*15350*/  @P1 IADD3 R2, P0, R8, R6, RZ ;  /* 0x0000000608021210 */ /* 0x010fca0007f1e0ff */
[----:B-----5:R-:W-:-:S05]  /*15360*/  @P1 IMAD.X R3, RZ, RZ, R4, P0 ;  /* 0x000000ffff031224 */ /* 0x020fca00000e0604 */
[----:B------:R2:W-:Y:S04]  /*15370*/  @P1 LDGSTS.E.BYPASS.LTC128B.128 [R5+0xf800], desc[UR50][R2.64], !P2 ;  /* 0x0f80000002051fae */ /* 0x0005e8000d101d72 */
[----:B--2---:R2:W3:Y:S02]  /*15380*/  SHFL.IDX PT, R2, R9, RZ, 0x1c1f ;  /* 0x001c1fff09027589 */ /* 0x0044e400000e0000 */
.L_x_1319:
[----:B------:R-:W-:Y:S01]  /*15390*/  LOP3.LUT P0, RZ, R16, 0x10, RZ, 0xc0, !PT ;  /* 0x0000001010ff7812 */ /* 0x000fe2000780c0ff */
[----:B------:R-:W-:-:S12]  /*153a0*/  BSSY B0, `(.L_x_1224) ;  /* 0x000000d000007945 */ /* 0x000fd80003800000 */
[----:B------:R-:W-:Y:S05]  /*153b0*/  @!P0 BRA `(.L_x_1225) ;  /* 0x00000000002c8947 */ /* 0x000fea0003800000 */
[----:B------:R-:W4:Y:S01]  /*153c0*/  S2R R3, SR_TID.X ;  /* 0x0000000000037919 */ /* 0x000f220000002100 */
[----:B------:R-:W5:Y:S01]  /*153d0*/  LDC R4, c[0x0][0x2f4] ;  /* 0x0000bd00ff047b82 */ /* 0x000f620000000800 */
[----:B----4-:R-:W-:-:S05]  /*153e0*/  IMAD.SHL.U32 R3, R3, 0x10, RZ ;  /* 0x0000001003037824 */ /* 0x010fca00078e00ff */
[----:B------:R-:W-:-:S04]  /*153f0*/  LOP3.LUT R3, R3, 0x30, RZ, 0xc0, !PT ;  /* 0x0000003003037812 */ /* 0x000fc800078ec0ff */
[C---:B-----5:R-:W-:Y:S02]  /*15400*/  ISETP.GE.AND P1, PT, R3.reuse, R4, PT ;  /* 0x000000040300720c */ /* 0x060fe40003f26270 */
[----:B---3--:R-:W-:-:S05]  /*15410*/  IADD3 R2, P0, R3, R2, RZ ;  /* 0x0000000203027210 */ /* 0x008fca0007f1e0ff */
[----:B------:R-:W-:-:S06]  /*15420*/  IMAD.X R3, RZ, RZ, R7, P0 ;  /* 0x000000ffff037224 */ /* 0x000fcc00000e0607 */
[----:B------:R-:W-:Y:S01]  /*15430*/  @!PT LDS RZ, [RZ] ;  /* 0x00000000fffff984 */ /* 0x000fe20000000800 */
[----:B------:R-:W-:Y:S01]  /*15440*/  @!PT LDS RZ, [RZ] ;  /* 0x00000000fffff984 */ /* 0x000fe20000000800 */
[----:B------:R-:W-:Y:S01]  /*15450*/  @!PT LDS RZ, [RZ] ;  /* 0x00000000fffff984 */ /* 0x000fe20000000800 */
[----:B------:R4:W-:Y:S02]  /*15460*/  LDGSTS.E.BYPASS.LTC128B.128 [R5+0x10000], desc[UR50][R2.64], !P1 ;  /* 0x1000000002057fae */ /* 0x0009e4000c901d72 */
.L_x_1225:
[----:B------:R-:W-:Y:S05]  /*15470*/  BSYNC B0 ;  /* 0x0000000000007941 */ /* 0x000fea0003800000 */
.L_x_1224:
[----:B------:R-:W-:Y:S01]  /*15480*/  NOP ;  /* 0x0000000000007918 */ /* 0x000fe20000000000 */
[----:B------:R-:W-:-:S13]  /*15490*/  PLOP3.LUT P0, PT, PT, PT, PT, 0x80, 0x0 ;  /* 0x000000000000781c */ /* 0x000fda0003f0f070 */
.L_x_1226:
[----:B------:R-:W-:Y:S02]  /*154a0*/  PLOP3.LUT P1, PT, P1, P0, PT, 0xa2, 0x0 ;  /* 0x000000000000781c */ /* 0x000fe40000f21472 */
[----:B------:R-:W-:-:S08]  /*154b0*/  @P0 R2UR P1, UR4, R0 ;  /* 0x00000000000402ca */ /* 0x000fd00000020000 */
[----:B------:R-:W-:-:S05]  /*154c0*/  @P0 PLOP3.LUT P0, PT, P1, PT, PT, 0x80, 0x0 ;  /* 0x000000000000081c */ /* 0x000fca0000f0f070 */
[----:B------:R-:W-:Y:S01]  /*154d0*/  @!P1 SYNCS.ARRIVE.TRANS64.RED.A0T1 RZ, [UR4+0x13230], RZ ;  /* 0x013230ffffff99a7 */ /* 0x000fe20008200404 */
[----:B------:R-:W-:Y:S07]  /*154e0*/  @!P1 ARRIVES.LDGSTSBAR.64.TRANSCNT [UR4+0x13230] ;  /* 0x01323000ff0099b0 */ /* 0x000fee0008000a84 */
[----:B------:R-:W-:Y:S05]  /*154f0*/  @P0 BRA.U.ANY `(.L_x_1226) ;  /* 0xfffffffd00e80947 */ /* 0x000fea000393ffff */
[----:B------:R-:W-:Y:S01]  /*15500*/  NOP ;  /* 0x0000000000007918 */ /* 0x000fe20000000000 */
[----:B---34-:R-:W-:-:S05]  /*15510*/  IMAD.U32 R2, RZ, RZ, UR43 ;  /* 0x0000002bff027e24 */ /* 0x018fca000f8e00ff */
[----:B------:R-:W-:-:S13]  /*15520*/  ISETP.NE.AND P2, PT, R2, 0x3, PT ;  /* 0x000000030200780c */ /* 0x000fda0003f45270 */
[----:B------:R-:W-:Y:S05]  /*15530*/  @!P2 BRA `(.L_x_1227) ;  /* 0x000000000004a947 */ /* 0x000fea0003800000 */
[----:B------:R-:W-:Y:S01]  /*15540*/  BPT.TRAP 0x1 ;  /* 0x000000040000795c */ /* 0x000fe20000300000 */
.L_x_1227:
[----:B------:R3:W-:Y:S02]  /*15550*/  SYNCS.ARRIVE.TRANS64.A1T0 RZ, [R0+URZ+0x13230], RZ ;  /* 0x013230ff00ff79a7 */ /* 0x0007e4000810003f */
[----:B------:R-:W-:Y:S05]  /*15560*/  WARPSYNC.ALL ;  /* 0x0000000000007948 */ /* 0x000fea0003800000 */
[----:B-1-3--:R-:W-:Y:S01]  /*15570*/  SHF.R.S32.HI R0, RZ, 0x1f, R22 ;  /* 0x0000001fff007819 */ /* 0x00afe20000011416 */
[----:B------:R-:W-:Y:S01]  /*15580*/  ULDC.64 UR4, c[0x0][0x298] ;  /* 0x0000a60000047ab9 */ /* 0x000fe20000000a00 */
[----:B------:R-:W-:Y:S01]  /*15590*/  BSSY B6, `(.L_x_1228) ;  /* 0x0000019000067945 */ /* 0x000fe20003800000 */
[----:B------:R-:W-:-:S04]  /*155a0*/  IMAD.WIDE.U32 R18, R22, UR4, RZ ;  /* 0x0000000416127c25 */ /* 0x000fc8000f8e00ff */
[----:B------:R-:W-:Y:S02]  /*155b0*/  IMAD R3, R0, UR4, RZ ;  /* 0x0000000400037c24 */ /* 0x000fe4000f8e02ff */
[----:B------:R-:W-:Y:S01]  /*155c0*/  VIADD R0, R17, 0xb000 ;  /* 0x0000b00011007836 */ /* 0x000fe20000000000 */
[----:B------:R-:W-:Y:S04]  /*155d0*/  BAR.SYNC.DEFER_BLOCKING 0x8, 0x200 ;  /* 0x0208000000007b1d */ /* 0x000fe80000010000 */
[----:B------:R-:W-:Y:S01]  /*155e0*/  LOP3.LUT P0, RZ, R0, 0x1bf, RZ, 0xc0, !PT ;  /* 0x000001bf00ff7812 */ /* 0x000fe2000780c0ff */
[----:B------:R-:W-:-:S04]  /*155f0*/  IMAD R0, R22, UR5, R3 ;  /* 0x0000000516007c24 */ /* 0x000fc8000f8e0203 */
[----:B------:R-:W-:-:S08]  /*15600*/  IMAD.IADD R22, R19, 0x1, R0 ;  /* 0x0000000113167824 */ /* 0x000fd000078e0200 */
        /* <DEDUP_REMOVED lines=15> */
[----:B0-----:R-:W-:-:S07]  /*15700*/  LEPC R20, `(.L_x_1229) ;  /* 0x000000001014794e */ /* 0x001fce0000000000 */
[----:B-12---:R-:W-:Y:S05]  /*15710*/  CALL.ABS.NOINC R2 ;  /* 0x0000000002007343 */ /* 0x006fea0003c00000 */
.L_x_1229:
[----:B------:R-:W-:Y:S05]  /*15720*/  BSYNC B6 ;  /* 0x0000000000067941 */ /* 0x000fea0003800000 */
.L_x_1228:
[----:B------:R-:W3:Y:S01]  /*15730*/  LDL R20, [R1+0x10] ;  /* 0x0000100001147983 */ /* 0x000ee20000100800 */
[----:B------:R-:W-:Y:S01]  /*15740*/  IMAD.MOV.U32 R2, RZ, RZ, R18 ;  /* 0x000000ffff027224 */ /* 0x000fe200078e0012 */
[----:B------:R-:W-:Y:S01]  /*15750*/  ULDC.64 UR4, c[0x0][0x2d8] ;  /* 0x0000b60000047ab9 */ /* 0x000fe20000000a00 */
[----:B------:R-:W-:Y:S01]  /*15760*/  UISETP.NE.AND UP0, UPT, UR46, URZ, UPT ;  /* 0x0000003f2e00728c */ /* 0x000fe2000bf05270 */
[----:B------:R1:W5:Y:S01]  /*15770*/  LDL R18, [R1+0x2c] ;  /* 0x00002c0001127983 */ /* 0x0003620000100800 */
[----:B------:R-:W-:Y:S01]  /*15780*/  LOP3.LUT P6, RZ, R16, 0x20, RZ, 0xc0, !PT ;  /* 0x0000002010ff7812 */ /* 0x000fe200078cc0ff */
[----:B------:R-:W-:Y:S01]  /*15790*/  IMAD.MOV.U32 R3, RZ, RZ, R22 ;  /* 0x000000ffff037224 */ /* 0x000fe200078e0016 */
[----:B--2---:R-:W2:Y:S01]  /*157a0*/  LDC R9, c[0x0][0x448] ;  /* 0x00011200ff097b82 */ /* 0x004ea20000000800 */
[----:B------:R-:W-:Y:S01]  /*157b0*/  ULDC.64 UR6, c[0x0][0x2c8] ;  /* 0x0000b20000067ab9 */ /* 0x000fe20000000a00 */
[----:B------:R-:W-:Y:S01]  /*157c0*/  PLOP3.LUT P0, PT, PT, PT, UP0, 0x80, 0x0 ;  /* 0x000000000000781c */ /* 0x000fe20003f0f008 */
[----:B------:R-:W-:Y:S01]  /*157d0*/  IMAD.WIDE.U32 R2, R26, UR4, R2 ;  /* 0x000000041a027c25 */ /* 0x000fe2000f8e0002 */
[----:B------:R-:W-:Y:S01]  /*157e0*/  SEL R4, R27, RZ, !P6 ;  /* 0x000000ff1b047207 */ /* 0x000fe20007000000 */
[----:B------:R-:W-:Y:S01]  /*157f0*/  ULDC.64 UR8, c[0x0][0x280] ;  /* 0x0000a00000087ab9 */ /* 0x000fe20000000a00 */
[----:B------:R-:W-:Y:S01]  /*15800*/  PLOP3.LUT P1, PT, PT, PT, UP0, 0x80, 0x0 ;  /* 0x000000000000781c */ /* 0x000fe20003f2f008 */
[----:B------:R-:W-:Y:S01]  /*15810*/  @UP0 ULDC UR10, c[0x0][0x44c] ;  /* 0x00011300000a0ab9 */ /* 0x000fe20000000800 */
[----:B---3--:R-:W-:-:S02]  /*15820*/  IMAD R0, R20, UR4, RZ ;  /* 0x0000000414007c24 */ /* 0x008fc4000f8e02ff */
[----:B------:R-:W0:Y:S02]  /*15830*/  S2R R20, SR_TID.X ;  /* 0x0000000000147919 */ /* 0x000e240000002100 */
[----:B------:R-:W-:Y:S01]  /*15840*/  IMAD R5, R26, UR5, R0 ;  /* 0x000000051a057c24 */ /* 0x000fe2000f8e0200 */
[----:B------:R-:W-:Y:S01]  /*15850*/  SHF.R.S32.HI R0, RZ, 0x1f, R27 ;  /* 0x0000001fff007819 */ /* 0x000fe2000001141b */
[----:B------:R-:W-:Y:S02]  /*15860*/  ULDC.64 UR4, c[0x0][0x2e0] ;  /* 0x0000b80000047ab9 */ /* 0x000fe40000000a00 */
[----:B------:R-:W-:Y:S01]  /*15870*/  IMAD.IADD R3, R3, 0x1, R5 ;  /* 0x0000000103037824 */ /* 0x000fe200078e0205 */
[----:B------:R-:W-:Y:S01]  /*15880*/  SEL R0, R0, RZ, !P6 ;  /* 0x000000ff00007207 */ /* 0x000fe20007000000 */
[----:B------:R-:W-:-:S04]  /*15890*/  IMAD.WIDE.U32 R2, R4, UR4, R2 ;  /* 0x0000000404027c25 */ /* 0x000fc8000f8e0002 */
[----:B------:R-:W-:Y:S01]  /*158a0*/  IMAD R0, R0, UR4, RZ ;  /* 0x0000000400007c24 */ /* 0x000fe2000f8e02ff */
[----:B------:R-:W-:-:S03]  /*158b0*/  @UP0 ULDC UR4, c[0x0][0x44c] ;  /* 0x0001130000040ab9 */ /* 0x000fc60000000800 */
[----:B------:R-:W-:-:S04]  /*158c0*/  IMAD R0, R4, UR5, R0 ;  /* 0x0000000504007c24 */ /* 0x000fc8000f8e0200 */
[----:B------:R-:W-:Y:S01]  /*158d0*/  IMAD.IADD R3, R3, 0x1, R0 ;  /* 0x0000000103037824 */ /* 0x000fe200078e0200 */
[C---:B0-----:R-:W-:Y:S01]  /*158e0*/  LOP3.LUT R21, R20.reuse, 0x7f, RZ, 0xc0, !PT ;  /* 0x0000007f14157812 */ /* 0x041fe200078ec0ff */
[----:B------:R-:W-:-:S03]  /*158f0*/  IMAD.SHL.U32 R20, R20, 0x20, RZ ;  /* 0x0000002014147824 */ /* 0x000fc600078e00ff */
[----:B------:R-:W-:-:S04]  /*15900*/  SHF.R.U32.HI R21, RZ, 0x2, R21 ;  /* 0x00000002ff157819 */ /* 0x000fc80000011615 */
[----:B------:R-:W-:-:S05]  /*15910*/  LOP3.LUT R20, R21, 0x60, R20, 0xf8, !PT ;  /* 0x0000006015147812 */ /* 0x000fca00078ef814 */
[----:B------:R-:W-:-:S04]  /*15920*/  VIADD R6, R20, UR39 ;  /* 0x0000002714067c36 */ /* 0x000fc80008000000 */
[----:B------:R-:W-:Y:S01]  /*15930*/  @P0 IMAD.HI.U32 R0, R6, UR4, RZ ;  /* 0x0000000406000c27 */ /* 0x000fe2000f8e00ff */
[----:B------:R-:W-:-:S03]  /*15940*/  @UP0 ULDC UR4, c[0x0][0x450] ;  /* 0x0001140000040ab9 */ /* 0x000fc60000000800 */
[----:B------:R-:W-:Y:S01]  /*15950*/  IMAD.MOV.U32 R4, RZ, RZ, R6 ;  /* 0x000000ffff047224 */ /* 0x000fe200078e0006 */
[----:B------:R-:W-:Y:S01]  /*15960*/  @P1 SHF.R.U32.HI R4, RZ, UR4, R0 ;  /* 0x00000004ff041c19 */ /* 0x000fe20008011600 */
[----:B------:R-:W-:-:S03]  /*15970*/  ULDC.64 UR4, c[0x0][0x2d0] ;  /* 0x0000b40000047ab9 */ /* 0x000fc60000000a00 */
[----:B------:R-:W-:-:S05]  /*15980*/  SHF.R.S32.HI R0, RZ, 0x1f, R4 ;  /* 0x0000001fff007819 */ /* 0x000fca0000011404 */
[----:B------:R-:W-:-:S04]  /*15990*/  IMAD R0, R0, UR4, RZ ;  /* 0x0000000400007c24 */ /* 0x000fc8000f8e02ff */
[C---:B------:R-:W-:Y:S02]  /*159a0*/  IMAD R7, R4.reuse, UR5, R0 ;  /* 0x0000000504077c24 */ /* 0x040fe4000f8e0200 */
[----:B------:R-:W-:Y:S02]  /*159b0*/  IMAD.MOV R0, RZ, RZ, -R4 ;  /* 0x000000ffff007224 */ /* 0x000fe400078e0a04 */
[----:B------:R-:W-:-:S04]  /*159c0*/  IMAD.WIDE.U32 R4, R4, UR4, R2 ;  /* 0x0000000404047c25 */ /* 0x000fc8000f8e0002 */
[----:B--2---:R-:W-:Y:S02]  /*159d0*/  IMAD R0, R9, R0, R6 ;  /* 0x0000000009007224 */ /* 0x004fe400078e0206 */
[----:B------:R-:W-:-:S03]  /*159e0*/  IMAD.IADD R5, R5, 0x1, R7 ;  /* 0x0000000105057824 */ /* 0x000fc600078e0207 */
[----:B------:R-:W-:Y:S01]  /*159f0*/  SHF.R.S32.HI R7, RZ, 0x1f, R0 ;  /* 0x0000001fff077819 */ /* 0x000fe20000011400 */
[----:B------:R-:W-:-:S04]  /*15a00*/  IMAD.WIDE.U32 R4, R0, UR6, R4 ;  /* 0x0000000600047c25 */ /* 0x000fc8000f8e0004 */
[----:B------:R-:W-:-:S04]  /*15a10*/  IMAD R7, R7, UR6, RZ ;  /* 0x0000000607077c24 */ /* 0x000fc8000f8e02ff */
[----:B------:R-:W-:Y:S01]  /*15a20*/  IMAD R7, R0, UR7, R7 ;  /* 0x0000000700077c24 */ /* 0x000fe2000f8e0207 */
[----:B------:R-:W-:-:S04]  /*15a30*/  IADD3 R0, P0, R4, UR8, RZ ;  /* 0x0000000804007c10 */ /* 0x000fc8000ff1e0ff */
[----:B------:R-:W-:Y:S02]  /*15a40*/  IADD3.X R4, R5, UR9, R7, P0, !PT ;  /* 0x0000000905047c10 */ /* 0x000fe400087fe407 */
[----:B------:R-:W-:Y:S02]  /*15a50*/  PLOP3.LUT P0, PT, PT, PT, UP0, 0x80, 0x0 ;  /* 0x000000000000781c */ /* 0x000fe40003f0f008 */
[----:B------:R-:W-:Y:S01]  /*15a60*/  PLOP3.LUT P1, PT, PT, PT, UP0, 0x80, 0x0 ;  /* 0x000000000000781c */ /* 0x000fe20003f2f008 */
[----:B------:R-:W-:Y:S01]  /*15a70*/  VIADD R5, R6, 0x80 ;  /* 0x0000008006057836 */ /* 0x000fe20000000000 */
[----:B------:R-:W0:Y:S03]  /*15a80*/  S2R R20, SR_TID.X ;  /* 0x0000000000147919 */ /* 0x000e260000002100 */
[----:B------:R-:W-:-:S06]  /*15a90*/  IMAD.MOV.U32 R6, RZ, RZ, R5 ;  /* 0x000000ffff067224 */ /* 0x000fcc00078e0005 */
[----:B------:R-:W-:Y:S01]  /*15aa0*/  @P0 IMAD.HI.U32 R7, R5, UR10, RZ ;  /* 0x0000000a05070c27 */ /* 0x000fe2000f8e00ff */
[----:B------:R-:W-:-:S04]  /*15ab0*/  @UP0 ULDC UR10, c[0x0][0x450] ;  /* 0x00011400000a0ab9 */ /* 0x000fc80000000800 */
[----:B------:R-:W-:-:S05]  /*15ac0*/  @P1 SHF.R.U32.HI R6, RZ, UR10, R7 ;  /* 0x0000000aff061c19 */ /* 0x000fca0008011607 */
[----:B------:R-:W-:-:S04]  /*15ad0*/  IMAD.MOV R7, RZ, RZ, -R6 ;  /* 0x000000ffff077224 */ /* 0x000fc800078e0a06 */
[----:B------:R-:W-:Y:S01]  /*15ae0*/  IMAD R5, R9, R7, R5 ;  /* 0x0000000709057224 */ /* 0x000fe200078e0205 */
[----:B------:R-:W-:Y:S01]  /*15af0*/  SHF.R.S32.HI R7, RZ, 0x1f, R6 ;  /* 0x0000001fff077819 */ /* 0x000fe20000011406 */
[----:B------:R-:W-:-:S04]  /*15b00*/  IMAD.WIDE.U32 R2, R6, UR4, R2 ;  /* 0x0000000406027c25 */ /* 0x000fc8000f8e0002 */
[----:B------:R-:W-:Y:S01]  /*15b10*/  IMAD R7, R7, UR4, RZ ;  /* 0x0000000407077c24 */ /* 0x000fe2000f8e02ff */
[----:B------:R-:W-:-:S03]  /*15b20*/  ULDC UR4, c[0x0][0x2b8] ;  /* 0x0000ae0000047ab9 */ /* 0x000fc60000000800 */
[----:B------:R-:W-:Y:S01]  /*15b30*/  IMAD R7, R6, UR5, R7 ;  /* 0x0000000506077c24 */ /* 0x000fe2000f8e0207 */
[----:B------:R-:W-:-:S03]  /*15b40*/  SHF.R.S32.HI R6, RZ, 0x1f, R5 ;  /* 0x0000001fff067819 */ /* 0x000fc60000011405 */
        /* <DEDUP_REMOVED lines=12> */
[----:B-1----:R-:W-:Y:S06]  /*15c10*/  BRA.DIV UR4, `(.L_x_1230) ;  /* 0x0000004204a07947 */ /* 0x002fec000b800000 */
[----:B------:R-:W0:Y:S01]  /*15c20*/  SHFL.IDX PT, R3, R0, RZ, 0x1c1f ;  /* 0x001c1fff00037589 */ /* 0x000e2200000e0000 */
[----:B------:R-:W-:Y:S02]  /*15c30*/  IMAD R7, R9, UR37, RZ ;  /* 0x0000002509077c24 */ /* 0x000fe4000f8e02ff */
[----:B------:R-:W-:Y:S01]  /*15c40*/  VIADD R6, R20, UR39 ;  /* 0x0000002714067c36 */ /* 0x000fe20008000000 */
[----:B------:R-:W1:Y:S04]  /*15c50*/  SHFL.IDX PT, R2, R4, RZ, 0x1c1f ;  /* 0x001c1fff04027589 */ /* 0x000e6800000e0000 */
[----:B------:R-:W-:-:S13]  /*15c60*/  ISETP.GE.AND P2, PT, R6, R7, PT ;  /* 0x000000070600720c */ /* 0x000fda0003f46270 */
[----:B0-----:R-:W-:-:S05]  /*15c70*/  @!P2 IADD3 R3, P1, R19, R3, RZ ;  /* 0x000000031303a210 */ /* 0x001fca0007f3e0ff */
[----:B-1----:R-:W-:-:S05]  /*15c80*/  @!P2 IMAD.X R2, RZ, RZ, R2, P1 ;  /* 0x000000ffff02a224 */ /* 0x002fca00008e0602 */
[----:B------:R-:W-:-:S04]  /*15c90*/  @!P2 LOP3.LUT R3, R3, R2, RZ, 0x3c, !PT ;  /* 0x000000020303a212 */ /* 0x000fc800078e3cff */
[----:B------:R-:W-:-:S04]  /*15ca0*/  @!P2 LOP3.LUT R2, R3, R2, RZ, 0x3c, !PT ;  /* 0x000000020302a212 */ /* 0x000fc800078e3cff */
[----:B------:R-:W-:-:S05]  /*15cb0*/  @!P2 LOP3.LUT R3, R3, R2, RZ, 0x3c, !PT ;  /* 0x000000020303a212 */ /* 0x000fca00078e3cff */
[----:B------:R-:W-:Y:S01]  /*15cc0*/  @!PT LDS RZ, [RZ] ;  /* 0x00000000fffff984 */ /* 0x000fe20000000800 */
        /* <DEDUP_REMOVED lines=38> */
[----:B------:R0:W-:Y:S04]  /*15f30*/  @!P2 LDGSTS.E.BYPASS.LTC128B.128 [R18+0xd000], desc[UR50][R2.64], !P0 ;  /* 0x0d0000000212afae */ /* 0x0001e8000c101d72 */
[----:B0-----:R0:W1:Y:S02]  /*15f40*/  SHFL.IDX PT, R2, R5, 0x1, 0x1c1f ;  /* 0x003c1f0005027f89 */ /* 0x00106400000e0000 */
.L_x_1332:
[----:B------:R-:W-:-:S05]  /*15f50*/  VIADD R6, R6, 0xa0 ;  /* 0x000000a006067836 */ /* 0x000fca0000000000 */
[----:B------:R-:W-:-:S13]  /*15f60*/  ISETP.GE.AND P1, PT, R6, R7, PT ;  /* 0x000000070600720c */ /* 0x000fda0003f26270 */
[----:B-1----:R-:W-:-:S05]  /*15f70*/  @!P1 IADD3 R2, P2, R19, R2, RZ ;  /* 0x0000000213029210 */ /* 0x002fca0007f5e0ff */
[----:B------:R-:W-:-:S05]  /*15f80*/  @!P1 IMAD.X R3, RZ, RZ, R8, P2 ;  /* 0x000000ffff039224 */ /* 0x000fca00010e0608 */
[----:B------:R-:W-:Y:S01]  /*15f90*/  @!PT LDS RZ, [RZ] ;  /* 0x00000000fffff984 */ /* 0x000fe20000000800 */
[----:B------:R-:W-:Y:S01]  /*15fa0*/  @!PT LDS RZ, [RZ] ;  /* 0x00000000fffff984 */ /* 0x000fe20000000800 */
[----:B------:R-:W-:Y:S01]  /*15fb0*/  @!PT LDS RZ, [RZ] ;  /* 0x00000000fffff984 */ /* 0x000fe20000000800 */
[----:B------:R1:W-:Y:S01]  /*15fc0*/  @!P1 LDGSTS.E.BYPASS.LTC128B.128 [R18+0xd800], desc[UR50][R2.64], !P0 ;  /* 0x0d80000002129fae */ /* 0x0003e2000c101d72 */
[----:B------:R-:W-:Y:S01]  /*15fd0*/  PLOP3.LUT P0, PT, PT, PT, PT, 0x80, 0x0 ;  /* 0x000000000000781c */ /* 0x000fe20003f0f070 */
[----:B------:R-:W-:-:S12]  /*15fe0*/  NOP ;  /* 0x0000000000007918 */ /* 0x000fd80000000000 */
.L_x_1231:
        /* <DEDUP_REMOVED lines=18> */
.L_x_1333:
[----:B------:R-:W-:Y:S05]  /*16110*/  BSYNC B0 ;  /* 0x0000000000007941 */ /* 0x000fea0003800000 */
.L_x_1232:
[----:B------:R-:W-:-:S04]  /*16120*/  UIADD3 UR4, UR41, -0x2, URZ ;  /* 0xfffffffe29047890 */ /* 0x000fc8000fffe03f */
[----:B------:R-:W-:-:S06]  /*16130*/  UISETP.GE.AND UP0, UPT, UR4, UR42, UPT ;  /* 0x0000002a0400728c */ /* 0x000fcc000bf06270 */
[----:B------:R-:W-:-:S13]  /*16140*/  PLOP3.LUT P0, PT, PT, PT, UP0, 0x80, 0x0 ;  /* 0x000000000000781c */ /* 0x000fda0003f0f008 */
[----:B------:R-:W-:Y:S05]  /*16150*/  @!P0 BRA `(.L_x_1234) ;  /* 0x00000014003c8947 */ /* 0x000fea0003800000 */
[----:B-1----:R-:W-:Y:S01]  /*16160*/  IMAD.U32 R0, RZ, RZ, UR4 ;  /* 0x00000004ff007e24 */ /* 0x002fe2000f8e00ff */
[----:B------:R1:W5:Y:S04]  /*16170*/  LDL.LU R20, [R1] ;  /* 0x0000000001147983 */ /* 0x0003680000300800 */
[----:B------:R1:W5:Y:S04]  /*16180*/  LDL.LU R21, [R1+0xc] ;  /* 0x00000c0001157983 */ /* 0x0003680000300800 */
[----:B------:R1:W-:Y:S02]  /*16190*/  STL [R1+0x4], R0 ;  /* 0x0000040001007387 */ /* 0x0003e40000100800 */
.L_x_1254:
[----:B--2---:R-:W2:Y:S01]  /*161a0*/  LDL R12, [R1+0x14] ;  /* 0x00001400010c7983 */ /* 0x004ea20000100800 */
[----:B------:R-:W3:Y:S03]  /*161b0*/  LDC R2, c[0x0][0x430] ;  /* 0x00010c00ff027b82 */ /* 0x000ee60000000800 */
[----:B0-----:R-:W4:Y:S04]  /*161c0*/  LDL R10, [R1+0x8] ;  /* 0x00000800010a7983 */ /* 0x001f280000100800 */
[----:B------:R-:W2:Y:S01]  /*161d0*/  LDL.LU R11, [R1+0x4] ;  /* 0x00000400010b7983 */ /* 0x000ea20000300800 */
[----:B------:R-:W-:Y:S01]  /*161e0*/  IMAD.MOV.U32 R8, RZ, RZ, 0xa0 ;  /* 0x000000a0ff087424 */ /* 0x000fe200078e00ff */
[----:B------:R-:W-:Y:S05]  /*161f0*/  YIELD ;  /* 0x0000000000007946 */ /* 0x000fea0003800000 */
[----:B-1----:R-:W1:Y:S01]  /*16200*/  S2R R0, SR_TID.X ;  /* 0x0000000000007919 */ /* 0x002e620000002100 */
[----:B------:R-:W-:Y:S01]  /*16210*/  ULDC.64 UR6, c[0x0][0x428] ;  /* 0x00010a0000067ab9 */ /* 0x000fe20000000a00 */
[----:B------:R-:W-:Y:S01]  /*16220*/  ULDC.64 UR8, c[0x0][0x418] ;  /* 0x0001060000087ab9 */ /* 0x000fe20000000a00 */
[----:B------:R-:W-:Y:S01]  /*16230*/  ULDC UR4, c[0x0][0x430] ;  /* 0x00010c0000047ab9 */ /* 0x000fe20000000800 */
[----:B0-----:R-:W0:Y:S01]  /*16240*/  S2R R5, SR_TID.X ;  /* 0x0000000000057919 */ /* 0x001e220000002100 */
[----:B------:R-:W0:Y:S01]  /*16250*/  S2R R7, SR_TID.X ;  /* 0x0000000000077919 */ /* 0x000e220000002100 */
[----:B---3--:R-:W-:-:S13]  /*16260*/  ISETP.NE.AND P0, PT, R2, 0x1, PT ;  /* 0x000000010200780c */ /* 0x008fda0003f05270 */
[----:B------:R-:W3:Y:S08]  /*16270*/  @P0 LDC R6, c[0x0][0x434] ;  /* 0x00010d00ff060b82 */ /* 0x000ef00000000800 */
[----:B------:R-:W3:Y:S01]  /*16280*/  @P0 LDC R3, c[0x0][0x434] ;  /* 0x00010d00ff030b82 */ /* 0x000ee20000000800 */
[----:B-1----:R-:W-:-:S04]  /*16290*/  LOP3.LUT R0, R0, 0x7f, RZ, 0xc0, !PT ;  /* 0x0000007f00007812 */ /* 0x002fc800078ec0ff */
[----:B------:R-:W-:Y:S02]  /*162a0*/  SHF.R.U32.HI R2, RZ, 0x2, R0 ;  /* 0x00000002ff027819 */ /* 0x000fe40000011600 */
[C---:B0-----:R-:W-:Y:S01]  /*162b0*/  LOP3.LUT R0, R5.reuse, 0x7f, RZ, 0xc0, !PT ;  /* 0x0000007f05007812 */ /* 0x041fe200078ec0ff */
[----:B------:R-:W-:Y:S01]  /*162c0*/  IMAD.SHL.U32 R5, R5, 0x20, RZ ;  /* 0x0000002005057824 */ /* 0x000fe200078e00ff */
[----:B------:R-:W0:Y:S01]  /*162d0*/  @P0 LDC R4, c[0x0][0x438] ;  /* 0x00010e00ff040b82 */ /* 0x000e220000000800 */
[----:B------:R-:W-:-:S03]  /*162e0*/  IMAD.SHL.U32 R7, R7, 0x20, RZ ;  /* 0x0000002007077824 */ /* 0x000fc600078e00ff */
[----:B------:R-:W-:Y:S02]  /*162f0*/  LOP3.LUT R5, R2, 0x60, R5, 0xf8, !PT ;  /* 0x0000006002057812 */ /* 0x000fe400078ef805 */
[----:B------:R-:W-:Y:S02]  /*16300*/  SHF.R.U32.HI R2, RZ, 0x2, R0 ;  /* 0x00000002ff027819 */ /* 0x000fe40000011600 */
[----:B------:R-:W1:Y:S02]  /*16310*/  @P0 LDC R0, c[0x0][0x438] ;  /* 0x00010e00ff000b82 */ /* 0x000e640000000800 */
[----:B------:R-:W-:-:S04]  /*16320*/  LOP3.LUT R7, R2, 0x60, R7, 0xf8, !PT ;  /* 0x0000006002077812 */ /* 0x000fc800078ef807 */
[----:B------:R-:W-:-:S04]  /*16330*/  LOP3.LUT R7, R7, 0x80, RZ, 0xfc, !PT ;  /* 0x0000008007077812 */ /* 0x000fc800078efcff */
[----:B------:R-:W-:Y:S01]  /*16340*/  ISETP.GT.U32.AND P1, PT, R7, 0x9f, PT ;  /* 0x0000009f0700780c */ /* 0x000fe20003f24070 */
[----:B--2---:R-:W-:-:S04]  /*16350*/  IMAD R8, R11, R8, UR36 ;  /* 0x000000240b087e24 */ /* 0x004fc8000f8e0208 */
[--C-:B------:R-:W-:Y:S02]  /*16360*/  IMAD.IADD R5, R5, 0x1, R8.reuse ;  /* 0x0000000105057824 */ /* 0x100fe400078e0208 */
[----:B------:R-:W-:Y:S02]  /*16370*/  IMAD.IADD R8, R7, 0x1, R8 ;  /* 0x0000000107087824 */ /* 0x000fe400078e0208 */
[----:B---3--:R-:W-:-:S04]  /*16380*/  @P0 IMAD.HI.U32 R6, R5, R6, RZ ;  /* 0x0000000605060227 */ /* 0x008fc800078e00ff */
[----:B------:R-:W-:-:S04]  /*16390*/  @P0 IMAD.HI.U32 R3, R8, R3, RZ ;  /* 0x0000000308030227 */ /* 0x000fc800078e00ff */
[----:B------:R-:W-:Y:S01]  /*163a0*/  IMAD.MOV.U32 R2, RZ, RZ, R5 ;  /* 0x000000ffff027224 */ /* 0x000fe200078e0005 */
[----:B0-----:R-:W-:Y:S01]  /*163b0*/  @P0 SHF.R.U32.HI R2, RZ, R4, R6 ;  /* 0x00000004ff020219 */ /* 0x001fe20000011606 */
[----:B------:R-:W-:Y:S01]  /*163c0*/  IMAD.MOV.U32 R9, RZ, RZ, R8 ;  /* 0x000000ffff097224 */ /* 0x000fe200078e0008 */
[----:B-1----:R-:W-:Y:S01]  /*163d0*/  @P0 SHF.R.U32.HI R9, RZ, R0, R3 ;  /* 0x00000000ff090219 */ /* 0x002fe20000011603 */
[----:B------:R-:W-:Y:S01]  /*163e0*/  IMAD R0, R12, UR6, RZ ;  /* 0x000000060c007c24 */ /* 0x000fe2000f8e02ff */
[--C-:B------:R-:W-:Y:S01]  /*163f0*/  SHF.R.S32.HI R3, RZ, 0x1f, R2.reuse ;  /* 0x0000001fff037819 */ /* 0x100fe20000011402 */
[----:B------:R-:W-:Y:S02]  /*16400*/  IMAD.MOV R4, RZ, RZ, -R2 ;  /* 0x000000ffff047224 */ /* 0x000fe400078e0a02 */
[C---:B----4-:R-:W-:Y:S02]  /*16410*/  IMAD R0, R10.reuse, UR7, R0 ;  /* 0x000000070a007c24 */ /* 0x050fe4000f8e0200 */
[----:B------:R-:W-:-:S04]  /*16420*/  IMAD.WIDE.U32 R2, R10, UR6, R2 ;  /* 0x000000060a027c25 */ /* 0x000fc8000f8e0002 */
[----:B------:R-:W-:Y:S01]  /*16430*/  IMAD.IADD R3, R0, 0x1, R3 ;  /* 0x0000000100037824 */ /* 0x000fe200078e0203 */
[----:B------:R-:W-:Y:S01]  /*16440*/  LEA R6, P0, R2, UR8, 0x2 ;  /* 0x0000000802067c11 */ /* 0x000fe2000f8010ff */
[----:B------:R-:W-:-:S03]  /*16450*/  IMAD R5, R4, UR4, R5 ;  /* 0x0000000404057c24 */ /* 0x000fc6000f8e0205 */
[----:B------:R-:W-:-:S05]  /*16460*/  LEA.HI.X R7, R2, UR9, R3, 0x2, P0 ;  /* 0x0000000902077c11 */ /* 0x000fca00080f1403 */
[----:B------:R0:W2:Y:S01]  /*16470*/  LDG.E R4, desc[UR50][R6.64] ;  /* 0x0000003206047981 */ /* 0x0000a2000c1e1900 */
[--C-:B------:R-:W-:Y:S01]  /*16480*/  @!P1 SHF.R.S32.HI R3, RZ, 0x1f, R9.reuse ;  /* 0x0000001fff039819 */ /* 0x100fe20000011409 */
[----:B------:R-:W-:-:S04]  /*16490*/  @!P1 IMAD.MOV.U32 R2, RZ, RZ, R9 ;  /* 0x000000ffff029224 */ /* 0x000fc800078e0009 */
[----:B------:R-:W-:-:S04]  /*164a0*/  @!P1 IMAD.WIDE.U32 R2, R10, UR6, R2 ;  /* 0x000000060a029c25 */ /* 0x000fc8000f8e0002 */
[----:B0-----:R-:W-:Y:S02]  /*164b0*/  IMAD.MOV R7, RZ, RZ, -R9 ;  /* 0x000000ffff077224 */ /* 0x001fe400078e0a09 */
[----:B------:R-:W-:Y:S02]  /*164c0*/  @!P1 IMAD.IADD R0, R0, 0x1, R3 ;  /* 0x0000000100009824 */ /* 0x000fe400078e0203 */
[----:B------:R-:W-:Y:S01]  /*164d0*/  IMAD R7, R7, UR4, R8 ;  /* 0x0000000407077c24 */ /* 0x000fe2000f8e0208 */
[----:B------:R-:W-:Y:S01]  /*164e0*/  @!P1 LEA R8, P0, R2, UR8, 0x2 ;  /* 0x0000000802089c11 */ /* 0x000fe2000f8010ff */
[----:B------:R-:W-:-:S03]  /*164f0*/  IMAD.MOV.U32 R6, RZ, RZ, RZ ;  /* 0x000000ffff067224 */ /* 0x000fc600078e00ff */
[----:B------:R-:W-:Y:S01]  /*16500*/  @!P1 LEA.HI.X R9, R2, UR9, R0, 0x2, P0 ;  /* 0x0000000902099c11 */ /* 0x000fe200080f1400 */
[----:B-----5:R-:W-:Y:S02]  /*16510*/  VIADD R0, R20, 0x1 ;  /* 0x0000000114007836 */ /* 0x020fe40000000000 */
[----:B------:R-:W-:Y:S02]  /*16520*/  IMAD.MOV.U32 R2, RZ, RZ, R11 ;  /* 0x000000ffff027224 */ /* 0x000fe400078e000b */
[----:B------:R0:W5:Y:S01]  /*16530*/  @!P1 LDG.E R6, desc[UR50][R8.64] ;  /* 0x0000003208069981 */ /* 0x000162000c1e1900 */
[----:B------:R-:W-:Y:S01]  /*16540*/  ISETP.NE.AND P0, PT, R0, 0x2, PT ;  /* 0x000000020000780c */ /* 0x000fe20003f05270 */
[----:B------:R-:W-:Y:S01]  /*16550*/  VIADD R11, R11, 0xffffffff ;  /* 0xffffffff0b0b7836 */ /* 0x000fe20000000000 */
[----:B------:R-:W-:Y:S01]  /*16560*/  ISETP.GT.AND P1, PT, R2, UR42, PT ;  /* 0x0000002a02007c0c */ /* 0x000fe2000bf24270 */
[----:B------:R-:W-:Y:S01]  /*16570*/  IMAD.U32 R12, RZ, RZ, UR43 ;  /* 0x0000002bff0c7e24 */ /* 0x000fe2000f8e00ff */
[----:B------:R-:W-:-:S02]  /*16580*/  SEL R10, R0, RZ, P0 ;  /* 0x000000ff000a7207 */ /* 0x000fc40000000000 */
[----:B------:R-:W-:Y:S02]  /*16590*/  SEL R0, RZ, 0x1, P0 ;  /* 0x00000001ff007807 */ /* 0x000fe40000000000 */
[----:B------:R-:W-:Y:S01]  /*165a0*/  ISETP.NE.AND P2, PT, R12, 0x3, PT ;  /* 0x000000030c00780c */ /* 0x000fe20003f45270 */
[----:B------:R0:W-:Y:S01]  /*165b0*/  STL [R1], R10 ;  /* 0x0000000a01007387 */ /* 0x0001e20000100800 */
[----:B------:R-:W-:-:S03]  /*165c0*/  LOP3.LUT R2, R21, R0, RZ, 0x3c, !PT ;  /* 0x0000000015027212 */ /* 0x000fc600078e3cff */
[----:B------:R0:W-:Y:S04]  /*165d0*/  STL [R1+0x4], R11 ;  /* 0x0000040b01007387 */ /* 0x0001e80000100800 */
[----:B------:R0:W-:Y:S01]  /*165e0*/  STL [R1+0xc], R2 ;  /* 0x00000c0201007387 */ /* 0x0001e20000100800 */
[----:B--2---:R-:W-:-:S03]  /*165f0*/  SHF.R.S32.HI R28, RZ, 0x1f, R4 ;  /* 0x0000001fff1c7819 */ /* 0x004fc60000011404 */
[----:B0-----:R-:W-:Y:S05]  /*16600*/  @!P2 BRA `(.L_x_1235) ;  /* 0x000000000004a947 */ /* 0x001fea0003800000 */
[----:B------:R-:W-:Y:S01]  /*16610*/  BPT.TRAP 0x1 ;  /* 0x000000040000795c */ /* 0x000fe20000300000 */
.L_x_1235:
[----:B------:R-:W-:Y:S01]  /*16620*/  IMAD R0, R10, 0x8, R17 ;  /* 0x000000080a007824 */ /* 0x000fe200078e0211 */
[----:B------:R-:W-:Y:S01]  /*16630*/  SHF.L.U32 R29, R2, 0x1f, RZ ;  /* 0x0000001f021d7819 */ /* 0x000fe200000006ff */
[----:B------:R-:W-:Y:S01]  /*16640*/  BSSY B0, `(.L_x_1236) ;  /* 0x0000004000007945 */ /* 0x000fe20003800000 */
[----:B------:R-:W-:Y:S02]  /*16650*/  SHF.R.S32.HI R25, RZ, 0x1f, R5 ;  /* 0x0000001fff197819 */ /* 0x000fe40000011405 */
[----:B------:R-:W0:Y:S02]  /*16660*/  SYNCS.PHASECHK.TRANS64.TRYWAIT P0, [R0+URZ+0x13280], R29 ;  /* 0x0132801d000075a7 */ /* 0x000e24000800017f */
[----:B0-----:R-:W-:Y:S05]  /*16670*/  @!P0 BRA `(.L_x_1237) ;  /* 0x0000004000048947 */ /* 0x001fea0003800000 */
.L_x_1334:
[----:B------:R-:W-:Y:S05]  /*16680*/  BSYNC B0 ;  /* 0x0000000000007941 */ /* 0x000fea0003800000 */
.L_x_1236:
[----:B------:R-:W2:Y:S01]  /*16690*/  LDL R9, [R1+0x10] ;  /* 0x0000100001097983 */ /* 0x000ea20000100800 */
[----:B------:R-:W-:Y:S01]  /*166a0*/  ULDC.64 UR4, c[0x0][0x328] ;  /* 0x0000ca0000047ab9 */ /* 0x000fe20000000a00 */
[----:B------:R-:W-:Y:S01]  /*166b0*/  ULDC.64 UR6, c[0x0][0x338] ;  /* 0x0000ce0000067ab9 */ /* 0x000fe20000000a00 */
[----:B------:R-:W-:Y:S01]  /*166c0*/  ULDC.64 UR8, c[0x0][0x330] ;  /* 0x0000cc0000087ab9 */ /* 0x000fe20000000a00 */
[----:B------:R-:W3:Y:S01]  /*166d0*/  LDL R13, [R1] ;  /* 0x00000000010d7983 */ /* 0x000ee20000100800 */
[----:B------:R-:W-:-:S03]  /*166e0*/  IMAD R8, R25, UR4, RZ ;  /* 0x0000000419087c24 */ /* 0x000fc6000f8e02ff */
[----:B------:R-:W3:Y:S01]  /*166f0*/  LDL R14, [R1+0x1c] ;  /* 0x00001c00010e7983 */ /* 0x000ee20000100800 */
[C---:B------:R-:W-:Y:S01]  /*16700*/  IMAD R8, R5.reuse, UR5, R8 ;  /* 0x0000000505087c24 */ /* 0x040fe2000f8e0208 */
[----:B------:R-:W-:Y:S01]  /*16710*/  SHF.R.S32.HI R23, RZ, 0x1f, R7 ;  /* 0x0000001fff177819 */ /* 0x000fe20000011407 */
[----:B------:R-:W-:Y:S01]  /*16720*/  IMAD.WIDE.U32 R2, R5, UR4, RZ ;  /* 0x0000000405027c25 */ /* 0x000fe2000f8e00ff */
[----:B------:R-:W1:Y:S01]  /*16730*/  S2R R11, SR_TID.X ;  /* 0x00000000000b7919 */ /* 0x000e620000002100 */
[----:B------:R-:W-:Y:S01]  /*16740*/  ULDC.64 UR10, c[0x0][0x318] ;  /* 0x0000c600000a7ab9 */ /* 0x000fe20000000a00 */
[----:B-----5:R-:W-:Y:S01]  /*16750*/  SHF.R.S32.HI R22, RZ, 0x1f, R6 ;  /* 0x0000001fff167819 */ /* 0x020fe20000011406 */
[----:B------:R-:W-:Y:S01]  /*16760*/  IMAD.IADD R3, R3, 0x1, R8 ;  /* 0x0000000103037824 */ /* 0x000fe200078e0208 */
[----:B------:R-:W4:Y:S01]  /*16770*/  LDC R12, c[0x0][0x2f4] ;  /* 0x0000bd00ff0c7b82 */ /* 0x000f220000000800 */
[----:B------:R-:W-:Y:S02]  /*16780*/  IMAD R8, R28, UR6, RZ ;  /* 0x000000061c087c24 */ /* 0x000fe4000f8e02ff */
[----:B------:R-:W-:-:S04]  /*16790*/  IMAD.WIDE.U32 R2, R4, UR6, R2 ;  /* 0x0000000604027c25 */ /* 0x000fc8000f8e0002 */
[----:B------:R-:W-:-:S04]  /*167a0*/  IMAD R8, R4, UR7, R8 ;  /* 0x0000000704087c24 */ /* 0x000fc8000f8e0208 */
[----:B------:R-:W-:Y:S02]  /*167b0*/  IMAD.IADD R3, R3, 0x1, R8 ;  /* 0x0000000103037824 */ /* 0x000fe400078e0208 */
[----:B------:R-:W-:-:S04]  /*167c0*/  IMAD.WIDE.U32 R2, R26, UR8, R2 ;  /* 0x000000081a027c25 */ /* 0x000fc8000f8e0002 */
[----:B------:R-:W-:-:S04]  /*167d0*/  IMAD R8, R23, UR4, RZ ;  /* 0x0000000417087c24 */ /* 0x000fc8000f8e02ff */
        /* <DEDUP_REMOVED lines=8> */
[----:B------:R-:W-:-:S04]  /*16860*/  IMAD.WIDE.U32 R2, R7, UR4, RZ ;  /* 0x0000000407027c25 */ /* 0x000fc8000f8e00ff */
[----:B------:R-:W-:Y:S02]  /*16870*/  IMAD.IADD R3, R3, 0x1, R8 ;  /* 0x0000000103037824 */ /* 0x000fe400078e0208 */
[----:B------:R-:W-:Y:S02]  /*16880*/  IMAD R8, R22, UR6, RZ ;  /* 0x0000000616087c24 */ /* 0x000fe4000f8e02ff */
[----:B------:R-:W-:-:S04]  /*16890*/  IMAD.WIDE.U32 R2, R6, UR6, R2 ;  /* 0x0000000606027c25 */ /* 0x000fc8000f8e0002 */
[----:B------:R-:W-:-:S04]  /*168a0*/  IMAD R8, R6, UR7, R8 ;  /* 0x0000000706087c24 */ /* 0x000fc8000f8e0208 */
[----:B------:R-:W-:Y:S02]  /*168b0*/  IMAD.IADD R3, R3, 0x1, R8 ;  /* 0x0000000103037824 */ /* 0x000fe400078e0208 */
[----:B------:R-:W-:Y:S01]  /*168c0*/  IMAD.WIDE.U32 R2, R26, UR8, R2 ;  /* 0x000000081a027c25 */ /* 0x000fe2000f8e0002 */
[----:B------:R-:W-:Y:S02]  /*168d0*/  UMOV UR4, 0xffffffff ;  /* 0xffffffff00047882 */ /* 0x000fe40000000000 */
[----:B------:R-:W-:Y:S01]  /*168e0*/  IADD3 R19, P0, R2, UR10, RZ ;  /* 0x0000000a02137c10 */ /* 0x000fe2000ff1e0ff */
[----:B---3--:R-:W-:-:S03]  /*168f0*/  IMAD R8, R13, 0x2800, R14 ;  /* 0x000028000d087824 */ /* 0x008fc600078e020e */
        /* <DEDUP_REMOVED lines=28> */
.L_x_1346:
        /* <DEDUP_REMOVED lines=11> */
.L_x_1239:
        /* <DEDUP_REMOVED lines=11> */
.L_x_1240:
[----:B------:R2:W-:Y:S01]  /*16c20*/  SYNCS.ARRIVE.TRANS64.A1T0 RZ, [R0+URZ+0x13270], RZ ;  /* 0x013270ff00ff79a7 */ /* 0x0005e2000810003f */
[----:B------:R-:W-:Y:S05]  /*16c30*/  @!P3 BRA `(.L_x_1241) ;  /* 0x000000000004b947 */ /* 0x000fea0003800000 */
[----:B------:R-:W-:Y:S01]  /*16c40*/  BPT.TRAP 0x1 ;  /* 0x000000040000795c */ /* 0x000fe20000300000 */
.L_x_1241:
[----:B------:R-:W3:Y:S01]  /*16c50*/  SYNCS.PHASECHK.TRANS64.TRYWAIT P0, [R0+URZ+0x13240], R29 ;  /* 0x0132401d000075a7 */ /* 0x000ee2000800017f */
[----:B------:R-:W-:Y:S04]  /*16c60*/  BSSY B0, `(.L_x_1242) ;  /* 0x0000002000007945 */ /* 0x000fe80003800000 */
[----:B---3--:R-:W-:Y:S05]  /*16c70*/  @!P0 BRA `(.L_x_1243) ;  /* 0x0000004000348947 */ /* 0x008fea0003800000 */
.L_x_1347:
[----:B------:R-:W-:Y:S05]  /*16c80*/  BSYNC B0 ;  /* 0x0000000000007941 */ /* 0x000fea0003800000 */
.L_x_1242:
        /* <DEDUP_REMOVED lines=59> */
.L_x_1359:
        /* <DEDUP_REMOVED lines=8> */
.L_x_1245:
        /* <DEDUP_REMOVED lines=11> */
.L_x_1246:
[----:B------:R2:W-:Y:S02]  /*17170*/  SYNCS.ARRIVE.TRANS64.A1T0 RZ, [R0+URZ+0x13230], RZ ;  /* 0x013230ff00ff79a7 */ /* 0x0005e4000810003f */
[----:B--23--:R-:W-:-:S05]  /*17180*/  IMAD.U32 R0, RZ, RZ, UR44 ;  /* 0x0000002cff007e24 */ /* 0x00cfca000f8e00ff */
[----:B------:R-:W-:-:S13]  /*17190*/  ISETP.NE.AND P0, PT, R0, 0x3, PT ;  /* 0x000000030000780c */ /* 0x000fda0003f05270 */
[----:B------:R-:W-:Y:S05]  /*171a0*/  @!P0 BRA `(.L_x_1247) ;  /* 0x0000000000048947 */ /* 0x000fea0003800000 */
[----:B------:R-:W-:Y:S01]  /*171b0*/  BPT.TRAP 0x1 ;  /* 0x000000040000795c */ /* 0x000fe20000300000 */
.L_x_1247:
[----:B------:R-:W-:Y:S01]  /*171c0*/  LOP3.LUT R0, R21, 0x1, RZ, 0x3c, !PT ;  /* 0x0000000115007812 */ /* 0x000fe200078e3cff */
[----:B------:R-:W-:Y:S01]  /*171d0*/  IMAD R2, R20, 0x8, R17 ;  /* 0x0000000814027824 */ /* 0x000fe200078e0211 */
[----:B------:R-:W-:Y:S02]  /*171e0*/  BSSY B0, `(.L_x_1248) ;  /* 0x0000004000007945 */ /* 0x000fe40003800000 */
[----:B------:R-:W-:-:S04]  /*171f0*/  SHF.L.U32 R0, R0, 0x1f, RZ ;  /* 0x0000001f00007819 */ /* 0x000fc800000006ff */
[----:B------:R-:W0:Y:S02]  /*17200*/  SYNCS.PHASECHK.TRANS64.TRYWAIT P2, [R2+URZ+0x13270], R0 ;  /* 0x01327000020075a7 */ /* 0x000e24000804017f */
[----:B0-----:R-:W-:Y:S05]  /*17210*/  @!P2 BRA `(.L_x_1249) ;  /* 0x00000040003ca947 */ /* 0x001fea0003800000 */
.L_x_1360:
[----:B------:R-:W-:Y:S05]  /*17220*/  BSYNC B0 ;  /* 0x0000000000007941 */ /* 0x000fea0003800000 */
.L_x_1248:
[----:B------:R-:W-:-:S05]  /*17230*/  IMAD.U32 R3, RZ, RZ, UR43 ;  /* 0x0000002bff037e24 */ /* 0x000fca000f8e00ff */
[----:B------:R-:W-:-:S13]  /*17240*/  ISETP.NE.AND P2, PT, R3, 0x3, PT ;  /* 0x000000030300780c */ /* 0x000fda0003f45270 */
[----:B------:R-:W-:Y:S05]  /*17250*/  @!P2 BRA `(.L_x_1250) ;  /* 0x000000000004a947 */ /* 0x000fea0003800000 */
[----:B------:R-:W-:Y:S01]  /*17260*/  BPT.TRAP 0x1 ;  /* 0x000000040000795c */ /* 0x000fe20000300000 */
.L_x_1250:
[----:B0-----:R-:W-:Y:S01]  /*17270*/  SHF.L.U32 R0, R21, 0x1f, RZ ;  /* 0x0000001f15007819 */ /* 0x001fe200000006ff */
[----:B------:R-:W-:-:S03]  /*17280*/  IMAD R3, R20, 0x2800, RZ ;  /* 0x0000280014037824 */ /* 0x000fc600078e02ff */
[----:B------:R-:W0:Y:S02]  /*17290*/  SYNCS.PHASECHK.TRANS64.TRYWAIT P2, [R2+URZ+0x13260], R0 ;  /* 0x01326000020075a7 */ /* 0x000e24000804017f */
[----:B0-----:R-:W-:Y:S05]  /*172a0*/  @!P2 BRA `(.L_x_1251) ;  /* 0x00000040002ca947 */ /* 0x001fea0003800000 */
.L_x_1361:
[----:B------:R-:W0:Y:S04]  /*172b0*/  LDL R4, [R1+0x24] ;  /* 0x0000240001047983 */ /* 0x000e280000100800 */
[----:B------:R-:W2:Y:S01]  /*172c0*/  LDL R10, [R1+0x20] ;  /* 0x00002000010a7983 */ /* 0x000ea20000100800 */
[----:B------:R-:W-:Y:S05]  /*172d0*/  WARPSYNC.ALL ;  /* 0x0000000000007948 */ /* 0x000fea0003800000 */
[----:B------:R-:W-:-:S05]  /*172e0*/  IMAD.U32 R12, RZ, RZ, UR43 ;  /* 0x0000002bff0c7e24 */ /* 0x000fca000f8e00ff */
[----:B------:R-:W-:Y:S02]  /*172f0*/  ISETP.NE.AND P2, PT, R12, 0x3, PT ;  /* 0x000000030c00780c */ /* 0x000fe40003f45270 */
[C---:B0-----:R-:W-:Y:S02]  /*17300*/  LOP3.LUT R0, R3.reuse, R4, RZ, 0xfc, !PT ;  /* 0x0000000403007212 */ /* 0x041fe400078efcff */
[----:B--2---:R-:W-:-:S03]  /*17310*/  LOP3.LUT R3, R3, R10, RZ, 0xfc, !PT ;  /* 0x0000000a03037212 */ /* 0x004fc600078efcff */
[C---:B------:R-:W-:Y:S02]  /*17320*/  IMAD.IADD R0, R17.reuse, 0x1, R0 ;  /* 0x0000000111007824 */ /* 0x040fe400078e0200 */
[----:B------:R-:W-:-:S03]  /*17330*/  IMAD.IADD R3, R17, 0x1, R3 ;  /* 0x0000000111037824 */ /* 0x000fc600078e0203 */
[----:B----4-:R-:W0:Y:S02]  /*17340*/  LDSM.16.MT88.4 R4, [R0+0x6000] ;  /* 0x006000000004783b */ /* 0x010e240000004200 */
        /* <DEDUP_REMOVED lines=37> */
.L_x_1252:
[----:B--2---:R2:W-:Y:S01]  /*175a0*/  SYNCS.ARRIVE.TRANS64.A1T0 RZ, [R2+URZ+0x13250], RZ ;  /* 0x013250ff02ff79a7 */ /* 0x0045e2000810003f */
[----:B------:R-:W-:Y:S06]  /*175b0*/  BAR.SYNC.DEFER_BLOCKING 0x2, 0x80 ;  /* 0x0082000000007b1d */ /* 0x000fec0000010000 */
[----:B------:R-:W-:Y:S05]  /*175c0*/  @!P0 BRA `(.L_x_1253) ;  /* 0x0000000000048947 */ /* 0x000fea0003800000 */
[----:B------:R-:W-:Y:S01]  /*175d0*/  BPT.TRAP 0x1 ;  /* 0x000000040000795c */ /* 0x000fe20000300000 */
.L_x_1253:
[----:B------:R-:W3:Y:S01]  /*175e0*/  LDL R0, [R1+0x18] ;  /* 0x0000180001007983 */ /* 0x000ee20000100800 */
[----:B--2---:R-:W-:-:S03]  /*175f0*/  VIADD R2, R2, 0x13280 ;  /* 0x0001328002027836 */ /* 0x004fc60000000000 */
[----:B------:R2:W5:Y:S04]  /*17600*/  LDL R20, [R1] ;  /* 0x0000000001147983 */ /* 0x0005680000100800 */
[----:B------:R2:W5:Y:S01]  /*17610*/  LDL R21, [R1+0xc] ;  /* 0x00000c0001157983 */ /* 0x0005620000100800 */
[----:B---3--:R-:W-:-:S04]  /*17620*/  PRMT R2, R0, 0x654, R2 ;  /* 0x0000065400027816 */ /* 0x008fc80000000002 */
[----:B------:R2:W-:Y:S01]  /*17630*/  SYNCS.ARRIVE.TRANS64.RED.A1T0 RZ, [R2+URZ], RZ ;  /* 0x000000ff02ff79a7 */ /* 0x0005e2000810043f */
[----:B------:R-:W-:Y:S05]  /*17640*/  @P1 BRA `(.L_x_1254) ;  /* 0xffffffe800d41947 */ /* 0x000fea000383ffff */
.L_x_1234:
[----:B-1----:R-:W2:Y:S01]  /*17650*/  S2R R0, SR_TID.X ;  /* 0x0000000000007919 */ /* 0x002ea20000002100 */
[----:B------:R-:W-:Y:S01]  /*17660*/  BSSY B0, `(.L_x_1255) ;  /* 0x0000012000007945 */ /* 0x000fe20003800000 */
[----:B--2---:R-:W-:Y:S01]  /*17670*/  LOP3.LUT R2, R0, 0x7f, RZ, 0xc0, !PT ;  /* 0x0000007f00027812 */ /* 0x004fe200078ec0ff */
[----:B------:R-:W-:-:S03]  /*17680*/  IMAD.U32 R0, RZ, RZ, UR44 ;  /* 0x0000002cff007e24 */ /* 0x000fc6000f8e00ff */
[----:B------:R-:W-:Y:S02]  /*17690*/  ISETP.NE.AND P1, PT, R2, RZ, PT ;  /* 0x000000ff0200720c */ /* 0x000fe40003f25270 */
[----:B------:R-:W-:-:S11]  /*176a0*/  ISETP.NE.AND P0, PT, R0, 0x3, PT ;  /* 0x000000030000780c */ /* 0x000fd60003f05270 */
        /* <DEDUP_REMOVED lines=12> */
[----:B0-----:R-:W-:-:S07]  /*17770*/  IADD3 R24, R0, UR45, R7 ;  /* 0x0000002d00187c10 */ /* 0x001fce000fffe007 */
.L_x_1256:
[----:B------:R-:W-:Y:S05]  /*17780*/  BSYNC B0 ;  /* 0x0000000000007941 */ /* 0x000fea0003800000 */
.L_x_1255:
[----:B------:R-:W-:Y:S05]  /*17790*/  @!P0 BRA `(.L_x_1257) ;  /* 0x0000000000048947 */ /* 0x000fea0003800000 */
[----:B------:R-:W-:Y:S01]  /*177a0*/  BPT.TRAP 0x1 ;  /* 0x000000040000795c */ /* 0x000fe20000300000 */
.L_x_1257:
[----:B------:R-:W2:Y:S04]  /*177b0*/  LDL R0, [R1+0xc] ;  /* 0x00000c0001007983 */ /* 0x000ea80000100800 */
[----:B------:R-:W0:Y:S01]  /*177c0*/  LDL R2, [R1] ;  /* 0x0000000001027983 */ /* 0x000e220000100800 */
[----:B------:R-:W-:Y:S01]  /*177d0*/  BSSY B0, `(.L_x_1258) ;  /* 0x0000006000007945 */ /* 0x000fe20003800000 */
[----:B--2---:R-:W-:-:S04]  /*177e0*/  LOP3.LUT R0, R0, 0x1, RZ, 0x3c, !PT ;  /* 0x0000000100007812 */ /* 0x004fc800078e3cff */
[----:B------:R-:W-:Y:S01]  /*177f0*/  SHF.L.U32 R0, R0, 0x1f, RZ ;  /* 0x0000001f00007819 */ /* 0x000fe200000006ff */
[----:B0-----:R-:W-:-:S04]  /*17800*/  IMAD R3, R2, 0x8, R17 ;  /* 0x0000000802037824 */ /* 0x001fc800078e0211 */
[----:B------:R-:W0:Y:S02]  /*17810*/  SYNCS.PHASECHK.TRANS64.TRYWAIT P1, [R3+URZ+0x13270], R0 ;  /* 0x01327000030075a7 */ /* 0x000e24000802017f */
[----:B0-----:R-:W-:Y:S05]  /*17820*/  @!P1 BRA `(.L_x_1259) ;  /* 0x0000003800e09947 */ /* 0x001fea0003800000 */
.L_x_1362:
[----:B------:R-:W-:Y:S05]  /*17830*/  BSYNC B0 ;  /* 0x0000000000007941 */ /* 0x000fea0003800000 */
.L_x_1258:
[----:B------:R-:W-:-:S05]  /*17840*/  IMAD.U32 R2, RZ, RZ, UR43 ;  /* 0x0000002bff027e24 */ /* 0x000fca000f8e00ff */
[----:B------:R-:W-:-:S13]  /*17850*/  ISETP.NE.AND P1, PT, R2, 0x3, PT ;  /* 0x000000030200780c */ /* 0x000fda0003f25270 */
[----:B------:R-:W-:Y:S05]  /*17860*/  @!P1 BRA `(.L_x_1260) ;  /* 0x0000000000049947 */ /* 0x000fea0003800000 */
[----:B------:R-:W-:Y:S01]  /*17870*/  BPT.TRAP 0x1 ;  /* 0x000000040000795c */ /* 0x000fe20000300000 */
.L_x_1260:
[----:B0-----:R-:W2:Y:S02]  /*17880*/  LDL R0, [R1+0xc] ;  /* 0x00000c0001007983 */ /* 0x001ea40000100800 */
[----:B--2---:R-:W-:-:S04]  /*17890*/  SHF.L.U32 R0, R0, 0x1f, RZ ;  /* 0x0000001f00007819 */ /* 0x004fc800000006ff */
[----:B------:R-:W0:Y:S02]  /*178a0*/  SYNCS.PHASECHK.TRANS64.TRYWAIT P1, [R3+URZ+0x13260], R0 ;  /* 0x01326000030075a7 */ /* 0x000e24000802017f */
[----:B0-----:R-:W-:Y:S05]  /*178b0*/  @!P1 BRA `(.L_x_1261) ;  /* 0x0000003800d09947 */ /* 0x001fea0003800000 */
.L_x_1363:
[----:B------:R-:W2:Y:S04]  /*178c0*/  LDL R12, [R1] ;  /* 0x00000000010c7983 */ /* 0x000ea80000100800 */
[----:B------:R-:W0:Y:S04]  /*178d0*/  LDL R4, [R1+0x24] ;  /* 0x0000240001047983 */ /* 0x000e280000100800 */
[----:B------:R-:W3:Y:S01]  /*178e0*/  LDL R10, [R1+0x20] ;  /* 0x00002000010a7983 */ /* 0x000ee20000100800 */
[----:B------:R-:W-:Y:S05]  /*178f0*/  WARPSYNC.ALL ;  /* 0x0000000000007948 */ /* 0x000fea0003800000 */
[----:B------:R-:W-:-:S05]  /*17900*/  IMAD.U32 R13, RZ, RZ, UR43 ;  /* 0x0000002bff0d7e24 */ /* 0x000fca000f8e00ff */
[----:B------:R-:W-:Y:S01]  /*17910*/  ISETP.NE.AND P1, PT, R13, 0x3, PT ;  /* 0x000000030d00780c */ /* 0x000fe20003f25270 */
[----:B--2---:R-:W-:-:S05]  /*17920*/  IMAD R2, R12, 0x2800, RZ ;  /* 0x000028000c027824 */ /* 0x004fca00078e02ff */
[----:B0-----:R-:W-:-:S05]  /*17930*/  LOP3.LUT R0, R2, R4, RZ, 0xfc, !PT ;  /* 0x0000000402007212 */ /* 0x001fca00078efcff */
[----:B------:R-:W-:-:S05]  /*17940*/  IMAD.IADD R0, R17, 0x1, R0 ;  /* 0x0000000111007824 */ /* 0x000fca00078e0200 */
        /* <DEDUP_REMOVED lines=40> */
.L_x_1262:
[----:B-1----:R1:W-:Y:S01]  /*17bd0*/  SYNCS.ARRIVE.TRANS64.A1T0 RZ, [R3+URZ+0x13250], RZ ;  /* 0x013250ff03ff79a7 */ /* 0x0023e2000810003f */
[----:B------:R-:W-:Y:S06]  /*17be0*/  BAR.SYNC.DEFER_BLOCKING 0x2, 0x80 ;  /* 0x0082000000007b1d */ /* 0x000fec0000010000 */
[----:B------:R-:W-:Y:S05]  /*17bf0*/  @!P0 BRA `(.L_x_1263) ;  /* 0x0000000000048947 */ /* 0x000fea0003800000 */
[----:B------:R-:W-:Y:S01]  /*17c00*/  BPT.TRAP 0x1 ;  /* 0x000000040000795c */ /* 0x000fe20000300000 */
.L_x_1263:
[----:B------:R-:W2:Y:S04]  /*17c10*/  LDL R0, [R1+0x18] ;  /* 0x0000180001007983 */ /* 0x000ea80000100800 */
[----:B------:R-:W3:Y:S01]  /*17c20*/  LDL.LU R4, [R1+0xc] ;  /* 0x00000c0001047983 */ /* 0x000ee20000300800 */
[----:B-1----:R-:W-:-:S05]  /*17c30*/  VIADD R3, R3, 0x13280 ;  /* 0x0001328003037836 */ /* 0x002fca0000000000 */
[----:B--2---:R-:W-:Y:S01]  /*17c40*/  PRMT R3, R0, 0x654, R3 ;  /* 0x0000065400037816 */ /* 0x004fe20000000003 */
[----:B------:R-:W-:-:S03]  /*17c50*/  VIADD R0, R12, 0x1 ;  /* 0x000000010c007836 */ /* 0x000fc60000000000 */
[----:B------:R1:W-:Y:S02]  /*17c60*/  SYNCS.ARRIVE.TRANS64.RED.A1T0 RZ, [R3+URZ], RZ ;  /* 0x000000ff03ff79a7 */ /* 0x0003e4000810043f */
[----:B------:R-:W-:-:S04]  /*17c70*/  ISETP.NE.AND P0, PT, R0, 0x2, PT ;  /* 0x000000020000780c */ /* 0x000fc80003f05270 */
[----:B0-----:R-:W-:Y:S02]  /*17c80*/  SEL R2, RZ, 0x1, P0 ;  /* 0x00000001ff027807 */ /* 0x001fe40000000000 */
[----:B------:R-:W-:Y:S02]  /*17c90*/  SEL R0, R0, RZ, P0 ;  /* 0x000000ff00007207 */ /* 0x000fe40000000000 */
[----:B---3--:R-:W-:-:S03]  /*17ca0*/  LOP3.LUT R4, R4, R2, RZ, 0x3c, !PT ;  /* 0x0000000204047212 */ /* 0x008fc600078e3cff */
[----:B------:R1:W-:Y:S04]  /*17cb0*/  STL [R1], R0 ;  /* 0x0000000001007387 */ /* 0x0003e80000100800 */
[----:B------:R1:W-:Y:S02]  /*17cc0*/  STL [R1+0xc], R4 ;  /* 0x00000c0401007387 */ /* 0x0003e40000100800 */
.L_x_1204:
[----:B------:R-:W-:Y:S05]  /*17cd0*/  BSYNC B7 ;  /* 0x0000000000077941 */ /* 0x000fea0003800000 */
.L_x_1202:
[----:B------:R-:W-:-:S13]  /*17ce0*/  LOP3.LUT P0, RZ, R16, 0x40, RZ, 0xc0, !PT ;  /* 0x0000004010ff7812 */ /* 0x000fda000780c0ff */
[----:B------:R-:W-:Y:S05]  /*17cf0*/  @!P0 BRA `(.L_x_1264) ;  /* 0x0000000000288947 */ /* 0x000fea0003800000 */
[----:B------:R-:W1:Y:S08]  /*17d00*/  S2UR UR4, SR_CgaCtaId ;  /* 0x00000000000479c3 */ /* 0x000e700000008800 */
[----:B------:R-:W-:Y:S01]  /*17d10*/  BAR.SYNC.DEFER_BLOCKING 0x5, 0x200 ;  /* 0x0148000000007b1d */ /* 0x000fe20000010000 */
[----:B------:R-:W-:Y:S01]  /*17d20*/  MOV R17, 0x400 ;  /* 0x0000040000117802 */ /* 0x000fe20000000f00 */
[----:B-1----:R-:W-:-:S05]  /*17d30*/  IMAD.U32 R0, RZ, RZ, UR4 ;  /* 0x00000004ff007e24 */ /* 0x002fca000f8e00ff */
[----:B------:R-:W-:Y:S01]  /*17d40*/  LEA R17, R0, R17, 0x18 ;  /* 0x0000001100117211 */ /* 0x000fe200078ec0ff */
[----:B------:R-:W-:Y:S04]  /*17d50*/  STL [R1+0x18], R0 ;  /* 0x0000180001007387 */ /* 0x000fe80000100800 */
[----:B------:R-:W0:Y:S02]  /*17d60*/  LDS.128 R24, [R17+0x132d0] ;  /* 0x0132d00011187984 */ /* 0x000e240000000c00 */
[----:B0-----:R-:W-:Y:S01]  /*17d70*/  R2UR UR4, R25 ;  /* 0x00000000190472ca */ /* 0x001fe200000e0000 */
[----:B------:R-:W-:Y:S06]  /*17d80*/  BAR.ARV 0x4, 0x200 ;  /* 0x0108000000007b1d */ /* 0x000fec0000002000 */
[----:B------:R-:W-:Y:S08]  /*17d90*/  BRA `(.L_x_1265) ;  /* 0x0000000800c87947 */ /* 0x000ff00003800000 */
.L_x_1264:
[----:B-1----:R-:W0:Y:S01]  /*17da0*/  S2R R0, SR_TID.X ;  /* 0x0000000000007919 */ /* 0x002e220000002100 */
[----:B------:R-:W-:Y:S01]  /*17db0*/  ULDC UR4, c[0x0][0xc3c] ;  /* 0x00030f0000047ab9 */ /* 0x000fe20000000800 */
[----:B------:R-:W-:Y:S01]  /*17dc0*/  IMAD.MOV.U32 R4, RZ, RZ, RZ ;  /* 0x000000ffff047224 */ /* 0x000fe200078e00ff */
[----:B0-----:R-:W-:-:S04]  /*17dd0*/  LOP3.LUT R7, R0, 0x1f, RZ, 0xc0, !PT ;  /* 0x0000001f00077812 */ /* 0x001fc800078ec0ff */
[----:B------:R-:W-:Y:S01]  /*17de0*/  ISETP.NE.AND P0, PT, R7, 0x1f, PT ;  /* 0x0000001f0700780c */ /* 0x000fe20003f05270 */
[----:B------:R-:W-:-:S05]  /*17df0*/  IMAD.IADD R5, R27, 0x1, R7 ;  /* 0x000000011b057824 */ /* 0x000fca00078e0207 */
[----:B------:R-:W-:Y:S01]  /*17e00*/  ISETP.GE.OR P1, PT, R5, UR4, !P0 ;  /* 0x0000000405007c0c */ /* 0x000fe2000c726670 */
[----:B------:R-:W-:-:S12]  /*17e10*/  ULDC UR4, c[0x0][0xc3c] ;  /* 0x00030f0000047ab9 */ /* 0x000fd80000000800 */
[----:B------:R-:W0:Y:S02]  /*17e20*/  @!P1 LDC.64 R2, c[0x0][0xc80] ;  /* 0x00032000ff029b82 */ /* 0x000e240000000a00 */
[----:B0-----:R-:W-:-:S05]  /*17e30*/  @!P1 IMAD.WIDE R2, R5, 0x4, R2 ;  /* 0x0000000405029825 */ /* 0x001fca00078e0202 */
[----:B------:R-:W2:Y:S01]  /*17e40*/  @!P1 LDG.E R4, desc[UR50][R2.64] ;  /* 0x0000003202049981 */ /* 0x000ea2000c1e1900 */
[C---:B------:R-:W-:Y:S02]  /*17e50*/  ISETP.NE.AND P1, PT, R7.reuse, RZ, PT ;  /* 0x000000ff0700720c */ /* 0x040fe40003f25270 */
[C---:B------:R-:W-:Y:S02]  /*17e60*/  ISETP.GE.U32.AND P2, PT, R7.reuse, 0x2, PT ;  /* 0x000000020700780c */ /* 0x040fe40003f46070 */
[C---:B------:R-:W-:Y:S02]  /*17e70*/  ISETP.GE.U32.AND P3, PT, R7.reuse, 0x4, PT ;  /* 0x000000040700780c */ /* 0x040fe40003f66070 */
[C---:B------:R-:W-:Y:S02]  /*17e80*/  ISETP.GE.U32.AND P4, PT, R7.reuse, 0x8, PT ;  /* 0x000000080700780c */ /* 0x040fe40003f86070 */
[----:B------:R-:W-:Y:S02]  /*17e90*/  ISETP.GE.U32.AND P5, PT, R7, 0x10, PT ;  /* 0x000000100700780c */ /* 0x000fe40003fa6070 */
[----:B------:R-:W-:Y:S04]  /*17ea0*/  SHFL.IDX PT, R7, R24, 0x1, 0x1f ;  /* 0x00201f0018077f89 */ /* 0x000fe800000e0000 */
        /* <DEDUP_REMOVED lines=22> */
.L_x_1270:
[----:B------:R-:W-:-:S05]  /*18010*/  VIADD R27, R27, 0x1f ;  /* 0x0000001f1b1b7836 */ /* 0x000fca0000000000 */
[----:B------:R-:W-:-:S13]  /*18020*/  ISETP.GE.AND P6, PT, R27, UR4, PT ;  /* 0x000000041b007c0c */ /* 0x000fda000bfc6270 */
[----:B------:R-:W-:Y:S05]  /*18030*/  @P6 BRA `(.L_x_1267) ;  /* 0x0000000400e06947 */ /* 0x000fea0003800000 */
[----:B------:R-:W0:Y:S01]  /*18040*/  S2R R2, SR_TID.X ;  /* 0x0000000000027919 */ /* 0x000e220000002100 */
[----:B------:R-:W-:Y:S01]  /*18050*/  BSSY B0, `(.L_x_1268) ;  /* 0x0000009000007945 */ /* 0x000fe20003800000 */
[----:B------:R-:W-:Y:S01]  /*18060*/  IMAD.MOV.U32 R4, RZ, RZ, RZ ;  /* 0x000000ffff047224 */ /* 0x000fe200078e00ff */
[----:B0-----:R-:W-:-:S05]  /*18070*/  LOP3.LUT R2, R2, 0x1f, RZ, 0xc0, !PT ;  /* 0x0000001f02027812 */ /* 0x001fca00078ec0ff */
[----:B------:R-:W-:-:S05]  /*18080*/  IMAD.IADD R5, R27, 0x1, R2 ;  /* 0x000000011b057824 */ /* 0x000fca00078e0202 */
[----:B------:R-:W-:-:S13]  /*18090*/  ISETP.GE.OR P6, PT, R5, UR4, !P0 ;  /* 0x0000000405007c0c */ /* 0x000fda000c7c6670 */
[----:B------:R-:W-:Y:S05]  /*180a0*/  @P6 BRA `(.L_x_1269) ;  /* 0x00000000000c6947 */ /* 0x000fea0003800000 */
[----:B------:R-:W0:Y:S02]  /*180b0*/  LDC.64 R2, c[0x0][0xc80] ;  /* 0x00032000ff027b82 */ /* 0x000e240000000a00 */
[----:B0-----:R-:W-:-:S05]  /*180c0*/  IMAD.WIDE R2, R5, 0x4, R2 ;  /* 0x0000000405027825 */ /* 0x001fca00078e0202 */
[----:B------:R0:W5:Y:S02]  /*180d0*/  LDG.E R4, desc[UR50][R2.64] ;  /* 0x0000003202047981 */ /* 0x000164000c1e1900 */
.L_x_1269:
[----:B------:R-:W-:Y:S05]  /*180e0*/  BSYNC B0 ;  /* 0x0000000000007941 */ /* 0x000fea0003800000 */
.L_x_1268:
        /* <DEDUP_REMOVED lines=21> */
[----:B------:R-:W-:-:S07]  /*18240*/  IMAD.MOV.U32 R8, RZ, RZ, R10 ;  /* 0x000000ffff087224 */ /* 0x000fce00078e000a */
.L_x_1266:
        /* <DEDUP_REMOVED lines=8> */
[----:B------:R0:W5:Y:S01]  /*182d0*/  LDG.E R10, desc[UR50][R2.64] ;  /* 0x00000032020a7981 */ /* 0x000162000c1e1900 */
[----:B------:R-:W-:Y:S01]  /*182e0*/  ISETP.NE.AND P0, PT, R8, RZ, PT ;  /* 0x000000ff0800720c */ /* 0x000fe20003f05270 */
[----:B------:R-:W-:Y:S02]  /*182f0*/  IMAD.MOV.U32 R9, RZ, RZ, RZ ;  /* 0x000000ffff097224 */ /* 0x000fe400078e00ff */
[----:B------:R-:W1:Y:S02]  /*18300*/  SHFL.IDX PT, R4, R4, R7, 0x1f ;  /* 0x00001f0704047589 */ /* 0x000e6400000e0000 */
[----:B-1----:R-:W-:-:S08]  /*18310*/  R2UR UR7, R4 ;  /* 0x00000000040772ca */ /* 0x002fd000000e0000 */
[----:B0-----:R-:W-:Y:S07]  /*18320*/  @!P0 BRA `(.L_x_1271) ;  /* 0x0000000000088947 */ /* 0x001fee0003800000 */
[----:B------:R-:W-:-:S05]  /*18330*/  VIADD R7, R7, 0xffffffff ;  /* 0xffffffff07077836 */ /* 0x000fca0000000000 */
[----:B------:R0:W1:Y:S02]  /*18340*/  SHFL.IDX PT, R9, R6, R7, 0x1f ;  /* 0x00001f0706097589 */ /* 0x00006400000e0000 */
.L_x_1271:
[----:B-----5:R-:W-:Y:S02]  /*18350*/  IMAD R4, R10, UR7, RZ ;  /* 0x000000070a047c24 */ /* 0x020fe4000f8e02ff */
[----:B-1----:R-:W-:Y:S02]  /*18360*/  IMAD R24, R9, R5, R24 ;  /* 0x0000000509187224 */ /* 0x002fe400078e0218 */
[----:B------:R-:W-:Y:S01]  /*18370*/  IMAD.MOV.U32 R2, RZ, RZ, RZ ;  /* 0x000000ffff027224 */ /* 0x000fe200078e00ff */
[----:B0-----:R-:W-:-:S04]  /*18380*/  IABS R6, R4 ;  /* 0x0000000400067213 */ /* 0x001fc80000000000 */
[----:B------:R-:W0:Y:S08]  /*18390*/  I2F.RP R7, R6 ;  /* 0x0000000600077306 */ /* 0x000e300000209400 */
[----:B0-----:R-:W0:Y:S02]  /*183a0*/  MUFU.RCP R7, R7 ;  /* 0x0000000700077308 */ /* 0x001e240000001000 */
[----:B0-----:R-:W-:-:S06]  /*183b0*/  VIADD R8, R7, 0xffffffe ;  /* 0x0ffffffe07087836 */ /* 0x001fcc0000000000 */
[----:B------:R-:W0:Y:S02]  /*183c0*/  F2I.FTZ.U32.TRUNC.NTZ R3, R8 ;  /* 0x0000000800037305 */ /* 0x000e24000021f000 */
[----:B0-----:R-:W-:-:S04]  /*183d0*/  IMAD.MOV R11, RZ, RZ, -R3 ;  /* 0x000000ffff0b7224 */ /* 0x001fc800078e0a03 */
[----:B------:R-:W-:-:S04]  /*183e0*/  IMAD R9, R11, R6, RZ ;  /* 0x000000060b097224 */ /* 0x000fc800078e02ff */
[----:B------:R-:W-:-:S04]  /*183f0*/  IMAD.HI.U32 R2, R3, R9, R2 ;  /* 0x0000000903027227 */ /* 0x000fc800078e0002 */
[----:B------:R-:W-:Y:S01]  /*18400*/  IMAD.IADD R3, R0, 0x1, -R24 ;  /* 0x0000000100037824 */ /* 0x000fe200078e0a18 */
[----:B------:R-:W-:-:S04]  /*18410*/  IABS R0, R4 ;  /* 0x0000000400007213 */ /* 0x000fc80000000000 */
[----:B------:R-:W-:Y:S01]  /*18420*/  IABS R9, R3 ;  /* 0x0000000300097213 */ /* 0x000fe20000000000 */
[----:B------:R-:W-:-:S04]  /*18430*/  IMAD.MOV R0, RZ, RZ, -R0 ;  /* 0x000000ffff007224 */ /* 0x000fc800078e0a00 */
        /* <DEDUP_REMOVED lines=21> */
[----:B------:R-:W-:Y:S02]  /*18590*/  IABS R2, UR9 ;  /* 0x0000000900027c13 */ /* 0x000fe40008000000 */
[----:B------:R-:W-:Y:S02]  /*185a0*/  IABS R3, UR9 ;  /* 0x0000000900037c13 */ /* 0x000fe40008000000 */
[----:B------:R-:W0:Y:S01]  /*185b0*/  I2F.RP R5, R2 ;  /* 0x0000000200057306 */ /* 0x000e220000209400 */
[----:B------:R-:W-:Y:S02]  /*185c0*/  R2UR UR6, R2 ;  /* 0x00000000020672ca */ /* 0x000fe400000e0000 */
[----:B------:R-:W-:-:S05]  /*185d0*/  IMAD.MOV R3, RZ, RZ, -R3 ;  /* 0x000000ffff037224 */ /* 0x000fca00078e0a03 */
[----:B0-----:R-:W0:Y:S02]  /*185e0*/  MUFU.RCP R5, R5 ;  /* 0x0000000500057308 */ /* 0x001e240000001000 */
[----:B0-----:R-:W-:-:S06]  /*185f0*/  VIADD R6, R5, 0xffffffe ;  /* 0x0ffffffe05067836 */ /* 0x001fcc0000000000 */
[----:B------:R-:W0:Y:S02]  /*18600*/  F2I.FTZ.U32.TRUNC.NTZ R6, R6 ;  /* 0x0000000600067305 */ /* 0x000e24000021f000 */
[----:B0-----:R-:W-:-:S13]  /*18610*/  R2UR UR5, R6 ;  /* 0x00000000060572ca */ /* 0x001fda00000e0000 */
[----:B------:R-:W-:-:S04]  /*18620*/  UIADD3 UR4, URZ, -UR5, URZ ;  /* 0x800000053f047290 */ /* 0x000fc8000fffe03f */
[----:B------:R-:W-:-:S03]  /*18630*/  UIMAD UR6, UR4, UR6, URZ ;  /* 0x00000006040672a4 */ /* 0x000fc6000f8e023f */
[----:B------:R-:W-:Y:S02]  /*18640*/  UMOV UR4, URZ ;  /* 0x0000003f00047c82 */ /* 0x000fe40008000000 */
[----:B------:R-:W-:-:S04]  /*18650*/  UIMAD.WIDE.U32 UR4, UR5, UR6, UR4 ;  /* 0x00000006050472a5 */ /* 0x000fc8000f8e0004 */
[----:B------:R-:W-:-:S06]  /*18660*/  UIMAD.WIDE.U32 UR4, UR5, UR8, URZ ;  /* 0x00000008050472a5 */ /* 0x000fcc000f8e003f */
[----:B------:R-:W-:Y:S01]  /*18670*/  IMAD.U32 R4, RZ, RZ, UR5 ;  /* 0x00000005ff047e24 */ /* 0x000fe2000f8e00ff */
[----:B------:R-:W-:-:S03]  /*18680*/  R2UR UR4, R7 ;  /* 0x00000000070472ca */ /* 0x000fc600000e0000 */
[----:B------:R-:W-:-:S05]  /*18690*/  IMAD R3, R3, R4, UR8 ;  /* 0x0000000803037e24 */ /* 0x000fca000f8e0204 */
[----:B------:R-:W-:-:S05]  /*186a0*/  ISETP.GT.U32.AND P0, PT, R2, R3, PT ;  /* 0x000000030200720c */ /* 0x000fca0003f04070 */
[----:B------:R-:W-:-:S08]  /*186b0*/  ULOP3.LUT UR4, UR4, UR9, URZ, 0x3c, !UPT ;  /* 0x0000000904047292 */ /* 0x000fd0000f8e3c3f */
[----:B------:R-:W-:Y:S01]  /*186c0*/  VOTEU.ANY UP1, P0 ;  /* 0x00000000003f7886 */ /* 0x000fe20000020100 */
[----:B------:R-:W-:-:S04]  /*186d0*/  PLOP3.LUT P0, PT, PT, PT, UP1, 0x80, 0x0 ;  /* 0x000000000000781c */ /* 0x000fc80003f0f018 */
[----:B------:R-:W-:Y:S02]  /*186e0*/  @!UP1 UIADD3 UR5, UR5, 0x1, URZ ;  /* 0x0000000105059890 */ /* 0x000fe4000fffe03f */
[----:B------:R-:W-:-:S07]  /*186f0*/  UISETP.GE.AND UP1, UPT, UR4, URZ, UPT ;  /* 0x0000003f0400728c */ /* 0x000fce000bf26270 */
[----:B------:R-:W-:-:S05]  /*18700*/  @!P0 IMAD.IADD R3, R3, 0x1, -R2 ;  /* 0x0000000103038824 */ /* 0x000fca00078e0a02 */
[----:B------:R-:W-:Y:S01]  /*18710*/  ISETP.GE.U32.AND P0, PT, R3, R2, PT ;  /* 0x000000020300720c */ /* 0x000fe20003f06070 */
[----:B------:R-:W-:-:S12]  /*18720*/  IMAD R3, RZ, RZ, -UR9 ;  /* 0x80000009ff037e24 */ /* 0x000fd8000f8e02ff */
        /* <DEDUP_REMOVED lines=9> */
.L_x_1267:
[----:B------:R-:W0:Y:S01]  /*187c0*/  LDC R27, c[0x0][0xc3c] ;  /* 0x00030f00ff1b7b82 */ /* 0x000e220000000800 */
[----:B------:R-:W-:Y:S01]  /*187d0*/  IMAD.MOV.U32 R24, RZ, RZ, R0 ;  /* 0x000000ffff187224 */ /* 0x000fe200078e0000 */
[----:B------:R-:W-:Y:S01]  /*187e0*/  UMOV UR4, URZ ;  /* 0x0000003f00047c82 */ /* 0x000fe20008000000 */
[----:B------:R-:W-:-:S07]  /*187f0*/  IMAD.MOV.U32 R26, RZ, RZ, RZ ;  /* 0x000000ffff1a7224 */ /* 0x000fce00078e00ff */
.L_x_1272:
[----:B------:R1:W2:Y:S01]  /*18800*/  LDL R2, [R1+0x18] ;  /* 0x0000180001027983 */ /* 0x0002a20000100800 */
[----:B------:R-:W3:Y:S02]  /*18810*/  S2R R0, SR_TID.X ;  /* 0x0000000000007919 */ /* 0x000ee40000002100 */
[----:B---3--:R-:W-:Y:S01]  /*18820*/  LOP3.LUT R0, R0, 0x1f, RZ, 0xc0, !PT ;  /* 0x0000001f00007812 */ /* 0x008fe200078ec0ff */
[----:B------:R-:W-:Y:S03]  /*18830*/  BAR.SYNC.DEFER_BLOCKING 0x4, 0x200 ;  /* 0x0108000000007b1d */ /* 0x000fe60000010000 */
[----:B------:R-:W-:Y:S01]  /*18840*/  ISETP.NE.AND P0, PT, R0, RZ, PT ;  /* 0x000000ff0000720c */ /* 0x000fe20003f05270 */
[----:B------:R-:W-:-:S12]  /*18850*/  IMAD.U32 R25, RZ, RZ, UR4 ;  /* 0x00000004ff197e24 */ /* 0x000fd8000f8e00ff */
[----:B------:R-:W-:Y:S01]  /*18860*/  @!P0 MOV R0, 0x400 ;  /* 0x0000040000008802 */ /* 0x000fe20000000f00 */
[----:B--2---:R-:W2:Y:S03]  /*18870*/  @!P0 S2R R2, SR_CgaCtaId ;  /* 0x0000000000028919 */ /* 0x004ea60000008800 */
[----:B--2---:R-:W-:Y:S01]  /*18880*/  @!P0 LEA R17, R2, R0, 0x18 ;  /* 0x0000000002118211 */ /* 0x004fe200078ec0ff */
[----:B------:R1:W-:Y:S04]  /*18890*/  @!P0 STL [R1+0x18], R2 ;  /* 0x0000180201008387 */ /* 0x0003e80000100800 */
[----:B0-----:R1:W-:Y:S01]  /*188a0*/  @!P0 STS.128 [R17+0x132d0], R24 ;  /* 0x0132d01811008388 */ /* 0x0013e20000000c00 */
[----:B------:R-:W-:Y:S06]  /*188b0*/  BAR.ARV 0x5, 0x200 ;  /* 0x0148000000007b1d */ /* 0x000fec0000002000 */
.L_x_1265:
[----:B------:R-:W-:Y:S02]  /*188c0*/  ULDC UR5, c[0x0][0xc3c] ;  /* 0x00030f0000057ab9 */ /* 0x000fe40000000800 */
[----:B------:R-:W-:-:S13]  /*188d0*/  ISETP.GE.AND P0, PT, R27, UR5, PT ;  /* 0x000000051b007c0c */ /* 0x000fda000bf06270 */
[----:B------:R-:W-:Y:S05]  /*188e0*/  @!P0 BRA `(.L_x_1273) ;  /* 0xffffffa800748947 */ /* 0x000fea000383ffff */
.L_x_1192:
[----:B------:R-:W2:Y:S01]  /*188f0*/  LDL.LU R0, [R1+0x30] ;  /* 0x0000300001007983 */ /* 0x000ea20000300800 */
[----:B------:R-:W-:Y:S01]  /*18900*/  BSSY B0, `(.L_x_1274) ;  /* 0x000000b000007945 */ /* 0x000fe20003800000 */
[----:B------:R-:W0:Y:S01]  /*18910*/  S2R R5, SR_CgaCtaId ;  /* 0x0000000000057919 */ /* 0x000e220000008800 */
[----:B--2---:R-:W-:-:S05]  /*18920*/  VIADD R0, R0, 0x1 ;  /* 0x0000000100007836 */ /* 0x004fca0000000000 */
[----:B-1----:R-:W-:-:S04]  /*18930*/  LEA.HI R2, R0, R0, RZ, 0x1 ;  /* 0x0000000000027211 */ /* 0x002fc800078f08ff */
[----:B------:R-:W-:Y:S02]  /*18940*/  LOP3.LUT R3, R2, 0xfffffffe, RZ, 0xc0, !PT ;  /* 0xfffffffe02037812 */ /* 0x000fe400078ec0ff */
[----:B------:R-:W-:-:S03]  /*18950*/  MOV R2, 0x400 ;  /* 0x0000040000027802 */ /* 0x000fc60000000f00 */
[----:B------:R-:W-:Y:S01]  /*18960*/  IMAD.IADD R0, R0, 0x1, -R3 ;  /* 0x0000000100007824 */ /* 0x000fe200078e0a03 */
[----:B0-----:R-:W-:-:S04]  /*18970*/  LEA R5, R5, R2, 0x18 ;  /* 0x0000000205057211 */ /* 0x001fc800078ec0ff */
[----:B------:R-:W-:-:S04]  /*18980*/  SHF.L.U32 R0, R0, 0x1f, RZ ;  /* 0x0000001f00007819 */ /* 0x000fc800000006ff */
[----:B------:R-:W0:Y:S02]  /*18990*/  SYNCS.PHASECHK.TRANS64.TRYWAIT P0, [R5+URZ+0x13220], R0 ;  /* 0x01322000050075a7 */ /* 0x000e24000800017f */
[----:B0-----:R-:W-:Y:S05]  /*189a0*/  @!P0 BRA `(.L_x_1275) ;  /* 0x0000002800a88947 */ /* 0x001fea0003800000 */
.L_x_1364:
[----:B------:R-:W-:Y:S05]  /*189b0*/  BSYNC B0 ;  /* 0x0000000000007941 */ /* 0x000fea0003800000 */
.L_x_1274:
[----:B------:R-:W-:-:S03]  /*189c0*/  UMOV UR4, 0xffffffff ;  /* 0xffffffff00047882 */ /* 0x000fc60000000000 */
[----:B------:R-:W-:Y:S05]  /*189d0*/  BRA.DIV UR4, `(.L_x_1276) ;  /* 0x0000002a04b07947 */ /* 0x000fea000b800000 */
[----:B0-----:R-:W0:Y:S02]  /*189e0*/  S2R R0, SR_TID.X ;  /* 0x0000000000007919 */ /* 0x001e240000002100 */
[----:B0-----:R-:W-:-:S04]  /*189f0*/  SHF.R.U32.HI R0, RZ, 0x5, R0 ;  /* 0x00000005ff007819 */ /* 0x001fc80000011600 */
[----:B------:R-:W-:-:S05]  /*18a00*/  LOP3.LUT R0, R0, 0x3, RZ, 0xc0, !PT ;  /* 0x0000000300007812 */ /* 0x000fca00078ec0ff */
[----:B------:R0:W1:Y:S02]  /*18a10*/  SHFL.IDX PT, R14, R0, RZ, 0x1f ;  /* 0x00001fff000e7589 */ /* 0x00006400000e0000 */
.L_x_1367:
[----:B-1----:R-:W-:Y:S01]  /*18a20*/  ISETP.NE.AND P0, PT, R14, RZ, PT ;  /* 0x000000ff0e00720c */ /* 0x002fe20003f05270 */
[----:B------:R-:W-:-:S12]  /*18a30*/  BSSY B0, `(.L_x_1277) ;  /* 0x000002f000007945 */ /* 0x000fd80003800000 */
[----:B------:R-:W-:Y:S05]  /*18a40*/  @P0 BRA `(.L_x_1278) ;  /* 0x0000000000b40947 */ /* 0x000fea0003800000 */
[----:B------:R-:W-:-:S03]  /*18a50*/  UMOV UR4, 0xffffffff ;  /* 0xffffffff00047882 */ /* 0x000fc60000000000 */
[----:B------:R-:W-:Y:S05]  /*18a60*/  BRA.DIV UR4, `(.L_x_1279) ;  /* 0x0000002a04c07947 */ /* 0x000fea000b800000 */
[----:B------:R-:W-:-:S13]  /*18a70*/  ELECT P6, URZ, PT ;  /* 0x00000000003f782f */ /* 0x000fda00038c0000 */
.L_x_1370:
[----:B------:R-:W-:Y:S05]  /*18a80*/  @!P6 BRA `(.L_x_1278) ;  /* 0x0000000000a4e947 */ /* 0x000fea0003800000 */
[----:B------:R-:W-:-:S06]  /*18a90*/  ULOP3.LUT UR4, UR38, 0x2, URZ, 0xfc, !UPT ;  /* 0x0000000226047892 */ /* 0x000fcc000f8efc3f */
[----:B0-----:R-:W-:-:S05]  /*18aa0*/  IMAD.U32 R0, RZ, RZ, UR4 ;  /* 0x00000004ff007e24 */ /* 0x001fca000f8e00ff */
[----:B------:R-:W-:-:S13]  /*18ab0*/  ISETP.NE.AND P0, PT, R0, 0x3, PT ;  /* 0x000000030000780c */ /* 0x000fda0003f05270 */
[----:B------:R-:W-:Y:S05]  /*18ac0*/  @!P0 BRA `(.L_x_1280) ;  /* 0x0000000000048947 */ /* 0x000fea0003800000 */
[----:B------:R-:W-:Y:S01]  /*18ad0*/  BPT.TRAP 0x1 ;  /* 0x000000040000795c */ /* 0x000fe20000300000 */
.L_x_1280:
[----:B------:R-:W2:Y:S04]  /*18ae0*/  LDL R2, [R1+0xc] ;  /* 0x00000c0001027983 */ /* 0x000ea80000100800 */
[----:B------:R-:W3:Y:S01]  /*18af0*/  LDL.LU R0, [R1] ;  /* 0x0000000001007983 */ /* 0x000ee20000300800 */
[----:B--2---:R-:W-:Y:S01]  /*18b00*/  SHF.L.U32 R3, R2, 0x1f, RZ ;  /* 0x0000001f02037819 */ /* 0x004fe200000006ff */
[C---:B---3--:R-:W-:Y:S02]  /*18b10*/  IMAD R4, R0.reuse, 0x8, R5 ;  /* 0x0000000800047824 */ /* 0x048fe400078e0205 */
[----:B------:R-:W-:Y:S02]  /*18b20*/  VIADD R0, R0, 0x1 ;  /* 0x0000000100007836 */ /* 0x000fe40000000000 */
[----:B------:R-:W0:Y:S03]  /*18b30*/  SYNCS.PHASECHK.TRANS64.TRYWAIT P1, [R4+URZ+0x13240], R3 ;  /* 0x01324003040075a7 */ /* 0x000e26000802017f */
[----:B------:R-:W-:-:S04]  /*18b40*/  ISETP.NE.AND P2, PT, R0, 0x2, PT ;  /* 0x000000020000780c */ /* 0x000fc80003f45270 */
[----:B------:R-:W-:Y:S01]  /*18b50*/  SEL R2, RZ, 0x1, P2 ;  /* 0x00000001ff027807 */ /* 0x000fe20001000000 */
[----:B0-----:R-:W-:Y:S08]  /*18b60*/  @!P1 BRA `(.L_x_1281) ;  /* 0x0000002800a09947 */ /* 0x001ff00003800000 */
.L_x_1371:
[----:B------:R-:W2:Y:S01]  /*18b70*/  LDL.LU R6, [R1+0xc] ;  /* 0x00000c0001067983 */ /* 0x000ea20000300800 */
[----:B------:R-:W-:Y:S02]  /*18b80*/  SEL R0, R0, RZ, P2 ;  /* 0x000000ff00007207 */ /* 0x000fe40001000000 */
[----:B--2---:R-:W-:Y:S01]  /*18b90*/  LOP3.LUT R2, R6, R2, RZ, 0x3c, !PT ;  /* 0x0000000206027212 */ /* 0x004fe200078e3cff */
[----:B------:R-:W-:Y:S06]  /*18ba0*/  @!P0 BRA `(.L_x_1282) ;  /* 0x0000000000048947 */ /* 0x000fec0003800000 */
[----:B------:R-:W-:Y:S01]  /*18bb0*/  BPT.TRAP 0x1 ;  /* 0x000000040000795c */ /* 0x000fe20000300000 */
.L_x_1282:
[----:B------:R-:W-:Y:S01]  /*18bc0*/  IMAD R5, R0, 0x8, R5 ;  /* 0x0000000800057824 */ /* 0x000fe200078e0205 */
[----:B------:R-:W-:-:S04]  /*18bd0*/  SHF.L.U32 R0, R2, 0x1f, RZ ;  /* 0x0000001f02007819 */ /* 0x000fc800000006ff */
[----:B------:R-:W1:Y:S02]  /*18be0*/  SYNCS.PHASECHK.TRANS64.TRYWAIT P1, [R5+URZ+0x13240], R0 ;  /* 0x01324000050075a7 */ /* 0x000e64000802017f */
[----:B-1----:R-:W-:Y:S05]  /*18bf0*/  @!P1 BRA `(.L_x_1283) ;  /* 0x0000002800909947 */ /* 0x002fea0003800000 */
.L_x_1372:
[----:B------:R-:W-:Y:S05]  /*18c00*/  @!P0 BRA `(.L_x_1284) ;  /* 0x0000000000048947 */ /* 0x000fea0003800000 */
[----:B------:R-:W-:Y:S01]  /*18c10*/  BPT.TRAP 0x1 ;  /* 0x000000040000795c */ /* 0x000fe20000300000 */
.L_x_1284:
[----:B------:R-:W2:Y:S02]  /*18c20*/  SYNCS.PHASECHK.TRANS64.TRYWAIT P1, [R4+URZ+0x13260], R3 ;  /* 0x01326003040075a7 */ /* 0x000ea4000802017f */
[----:B--2---:R-:W-:Y:S05]  /*18c30*/  @!P1 BRA `(.L_x_1285) ;  /* 0x0000002800949947 */ /* 0x004fea0003800000 */
.L_x_1373:
[----:B------:R-:W-:Y:S05]  /*18c40*/  @!P0 BRA `(.L_x_1286) ;  /* 0x0000000000048947 */ /* 0x000fea0003800000 */
[----:B------:R-:W-:Y:S01]  /*18c50*/  BPT.TRAP 0x1 ;  /* 0x000000040000795c */ /* 0x000fe20000300000 */
.L_x_1286:
[----:B------:R-:W3:Y:S02]  /*18c60*/  SYNCS.PHASECHK.TRANS64.TRYWAIT P1, [R5+URZ+0x13260], R0 ;  /* 0x01326000050075a7 */ /* 0x000ee4000802017f */
[----:B---3--:R-:W-:Y:S05]  /*18c70*/  @!P1 BRA `(.L_x_1287) ;  /* 0x0000002800989947 */ /* 0x008fea0003800000 */
.L_x_1374:
[----:B------:R-:W-:Y:S05]  /*18c80*/  @!P0 BRA `(.L_x_1288) ;  /* 0x0000000000048947 */ /* 0x000fea0003800000 */
[----:B------:R-:W-:Y:S01]  /*18c90*/  BPT.TRAP 0x1 ;  /* 0x000000040000795c */ /* 0x000fe20000300000 */
.L_x_1288:
[----:B------:R-:W4:Y:S02]  /*18ca0*/  SYNCS.PHASECHK.TRANS64.TRYWAIT P1, [R4+URZ+0x13280], R3 ;  /* 0x01328003040075a7 */ /* 0x000f24000802017f */
[----:B----4-:R-:W-:Y:S05]  /*18cb0*/  @!P1 BRA `(.L_x_1289) ;  /* 0x00000028009c9947 */ /* 0x010fea0003800000 */
.L_x_1375:
[----:B------:R-:W-:Y:S05]  /*18cc0*/  @!P0 BRA `(.L_x_1290) ;  /* 0x0000000000048947 */ /* 0x000fea0003800000 */
[----:B------:R-:W-:Y:S01]  /*18cd0*/  BPT.TRAP 0x1 ;  /* 0x000000040000795c */ /* 0x000fe20000300000 */
.L_x_1290:
[----:B------:R0:W0:Y:S02]  /*18ce0*/  SYNCS.PHASECHK.TRANS64.TRYWAIT P0, [R5+URZ+0x13280], R0 ;  /* 0x01328000050075a7 */ /* 0x000024000800017f */
[----:B0-----:R-:W-:Y:S05]  /*18cf0*/  @!P0 NANOSLEEP.SYNCS 0x989680 ;  /* 0x009896800000895d */ /* 0x001fea0003900000 */
[----:B------:R-:W0:Y:S02]  /*18d00*/  @!P0 SYNCS.PHASECHK.TRANS64 P0, [R5+URZ+0x13280], R0 ;  /* 0x01328000050085a7 */ /* 0x000e24000800007f */
[----:B0-----:R-:W-:Y:S05]  /*18d10*/  @!P0 BRA `(.L_x_1290) ;  /* 0xfffffffc00f08947 */ /* 0x001fea000383ffff */
.L_x_1278:
[----:B------:R-:W-:Y:S05]  /*18d20*/  BSYNC B0 ;  /* 0x0000000000007941 */ /* 0x000fea0003800000 */
.L_x_1277:
[----:B------:R-:W-:Y:S05]  /*18d30*/  EXIT ;  /* 0x000000000000794d */ /* 0x000fea0003800000 */
.L_x_1099:
[----:B0-----:R-:W-:-:S04]  /*18d40*/  IMAD.U32 R3, RZ, RZ, UR45 ;  /* 0x0000002dff037e24 */ /* 0x001fc8000f8e00ff */
[----:B------:R0:W1:Y:S03]  /*18d50*/  SYNCS.PHASECHK.TRANS64.TRYWAIT P1, [R3+URZ+0x13200], R0 ;  /* 0x01320000030075a7 */ /* 0x000066000802017f */
[----:B-1----:R-:W-:Y:S05]  /*18d60*/  @!P1 NANOSLEEP.SYNCS 0x989680 ;  /* 0x009896800000995d */ /* 0x002fea0003900000 */
[----:B------:R-:W1:Y:S02]  /*18d70*/  @!P1 SYNCS.PHASECHK.TRANS64 P1, [R3+URZ+0x13200], R0 ;  /* 0x01320000030095a7 */ /* 0x000e64000802007f */
[----:B-1----:R-:W-:Y:S05]  /*18d80*/  @!P1 BRA `(.L_x_1099) ;  /* 0xfffffffc00ec9947 */ /* 0x002fea000383ffff */
[----:B------:R-:W-:Y:S05]  /*18d90*/  BRA `(.L_x_1291) ;  /* 0xfffffe8c00d47947 */ /* 0x000fea000383ffff */
.L_x_1103:
[----:B-1----:R1:W2:Y:S02]  /*18da0*/  SYNCS.PHASECHK.TRANS64.TRYWAIT P1, [R3+URZ+0x13230], R0 ;  /* 0x01323000030075a7 */ /* 0x0022a4000802017f */
[----:B--2---:R-:W-:Y:S05]  /*18db0*/  @!P1 NANOSLEEP.SYNCS 0x989680 ;  /* 0x009896800000995d */ /* 0x004fea0003900000 */
[----:B------:R-:W2:Y:S02]  /*18dc0*/  @!P1 SYNCS.PHASECHK.TRANS64 P1, [R3+URZ+0x13230], R0 ;  /* 0x01323000030095a7 */ /* 0x000ea4000802007f */
[----:B--2---:R-:W-:Y:S05]  /*18dd0*/  @!P1 BRA `(.L_x_1103) ;  /* 0xfffffffc00f09947 */ /* 0x004fea000383ffff */
[----:B------:R-:W-:Y:S05]  /*18de0*/  BRA `(.L_x_1102) ;  /* 0xfffffe8c00f07947 */ /* 0x000fea000383ffff */
.L_x_1120:
[----:B-1----:R-:W-:-:S04]  /*18df0*/  IMAD.U32 R6, RZ, RZ, UR23 ;  /* 0x00000017ff067e24 */ /* 0x002fc8000f8e00ff */
[----:B------:R1:W2:Y:S03]  /*18e00*/  SYNCS.PHASECHK.TRANS64.TRYWAIT P1, [R6+URZ+0x13230], R5 ;  /* 0x01323005060075a7 */ /* 0x0002a6000802017f */
[----:B--2---:R-:W-:Y:S05]  /*18e10*/  @!P1 NANOSLEEP.SYNCS 0x989680 ;  /* 0x009896800000995d */ /* 0x004fea0003900000 */
[----:B------:R-:W2:Y:S02]  /*18e20*/  @!P1 SYNCS.PHASECHK.TRANS64 P1, [R6+URZ+0x13230], R5 ;  /* 0x01323005060095a7 */ /* 0x000ea4000802007f */
[----:B--2---:R-:W-:Y:S05]  /*18e30*/  @!P1 BRA `(.L_x_1120) ;  /* 0xfffffffc00ec9947 */ /* 0x004fea000383ffff */
[----:B------:R-:W-:Y:S05]  /*18e40*/  BRA `(.L_x_1119) ;  /* 0xfffffecc00587947 */ /* 0x000fea000383ffff */
.L_x_1124:
[----:B-1----:R-:W-:-:S04]  /*18e50*/  IMAD.U32 R6, RZ, RZ, UR11 ;  /* 0x0000000bff067e24 */ /* 0x002fc8000f8e00ff */
[----:B------:R1:W2:Y:S03]  /*18e60*/  SYNCS.PHASECHK.TRANS64.TRYWAIT P1, [R6+URZ+0x13250], R5 ;  /* 0x01325005060075a7 */ /* 0x0002a6000802017f */
[----:B--2---:R-:W-:Y:S05]  /*18e70*/  @!P1 NANOSLEEP.SYNCS 0x989680 ;  /* 0x009896800000995d */ /* 0x004fea0003900000 */
[----:B------:R-:W2:Y:S02]  /*18e80*/  @!P1 SYNCS.PHASECHK.TRANS64 P1, [R6+URZ+0x13250], R5 ;  /* 0x01325005060095a7 */ /* 0x000ea4000802007f */
[----:B--2---:R-:W-:Y:S05]  /*18e90*/  @!P1 BRA `(.L_x_1124) ;  /* 0xfffffffc00ec9947 */ /* 0x004fea000383ffff */
[----:B------:R-:W-:Y:S05]  /*18ea0*/  BRA `(.L_x_1123) ;  /* 0xfffffed000647947 */ /* 0x000fea000383ffff */
.L_x_1143:
[----:B-1----:R-:W-:-:S04]  /*18eb0*/  IMAD.U32 R6, RZ, RZ, UR6 ;  /* 0x00000006ff067e24 */ /* 0x002fc8000f8e00ff */
[----:B------:R1:W2:Y:S03]  /*18ec0*/  SYNCS.PHASECHK.TRANS64.TRYWAIT P1, [R6+URZ+0x13230], R5 ;  /* 0x01323005060075a7 */ /* 0x0002a6000802017f */
[----:B--2---:R-:W-:Y:S05]  /*18ed0*/  @!P1 NANOSLEEP.SYNCS 0x989680 ;  /* 0x009896800000995d */ /* 0x004fea0003900000 */
[----:B------:R-:W2:Y:S02]  /*18ee0*/  @!P1 SYNCS.PHASECHK.TRANS64 P1, [R6+URZ+0x13230], R5 ;  /* 0x01323005060095a7 */ /* 0x000ea4000802007f */
[----:B--2---:R-:W-:Y:S05]  /*18ef0*/  @!P1 BRA `(.L_x_1143) ;  /* 0xfffffffc00ec9947 */ /* 0x004fea000383ffff */
[----:B------:R-:W-:Y:S05]  /*18f00*/  BRA `(.L_x_1142) ;  /* 0xffffff0c00907947 */ /* 0x000fea000383ffff */
.L_x_1147:
[----:B-1----:R-:W-:-:S04]  /*18f10*/  IMAD.U32 R6, RZ, RZ, UR11 ;  /* 0x0000000bff067e24 */ /* 0x002fc8000f8e00ff */
[----:B------:R1:W2:Y:S03]  /*18f20*/  SYNCS.PHASECHK.TRANS64.TRYWAIT P1, [R6+URZ+0x13250], R5 ;  /* 0x01325005060075a7 */ /* 0x0002a6000802017f */
[----:B--2---:R-:W-:Y:S05]  /*18f30*/  @!P1 NANOSLEEP.SYNCS 0x989680 ;  /* 0x009896800000995d */ /* 0x004fea0003900000 */
[----:B------:R-:W2:Y:S02]  /*18f40*/  @!P1 SYNCS.PHASECHK.TRANS64 P1, [R6+URZ+0x13250], R5 ;  /* 0x01325005060095a7 */ /* 0x000ea4000802007f */
[----:B--2---:R-:W-:Y:S05]  /*18f50*/  @!P1 BRA `(.L_x_1147) ;  /* 0xfffffffc00ec9947 */ /* 0x004fea000383ffff */
[----:B------:R-:W-:Y:S05]  /*18f60*/  BRA `(.L_x_1146) ;  /* 0xffffff10009c7947 */ /* 0x000fea000383ffff */
.L_x_1155:
[----:B-1----:R-:W-:-:S04]  /*18f70*/  IMAD.U32 R6, RZ, RZ, UR6 ;  /* 0x00000006ff067e24 */ /* 0x002fc8000f8e00ff */
[----:B------:R1:W2:Y:S03]  /*18f80*/  SYNCS.PHASECHK.TRANS64.TRYWAIT P1, [R6+URZ+0x13230], R5 ;  /* 0x01323005060075a7 */ /* 0x0002a6000802017f */
[----:B--2---:R-:W-:Y:S05]  /*18f90*/  @!P1 NANOSLEEP.SYNCS 0x989680 ;  /* 0x009896800000995d */ /* 0x004fea0003900000 */
[----:B------:R-:W2:Y:S02]  /*18fa0*/  @!P1 SYNCS.PHASECHK.TRANS64 P1, [R6+URZ+0x13230], R5 ;  /* 0x01323005060095a7 */ /* 0x000ea4000802007f */
[----:B--2---:R-:W-:Y:S05]  /*18fb0*/  @!P1 BRA `(.L_x_1155) ;  /* 0xfffffffc00ec9947 */ /* 0x004fea000383ffff */
[----:B------:R-:W-:Y:S05]  /*18fc0*/  BRA `(.L_x_1154) ;  /* 0xffffff3000107947 */ /* 0x000fea000383ffff */
.L_x_1159:
[----:B-1----:R-:W-:-:S04]  /*18fd0*/  IMAD.U32 R6, RZ, RZ, UR11 ;  /* 0x0000000bff067e24 */ /* 0x002fc8000f8e00ff */
[----:B------:R1:W2:Y:S03]  /*18fe0*/  SYNCS.PHASECHK.TRANS64.TRYWAIT P1, [R6+URZ+0x13250], R5 ;  /* 0x01325005060075a7 */ /* 0x0002a6000802017f */
[----:B--2---:R-:W-:Y:S05]  /*18ff0*/  @!P1 NANOSLEEP.SYNCS 0x989680 ;  /* 0x009896800000995d */ /* 0x004fea0003900000 */
[----:B------:R-:W2:Y:S02]  /*19000*/  @!P1 SYNCS.PHASECHK.TRANS64 P1, [R6+URZ+0x13250], R5 ;  /* 0x01325005060095a7 */ /* 0x000ea4000802007f */
[----:B--2---:R-:W-:Y:S05]  /*19010*/  @!P1 BRA `(.L_x_1159) ;  /* 0xfffffffc00ec9947 */ /* 0x004fea000383ffff */
[----:B------:R-:W-:Y:S05]  /*19020*/  BRA `(.L_x_1158) ;  /* 0xffffff34001c7947 */ /* 0x000fea000383ffff */
.L_x_1174:
[----:B-1----:R-:W-:-:S04]  /*19030*/  IMAD.U32 R7, RZ, RZ, UR14 ;  /* 0x0000000eff077e24 */ /* 0x002fc8000f8e00ff */
[----:B------:R1:W2:Y:S03]  /*19040*/  SYNCS.PHASECHK.TRANS64.TRYWAIT P1, [R7+URZ+0x13250], R4 ;  /* 0x01325004070075a7 */ /* 0x0002a6000802017f */
[----:B--2---:R-:W-:Y:S05]  /*19050*/  @!P1 NANOSLEEP.SYNCS 0x989680 ;  /* 0x009896800000995d */ /* 0x004fea0003900000 */
[----:B------:R-:W2:Y:S02]  /*19060*/  @!P1 SYNCS.PHASECHK.TRANS64 P1, [R7+URZ+0x13250], R4 ;  /* 0x01325004070095a7 */ /* 0x000ea4000802007f */
[----:B--2---:R-:W-:Y:S05]  /*19070*/  @!P1 BRA `(.L_x_1174) ;  /* 0xfffffffc00ec9947 */ /* 0x004fea000383ffff */
[----:B------:R-:W-:Y:S05]  /*19080*/  BRA `(.L_x_1173) ;  /* 0xffffff6c00847947 */ /* 0x000fea000383ffff */
.L_x_1213:
[----:B------:R-:W1:Y:S01]  /*19090*/  S2R R20, SR_TID.X ;  /* 0x0000000000147919 */ /* 0x000e620000002100 */
[----:B------:R-:W-:Y:S02]  /*190a0*/  IMAD.MOV.U32 R12, RZ, RZ, RZ ;  /* 0x000000ffff0c7224 */ /* 0x000fe400078e00ff */
[----:B------:R-:W-:Y:S02]  /*190b0*/  IMAD.MOV.U32 R11, RZ, RZ, 0x1f ;  /* 0x0000001fff0b7424 */ /* 0x000fe400078e00ff */
[----:B------:R-:W-:Y:S01]  /*190c0*/  IMAD.MOV.U32 R15, RZ, RZ, -0x1 ;  /* 0xffffffffff0f7424 */ /* 0x000fe200078e00ff */
[----:B-1----:R-:W-:-:S04]  /*190d0*/  SHF.R.U32.HI R20, RZ, 0x5, R20 ;  /* 0x00000005ff147819 */ /* 0x002fc80000011614 */
[----:B------:R-:W-:-:S05]  /*190e0*/  LOP3.LUT R20, R20, 0x3, RZ, 0xc0, !PT ;  /* 0x0000000314147812 */ /* 0x000fca00078ec0ff */
[----:B------:R-:W-:-:S07]  /*190f0*/  IMAD.MOV.U32 R13, RZ, RZ, R20 ;  /* 0x000000ffff0d7224 */ /* 0x000fce00078e0014 */
[----:B0-----:R-:W-:Y:S05]  /*19100*/  WARPSYNC.COLLECTIVE R15, `(.L_x_1292) ;  /* 0x000000000f087348 */ /* 0x001fea0003c00000 */
[----:B------:R1:W2:Y:S02]  /*19110*/  SHFL.IDX P6, R14, R13, R12, R11 ;  /* 0x0000000c0d0e7389 */ /* 0x0002a400000c000b */
[----:B012---:R-:W-:Y:S01]  /*19120*/  ENDCOLLECTIVE ;  /* 0x000000000000791b */ /* 0x007fe20003800000 */
.L_x_1292:
[----:B------:R-:W-:Y:S05]  /*19130*/  BRA `(.L_x_1293) ;  /* 0xffffffb000607947 */ /* 0x000fea000383ffff */
.L_x_1216:
[----:B0-----:R-:W2:Y:S02]  /*19140*/  LDL R2, [R1+0x28] ;  /* 0x0000280001027983 */ /* 0x001ea40000100800 */
[----:B--2---:R0:W1:Y:S02]  /*19150*/  SYNCS.PHASECHK.TRANS64.TRYWAIT P0, [R0+URZ+0x13280], R2 ;  /* 0x01328002000075a7 */ /* 0x004064000800017f */
[----:B-1----:R-:W-:Y:S05]  /*19160*/  @!P0 NANOSLEEP.SYNCS 0x989680 ;  /* 0x009896800000895d */ /* 0x002fea0003900000 */
[----:B------:R-:W1:Y:S02]  /*19170*/  @!P0 SYNCS.PHASECHK.TRANS64 P0, [R0+URZ+0x13280], R2 ;  /* 0x01328002000085a7 */ /* 0x000e64000800007f */
[----:B-1----:R-:W-:Y:S05]  /*19180*/  @!P0 BRA `(.L_x_1216) ;  /* 0xfffffffc00ec8947 */ /* 0x002fea000383ffff */
[----:B------:R-:W-:Y:S05]  /*19190*/  BRA `(.L_x_1294) ;  /* 0xffffffb400887947 */ /* 0x000fea000383ffff */
.L_x_1217:
        /* <DEDUP_REMOVED lines=8> */
.L_x_1296:
[----:B------:R-:W-:Y:S05]  /*19220*/  BSYNC B0 ;  /* 0x0000000000007941 */ /* 0x000fea0003800000 */
.L_x_1295:
[----:B------:R-:W-:Y:S01]  /*19230*/  IMAD.MOV.U32 R13, RZ, RZ, R2 ;  /* 0x000000ffff0d7224 */ /* 0x000fe200078e0002 */
[C---:B------:R-:W-:Y:S01]  /*19240*/  ISETP.GE.AND P2, PT, R9.reuse, 0x81, PT ;  /* 0x000000810900780c */ /* 0x040fe20003f46270 */
[----:B------:R-:W-:Y:S01]  /*19250*/  IMAD.MOV.U32 R12, RZ, RZ, RZ ;  /* 0x000000ffff0c7224 */ /* 0x000fe200078e00ff */
[----:B------:R-:W-:Y:S01]  /*19260*/  LOP3.LUT R16, R16, 0xffffffef, RZ, 0xc0, !PT ;  /* 0xffffffef10107812 */ /* 0x000fe200078ec0ff */
[----:B------:R-:W-:Y:S01]  /*19270*/  IMAD.MOV.U32 R11, RZ, RZ, 0x1c1f ;  /* 0x00001c1fff0b7424 */ /* 0x000fe200078e00ff */
[C---:B------:R-:W-:Y:S01]  /*19280*/  ISETP.GE.AND P4, PT, R9.reuse, 0x21, PT ;  /* 0x000000210900780c */ /* 0x040fe20003f86270 */
[----:B------:R-:W-:Y:S01]  /*19290*/  IMAD.MOV.U32 R15, RZ, RZ, -0x1 ;  /* 0xffffffffff0f7424 */ /* 0x000fe200078e00ff */
[----:B------:R-:W-:Y:S01]  /*192a0*/  ISETP.GE.AND P3, PT, R9, 0x41, PT ;  /* 0x000000410900780c */ /* 0x000fe20003f66270 */
[----:B------:R-:W-:-:S12]  /*192b0*/  IMAD.MOV.U32 R5, RZ, RZ, R14 ;  /* 0x000000ffff057224 */ /* 0x000fd800078e000e */
[----:B------:R-:W-:Y:S05]  /*192c0*/  WARPSYNC.COLLECTIVE R15, `(.L_x_1297) ;  /* 0x000000000f087348 */ /* 0x000fea0003c00000 */
[----:B------:R0:W1:Y:S02]  /*192d0*/  SHFL.IDX P6, R14, R13, R12, R11 ;  /* 0x0000000c0d0e7389 */ /* 0x00006400000c000b */
[----:B01----:R-:W-:Y:S01]  /*192e0*/  ENDCOLLECTIVE ;  /* 0x000000000000791b */ /* 0x003fe20003800000 */
.L_x_1297:
[----:B------:R-:W-:Y:S01]  /*192f0*/  @P2 LOP3.LUT R16, R16, 0x10, RZ, 0xfc, !PT ;  /* 0x0000001010102812 */ /* 0x000fe200078efcff */
[----:B------:R-:W-:Y:S02]  /*19300*/  IMAD.MOV.U32 R13, RZ, RZ, R3 ;  /* 0x000000ffff0d7224 */ /* 0x000fe400078e0003 */
[----:B------:R-:W-:Y:S02]  /*19310*/  IMAD.MOV.U32 R12, RZ, RZ, 0x1 ;  /* 0x00000001ff0c7424 */ /* 0x000fe400078e00ff */
[----:B------:R-:W-:-:S07]  /*19320*/  IMAD.MOV.U32 R10, RZ, RZ, R14 ;  /* 0x000000ffff0a7224 */ /* 0x000fce00078e000e */
[----:B------:R-:W-:Y:S05]  /*19330*/  WARPSYNC.COLLECTIVE R15, `(.L_x_1298) ;  /* 0x000000000f087348 */ /* 0x000fea0003c00000 */
[----:B------:R0:W1:Y:S02]  /*19340*/  SHFL.IDX P6, R14, R13, R12, R11 ;  /* 0x0000000c0d0e7389 */ /* 0x00006400000c000b */
[----:B01----:R-:W-:Y:S01]  /*19350*/  ENDCOLLECTIVE ;  /* 0x000000000000791b */ /* 0x003fe20003800000 */
.L_x_1298:
[----:B------:R-:W-:-:S05]  /*19360*/  IADD3 R18, P1, R18, R10, RZ ;  /* 0x0000000a12127210 */ /* 0x000fca0007f3e0ff */
[----:B------:R-:W-:Y:S01]  /*19370*/  IMAD.X R19, RZ, RZ, R5, P1 ;  /* 0x000000ffff137224 */ /* 0x000fe200008e0605 */
[----:B------:R-:W-:Y:S01]  /*19380*/  ISETP.LT.OR P1, PT, R9, 0x1, P0 ;  /* 0x000000010900780c */ /* 0x000fe20000721670 */
[----:B------:R-:W-:Y:S02]  /*19390*/  IMAD.IADD R5, R17, 0x1, R20 ;  /* 0x0000000111057824 */ /* 0x000fe400078e0214 */
[----:B------:R-:W0:Y:S01]  /*193a0*/  S2R R20, SR_TID.X ;  /* 0x0000000000147919 */ /* 0x000e220000002100 */
[----:B------:R-:W-:-:S09]  /*193b0*/  IMAD.MOV.U32 R13, RZ, RZ, R2 ;  /* 0x000000ffff0d7224 */ /* 0x000fd200078e0002 */
        /* <DEDUP_REMOVED lines=8> */
.L_x_1299:
[----:B------:R-:W-:Y:S02]  /*19440*/  IMAD.MOV.U32 R13, RZ, RZ, R3 ;  /* 0x000000ffff0d7224 */ /* 0x000fe400078e0003 */
[----:B------:R-:W-:-:S05]  /*19450*/  IMAD.SHL.U32 R20, R20, 0x10, RZ ;  /* 0x0000001014147824 */ /* 0x000fca00078e00ff */
[----:B------:R-:W-:Y:S01]  /*19460*/  LOP3.LUT R20, R20, 0x30, RZ, 0xc0, !PT ;  /* 0x0000003014147812 */ /* 0x000fe200078ec0ff */
[----:B------:R-:W-:-:S05]  /*19470*/  IMAD.MOV.U32 R12, RZ, RZ, R14 ;  /* 0x000000ffff0c7224 */ /* 0x000fca00078e000e */
[----:B------:R-:W-:Y:S01]  /*19480*/  IADD3 R18, P1, R20, R12, RZ ;  /* 0x0000000c14127210 */ /* 0x000fe20007f3e0ff */
[----:B------:R-:W-:-:S04]  /*19490*/  IMAD.MOV.U32 R12, RZ, RZ, 0x2 ;  /* 0x00000002ff0c7424 */ /* 0x000fc800078e00ff */
[----:B------:R-:W-:-:S08]  /*194a0*/  IMAD.X R19, RZ, RZ, R10, P1 ;  /* 0x000000ffff137224 */ /* 0x000fd000008e060a */
[----:B------:R-:W-:Y:S05]  /*194b0*/  WARPSYNC.COLLECTIVE R15, `(.L_x_1300) ;  /* 0x000000000f087348 */ /* 0x000fea0003c00000 */
[----:B------:R0:W1:Y:S02]  /*194c0*/  SHFL.IDX P6, R14, R13, R12, R11 ;  /* 0x0000000c0d0e7389 */ /* 0x00006400000c000b */
[----:B01----:R-:W-:Y:S01]  /*194d0*/  ENDCOLLECTIVE ;  /* 0x000000000000791b */ /* 0x003fe20003800000 */
.L_x_1300:
        /* <DEDUP_REMOVED lines=10> */
.L_x_1301:
[----:B------:R-:W-:Y:S02]  /*19580*/  IMAD.MOV.U32 R13, RZ, RZ, R3 ;  /* 0x000000ffff0d7224 */ /* 0x000fe400078e0003 */
[----:B------:R-:W-:-:S05]  /*19590*/  IMAD.MOV.U32 R12, RZ, RZ, R14 ;  /* 0x000000ffff0c7224 */ /* 0x000fca00078e000e */
[----:B------:R-:W-:Y:S01]  /*195a0*/  IADD3 R18, P1, R20, R12, RZ ;  /* 0x0000000c14127210 */ /* 0x000fe20007f3e0ff */
[----:B------:R-:W-:-:S04]  /*195b0*/  IMAD.MOV.U32 R12, RZ, RZ, 0x3 ;  /* 0x00000003ff0c7424 */ /* 0x000fc800078e00ff */
[----:B------:R-:W-:-:S08]  /*195c0*/  IMAD.X R19, RZ, RZ, R10, P1 ;  /* 0x000000ffff137224 */ /* 0x000fd000008e060a */
[----:B------:R-:W-:Y:S05]  /*195d0*/  WARPSYNC.COLLECTIVE R15, `(.L_x_1302) ;  /* 0x000000000f087348 */ /* 0x000fea0003c00000 */
[----:B------:R0:W1:Y:S02]  /*195e0*/  SHFL.IDX P6, R14, R13, R12, R11 ;  /* 0x0000000c0d0e7389 */ /* 0x00006400000c000b */
[----:B01----:R-:W-:Y:S01]  /*195f0*/  ENDCOLLECTIVE ;  /* 0x000000000000791b */ /* 0x003fe20003800000 */
.L_x_1302:
        /* <DEDUP_REMOVED lines=10> */
.L_x_1303:
[----:B------:R-:W-:Y:S02]  /*196a0*/  IMAD.MOV.U32 R13, RZ, RZ, R21 ;  /* 0x000000ffff0d7224 */ /* 0x000fe400078e0015 */
[----:B------:R-:W-:Y:S02]  /*196b0*/  IMAD.MOV.U32 R12, RZ, RZ, RZ ;  /* 0x000000ffff0c7224 */ /* 0x000fe400078e00ff */
[----:B------:R-:W-:-:S07]  /*196c0*/  IMAD.MOV.U32 R2, RZ, RZ, R14 ;  /* 0x000000ffff027224 */ /* 0x000fce00078e000e */
[----:B------:R-:W-:Y:S05]  /*196d0*/  WARPSYNC.COLLECTIVE R15, `(.L_x_1304) ;  /* 0x000000000f087348 */ /* 0x000fea0003c00000 */
[----:B------:R0:W1:Y:S02]  /*196e0*/  SHFL.IDX P6, R14, R13, R12, R11 ;  /* 0x0000000c0d0e7389 */ /* 0x00006400000c000b */
[----:B01----:R-:W-:Y:S01]  /*196f0*/  ENDCOLLECTIVE ;  /* 0x000000000000791b */ /* 0x003fe20003800000 */
.L_x_1304:
        /* <DEDUP_REMOVED lines=9> */
[----:B0-----:R-:W-:-:S12]  /*19790*/  IMAD.MOV.U32 R3, RZ, RZ, R14 ;  /* 0x000000ffff037224 */ /* 0x001fd800078e000e */
[----:B------:R-:W-:Y:S05]  /*197a0*/  WARPSYNC.COLLECTIVE R15, `(.L_x_1305) ;  /* 0x000000000f087348 */ /* 0x000fea0003c00000 */
[----:B------:R0:W1:Y:S02]  /*197b0*/  SHFL.IDX P6, R14, R13, R12, R11 ;  /* 0x0000000c0d0e7389 */ /* 0x00006400000c000b */
[----:B01----:R-:W-:Y:S01]  /*197c0*/  ENDCOLLECTIVE ;  /* 0x000000000000791b */ /* 0x003fe20003800000 */
.L_x_1305:
[----:B------:R-:W-:Y:S01]  /*197d0*/  IMAD.MOV.U32 R2, RZ, RZ, R14 ;  /* 0x000000ffff027224 */ /* 0x000fe200078e000e */
[----:B------:R-:W-:Y:S06]  /*197e0*/  BRA `(.L_x_1306) ;  /* 0xffffffb400587947 */ /* 0x000fec000383ffff */
.L_x_1222:
[----:B--2---:R-:W2:Y:S02]  /*197f0*/  LDL R2, [R1+0x28] ;  /* 0x0000280001027983 */ /* 0x004ea40000100800 */
[----:B--2---:R2:W3:Y:S02]  /*19800*/  SYNCS.PHASECHK.TRANS64.TRYWAIT P0, [R0+URZ+0x13240], R2 ;  /* 0x01324002000075a7 */ /* 0x0044e4000800017f */
[----:B---3--:R-:W-:Y:S05]  /*19810*/  @!P0 NANOSLEEP.SYNCS 0x989680 ;  /* 0x009896800000895d */ /* 0x008fea0003900000 */
[----:B------:R-:W3:Y:S02]  /*19820*/  @!P0 SYNCS.PHASECHK.TRANS64 P0, [R0+URZ+0x13240], R2 ;  /* 0x01324002000085a7 */ /* 0x000ee4000800007f */
[----:B---3--:R-:W-:Y:S05]  /*19830*/  @!P0 BRA `(.L_x_1222) ;  /* 0xfffffffc00ec8947 */ /* 0x008fea000383ffff */
[----:B------:R-:W-:Y:S05]  /*19840*/  BRA `(.L_x_1307) ;  /* 0xffffffb400b87947 */ /* 0x000fea000383ffff */
.L_x_1223:
        /* <DEDUP_REMOVED lines=8> */
.L_x_1309:
[----:B------:R-:W-:Y:S05]  /*198d0*/  BSYNC B0 ;  /* 0x0000000000007941 */ /* 0x000fea0003800000 */
.L_x_1308:
        /* <DEDUP_REMOVED lines=10> */
.L_x_1310:
        /* <DEDUP_REMOVED lines=8> */
.L_x_1311:
        /* <DEDUP_REMOVED lines=15> */
.L_x_1312:
[----:B------:R-:W-:Y:S02]  /*19af0*/  IMAD.MOV.U32 R13, RZ, RZ, R4 ;  /* 0x000000ffff0d7224 */ /* 0x000fe400078e0004 */
[----:B------:R-:W-:Y:S02]  /*19b00*/  IMAD.MOV.U32 R12, RZ, RZ, 0x2 ;  /* 0x00000002ff0c7424 */ /* 0x000fe400078e00ff */
[----:B------:R-:W-:-:S07]  /*19b10*/  IMAD.MOV.U32 R3, RZ, RZ, R14 ;  /* 0x000000ffff037224 */ /* 0x000fce00078e000e */
[----:B------:R-:W-:Y:S05]  /*19b20*/  WARPSYNC.COLLECTIVE R15, `(.L_x_1313) ;  /* 0x000000000f087348 */ /* 0x000fea0003c00000 */
[----:B------:R0:W1:Y:S02]  /*19b30*/  SHFL.IDX P6, R14, R13, R12, R11 ;  /* 0x0000000c0d0e7389 */ /* 0x00006400000c000b */
[----:B01----:R-:W-:Y:S01]  /*19b40*/  ENDCOLLECTIVE ;  /* 0x000000000000791b */ /* 0x003fe20003800000 */
.L_x_1313:
        /* <DEDUP_REMOVED lines=14> */
.L_x_1314:
[----:B------:R-:W-:Y:S02]  /*19c30*/  IMAD.MOV.U32 R13, RZ, RZ, R4 ;  /* 0x000000ffff0d7224 */ /* 0x000fe400078e0004 */
[----:B------:R-:W-:Y:S02]  /*19c40*/  IMAD.MOV.U32 R12, RZ, RZ, 0x3 ;  /* 0x00000003ff0c7424 */ /* 0x000fe400078e00ff */
[----:B------:R-:W-:-:S07]  /*19c50*/  IMAD.MOV.U32 R3, RZ, RZ, R14 ;  /* 0x000000ffff037224 */ /* 0x000fce00078e000e */
[----:B------:R-:W-:Y:S05]  /*19c60*/  WARPSYNC.COLLECTIVE R15, `(.L_x_1315) ;  /* 0x000000000f087348 */ /* 0x000fea0003c00000 */
[----:B------:R0:W1:Y:S02]  /*19c70*/  SHFL.IDX P6, R14, R13, R12, R11 ;  /* 0x0000000c0d0e7389 */ /* 0x00006400000c000b */
[----:B01----:R-:W-:Y:S01]  /*19c80*/  ENDCOLLECTIVE ;  /* 0x000000000000791b */ /* 0x003fe20003800000 */
.L_x_1315:
        /* <DEDUP_REMOVED lines=10> */
.L_x_1316:
        /* <DEDUP_REMOVED lines=10> */
.L_x_1317:
        /* <DEDUP_REMOVED lines=11> */
.L_x_1318:
[----:B------:R-:W-:Y:S01]  /*19e80*/  IMAD.MOV.U32 R2, RZ, RZ, R14 ;  /* 0x000000ffff027224 */ /* 0x000fe200078e000e */
[----:B------:R-:W-:Y:S06]  /*19e90*/  BRA `(.L_x_1319) ;  /* 0xffffffb4003c7947 */ /* 0x000fec000383ffff */
.L_x_1230:
[----:B------:R-:W-:Y:S02]  /*19ea0*/  IMAD.MOV.U32 R13, RZ, RZ, R4 ;  /* 0x000000ffff0d7224 */ /* 0x000fe400078e0004 */
[----:B------:R-:W-:Y:S02]  /*19eb0*/  IMAD.MOV.U32 R12, RZ, RZ, RZ ;  /* 0x000000ffff0c7224 */ /* 0x000fe400078e00ff */
[----:B------:R-:W-:Y:S02]  /*19ec0*/  IMAD.MOV.U32 R11, RZ, RZ, 0x1c1f ;  /* 0x00001c1fff0b7424 */ /* 0x000fe400078e00ff */
[----:B------:R-:W-:Y:S02]  /*19ed0*/  IMAD.MOV.U32 R15, RZ, RZ, -0x1 ;  /* 0xffffffffff0f7424 */ /* 0x000fe400078e00ff */
[----:B------:R-:W-:Y:S02]  /*19ee0*/  IMAD R7, R9, UR37, RZ ;  /* 0x0000002509077c24 */ /* 0x000fe4000f8e02ff */
[----:B------:R-:W-:-:S07]  /*19ef0*/  VIADD R6, R20, UR39 ;  /* 0x0000002714067c36 */ /* 0x000fce0008000000 */
[----:B-----5:R-:W-:Y:S05]  /*19f00*/  WARPSYNC.COLLECTIVE R15, `(.L_x_1320) ;  /* 0x000000000f087348 */ /* 0x020fea0003c00000 */
[----:B------:R0:W1:Y:S02]  /*19f10*/  SHFL.IDX P6, R14, R13, R12, R11 ;  /* 0x0000000c0d0e7389 */ /* 0x00006400000c000b */
[----:B01---5:R-:W-:Y:S01]  /*19f20*/  ENDCOLLECTIVE ;  /* 0x000000000000791b */ /* 0x023fe20003800000 */
.L_x_1320:
[C---:B------:R-:W-:Y:S01]  /*19f30*/  VIADD R10, R6.reuse, 0x20 ;  /* 0x00000020060a7836 */ /* 0x040fe20000000000 */
[----:B------:R-:W-:Y:S01]  /*19f40*/  ISETP.GE.AND P2, PT, R6, R7, PT ;  /* 0x000000070600720c */ /* 0x000fe20003f46270 */
[----:B------:R-:W-:Y:S02]  /*19f50*/  IMAD.MOV.U32 R13, RZ, RZ, R0 ;  /* 0x000000ffff0d7224 */ /* 0x000fe400078e0000 */
[----:B------:R-:W-:-:S10]  /*19f60*/  IMAD.MOV.U32 R2, RZ, RZ, R14 ;  /* 0x000000ffff027224 */ /* 0x000fd400078e000e */
[----:B------:R-:W-:Y:S05]  /*19f70*/  WARPSYNC.COLLECTIVE R15, `(.L_x_1321) ;  /* 0x000000000f087348 */ /* 0x000fea0003c00000 */
[----:B------:R0:W1:Y:S02]  /*19f80*/  SHFL.IDX P6, R14, R13, R12, R11 ;  /* 0x0000000c0d0e7389 */ /* 0x00006400000c000b */
[----:B01----:R-:W-:Y:S01]  /*19f90*/  ENDCOLLECTIVE ;  /* 0x000000000000791b */ /* 0x003fe20003800000 */
.L_x_1321:
[----:B------:R-:W-:Y:S02]  /*19fa0*/  IMAD.MOV.U32 R13, RZ, RZ, R4 ;  /* 0x000000ffff0d7224 */ /* 0x000fe400078e0004 */
[----:B------:R-:W-:Y:S02]  /*19fb0*/  IMAD.MOV.U32 R12, RZ, RZ, 0x1 ;  /* 0x00000001ff0c7424 */ /* 0x000fe400078e00ff */
[----:B------:R-:W-:-:S07]  /*19fc0*/  IMAD.MOV.U32 R3, RZ, RZ, R14 ;  /* 0x000000ffff037224 */ /* 0x000fce00078e000e */
[----:B------:R-:W-:Y:S05]  /*19fd0*/  WARPSYNC.COLLECTIVE R15, `(.L_x_1322) ;  /* 0x000000000f087348 */ /* 0x000fea0003c00000 */
[----:B------:R0:W1:Y:S02]  /*19fe0*/  SHFL.IDX P6, R14, R13, R12, R11 ;  /* 0x0000000c0d0e7389 */ /* 0x00006400000c000b */
[----:B01----:R-:W-:Y:S01]  /*19ff0*/  ENDCOLLECTIVE ;  /* 0x000000000000791b */ /* 0x003fe20003800000 */
.L_x_1322:
        /* <DEDUP_REMOVED lines=15> */
.L_x_1323:
[----:B------:R-:W-:Y:S02]  /*1a0f0*/  IMAD.MOV.U32 R13, RZ, RZ, R4 ;  /* 0x000000ffff0d7224 */ /* 0x000fe400078e0004 */
[----:B------:R-:W-:Y:S02]  /*1a100*/  IMAD.MOV.U32 R12, RZ, RZ, 0x2 ;  /* 0x00000002ff0c7424 */ /* 0x000fe400078e00ff */
[----:B------:R-:W-:-:S07]  /*1a110*/  IMAD.MOV.U32 R3, RZ, RZ, R14 ;  /* 0x000000ffff037224 */ /* 0x000fce00078e000e */
[----:B------:R-:W-:Y:S05]  /*1a120*/  WARPSYNC.COLLECTIVE R15, `(.L_x_1324) ;  /* 0x000000000f087348 */ /* 0x000fea0003c00000 */
[----:B------:R0:W1:Y:S02]  /*1a130*/  SHFL.IDX P6, R14, R13, R12, R11 ;  /* 0x0000000c0d0e7389 */ /* 0x00006400000c000b */
[----:B01----:R-:W-:Y:S01]  /*1a140*/  ENDCOLLECTIVE ;  /* 0x000000000000791b */ /* 0x003fe20003800000 */
.L_x_1324:
        /* <DEDUP_REMOVED lines=16> */
.L_x_1325:
[----:B------:R-:W-:Y:S02]  /*1a250*/  IMAD.MOV.U32 R13, RZ, RZ, R4 ;  /* 0x000000ffff0d7224 */ /* 0x000fe400078e0004 */
[----:B------:R-:W-:Y:S02]  /*1a260*/  IMAD.MOV.U32 R12, RZ, RZ, 0x3 ;  /* 0x00000003ff0c7424 */ /* 0x000fe400078e00ff */
[----:B------:R-:W-:-:S07]  /*1a270*/  IMAD.MOV.U32 R3, RZ, RZ, R14 ;  /* 0x000000ffff037224 */ /* 0x000fce00078e000e */
[----:B------:R-:W-:Y:S05]  /*1a280*/  WARPSYNC.COLLECTIVE R15, `(.L_x_1326) ;  /* 0x000000000f087348 */ /* 0x000fea0003c00000 */
[----:B------:R0:W1:Y:S02]  /*1a290*/  SHFL.IDX P6, R14, R13, R12, R11 ;  /* 0x0000000c0d0e7389 */ /* 0x00006400000c000b */
[----:B01----:R-:W-:Y:S01]  /*1a2a0*/  ENDCOLLECTIVE ;  /* 0x000000000000791b */ /* 0x003fe20003800000 */
.L_x_1326:
        /* <DEDUP_REMOVED lines=10> */
.L_x_1327:
[----:B------:R-:W-:Y:S01]  /*1a350*/  @!PT LDS RZ, [RZ] ;  /* 0x00000000fffff984 */ /* 0x000fe20000000800 */
[----:B------:R-:W-:Y:S01]  /*1a360*/  @!PT LDS RZ, [RZ] ;  /* 0x00000000fffff984 */ /* 0x000fe20000000800 */
[----:B------:R-:W-:Y:S01]  /*1a370*/  @!PT LDS RZ, [RZ] ;  /* 0x00000000fffff984 */ /* 0x000fe20000000800 */
[----:B------:R0:W-:Y:S01]  /*1a380*/  @!P2 LDGSTS.E.BYPASS.LTC128B.128 [R18+0xc000], desc[UR50][R2.64], !P0 ;  /* 0x0c0000000212afae */ /* 0x0001e2000c101d72 */
[----:B------:R-:W-:Y:S02]  /*1a390*/  IMAD.MOV.U32 R13, RZ, RZ, R8 ;  /* 0x000000ffff0d7224 */ /* 0x000fe400078e0008 */
[----:B0-----:R-:W-:Y:S02]  /*1a3a0*/  VIADD R2, R6, 0x60 ;  /* 0x0000006006027836 */ /* 0x001fe40000000000 */
[----:B------:R-:W-:-:S03]  /*1a3b0*/  IMAD.MOV.U32 R12, RZ, RZ, RZ ;  /* 0x000000ffff0c7224 */ /* 0x000fc600078e00ff */
[----:B------:R-:W-:Y:S01]  /*1a3c0*/  ISETP.GE.AND P2, PT, R2, R7, PT ;  /* 0x000000070200720c */ /* 0x000fe20003f46270 */
[----:B------:R-:W-:-:S12]  /*1a3d0*/  IMAD.MOV.U32 R0, RZ, RZ, R14 ;  /* 0x000000ffff007224 */ /* 0x000fd800078e000e */
[----:B------:R-:W-:Y:S05]  /*1a3e0*/  WARPSYNC.COLLECTIVE R15, `(.L_x_1328) ;  /* 0x000000000f087348 */ /* 0x000fea0003c00000 */
[----:B------:R0:W1:Y:S02]  /*1a3f0*/  SHFL.IDX P6, R14, R13, R12, R11 ;  /* 0x0000000c0d0e7389 */ /* 0x00006400000c000b */
[----:B01----:R-:W-:Y:S01]  /*1a400*/  ENDCOLLECTIVE ;  /* 0x000000000000791b */ /* 0x003fe20003800000 */
.L_x_1328:
        /* <DEDUP_REMOVED lines=13> */
.L_x_1329:
        /* <DEDUP_REMOVED lines=8> */
.L_x_1330:
        /* <DEDUP_REMOVED lines=12> */
.L_x_1331:
[----:B------:R-:W-:Y:S01]  /*1a620*/  IMAD.MOV.U32 R2, RZ, RZ, R14 ;  /* 0x000000ffff027224 */ /* 0x000fe200078e000e */
[----:B------:R-:W-:Y:S06]  /*1a630*/  BRA `(.L_x_1332) ;  /* 0xffffffb800447947 */ /* 0x000fec000383ffff */
.L_x_1233:
[----:B-1----:R1:W2:Y:S02]  /*1a640*/  SYNCS.PHASECHK.TRANS64.TRYWAIT P0, [R17+URZ+0x13220], R0 ;  /* 0x01322000110075a7 */ /* 0x0022a4000800017f */
[----:B--2---:R-:W-:Y:S05]  /*1a650*/  @!P0 NANOSLEEP.SYNCS 0x989680 ;  /* 0x009896800000895d */ /* 0x004fea0003900000 */
[----:B------:R-:W2:Y:S02]  /*1a660*/  @!P0 SYNCS.PHASECHK.TRANS64 P0, [R17+URZ+0x13220], R0 ;  /* 0x01322000110085a7 */ /* 0x000ea4000800007f */
[----:B--2---:R-:W-:Y:S05]  /*1a670*/  @!P0 BRA `(.L_x_1233) ;  /* 0xfffffffc00f08947 */ /* 0x004fea000383ffff */
[----:B------:R-:W-:Y:S05]  /*1a680*/  BRA `(.L_x_1333) ;  /* 0xffffffb800a07947 */ /* 0x000fea000383ffff */
.L_x_1237:
[----:B0-----:R0:W1:Y:S02]  /*1a690*/  SYNCS.PHASECHK.TRANS64.TRYWAIT P0, [R0+URZ+0x13280], R29 ;  /* 0x0132801d000075a7 */ /* 0x001064000800017f */
[----:B-1----:R-:W-:Y:S05]  /*1a6a0*/  @!P0 NANOSLEEP.SYNCS 0x989680 ;  /* 0x009896800000895d */ /* 0x002fea0003900000 */
[----:B------:R-:W1:Y:S02]  /*1a6b0*/  @!P0 SYNCS.PHASECHK.TRANS64 P0, [R0+URZ+0x13280], R29 ;  /* 0x0132801d000085a7 */ /* 0x000e64000800007f */
[----:B-1----:R-:W-:Y:S05]  /*1a6c0*/  @!P0 BRA `(.L_x_1237) ;  /* 0xfffffffc00f08947 */ /* 0x002fea000383ffff */
[----:B------:R-:W-:Y:S05]  /*1a6d0*/  BRA `(.L_x_1334) ;  /* 0xffffffbc00e87947 */ /* 0x000fea000383ffff */
.L_x_1238:
        /* <DEDUP_REMOVED lines=8> */
.L_x_1336:
[----:B------:R-:W-:Y:S05]  /*1a760*/  BSYNC B0 ;  /* 0x0000000000007941 */ /* 0x000fea0003800000 */
.L_x_1335:
        /* <DEDUP_REMOVED lines=10> */
.L_x_1337:
        /* <DEDUP_REMOVED lines=11> */
.L_x_1338:
        /* <DEDUP_REMOVED lines=10> */
.L_x_1339:
        /* <DEDUP_REMOVED lines=11> */
.L_x_1340:
        /* <DEDUP_REMOVED lines=10> */
.L_x_1341:
        /* <DEDUP_REMOVED lines=11> */
.L_x_1342:
        /* <DEDUP_REMOVED lines=10> */
.L_x_1343:
[----:B------:R-:W-:Y:S02]  /*1ac00*/  IMAD.MOV.U32 R13, RZ, RZ, R18 ;  /* 0x000000ffff0d7224 */ /* 0x000fe400078e0012 */
[----:B------:R-:W-:Y:S02]  /*1ac10*/  IMAD.MOV.U32 R12, RZ, RZ, RZ ;  /* 0x000000ffff0c7224 */ /* 0x000fe400078e00ff */
[----:B------:R-:W-:Y:S02]  /*1ac20*/  IMAD.SHL.U32 R3, R3, 0x10, RZ ;  /* 0x0000001003037824 */ /* 0x000fe400078e00ff */
[----:B------:R-:W-:-:S07]  /*1ac30*/  IMAD.MOV.U32 R2, RZ, RZ, R14 ;  /* 0x000000ffff027224 */ /* 0x000fce00078e000e */
[----:B------:R-:W-:Y:S05]  /*1ac40*/  WARPSYNC.COLLECTIVE R15, `(.L_x_1344) ;  /* 0x000000000f087348 */ /* 0x000fea0003c00000 */
[----:B------:R0:W1:Y:S02]  /*1ac50*/  SHFL.IDX P6, R14, R13, R12, R11 ;  /* 0x0000000c0d0e7389 */ /* 0x00006400000c000b */
[----:B01----:R-:W-:Y:S01]  /*1ac60*/  ENDCOLLECTIVE ;  /* 0x000000000000791b */ /* 0x003fe20003800000 */
.L_x_1344:
        /* <DEDUP_REMOVED lines=12> */
.L_x_1345:
[----:B------:R-:W-:Y:S01]  /*1ad30*/  IMAD.MOV.U32 R2, RZ, RZ, R14 ;  /* 0x000000ffff027224 */ /* 0x000fe200078e000e */
[----:B------:R-:W-:Y:S06]  /*1ad40*/  BRA `(.L_x_1346) ;  /* 0xffffffbc005c7947 */ /* 0x000fec000383ffff */
.L_x_1243:
[----:B---3--:R3:W4:Y:S02]  /*1ad50*/  SYNCS.PHASECHK.TRANS64.TRYWAIT P0, [R0+URZ+0x13240], R29 ;  /* 0x0132401d000075a7 */ /* 0x008724000800017f */
[----:B----4-:R-:W-:Y:S05]  /*1ad60*/  @!P0 NANOSLEEP.SYNCS 0x989680 ;  /* 0x009896800000895d */ /* 0x010fea0003900000 */
[----:B------:R-:W4:Y:S02]  /*1ad70*/  @!P0 SYNCS.PHASECHK.TRANS64 P0, [R0+URZ+0x13240], R29 ;  /* 0x0132401d000085a7 */ /* 0x000f24000800007f */
[----:B----4-:R-:W-:Y:S05]  /*1ad80*/  @!P0 BRA `(.L_x_1243) ;  /* 0xfffffffc00f08947 */ /* 0x010fea000383ffff */
[----:B------:R-:W-:Y:S05]  /*1ad90*/  BRA `(.L_x_1347) ;  /* 0xffffffbc00b87947 */ /* 0x000fea000383ffff */
.L_x_1244:
        /* <DEDUP_REMOVED lines=8> */
.L_x_1349:
[----:B------:R-:W-:Y:S05]  /*1ae20*/  BSYNC B0 ;  /* 0x0000000000007941 */ /* 0x000fea0003800000 */
.L_x_1348:
        /* <DEDUP_REMOVED lines=8> */
.L_x_1350:
[----:B------:R-:W-:Y:S02]  /*1aeb0*/  IMAD.MOV.U32 R13, RZ, RZ, R6 ;  /* 0x000000ffff0d7224 */ /* 0x000fe400078e0006 */
[----:B------:R-:W-:Y:S02]  /*1aec0*/  IMAD.MOV.U32 R12, RZ, RZ, 0x1 ;  /* 0x00000001ff0c7424 */ /* 0x000fe400078e00ff */
[----:B------:R-:W-:-:S07]  /*1aed0*/  IMAD.MOV.U32 R2, RZ, RZ, R14 ;  /* 0x000000ffff027224 */ /* 0x000fce00078e000e */
[----:B------:R-:W-:Y:S05]  /*1aee0*/  WARPSYNC.COLLECTIVE R15, `(.L_x_1351) ;  /* 0x000000000f087348 */ /* 0x000fea0003c00000 */
[----:B------:R0:W1:Y:S02]  /*1aef0*/  SHFL.IDX P6, R14, R13, R12, R11 ;  /* 0x0000000c0d0e7389 */ /* 0x00006400000c000b */
[----:B01----:R-:W-:Y:S01]  /*1af00*/  ENDCOLLECTIVE ;  /* 0x000000000000791b */ /* 0x003fe20003800000 */
.L_x_1351:
        /* <DEDUP_REMOVED lines=11> */
.L_x_1352:
[----:B------:R-:W-:Y:S02]  /*1afc0*/  IMAD.MOV.U32 R13, RZ, RZ, R6 ;  /* 0x000000ffff0d7224 */ /* 0x000fe400078e0006 */
[----:B------:R-:W-:Y:S02]  /*1afd0*/  IMAD.MOV.U32 R12, RZ, RZ, 0x2 ;  /* 0x00000002ff0c7424 */ /* 0x000fe400078e00ff */
[----:B------:R-:W-:-:S07]  /*1afe0*/  IMAD.MOV.U32 R2, RZ, RZ, R14 ;  /* 0x000000ffff027224 */ /* 0x000fce00078e000e */
[----:B------:R-:W-:Y:S05]  /*1aff0*/  WARPSYNC.COLLECTIVE R15, `(.L_x_1353) ;  /* 0x000000000f087348 */ /* 0x000fea0003c00000 */
[----:B------:R0:W1:Y:S02]  /*1b000*/  SHFL.IDX P6, R14, R13, R12, R11 ;  /* 0x0000000c0d0e7389 */ /* 0x00006400000c000b */
[----:B01----:R-:W-:Y:S01]  /*1b010*/  ENDCOLLECTIVE ;  /* 0x000000000000791b */ /* 0x003fe20003800000 */
.L_x_1353:
        /* <DEDUP_REMOVED lines=11> */
.L_x_1354:
[----:B------:R-:W-:Y:S02]  /*1b0d0*/  IMAD.MOV.U32 R13, RZ, RZ, R6 ;  /* 0x000000ffff0d7224 */ /* 0x000fe400078e0006 */
[----:B------:R-:W-:Y:S02]  /*1b0e0*/  IMAD.MOV.U32 R12, RZ, RZ, 0x3 ;  /* 0x00000003ff0c7424 */ /* 0x000fe400078e00ff */
[----:B------:R-:W-:-:S07]  /*1b0f0*/  IMAD.MOV.U32 R2, RZ, RZ, R14 ;  /* 0x000000ffff027224 */ /* 0x000fce00078e000e */
[----:B------:R-:W-:Y:S05]  /*1b100*/  WARPSYNC.COLLECTIVE R15, `(.L_x_1355) ;  /* 0x000000000f087348 */ /* 0x000fea0003c00000 */
[----:B------:R0:W1:Y:S02]  /*1b110*/  SHFL.IDX P6, R14, R13, R12, R11 ;  /* 0x0000000c0d0e7389 */ /* 0x00006400000c000b */
[----:B01----:R-:W-:Y:S01]  /*1b120*/  ENDCOLLECTIVE ;  /* 0x000000000000791b */ /* 0x003fe20003800000 */
.L_x_1355:
        /* <DEDUP_REMOVED lines=11> */
.L_x_1356:
[----:B------:R-:W-:Y:S02]  /*1b1e0*/  IMAD.MOV.U32 R13, RZ, RZ, R5 ;  /* 0x000000ffff0d7224 */ /* 0x000fe400078e0005 */
[----:B------:R-:W-:Y:S02]  /*1b1f0*/  IMAD.MOV.U32 R12, RZ, RZ, RZ ;  /* 0x000000ffff0c7224 */ /* 0x000fe400078e00ff */
[----:B------:R-:W-:-:S07]  /*1b200*/  IMAD.MOV.U32 R2, RZ, RZ, R14 ;  /* 0x000000ffff027224 */ /* 0x000fce00078e000e */
[----:B------:R-:W-:Y:S05]  /*1b210*/  WARPSYNC.COLLECTIVE R15, `(.L_x_1357) ;  /* 0x000000000f087348 */ /* 0x000fea0003c00000 */
[----:B------:R0:W1:Y:S02]  /*1b220*/  SHFL.IDX P6, R14, R13, R12, R11 ;  /* 0x0000000c0d0e7389 */ /* 0x00006400000c000b */
[----:B01----:R-:W-:Y:S01]  /*1b230*/  ENDCOLLECTIVE ;  /* 0x000000000000791b */ /* 0x003fe20003800000 */
.L_x_1357:
        /* <DEDUP_REMOVED lines=11> */
.L_x_1358:
[----:B------:R-:W-:Y:S01]  /*1b2f0*/  IMAD.MOV.U32 R2, RZ, RZ, R14 ;  /* 0x000000ffff027224 */ /* 0x000fe200078e000e */
[----:B------:R-:W-:Y:S06]  /*1b300*/  BRA `(.L_x_1359) ;  /* 0xffffffbc004c7947 */ /* 0x000fec000383ffff */
.L_x_1249:
[----:B0-----:R0:W2:Y:S02]  /*1b310*/  SYNCS.PHASECHK.TRANS64.TRYWAIT P2, [R2+URZ+0x13270], R0 ;  /* 0x01327000020075a7 */ /* 0x0010a4000804017f */
[----:B--2---:R-:W-:Y:S05]  /*1b320*/  @!P2 NANOSLEEP.SYNCS 0x989680 ;  /* 0x009896800000a95d */ /* 0x004fea0003900000 */
[----:B------:R-:W2:Y:S02]  /*1b330*/  @!P2 SYNCS.PHASECHK.TRANS64 P2, [R2+URZ+0x13270], R0 ;  /* 0x013270000200a5a7 */ /* 0x000ea4000804007f */
[----:B--2---:R-:W-:Y:S05]  /*1b340*/  @!P2 BRA `(.L_x_1249) ;  /* 0xfffffffc00f0a947 */ /* 0x004fea000383ffff */
[----:B------:R-:W-:Y:S05]  /*1b350*/  BRA `(.L_x_1360) ;  /* 0xffffffbc00b07947 */ /* 0x000fea000383ffff */
.L_x_1251:
[----:B0-----:R0:W2:Y:S02]  /*1b360*/  SYNCS.PHASECHK.TRANS64.TRYWAIT P2, [R2+URZ+0x13260], R0 ;  /* 0x01326000020075a7 */ /* 0x0010a4000804017f */
[----:B--2---:R-:W-:Y:S05]  /*1b370*/  @!P2 NANOSLEEP.SYNCS 0x989680 ;  /* 0x009896800000a95d */ /* 0x004fea0003900000 */
[----:B------:R-:W2:Y:S02]  /*1b380*/  @!P2 SYNCS.PHASECHK.TRANS64 P2, [R2+URZ+0x13260], R0 ;  /* 0x013260000200a5a7 */ /* 0x000ea4000804007f */
[----:B--2---:R-:W-:Y:S05]  /*1b390*/  @!P2 BRA `(.L_x_1251) ;  /* 0xfffffffc00f0a947 */ /* 0x004fea000383ffff */
[----:B------:R-:W-:Y:S05]  /*1b3a0*/  BRA `(.L_x_1361) ;  /* 0xffffffbc00c07947 */ /* 0x000fea000383ffff */
.L_x_1259:
[----:B0-----:R0:W1:Y:S02]  /*1b3b0*/  SYNCS.PHASECHK.TRANS64.TRYWAIT P1, [R3+URZ+0x13270], R0 ;  /* 0x01327000030075a7 */ /* 0x001064000802017f */
[----:B-1----:R-:W-:Y:S05]  /*1b3c0*/  @!P1 NANOSLEEP.SYNCS 0x989680 ;  /* 0x009896800000995d */ /* 0x002fea0003900000 */
[----:B------:R-:W1:Y:S02]  /*1b3d0*/  @!P1 SYNCS.PHASECHK.TRANS64 P1, [R3+URZ+0x13270], R0 ;  /* 0x01327000030095a7 */ /* 0x000e64000802007f */
[----:B-1----:R-:W-:Y:S05]  /*1b3e0*/  @!P1 BRA `(.L_x_1259) ;  /* 0xfffffffc00f09947 */ /* 0x002fea000383ffff */
[----:B------:R-:W-:Y:S05]  /*1b3f0*/  BRA `(.L_x_1362) ;  /* 0xffffffc4000c7947 */ /* 0x000fea000383ffff */
.L_x_1261:
[----:B0-----:R0:W1:Y:S02]  /*1b400*/  SYNCS.PHASECHK.TRANS64.TRYWAIT P1, [R3+URZ+0x13260], R0 ;  /* 0x01326000030075a7 */ /* 0x001064000802017f */
[----:B-1----:R-:W-:Y:S05]  /*1b410*/  @!P1 NANOSLEEP.SYNCS 0x989680 ;  /* 0x009896800000995d */ /* 0x002fea0003900000 */
[----:B------:R-:W1:Y:S02]  /*1b420*/  @!P1 SYNCS.PHASECHK.TRANS64 P1, [R3+URZ+0x13260], R0 ;  /* 0x01326000030095a7 */ /* 0x000e64000802007f */
[----:B-1----:R-:W-:Y:S05]  /*1b430*/  @!P1 BRA `(.L_x_1261) ;  /* 0xfffffffc00f09947 */ /* 0x002fea000383ffff */
[----:B------:R-:W-:Y:S05]  /*1b440*/  BRA `(.L_x_1363) ;  /* 0xffffffc4001c7947 */ /* 0x000fea000383ffff */
.L_x_1275:
[----:B0-----:R0:W1:Y:S02]  /*1b450*/  SYNCS.PHASECHK.TRANS64.TRYWAIT P0, [R5+URZ+0x13220], R0 ;  /* 0x01322000050075a7 */ /* 0x001064000800017f */
[----:B-1----:R-:W-:Y:S05]  /*1b460*/  @!P0 NANOSLEEP.SYNCS 0x989680 ;  /* 0x009896800000895d */ /* 0x002fea0003900000 */
[----:B------:R-:W1:Y:S02]  /*1b470*/  @!P0 SYNCS.PHASECHK.TRANS64 P0, [R5+URZ+0x13220], R0 ;  /* 0x01322000050085a7 */ /* 0x000e64000800007f */
[----:B-1----:R-:W-:Y:S05]  /*1b480*/  @!P0 BRA `(.L_x_1275) ;  /* 0xfffffffc00f08947 */ /* 0x002fea000383ffff */
[----:B------:R-:W-:Y:S05]  /*1b490*/  BRA `(.L_x_1364) ;  /* 0xffffffd400447947 */ /* 0x000fea000383ffff */
.L_x_1276:
        /* <DEDUP_REMOVED lines=11> */
.L_x_1366:
[----:B------:R-:W-:Y:S05]  /*1b550*/  BSYNC B0 ;  /* 0x0000000000007941 */ /* 0x000fea0003800000 */
.L_x_1365:
[----:B------:R-:W-:Y:S05]  /*1b560*/  BRA `(.L_x_1367) ;  /* 0xffffffd4002c7947 */ /* 0x000fea000383ffff */
.L_x_1279:
[----:B------:R-:W-:Y:S01]  /*1b570*/  BSSY B1, `(.L_x_1368) ;  /* 0x0000006000017945 */ /* 0x000fe20003800000 */
[----:B------:R-:W-:-:S07]  /*1b580*/  IMAD.MOV.U32 R15, RZ, RZ, -0x1 ;  /* 0xffffffffff0f7424 */ /* 0x000fce00078e00ff */
[----:B0----5:R-:W-:Y:S05]  /*1b590*/  WARPSYNC.COLLECTIVE R15, `(.L_x_1369) ;  /* 0x000000000f0c7348 */ /* 0x021fea0003c00000 */
[----:B------:R-:W-:Y:S02]  /*1b5a0*/  ELECT P6, UR62, PT ;  /* 0x00000000003e782f */ /* 0x000fe400038c0000 */
[----:B------:R-:W-:Y:S01]  /*1b5b0*/  MOV R14, UR62 ;  /* 0x0000003e000e7c02 */ /* 0x000fe20008000f00 */
[----:B0----5:R-:W-:Y:S10]  /*1b5c0*/  ENDCOLLECTIVE ;  /* 0x000000000000791b */ /* 0x021ff40003800000 */
.L_x_1369:
[----:B------:R-:W-:Y:S05]  /*1b5d0*/  BSYNC B1 ;  /* 0x0000000000017941 */ /* 0x000fea0003800000 */
.L_x_1368:
[----:B------:R-:W-:Y:S05]  /*1b5e0*/  BRA `(.L_x_1370) ;  /* 0xffffffd400247947 */ /* 0x000fea000383ffff */
.L_x_1281:
[----:B0-----:R0:W1:Y:S02]  /*1b5f0*/  SYNCS.PHASECHK.TRANS64.TRYWAIT P1, [R4+URZ+0x13240], R3 ;  /* 0x01324003040075a7 */ /* 0x001064000802017f */
[----:B-1----:R-:W-:Y:S05]  /*1b600*/  @!P1 NANOSLEEP.SYNCS 0x989680 ;  /* 0x009896800000995d */ /* 0x002fea0003900000 */
[----:B------:R-:W1:Y:S02]  /*1b610*/  @!P1 SYNCS.PHASECHK.TRANS64 P1, [R4+URZ+0x13240], R3 ;  /* 0x01324003040095a7 */ /* 0x000e64000802007f */
[----:B-1----:R-:W-:Y:S05]  /*1b620*/  @!P1 BRA `(.L_x_1281) ;  /* 0xfffffffc00f09947 */ /* 0x002fea000383ffff */
[----:B------:R-:W-:Y:S05]  /*1b630*/  BRA `(.L_x_1371) ;  /* 0xffffffd4004c7947 */ /* 0x000fea000383ffff */
.L_x_1283:
[----:B-1----:R1:W2:Y:S02]  /*1b640*/  SYNCS.PHASECHK.TRANS64.TRYWAIT P1, [R5+URZ+0x13240], R0 ;  /* 0x01324000050075a7 */ /* 0x0022a4000802017f */
[----:B--2---:R-:W-:Y:S05]  /*1b650*/  @!P1 NANOSLEEP.SYNCS 0x989680 ;  /* 0x009896800000995d */ /* 0x004fea0003900000 */
[----:B------:R-:W2:Y:S02]  /*1b660*/  @!P1 SYNCS.PHASECHK.TRANS64 P1, [R5+URZ+0x13240], R0 ;  /* 0x01324000050095a7 */ /* 0x000ea4000802007f */
[----:B--2---:R-:W-:Y:S05]  /*1b670*/  @!P1 BRA `(.L_x_1283) ;  /* 0xfffffffc00f09947 */ /* 0x004fea000383ffff */
[----:B------:R-:W-:Y:S05]  /*1b680*/  BRA `(.L_x_1372) ;  /* 0xffffffd4005c7947 */ /* 0x000fea000383ffff */
.L_x_1285:
[----:B--2---:R2:W3:Y:S02]  /*1b690*/  SYNCS.PHASECHK.TRANS64.TRYWAIT P1, [R4+URZ+0x13260], R3 ;  /* 0x01326003040075a7 */ /* 0x0044e4000802017f */
[----:B---3--:R-:W-:Y:S05]  /*1b6a0*/  @!P1 NANOSLEEP.SYNCS 0x989680 ;  /* 0x009896800000995d */ /* 0x008fea0003900000 */
[----:B------:R-:W3:Y:S02]  /*1b6b0*/  @!P1 SYNCS.PHASECHK.TRANS64 P1, [R4+URZ+0x13260], R3 ;  /* 0x01326003040095a7 */ /* 0x000ee4000802007f */
[----:B---3--:R-:W-:Y:S05]  /*1b6c0*/  @!P1 BRA `(.L_x_1285) ;  /* 0xfffffffc00f09947 */ /* 0x008fea000383ffff */
[----:B------:R-:W-:Y:S05]  /*1b6d0*/  BRA `(.L_x_1373) ;  /* 0xffffffd400587947 */ /* 0x000fea000383ffff */
.L_x_1287:
[----:B---3--:R3:W4:Y:S02]  /*1b6e0*/  SYNCS.PHASECHK.TRANS64.TRYWAIT P1, [R5+URZ+0x13260], R0 ;  /* 0x01326000050075a7 */ /* 0x008724000802017f */
[----:B----4-:R-:W-:Y:S05]  /*1b6f0*/  @!P1 NANOSLEEP.SYNCS 0x989680 ;  /* 0x009896800000995d */ /* 0x010fea0003900000 */
[----:B------:R-:W4:Y:S02]  /*1b700*/  @!P1 SYNCS.PHASECHK.TRANS64 P1, [R5+URZ+0x13260], R0 ;  /* 0x01326000050095a7 */ /* 0x000f24000802007f */
[----:B----4-:R-:W-:Y:S05]  /*1b710*/  @!P1 BRA `(.L_x_1287) ;  /* 0xfffffffc00f09947 */ /* 0x010fea000383ffff */
[----:B------:R-:W-:Y:S05]  /*1b720*/  BRA `(.L_x_1374) ;  /* 0xffffffd400547947 */ /* 0x000fea000383ffff */
.L_x_1289:
[----:B----4-:R4:W0:Y:S02]  /*1b730*/  SYNCS.PHASECHK.TRANS64.TRYWAIT P1, [R4+URZ+0x13280], R3 ;  /* 0x01328003040075a7 */ /* 0x010824000802017f */
[----:B0-----:R-:W-:Y:S05]  /*1b740*/  @!P1 NANOSLEEP.SYNCS 0x989680 ;  /* 0x009896800000995d */ /* 0x001fea0003900000 */
[----:B------:R-:W0:Y:S02]  /*1b750*/  @!P1 SYNCS.PHASECHK.TRANS64 P1, [R4+URZ+0x13280], R3 ;  /* 0x01328003040095a7 */ /* 0x000e24000802007f */
[----:B0-----:R-:W-:Y:S05]  /*1b760*/  @!P1 BRA `(.L_x_1289) ;  /* 0xfffffffc00f09947 */ /* 0x001fea000383ffff */
[----:B------:R-:W-:Y:S05]  /*1b770*/  BRA `(.L_x_1375) ;  /* 0xffffffd400507947 */ /* 0x000fea000383ffff */
.L_x_1376:
        /* <DEDUP_REMOVED lines=16> */
.L_x_2751:


//--------------------- .text._ZN7cutlass13device_kernelIN5flash11enable_sm90INS1_16FlashAttnFwdSm90INS1_25CollectiveMainloopFwdSm90ILi2EN4cute5tupleIJNS5_1CILi1EEES8_S8_EEENS6_IJNS7_ILi192EEENS7_ILi160EEENS7_ILi64EEEEEELi64ENS_12float_e4m3_tEfNS_4arch4Sm90ELb0ELb1ELb0ELb1ELb1ELb1ELb0ELb1ELb1ELb1ELb0ELb0EEENS1_21CollectiveEpilogueFwdINS6_IJSA_SC_SB_EEES9_NS_10bfloat16_tESG_Li384ELb1ELb1ELb0ELb1EEENS1_36VarlenDynamicPersistentTileSchedulerILi192ELi160ELi384ELi128ELb0ELb1ELb1ELb1ELb0ELb1EEEEEEEEEvNT_6ParamsE --------------------------
	.section	.text._ZN7cutlass13device_kernelIN5flash11enable_sm90INS1_16FlashAttnFwdSm90INS1_25CollectiveMainloopFwdSm90ILi2EN4cute5tupleIJNS5_1CILi1EEES8_S8_EEENS6_IJNS7_ILi192EEENS7_ILi160EEENS7_ILi64EEEEEELi64ENS_12float_e4m3_tEfNS_4arch4Sm90ELb0ELb1ELb0ELb1ELb1ELb1ELb0ELb1ELb1ELb1ELb0ELb0EEENS1_21CollectiveEpilogueFwdINS6_IJSA_SC_SB_EEES9_NS_10bfloat16_tESG_Li384ELb1ELb1ELb0ELb1EEENS1_36VarlenDynamicPersistentTileSchedulerILi192ELi160ELi384ELi128ELb0ELb1ELb1ELb1ELb0ELb1EEEEEEEEEvNT_6ParamsE,"ax",@progbits
	.align	128
.text._ZN7cutlass13device_kernelIN5flash11enable_sm90INS1_16FlashAttnFwdSm90INS1_25CollectiveMainloopFwdSm90ILi2EN4cute5tupleIJNS5_1CILi1EEES8_S8_EEENS6_IJNS7_ILi192EEENS7_ILi160EEENS7_ILi64EEEEEELi64ENS_12float_e4m3_tEfNS_4arch4Sm90ELb0ELb1ELb0ELb1ELb1ELb1ELb0ELb1ELb1ELb1ELb0ELb0EEENS1_21CollectiveEpilogueFwdINS6_IJSA_SC_SB_EEES9_NS_10bfloat16_tESG_Li384ELb1ELb1ELb0ELb1EEENS1_36VarlenDynamicPersistentTileSchedulerILi192ELi160ELi384ELi128ELb0ELb1ELb1ELb1ELb0ELb1EEEEEEEEEvNT_6ParamsE:
        .type           _ZN7cutlass13device_kernelIN5flash11enable_sm90INS1_16FlashAttnFwdSm90INS1_25CollectiveMainloopFwdSm90ILi2EN4cute5tupleIJNS5_1CILi1EEES8_S8_EEENS6_IJNS7_ILi192EEENS7_ILi160EEENS7_ILi64EEEEEELi64ENS_12float_e4m3_tEfNS_4arch4Sm90ELb0ELb1ELb0ELb1ELb1ELb1ELb0ELb1ELb1ELb1ELb0ELb0EEENS1_21CollectiveEpilogueFwdINS6_IJSA_SC_SB_EEES9_NS_10bfloat16_tESG_Li384ELb1ELb1ELb0ELb1EEENS1_36VarlenDynamicPersistentTileSchedulerILi192ELi160ELi384ELi128ELb0ELb1ELb1ELb1ELb0ELb1EEEEEEEEEvNT_6ParamsE,@function
        .size           _ZN7cutlass13device_kernelIN5flash11enable_sm90INS1_16FlashAttnFwdSm90INS1_25CollectiveMainloopFwdSm90ILi2EN4cute5tupleIJNS5_1CILi1EEES8_S8_EEENS6_IJNS7_ILi192EEENS7_ILi160EEENS7_ILi64EEEEEELi64ENS_12float_e4m3_tEfNS_4arch4Sm90ELb0ELb1ELb0ELb1ELb1ELb1ELb0ELb1ELb1ELb1ELb0ELb0EEENS1_21CollectiveEpilogueFwdINS6_IJSA_SC_SB_EEES9_NS_10bfloat16_tESG_Li384ELb1ELb1ELb0ELb1EEENS1_36VarlenDynamicPersistentTileSchedulerILi192ELi160ELi384ELi128ELb0ELb1ELb1ELb1ELb0ELb1EEEEEEEEEvNT_6ParamsE,(.L_x_2752 - _ZN7cutlass13device_kernelIN5flash11enable_sm90INS1_16FlashAttnFwdSm90INS1_25CollectiveMainloopFwdSm90ILi2EN4cute5tupleIJNS5_1CILi1EEES8_S8_EEENS6_IJNS7_ILi192EEENS7_ILi160EEENS7_ILi64EEEEEELi64ENS_12float_e4m3_tEfNS_4arch4Sm90ELb0ELb1ELb0ELb1ELb1ELb1ELb0ELb1ELb1ELb1ELb0ELb0EEENS1_21CollectiveEpilogueFwdINS6_IJSA_SC_SB_EEES9_NS_10bfloat16_tESG_Li384ELb1ELb1ELb0ELb1EEENS1_36VarlenDynamicPersistentTileSchedulerILi192ELi160ELi384ELi128ELb0ELb1ELb1ELb1ELb0ELb1EEEEEEEEEvNT_6ParamsE)
        .other          _ZN7cutlass13device_kernelIN5flash11enable_sm90INS1_16FlashAttnFwdSm90INS1_25CollectiveMainloopFwdSm90ILi2EN4cute5tupleIJNS5_1CILi1EEES8_S8_EEENS6_IJNS7_ILi192EEENS7_ILi160EEENS7_ILi64EEEEEELi64ENS_12float_e4m3_tEfNS_4arch4Sm90ELb0ELb1ELb0ELb1ELb1ELb1ELb0ELb1ELb1ELb1ELb0ELb0EEENS1_21CollectiveEpilogueFwdINS6_IJSA_SC_SB_EEES9_NS_10bfloat16_tESG_Li384ELb1ELb1ELb0ELb1EEENS1_36VarlenDynamicPersistentTileSchedulerILi192ELi160ELi384ELi128ELb0ELb1ELb1ELb1ELb0ELb1EEEEEEEEEvNT_6ParamsE,@"STO_CUDA_ENTRY STV_DEFAULT"
_ZN7cutlass13device_kernelIN5flash11enable_sm90INS1_16FlashAttnFwdSm90INS1_25CollectiveMainloopFwdSm90ILi2EN4cute5tupleIJNS5_1CILi1EEES8_S8_EEENS6_IJNS7_ILi192EEENS7_ILi160EEENS7_ILi64EEEEEELi64ENS_12float_e4m3_tEfNS_4arch4Sm90ELb0ELb1ELb0ELb1ELb1ELb1ELb0ELb1ELb1ELb1ELb0ELb0EEENS1_21CollectiveEpilogueFwdINS6_IJSA_SC_SB_EEES9_NS_10bfloat16_tESG_Li384ELb1ELb1ELb0ELb1EEENS1_36VarlenDynamicPersistentTileSchedulerILi192ELi160ELi384ELi128ELb0ELb1ELb1ELb1ELb0ELb1EEEEEEEEEvNT_6ParamsE:
        /* <DEDUP_REMOVED lines=17> */
.L_x_1378:
[----:B------:R-:W-:Y:S05]  /*0110*/  BSYNC B0 ;  /* 0x0000000000007941 */ /* 0x000fea0003800000 */
.L_x_1377:
[----:B------:R-:W-:Y:S01]  /*0120*/  VOTEU.ANY UP0, P0 ;  /* 0x00000000003f7886 */ /* 0x000fe20000000100 */
[----:B------:R-:W0:Y:S01]  /*0130*/  SHFL.IDX PT, R2, R0, RZ, 0x1f ;  /* 0x00001fff00027589 */ /* 0x000e2200000e0000 */
[----:B------:R-:W-:Y:S01]  /*0140*/  UMOV UR4, 0x80 ;  /* 0x0000008000047882 */ /* 0x000fe20000000000 */
[----:B------:R-:W-:Y:S01]  /*0150*/  UMOV UR7, 0x180 ;  /* 0x0000018000077882 */ /* 0x000fe20000000000 */
[----:B------:R-:W-:Y:S01]  /*0160*/  VOTEU.ANY UP1, P0 ;  /* 0x00000000003f7886 */ /* 0x000fe20000020100 */
[----:B------:R-:W1:Y:S01]  /*0170*/  @UP0 S2UR UR8, SR_CgaCtaId ;  /* 0x00000000000809c3 */ /* 0x000e620000008800 */
[----:B------:R-:W-:Y:S01]  /*0180*/  @UP0 UMOV UR6, 0x400 ;  /* 0x0000040000060882 */ /* 0x000fe20000000000 */
[----:B------:R-:W-:-:S04]  /*0190*/  @UP0 UIADD3 UR4, -UR4, 0x100000, URZ ;  /* 0x0010000004040890 */ /* 0x000fc8000fffe13f */
[----:B------:R-:W-:Y:S02]  /*01a0*/  @UP0 USHF.L.U32 UR5, UR4, 0xb, URZ ;  /* 0x0000000b04050899 */ /* 0x000fe4000800063f */
[----:B------:R-:W-:Y:S01]  /*01b0*/  @UP0 USHF.L.U32 UR4, UR4, 0x1, URZ ;  /* 0x0000000104040899 */ /* 0x000fe2000800063f */
[----:B0-----:R-:W-:Y:S02]  /*01c0*/  ISETP.NE.AND P1, PT, R2, RZ, PT ;  /* 0x000000ff0200720c */ /* 0x001fe40003f25270 */
[----:B------:R-:W-:Y:S01]  /*01d0*/  SHF.R.U32.HI R2, RZ, 0x7, R3 ;  /* 0x00000007ff027819 */ /* 0x000fe20000011603 */
[----:B-1----:R-:W-:Y:S02]  /*01e0*/  @UP0 ULEA UR8, UR8, UR6, 0x18 ;  /* 0x0000000608080291 */ /* 0x002fe4000f8ec03f */
[----:B------:R-:W-:-:S04]  /*01f0*/  @UP0 UIADD3 UR6, -UR7, 0x100000, URZ ;  /* 0x0010000007060890 */ /* 0x000fc8000fffe13f */
[----:B------:R-:W-:Y:S02]  /*0200*/  @UP0 USHF.L.U32 UR7, UR6, 0xb, URZ ;  /* 0x0000000b06070899 */ /* 0x000fe4000800063f */
[----:B------:R-:W-:Y:S01]  /*0210*/  @UP0 USHF.L.U32 UR6, UR6, 0x1, URZ ;  /* 0x0000000106060899 */ /* 0x000fe2000800063f */
[----:B------:R-:W-:Y:S01]  /*0220*/  VOTEU.ANY UP0, P0 ;  /* 0x00000000003f7886 */ /* 0x000fe20000000100 */
[----:B------:R-:W0:Y:S04]  /*0230*/  SHFL.IDX PT, R2, R2, RZ, 0x1f ;  /* 0x00001fff02027589 */ /* 0x000e2800000e0000 */
[----:B------:R-:W1:Y:S02]  /*0240*/  FENCE.VIEW.ASYNC.S ;  /* 0x00000000000073c6 */ /* 0x000e640000000000 */
[----:B-1----:R1:W2:Y:S04]  /*0250*/  @UP0 SYNCS.EXCH.64 URZ, [UR8+0x13200], UR4 ;  /* 0x01320004083f05b2 */ /* 0x0022a80008000100 */
[----:B------:R1:W3:Y:S01]  /*0260*/  @UP1 SYNCS.EXCH.64 URZ, [UR8+0x13220], UR6 ;  /* 0x01322006083f15b2 */ /* 0x0002e20008000100 */
[----:B------:R-:W-:Y:S05]  /*0270*/  @P1 BRA `(.L_x_1379) ;  /* 0x0000000000481947 */ /* 0x000fea0003800000 */
[----:B-1----:R-:W1:Y:S01]  /*0280*/  S2UR UR5, SR_CgaCtaId ;  /* 0x00000000000579c3 */ /* 0x002e620000008800 */
[----:B------:R-:W-:Y:S01]  /*0290*/  UMOV UR4, 0x400 ;  /* 0x0000040000047882 */ /* 0x000fe20000000000 */
[----:B------:R-:W-:Y:S01]  /*02a0*/  UMOV UR6, 0x80 ;  /* 0x0000008000067882 */ /* 0x000fe20000000000 */
[----:B------:R-:W-:Y:S01]  /*02b0*/  UMOV UR7, 0x180 ;  /* 0x0000018000077882 */ /* 0x000fe20000000000 */
[----:B------:R-:W-:Y:S01]  /*02c0*/  ELECT P0, URZ, PT ;  /* 0x00000000003f782f */ /* 0x000fe20003800000 */
[----:B-1----:R-:W-:Y:S02]  /*02d0*/  ULEA UR8, UR5, UR4, 0x18 ;  /* 0x0000000405087291 */ /* 0x002fe4000f8ec03f */
[----:B------:R-:W-:-:S04]  /*02e0*/  UIADD3 UR4, -UR6, 0x100000, URZ ;  /* 0x0010000006047890 */ /* 0x000fc8000fffe13f */
[----:B------:R-:W-:Y:S02]  /*02f0*/  USHF.L.U32 UR5, UR4, 0xb, URZ ;  /* 0x0000000b04057899 */ /* 0x000fe4000800063f */
[----:B------:R-:W-:Y:S02]  /*0300*/  USHF.L.U32 UR4, UR4, 0x1, URZ ;  /* 0x0000000104047899 */ /* 0x000fe4000800063f */
[----:B------:R-:W-:-:S04]  /*0310*/  UIADD3 UR6, -UR7, 0x100000, URZ ;  /* 0x0010000007067890 */ /* 0x000fc8000fffe13f */
[----:B------:R-:W-:Y:S02]  /*0320*/  USHF.L.U32 UR7, UR6, 0xb, URZ ;  /* 0x0000000b06077899 */ /* 0x000fe4000800063f */
[----:B------:R-:W-:Y:S01]  /*0330*/  USHF.L.U32 UR6, UR6, 0x1, URZ ;  /* 0x0000000106067899 */ /* 0x000fe2000800063f */
[----:B------:R-:W1:Y:S03]  /*0340*/  FENCE.VIEW.ASYNC.S ;  /* 0x00000000000073c6 */ /* 0x000e660000000000 */
[----:B-1----:R4:W1:Y:S08]  /*0350*/  SYNCS.EXCH.64 URZ, [UR8+0x13230], UR4 ;  /* 0x01323004083f75b2 */ /* 0x0028700008000100 */
[----:B------:R4:W0:Y:S01]  /*0360*/  SYNCS.EXCH.64 URZ, [UR8+0x13240], UR6 ;  /* 0x01324006083f75b2 */ /* 0x0008220008000100 */
[----:B------:R4:W0:Y:S01]  /*0370*/  SYNCS.EXCH.64 URZ, [UR8+0x13238], UR4 ;  /* 0x01323804083f75b2 */ /* 0x0008220008000100 */
[----:B------:R4:W0:Y:S02]  /*0380*/  SYNCS.EXCH.64 URZ, [UR8+0x13248], UR6 ;  /* 0x01324806083f75b2 */ /* 0x0008240008000100 */
[----:B----4-:R-:W-:Y:S01]  /*0390*/  NOP ;  /* 0x0000000000007918 */ /* 0x010fe20000000000 */
.L_x_1379:
[----:B------:R-:W4:Y:S01]  /*03a0*/  SHFL.IDX PT, R3, R0, RZ, 0x1f ;  /* 0x00001fff00037589 */ /* 0x000f2200000e0000 */
[----:B------:R-:W-:Y:S01]  /*03b0*/  NOP ;  /* 0x0000000000007918 */ /* 0x000fe20000000000 */
[----:B----4-:R-:W-:-:S13]  /*03c0*/  ISETP.NE.AND P0, PT, R3, RZ, PT ;  /* 0x000000ff0300720c */ /* 0x010fda0003f05270 */
        /* <DEDUP_REMOVED lines=19> */
.L_x_1380:
[----:B------:R-:W4:Y:S01]  /*0500*/  SHFL.IDX PT, R3, R0, RZ, 0x1f ;  /* 0x00001fff00037589 */ /* 0x000f2200000e0000 */
[----:B------:R-:W-:Y:S01]  /*0510*/  NOP ;  /* 0x0000000000007918 */ /* 0x000fe20000000000 */
[----:B----4-:R-:W-:-:S13]  /*0520*/  ISETP.NE.AND P0, PT, R3, RZ, PT ;  /* 0x000000ff0300720c */ /* 0x010fda0003f05270 */
[----:B------:R-:W-:Y:S05]  /*0530*/  @P0 BRA `(.L_x_1381) ;  /* 0x0000000000380947 */ /* 0x000fea0003800000 */
[----:B-1----:R-:W1:Y:S01]  /*0540*/  S2UR UR5, SR_CgaCtaId ;  /* 0x00000000000579c3 */ /* 0x002e620000008800 */
[----:B------:R-:W-:Y:S01]  /*0550*/  UMOV UR4, 0x400 ;  /* 0x0000040000047882 */ /* 0x000fe20000000000 */
[----:B------:R-:W-:Y:S01]  /*0560*/  UMOV UR7, 0x80 ;  /* 0x0000008000077882 */ /* 0x000fe20000000000 */
[----:B------:R-:W-:Y:S01]  /*0570*/  ELECT P0, URZ, PT ;  /* 0x00000000003f782f */ /* 0x000fe20003800000 */
[----:B-1----:R-:W-:Y:S02]  /*0580*/  ULEA UR6, UR5, UR4, 0x18 ;  /* 0x0000000405067291 */ /* 0x002fe4000f8ec03f */
[----:B------:R-:W-:-:S04]  /*0590*/  UIADD3 UR4, -UR7, 0x100000, URZ ;  /* 0x0010000007047890 */ /* 0x000fc8000fffe13f */
[----:B------:R-:W-:Y:S02]  /*05a0*/  USHF.L.U32 UR5, UR4, 0xb, URZ ;  /* 0x0000000b04057899 */ /* 0x000fe4000800063f */
[----:B------:R-:W-:Y:S01]  /*05b0*/  USHF.L.U32 UR4, UR4, 0x1, URZ ;  /* 0x0000000104047899 */ /* 0x000fe2000800063f */
[----:B------:R-:W1:Y:S11]  /*05c0*/  FENCE.VIEW.ASYNC.S ;  /* 0x00000000000073c6 */ /* 0x000e760000000000 */
[----:B-1----:R4:W1:Y:S01]  /*05d0*/  SYNCS.EXCH.64 URZ, [UR6+0x13270], UR4 ;  /* 0x01327004063f75b2 */ /* 0x0028620008000100 */
[----:B------:R4:W0:Y:S01]  /*05e0*/  SYNCS.EXCH.64 URZ, [UR6+0x13280], UR4 ;  /* 0x01328004063f75b2 */ /* 0x0008220008000100 */
[----:B------:R4:W0:Y:S01]  /*05f0*/  SYNCS.EXCH.64 URZ, [UR6+0x13278], UR4 ;  /* 0x01327804063f75b2 */ /* 0x0008220008000100 */
[----:B------:R4:W0:Y:S02]  /*0600*/  SYNCS.EXCH.64 URZ, [UR6+0x13288], UR4 ;  /* 0x01328804063f75b2 */ /* 0x0008240008000100 */
[----:B----4-:R-:W-:Y:S01]  /*0610*/  NOP ;  /* 0x0000000000007918 */ /* 0x010fe20000000000 */
.L_x_1381:
        /* <DEDUP_REMOVED lines=22> */
.L_x_1382:
[----:B------:R-:W4:Y:S01]  /*0780*/  SHFL.IDX PT, R4, R0, RZ, 0x1f ;  /* 0x00001fff00047589 */ /* 0x000f2200000e0000 */
[----:B------:R-:W-:Y:S01]  /*0790*/  NOP ;  /* 0x0000000000007918 */ /* 0x000fe20000000000 */
[----:B------:R-:W0:Y:S01]  /*07a0*/  S2R R3, SR_CgaCtaId ;  /* 0x0000000000037919 */ /* 0x000e220000008800 */
[----:B----4-:R-:W-:-:S13]  /*07b0*/  ISETP.NE.AND P0, PT, R4, RZ, PT ;  /* 0x000000ff0400720c */ /* 0x010fda0003f05270 */
[----:B0-----:R-:W-:Y:S05]  /*07c0*/  @P0 BRA `(.L_x_1383) ;  /* 0x0000000000480947 */ /* 0x001fea0003800000 */
[----:B-1----:R-:W0:Y:S01]  /*07d0*/  S2UR UR5, SR_CgaCtaId ;  /* 0x00000000000579c3 */ /* 0x002e220000008800 */
        /* <DEDUP_REMOVED lines=13> */
[----:B------:R0:W1:Y:S01]  /*08b0*/  SYNCS.EXCH.64 URZ, [UR8+0x132c0], UR6 ;  /* 0x0132c006083f75b2 */ /* 0x0000620008000100 */
[----:B------:R0:W0:Y:S01]  /*08c0*/  SYNCS.EXCH.64 URZ, [UR8+0x132b8], UR4 ;  /* 0x0132b804083f75b2 */ /* 0x0000220008000100 */
[----:B------:R0:W0:Y:S01]  /*08d0*/  SYNCS.EXCH.64 URZ, [UR8+0x132c8], UR6 ;  /* 0x0132c806083f75b2 */ /* 0x0000220008000100 */
[----:B------:R-:W-:Y:S01]  /*08e0*/  NOP ;  /* 0x0000000000007918 */ /* 0x000fe20000000000 */
.L_x_1383:
[----:B------:R-:W-:Y:S01]  /*08f0*/  ISETP.NE.AND P0, PT, R2, RZ, PT ;  /* 0x000000ff0200720c */ /* 0x000fe20003f05270 */
[----:B------:R-:W-:Y:S01]  /*0900*/  IMAD.MOV.U32 R2, RZ, RZ, 0x1 ;  /* 0x00000001ff027424 */ /* 0x000fe200078e00ff */
[----:B------:R-:W-:Y:S01]  /*0910*/  NOP ;  /* 0x0000000000007918 */ /* 0x000fe20000000000 */
[----:B------:R-:W-:Y:S01]  /*0920*/  ULDC.64 UR40, c[0x0][0x208] ;  /* 0x0000820000287ab9 */ /* 0x000fe20000000a00 */
[----:B------:R-:W-:Y:S02]  /*0930*/  BSSY B8, `(.L_x_1384) ;  /* 0x000213b000087945 */ /* 0x000fe40003800000 */
[----:B------:R-:W-:-:S05]  /*0940*/  SEL R2, R2, 0x2, !P0 ;  /* 0x0000000202027807 */ /* 0x000fca0004000000 */
[----:B------:R0:W-:Y:S02]  /*0950*/  STL [R1+0x44], R2 ;  /* 0x0000440201007387 */ /* 0x0001e40000100800 */
[----:B01234-:R-:W-:Y:S06]  /*0960*/  BAR.SYNC.DEFER_BLOCKING 0x0 ;  /* 0x0000000000007b1d */ /* 0x01ffec0000010000 */
[----:B------:R-:W-:Y:S05]  /*0970*/  @!P0 BRA `(.L_x_1385) ;  /* 0x0000019400dc8947 */ /* 0x000fea0003800000 */
.L_x_1386:
        /* <DEDUP_REMOVED lines=16> */
[----:B------:R-:W2:Y:S01]  /*0a80*/  LDL.LU R20, [R1+0x44] ;  /* 0x0000440001147983 */ /* 0x000ea20000300800 */
[----:B------:R-:W0:Y:S02]  /*0a90*/  S2R R0, SR_TID.X ;  /* 0x0000000000007919 */ /* 0x000e240000002100 */
[----:B0-----:R-:W-:-:S05]  /*0aa0*/  VIADD R0, R0, 0xffffff80 ;  /* 0xffffff8000007836 */ /* 0x001fca0000000000 */
[----:B------:R-:W-:-:S04]  /*0ab0*/  SHF.R.S32.HI R3, RZ, 0x1f, R0 ;  /* 0x0000001fff037819 */ /* 0x000fc80000011400 */
[CC--:B------:R-:W-:Y:S02]  /*0ac0*/  LEA.HI R2, R3.reuse, R0.reuse, RZ, 0x7 ;  /* 0x0000000003027211 */ /* 0x0c0fe400078f38ff */
[-C--:B------:R-:W-:Y:S02]  /*0ad0*/  LEA.HI R4, R0, R0.reuse, RZ, 0x1 ;  /* 0x0000000000047211 */ /* 0x080fe400078f08ff */
[----:B------:R-:W-:Y:S02]  /*0ae0*/  LOP3.LUT R9, R2, 0xffffff80, RZ, 0xc0, !PT ;  /* 0xffffff8002097812 */ /* 0x000fe400078ec0ff */
[----:B------:R-:W-:Y:S02]  /*0af0*/  LEA.HI R6, R3, R0, RZ, 0x2 ;  /* 0x0000000003067211 */ /* 0x000fe400078f10ff */
[----:B------:R-:W-:Y:S01]  /*0b00*/  LOP3.LUT R5, R4, 0xfffffffe, RZ, 0xc0, !PT ;  /* 0xfffffffe04057812 */ /* 0x000fe200078ec0ff */
[----:B------:R-:W-:Y:S01]  /*0b10*/  IMAD.IADD R9, R0, 0x1, -R9 ;  /* 0x0000000100097824 */ /* 0x000fe200078e0a09 */
[----:B------:R-:W-:-:S02]  /*0b20*/  LOP3.LUT R11, R6, 0xfffffffc, RZ, 0xc0, !PT ;  /* 0xfffffffc060b7812 */ /* 0x000fc400078ec0ff */
[----:B------:R-:W-:Y:S01]  /*0b30*/  LEA.HI R7, R3, R0, RZ, 0x4 ;  /* 0x0000000003077211 */ /* 0x000fe200078f20ff */
[C---:B------:R-:W-:Y:S01]  /*0b40*/  IMAD.IADD R5, R0.reuse, 0x1, -R5 ;  /* 0x0000000100057824 */ /* 0x040fe200078e0a05 */
[----:B------:R-:W-:Y:S01]  /*0b50*/  SHF.R.S32.HI R8, RZ, 0x1f, R9 ;  /* 0x0000001fff087819 */ /* 0x000fe20000011409 */
[----:B------:R-:W-:Y:S01]  /*0b60*/  IMAD.IADD R16, R0, 0x1, -R11 ;  /* 0x0000000100107824 */ /* 0x000fe200078e0a0b */
[--C-:B------:R-:W-:Y:S02]  /*0b70*/  SHF.R.S32.HI R0, RZ, 0x2, R6.reuse ;  /* 0x00000002ff007819 */ /* 0x100fe40000011406 */
[----:B------:R-:W-:Y:S02]  /*0b80*/  SHF.R.S32.HI R3, RZ, 0x1f, R6 ;  /* 0x0000001fff037819 */ /* 0x000fe40000011406 */
[----:B------:R-:W-:Y:S02]  /*0b90*/  LEA.HI R10, R8, R9, RZ, 0x2 ;  /* 0x00000009080a7211 */ /* 0x000fe400078f10ff */
[----:B------:R-:W-:-:S02]  /*0ba0*/  LEA.HI R3, R3, R0, RZ, 0x2 ;  /* 0x0000000003037211 */ /* 0x000fc400078f10ff */
[----:B------:R-:W-:Y:S02]  /*0bb0*/  SHF.R.S32.HI R18, RZ, 0x1, R4 ;  /* 0x00000001ff127819 */ /* 0x000fe40000011404 */
[--C-:B------:R-:W-:Y:S02]  /*0bc0*/  SHF.R.S32.HI R12, RZ, 0x2, R10.reuse ;  /* 0x00000002ff0c7819 */ /* 0x100fe4000001140a */
[----:B------:R-:W-:Y:S02]  /*0bd0*/  SHF.R.S32.HI R17, RZ, 0x1f, R10 ;  /* 0x0000001fff117819 */ /* 0x000fe4000001140a */
[----:B------:R-:W-:Y:S02]  /*0be0*/  LOP3.LUT R3, R3, 0xfffffffc, RZ, 0xc0, !PT ;  /* 0xfffffffc03037812 */ /* 0x000fe400078ec0ff */
[----:B------:R-:W-:Y:S02]  /*0bf0*/  SHF.R.S32.HI R2, RZ, 0x7, R2 ;  /* 0x00000007ff027819 */ /* 0x000fe40000011402 */
[----:B------:R-:W-:-:S02]  /*0c00*/  LEA.HI R4, R4, R18, RZ, 0x1 ;  /* 0x0000001204047211 */ /* 0x000fc400078f08ff */
[----:B------:R-:W-:Y:S01]  /*0c10*/  LEA.HI R17, R17, R12, RZ, 0x3 ;  /* 0x0000000c11117211 */ /* 0x000fe200078f18ff */
[----:B------:R-:W-:Y:S01]  /*0c20*/  IMAD.IADD R3, R0, 0x1, -R3 ;  /* 0x0000000100037824 */ /* 0x000fe200078e0a03 */
[----:B------:R-:W-:Y:S01]  /*0c30*/  LOP3.LUT R4, R4, 0x3fffffe, RZ, 0xc0, !PT ;  /* 0x03fffffe04047812 */ /* 0x000fe200078ec0ff */
[----:B------:R-:W-:Y:S01]  /*0c40*/  IMAD.HI R6, R2, 0x55555556, RZ ;  /* 0x5555555602067827 */ /* 0x000fe200078e02ff */
[----:B------:R-:W-:Y:S02]  /*0c50*/  LOP3.LUT R17, R17, 0xfffffff8, RZ, 0xc0, !PT ;  /* 0xfffffff811117812 */ /* 0x000fe400078ec0ff */
[----:B------:R-:W-:Y:S01]  /*0c60*/  LEA.HI R8, R8, R9, RZ, 0x5 ;  /* 0x0000000908087211 */ /* 0x000fe200078f28ff */
[----:B------:R-:W-:Y:S01]  /*0c70*/  IMAD.SHL.U32 R3, R3, 0x80, RZ ;  /* 0x0000008003037824 */ /* 0x000fe200078e00ff */
[----:B------:R-:W-:Y:S01]  /*0c80*/  SHF.R.S32.HI R7, RZ, 0x4, R7 ;  /* 0x00000004ff077819 */ /* 0x000fe20000011407 */
[----:B------:R-:W-:Y:S01]  /*0c90*/  IMAD.IADD R4, R18, 0x1, -R4 ;  /* 0x0000000112047824 */ /* 0x000fe200078e0a04 */
[----:B------:R-:W-:Y:S01]  /*0ca0*/  LEA.HI R11, R6, R6, RZ, 0x1 ;  /* 0x00000006060b7211 */ /* 0x000fe200078f08ff */
[----:B------:R-:W-:Y:S01]  /*0cb0*/  IMAD.IADD R17, R12, 0x1, -R17 ;  /* 0x000000010c117824 */ /* 0x000fe200078e0a11 */
[----:B------:R-:W-:-:S02]  /*0cc0*/  LEA.HI R0, R16, R16, RZ, 0x1 ;  /* 0x0000001010007211 */ /* 0x000fc400078f08ff */
[----:B------:R-:W-:Y:S01]  /*0cd0*/  SHF.R.S32.HI R8, RZ, 0x5, R8 ;  /* 0x00000005ff087819 */ /* 0x000fe20000011408 */
[----:B------:R-:W-:Y:S01]  /*0ce0*/  IMAD.SHL.U32 R18, R5, 0x10, RZ ;  /* 0x0000001005127824 */ /* 0x000fe200078e00ff */
[----:B------:R-:W-:Y:S01]  /*0cf0*/  LOP3.LUT R6, R3, 0x180, RZ, 0xc0, !PT ;  /* 0x0000018003067812 */ /* 0x000fe200078ec0ff */
[----:B------:R-:W-:Y:S01]  /*0d00*/  IMAD R4, R7, 0x8, R4 ;  /* 0x0000000807047824 */ /* 0x000fe200078e0204 */
[----:B------:R-:W-:Y:S01]  /*0d10*/  LOP3.LUT R7, R0, 0x1ffffffe, RZ, 0xc0, !PT ;  /* 0x1ffffffe00077812 */ /* 0x000fe200078ec0ff */
[----:B------:R-:W-:Y:S01]  /*0d20*/  IMAD R11, R11, -0x3, R2 ;  /* 0xfffffffd0b0b7824 */ /* 0x000fe200078e0202 */
[----:B------:R-:W-:Y:S01]  /*0d30*/  LOP3.LUT R10, R10, 0x7ffffffc, RZ, 0xc0, !PT ;  /* 0x7ffffffc0a0a7812 */ /* 0x000fe200078ec0ff */
[----:B------:R-:W-:Y:S01]  /*0d40*/  IMAD R8, R8, 0x10, R17 ;  /* 0x0000001008087824 */ /* 0x000fe200078e0211 */
[----:B------:R-:W-:Y:S02]  /*0d50*/  LOP3.LUT R0, R6, 0x10, R18, 0xf8, !PT ;  /* 0x0000001006007812 */ /* 0x000fe400078ef812 */
[----:B------:R-:W-:Y:S01]  /*0d60*/  SHF.R.U32.HI R3, RZ, 0x3, R6 ;  /* 0x00000003ff037819 */ /* 0x000fe20000011606 */
[----:B------:R-:W-:Y:S01]  /*0d70*/  IMAD.IADD R7, R16, 0x1, -R7 ;  /* 0x0000000110077824 */ /* 0x000fe200078e0a07 */
[----:B------:R-:W-:Y:S01]  /*0d80*/  LOP3.LUT R2, R6, 0x30, R18, 0xf8, !PT ;  /* 0x0000003006027812 */ /* 0x000fe200078ef812 */
[----:B------:R-:W-:Y:S01]  /*0d90*/  IMAD R8, R11, 0x40, R8 ;  /* 0x000000400b087824 */ /* 0x000fe200078e0208 */
[-C--:B------:R-:W-:Y:S01]  /*0da0*/  LOP3.LUT R0, R0, R3.reuse, RZ, 0x3c, !PT ;  /* 0x0000000300007212 */ /* 0x080fe200078e3cff */
[----:B------:R-:W-:Y:S01]  /*0db0*/  IMAD.IADD R5, R9, 0x1, -R10 ;  /* 0x0000000109057824 */ /* 0x000fe200078e0a0a */
[----:B------:R-:W-:Y:S01]  /*0dc0*/  LOP3.LUT R3, R2, R3, RZ, 0x3c, !PT ;  /* 0x0000000302037212 */ /* 0x000fe200078e3cff */
[----:B------:R-:W-:Y:S01]  /*0dd0*/  IMAD R2, R7, 0x8, R8 ;  /* 0x0000000807027824 */ /* 0x000fe200078e0208 */
[----:B------:R-:W-:Y:S04]  /*0de0*/  STL [R1+0x48], R6 ;  /* 0x0000480601007387 */ /* 0x000fe80000100800 */
[----:B------:R0:W-:Y:S04]  /*0df0*/  STL [R1+0x3c], R5 ;  /* 0x00003c0501007387 */ /* 0x0001e80000100800 */
[----:B------:R-:W-:Y:S04]  /*0e00*/  STL [R1+0x4], R13 ;  /* 0x0000040d01007387 */ /* 0x000fe80000100800 */
[----:B------:R2:W-:Y:S01]  /*0e10*/  STL [R1+0x40], R2 ;  /* 0x0000400201007387 */ /* 0x0005e20000100800 */
[----:B0-----:R-:W-:-:S03]  /*0e20*/  VIADD R5, R18, 0x20 ;  /* 0x0000002012057836 */ /* 0x001fc60000000000 */
[----:B------:R-:W-:Y:S04]  /*0e30*/  STL [R1+0x8], R14 ;  /* 0x0000080e01007387 */ /* 0x000fe80000100800 */
[----:B------:R-:W-:Y:S04]  /*0e40*/  STL [R1+0xc], R15 ;  /* 0x00000c0f01007387 */ /* 0x000fe80000100800 */
[----:B------:R-:W-:Y:S01]  /*0e50*/  STL [R1+0x58], RZ ;  /* 0x000058ff01007387 */ /* 0x000fe20000100800 */
[----:B------:R-:W-:Y:S01]  /*0e60*/  CS2R R156, SRZ ;  /* 0x00000000009c7805 */ /* 0x000fe2000001ff00 */
[----:B------:R-:W-:Y:S01]  /*0e70*/  IMAD.MOV.U32 R23, RZ, RZ, RZ ;  /* 0x000000ffff177224 */ /* 0x000fe200078e00ff */
[----:B------:R-:W-:-:S02]  /*0e80*/  SHF.R.S32.HI R19, RZ, 0x1f, R18 ;  /* 0x0000001fff137819 */ /* 0x000fc40000011412 */
[----:B--2---:R-:W-:-:S05]  /*0e90*/  LOP3.LUT R2, R20, 0x1, RZ, 0xfc, !PT ;  /* 0x0000000114027812 */ /* 0x004fca00078efcff */
[----:B------:R0:W-:Y:S04]  /*0ea0*/  STL [R1+0x18], R2 ;  /* 0x0000180201007387 */ /* 0x0001e80000100800 */
[----:B------:R-:W-:Y:S01]  /*0eb0*/  STL [R1+0x24], RZ ;  /* 0x000024ff01007387 */ /* 0x000fe20000100800 */
[----:B0-----:R-:W-:-:S03]  /*0ec0*/  IMAD.SHL.U32 R2, R4, 0x40, RZ ;  /* 0x0000004004027824 */ /* 0x001fc600078e00ff */
[----:B------:R0:W-:Y:S01]  /*0ed0*/  STL [R1+0x20], R5 ;  /* 0x0000200501007387 */ /* 0x0001e20000100800 */
[----:B------:R-:W-:Y:S01]  /*0ee0*/  IMAD.IADD R4, R2, 0x1, R0 ;  /* 0x0000000102047824 */ /* 0x000fe200078e0200 */
[----:B------:R-:W-:Y:S02]  /*0ef0*/  IADD3 R0, R22, R2, R3 ;  /* 0x0000000216007210 */ /* 0x000fe40007ffe003 */
[----:B------:R1:W-:Y:S01]  /*0f00*/  STL [R1+0x4c], R2 ;  /* 0x00004c0201007387 */ /* 0x0003e20000100800 */
[----:B0-----:R-:W-:-:S05]  /*0f10*/  SHF.R.S32.HI R5, RZ, 0x1f, R5 ;  /* 0x0000001fff057819 */ /* 0x001fca0000011405 */
[----:B------:R1:W-:Y:S04]  /*0f20*/  STL [R1+0x30], R5 ;  /* 0x0000300501007387 */ /* 0x0003e80000100800 */
[----:B------:R1:W-:Y:S04]  /*0f30*/  STL [R1+0x5c], R0 ;  /* 0x00005c0001007387 */ /* 0x0003e80000100800 */
[----:B------:R1:W-:Y:S02]  /*0f40*/  STL [R1+0x38], R4 ;  /* 0x0000380401007387 */ /* 0x0003e40000100800 */
.L_x_1569:
[----:B0-2--5:R-:W2:Y:S01]  /*0f50*/  LDL R26, [R1+0xc] ;  /* 0x00000c00011a7983 */ /* 0x025ea20000100800 */
[----:B------:R-:W-:Y:S01]  /*0f60*/  ULDC.64 UR4, c[0x0][0xa28] ;  /* 0x00028a0000047ab9 */ /* 0x000fe20000000a00 */
[----:B-1-3--:R-:W2:Y:S01]  /*0f70*/  LDC.64 R4, c[0x0][0xa08] ;  /* 0x00028200ff047b82 */ /* 0x00aea20000000a00 */
[----:B------:R-:W-:Y:S01]  /*0f80*/  ISETP.NE.U32.AND P0, PT, RZ, UR4, PT ;  /* 0x00000004ff007c0c */ /* 0x000fe2000bf05070 */
[----:B------:R-:W3:Y:S01]  /*0f90*/  LDL R30, [R1+0x8] ;  /* 0x00000800011e7983 */ /* 0x000ee20000100800 */
[----:B------:R-:W-:Y:S01]  /*0fa0*/  IMAD.MOV.U32 R11, RZ, RZ, RZ ;  /* 0x000000ffff0b7224 */ /* 0x000fe200078e00ff */
[----:B------:R-:W-:Y:S01]  /*0fb0*/  ULDC.64 UR6, c[0x0][0xa20] ;  /* 0x0002880000067ab9 */ /* 0x000fe20000000a00 */
[----:B------:R-:W-:Y:S01]  /*0fc0*/  ISETP.NE.AND.EX P0, PT, RZ, UR5, PT, P0 ;  /* 0x00000005ff007c0c */ /* 0x000fe2000bf05300 */
[----:B------:R-:W-:Y:S01]  /*0fd0*/  ULDC.64 UR4, c[0x0][0xa18] ;  /* 0x0002860000047ab9 */ /* 0x000fe20000000a00 */
[----:B------:R-:W-:Y:S01]  /*0fe0*/  IMAD.MOV.U32 R49, RZ, RZ, RZ ;  /* 0x000000ffff317224 */ /* 0x000fe200078e00ff */
[----:B------:R-:W-:-:S04]  /*0ff0*/  ISETP.NE.U32.AND P1, PT, RZ, UR4, PT ;  /* 0x00000004ff007c0c */ /* 0x000fc8000bf25070 */
[----:B------:R-:W-:Y:S01]  /*1000*/  ISETP.NE.AND.EX P1, PT, RZ, UR5, PT, P1 ;  /* 0x00000005ff007c0c */ /* 0x000fe2000bf25310 */
[----:B------:R-:W-:Y:S02]  /*1010*/  ULDC.64 UR4, c[0x0][0xa08] ;  /* 0x0002820000047ab9 */ /* 0x000fe40000000a00 */
[----:B------:R-:W-:-:S03]  /*1020*/  ISETP.NE.U32.AND P3, PT, RZ, UR4, PT ;  /* 0x00000004ff007c0c */ /* 0x000fc6000bf65070 */
[----:B------:R-:W0:Y:S08]  /*1030*/  @P0 LDC.64 R2, c[0x0][0xa28] ;  /* 0x00028a00ff020b82 */ /* 0x000e300000000a00 */
[----:B------:R-:W1:Y:S01]  /*1040*/  @P1 LDC.64 R6, c[0x0][0xa18] ;  /* 0x00028600ff061b82 */ /* 0x000e620000000a00 */
[----:B------:R-:W-:Y:S01]  /*1050*/  ULDC UR4, c[0x0][0x288] ;  /* 0x0000a20000047ab9 */ /* 0x000fe20000000800 */
[----:B------:R-:W-:Y:S01]  /*1060*/  ISETP.NE.AND.EX P3, PT, RZ, UR5, PT, P3 ;  /* 0x00000005ff007c0c */ /* 0x000fe2000bf65330 */
[----:B------:R-:W-:Y:S01]  /*1070*/  IMAD.U32 R0, RZ, RZ, UR4 ;  /* 0x00000004ff007e24 */ /* 0x000fe2000f8e00ff */
[----:B------:R-:W-:Y:S01]  /*1080*/  ULDC.64 UR4, c[0x0][0x418] ;  /* 0x0001060000047ab9 */ /* 0x000fe20000000a00 */
[----:B--2---:R-:W-:-:S04]  /*1090*/  IMAD.WIDE R8, R26, 0x4, R4 ;  /* 0x000000041a087825 */ /* 0x004fc800078e0204 */
[----:B-1----:R-:W-:-:S06]  /*10a0*/  @P1 IMAD.WIDE R4, R26, 0x4, R6 ;  /* 0x000000041a041825 */ /* 0x002fcc00078e0206 */
[----:B------:R1:W5:Y:S01]  /*10b0*/  @P3 LDG.E R49, desc[UR40][R8.64] ;  /* 0x0000002808313981 */ /* 0x000362000c1e1900 */
[----:B0-----:R-:W-:-:S03]  /*10c0*/  @P0 IMAD.WIDE R2, R26, 0x4, R2 ;  /* 0x000000041a020825 */ /* 0x001fc600078e0202 */
[----:B------:R-:W2:Y:S04]  /*10d0*/  @P1 LDG.E R0, desc[UR40][R4.64] ;  /* 0x0000002804001981 */ /* 0x000ea8000c1e1900 */
[----:B------:R1:W5:Y:S01]  /*10e0*/  @P0 LDG.E R11, desc[UR40][R2.64] ;  /* 0x00000028020b0981 */ /* 0x000362000c1e1900 */
[----:B------:R-:W-:-:S03]  /*10f0*/  UISETP.NE.U32.AND UP0, UPT, UR4, URZ, UPT ;  /* 0x0000003f0400728c */ /* 0x000fc6000bf05070 */
[----:B------:R-:W-:Y:S01]  /*1100*/  ULDC UR4, c[0x0][0x424] ;  /* 0x0001090000047ab9 */ /* 0x000fe20000000800 */
[----:B------:R-:W-:Y:S01]  /*1110*/  UISETP.NE.AND.EX UP0, UPT, UR5, URZ, UPT, UP0 ;  /* 0x0000003f0500728c */ /* 0x000fe2000bf05300 */
[----:B------:R-:W-:Y:S02]  /*1120*/  ISETP.NE.U32.AND P2, PT, RZ, UR6, PT ;  /* 0x00000006ff007c0c */ /* 0x000fe4000bf45070 */
[----:B------:R-:W-:Y:S01]  /*1130*/  ULDC UR5, c[0x0][0x2f0] ;  /* 0x0000bc0000057ab9 */ /* 0x000fe20000000800 */
[----:B------:R-:W-:Y:S01]  /*1140*/  USEL UR4, UR4, 0x1, UP0 ;  /* 0x0000000104047887 */ /* 0x000fe20008000000 */
[----:B------:R-:W-:-:S03]  /*1150*/  ISETP.NE.AND.EX P2, PT, RZ, UR7, PT, P2 ;  /* 0x00000007ff007c0c */ /* 0x000fc6000bf45320 */
[----:B------:R-:W-:-:S03]  /*1160*/  UIMAD UR4, UR4, UR5, URZ ;  /* 0x00000005040472a4 */ /* 0x000fc6000f8e023f */
[----:B------:R-:W-:Y:S01]  /*1170*/  ULDC UR5, c[0x0][0x348] ;  /* 0x0000d20000057ab9 */ /* 0x000fe20000000800 */
[----:B--2---:R1:W-:Y:S04]  /*1180*/  STL [R1+0x10], R0 ;  /* 0x0000100001007387 */ /* 0x0043e80000100800 */
[----:B---3--:R1:W-:Y:S04]  /*1190*/  STL [R1+0x50], R30 ;  /* 0x0000501e01007387 */ /* 0x0083e80000100800 */
[----:B------:R1:W-:Y:S01]  /*11a0*/  STL [R1+0x54], R26 ;  /* 0x0000541a01007387 */ /* 0x0003e20000100800 */
[----:B------:R-:W-:Y:S01]  /*11b0*/  IMAD.MOV.U32 R10, RZ, RZ, R0 ;  /* 0x000000ffff0a7224 */ /* 0x000fe200078e0000 */
[----:B------:R-:W-:Y:S06]  /*11c0*/  @P1 BRA `(.L_x_1388) ;  /* 0x0000000000281947 */ /* 0x000fec0003800000 */
[----:B------:R-:W-:Y:S02]  /*11d0*/  ULDC.64 UR6, c[0x0][0xa00] ;  /* 0x0002800000067ab9 */ /* 0x000fe40000000a00 */
[----:B------:R-:W-:-:S04]  /*11e0*/  ISETP.NE.U32.AND P0, PT, RZ, UR6, PT ;  /* 0x00000006ff007c0c */ /* 0x000fc8000bf05070 */
[----:B------:R-:W-:-:S13]  /*11f0*/  ISETP.NE.AND.EX P0, PT, RZ, UR7, PT, P0 ;  /* 0x00000007ff007c0c */ /* 0x000fda000bf05300 */
[----:B------:R-:W-:Y:S05]  /*1200*/  @!P0 BRA `(.L_x_1388) ;  /* 0x0000000000188947 */ /* 0x000fea0003800000 */
[----:B-1----:R-:W0:Y:S02]  /*1210*/  LDC.64 R2, c[0x0][0xa00] ;  /* 0x00028000ff027b82 */ /* 0x002e240000000a00 */
[----:B0-----:R-:W-:-:S05]  /*1220*/  IMAD.WIDE R2, R26, 0x4, R2 ;  /* 0x000000041a027825 */ /* 0x001fca00078e0202 */
[----:B------:R-:W2:Y:S04]  /*1230*/  LDG.E R0, desc[UR40][R2.64] ;  /* 0x0000002802007981 */ /* 0x000ea8000c1e1900 */
[----:B------:R-:W2:Y:S02]  /*1240*/  LDG.E R5, desc[UR40][R2.64+0x4] ;  /* 0x0000042802057981 */ /* 0x000ea4000c1e1900 */
[----:B--2---:R-:W-:-:S05]  /*1250*/  IMAD.IADD R10, R5, 0x1, -R0 ;  /* 0x00000001050a7824 */ /* 0x004fca00078e0a00 */
[----:B------:R0:W-:Y:S02]  /*1260*/  STL [R1+0x10], R10 ;  /* 0x0000100a01007387 */ /* 0x0001e40000100800 */
.L_x_1388:
[----:B------:R-:W-:Y:S02]  /*1270*/  IMAD.U32 R46, RZ, RZ, UR5 ;  /* 0x00000005ff2e7e24 */ /* 0x000fe4000f8e00ff */
[----:B------:R-:W-:Y:S01]  /*1280*/  IMAD.U32 R24, RZ, RZ, UR4 ;  /* 0x00000004ff187e24 */ /* 0x000fe2000f8e00ff */
[----:B------:R-:W-:Y:S06]  /*1290*/  @!P2 BRA `(.L_x_1389) ;  /* 0x000000000010a947 */ /* 0x000fec0003800000 */
[----:B------:R-:W2:Y:S02]  /*12a0*/  LDC.64 R24, c[0x0][0xa20] ;  /* 0x00028800ff187b82 */ /* 0x000ea40000000a00 */
[----:B--2---:R-:W-:-:S06]  /*12b0*/  IMAD.WIDE R24, R26, 0x4, R24 ;  /* 0x000000041a187825 */ /* 0x004fcc00078e0218 */
[----:B------:R2:W5:Y:S01]  /*12c0*/  LDG.E R24, desc[UR40][R24.64] ;  /* 0x0000002818187981 */ /* 0x000562000c1e1900 */
[----:B------:R-:W-:Y:S05]  /*12d0*/  BRA `(.L_x_1390) ;  /* 0x0000000000107947 */ /* 0x000fea0003800000 */
.L_x_1389:
[----:B------:R-:W-:Y:S05]  /*12e0*/  @!P3 BRA `(.L_x_1390) ;  /* 0x00000000000cb947 */ /* 0x000fea0003800000 */
[----:B-1----:R-:W2:Y:S04]  /*12f0*/  LDG.E R3, desc[UR40][R8.64] ;  /* 0x0000002808037981 */ /* 0x002ea8000c1e1900 */
[----:B------:R-:W2:Y:S02]  /*1300*/  LDG.E R24, desc[UR40][R8.64+0x4] ;  /* 0x0000042808187981 */ /* 0x000ea4000c1e1900 */
[----:B--2---:R-:W-:-:S07]  /*1310*/  IMAD.IADD R24, R24, 0x1, -R3 ;  /* 0x0000000118187824 */ /* 0x004fce00078e0a03 */
.L_x_1390:
[----:B------:R-:W-:Y:S01]  /*1320*/  ULDC.64 UR4, c[0x0][0xa10] ;  /* 0x0002840000047ab9 */ /* 0x000fe20000000a00 */
[----:B-1----:R-:W3:Y:S01]  /*1330*/  LDL R8, [R1+0x4] ;  /* 0x0000040001087983 */ /* 0x002ee20000100800 */
[----:B------:R-:W-:Y:S01]  /*1340*/  ISETP.NE.U32.AND P0, PT, RZ, UR4, PT ;  /* 0x00000004ff007c0c */ /* 0x000fe2000bf05070 */
[----:B------:R-:W1:Y:S03]  /*1350*/  LDC R6, c[0x0][0x448] ;  /* 0x00011200ff067b82 */ /* 0x000e660000000800 */
[----:B------:R-:W-:Y:S01]  /*1360*/  ISETP.NE.AND.EX P0, PT, RZ, UR5, PT, P0 ;  /* 0x00000005ff007c0c */ /* 0x000fe2000bf05300 */
[----:B------:R-:W-:Y:S02]  /*1370*/  ULDC.64 UR4, c[0x0][0xa30] ;  /* 0x00028c0000047ab9 */ /* 0x000fe40000000a00 */
[----:B------:R-:W-:Y:S01]  /*1380*/  ISETP.NE.U32.AND P1, PT, RZ, UR4, PT ;  /* 0x00000004ff007c0c */ /* 0x000fe2000bf25070 */
[----:B-----5:R-:W-:Y:S01]  /*1390*/  IMAD.MOV.U32 R45, RZ, RZ, R24 ;  /* 0x000000ffff2d7224 */ /* 0x020fe200078e0018 */
[----:B------:R-:W4:Y:S02]  /*13a0*/  LDC.64 R12, c[0x0][0x9e0] ;  /* 0x00027800ff0c7b82 */ /* 0x000f240000000a00 */
[----:B------:R-:W-:-:S06]  /*13b0*/  ISETP.NE.AND.EX P1, PT, RZ, UR5, PT, P1 ;  /* 0x00000005ff007c0c */ /* 0x000fcc000bf25310 */
[----:B------:R-:W0:Y:S08]  /*13c0*/  @P0 LDC.64 R2, c[0x0][0xa10] ;  /* 0x00028400ff020b82 */ /* 0x000e300000000a00 */
[----:B------:R-:W2:Y:S01]  /*13d0*/  @P1 LDC.64 R4, c[0x0][0xa30] ;  /* 0x00028c00ff041b82 */ /* 0x000ea20000000a00 */
[----:B0-----:R-:W-:-:S05]  /*13e0*/  @P0 IMAD.WIDE R2, R26, 0x4, R2 ;  /* 0x000000041a020825 */ /* 0x001fca00078e0202 */
[----:B------:R-:W3:Y:S04]  /*13f0*/  @P0 LDG.E R0, desc[UR40][R2.64] ;  /* 0x0000002802000981 */ /* 0x000ee8000c1e1900 */
[----:B------:R0:W3:Y:S01]  /*1400*/  @P0 LDG.E R7, desc[UR40][R2.64+0x4] ;  /* 0x0000042802070981 */ /* 0x0000e2000c1e1900 */
[----:B--2---:R-:W-:-:S05]  /*1410*/  @P1 IMAD.WIDE R4, R26, 0x4, R4 ;  /* 0x000000041a041825 */ /* 0x004fca00078e0204 */
[----:B------:R2:W5:Y:S01]  /*1420*/  @P1 LDG.E R45, desc[UR40][R4.64] ;  /* 0x00000028042d1981 */ /* 0x000562000c1e1900 */
[----:B-1----:R-:W-:Y:S01]  /*1430*/  ISETP.NE.AND P1, PT, R6, 0x1, PT ;  /* 0x000000010600780c */ /* 0x002fe20003f25270 */
[----:B------:R-:W-:Y:S01]  /*1440*/  IMAD.IADD R11, R24, 0x1, -R11 ;  /* 0x00000001180b7824 */ /* 0x000fe200078e0a0b */
[----:B----4-:R-:W-:-:S11]  /*1450*/  ISETP.GE.AND P2, PT, R13, 0x1, PT ;  /* 0x000000010d00780c */ /* 0x010fd60003f46270 */
[----:B------:R-:W1:Y:S08]  /*1460*/  @P1 LDC R9, c[0x0][0x44c] ;  /* 0x00011300ff091b82 */ /* 0x000e700000000800 */
[----:B------:R-:W4:Y:S01]  /*1470*/  @P1 LDC R6, c[0x0][0x450] ;  /* 0x00011400ff061b82 */ /* 0x000f220000000800 */
[----:B---3--:R-:W-:-:S04]  /*1480*/  IMAD R14, R8, 0xc0, RZ ;  /* 0x000000c0080e7824 */ /* 0x008fc800078e02ff */
[----:B0-----:R-:W-:Y:S01]  /*1490*/  VIADD R2, R14, 0xbf ;  /* 0x000000bf0e027836 */ /* 0x001fe20000000000 */
[----:B------:R2:W-:Y:S03]  /*14a0*/  STL [R1+0x2c], R14 ;  /* 0x00002c0e01007387 */ /* 0x0005e60000100800 */
[----:B-1----:R-:W-:-:S05]  /*14b0*/  @P1 IMAD.HI.U32 R3, R2, R9, RZ ;  /* 0x0000000902031227 */ /* 0x002fca00078e00ff */
[----:B----4-:R-:W-:Y:S01]  /*14c0*/  @P1 SHF.R.U32.HI R2, RZ, R6, R3 ;  /* 0x00000006ff021219 */ /* 0x010fe20000011603 */
[----:B------:R-:W-:-:S04]  /*14d0*/  @P0 IMAD.IADD R46, R7, 0x1, -R0 ;  /* 0x00000001072e0824 */ /* 0x000fc800078e0a00 */
[----:B------:R-:W-:-:S04]  /*14e0*/  IMAD.IADD R8, R11, 0x1, R46 ;  /* 0x000000010b087824 */ /* 0x000fc800078e022e */
[C---:B------:R-:W-:Y:S01]  /*14f0*/  VIADD R0, R8.reuse, 0x9f ;  /* 0x0000009f08007836 */ /* 0x040fe20000000000 */
[----:B------:R2:W-:Y:S01]  /*1500*/  STL [R1+0x14], R8 ;  /* 0x0000140801007387 */ /* 0x0005e20000100800 */
[----:B------:R-:W-:Y:S02]  /*1510*/  IADD3 R3, R8, 0x1, -R10 ;  /* 0x0000000108037810 */ /* 0x000fe40007ffe80a */
[----:B------:R-:W-:-:S04]  /*1520*/  IMAD.HI R0, R0, 0x66666667, RZ ;  /* 0x6666666700007827 */ /* 0x000fc800078e02ff */
[----:B------:R-:W-:Y:S01]  /*1530*/  IMAD.IADD R3, R3, 0x1, R2 ;  /* 0x0000000103037824 */ /* 0x000fe200078e0202 */
[----:B------:R-:W-:-:S04]  /*1540*/  SHF.R.U32.HI R105, RZ, 0x1f, R0 ;  /* 0x0000001fff697819 */ /* 0x000fc80000011600 */
[----:B------:R-:W-:Y:S01]  /*1550*/  LEA.HI.SX32 R105, R0, R105, 0x1a ;  /* 0x0000006900697211 */ /* 0x000fe200078fd2ff */
[----:B------:R-:W-:Y:S01]  /*1560*/  IMAD.IADD R0, R3, 0x1, R12 ;  /* 0x0000000103007824 */ /* 0x000fe200078e020c */
[----:B--2---:R-:W-:Y:S06]  /*1570*/  @!P2 BRA `(.L_x_1391) ;  /* 0x000000000048a947 */ /* 0x004fec0003800000 */
[C---:B------:R-:W-:Y:S01]  /*1580*/  ISETP.GT.AND P0, PT, R3.reuse, RZ, PT ;  /* 0x000000ff0300720c */ /* 0x040fe20003f04270 */
[----:B------:R-:W-:Y:S01]  /*1590*/  BSSY B0, `(.L_x_1392) ;  /* 0x000000e000007945 */ /* 0x000fe20003800000 */
[----:B------:R-:W-:-:S11]  /*15a0*/  VIADD R2, R3, 0xffffffff ;  /* 0xffffffff03027836 */ /* 0x000fd60000000000 */
        /* <DEDUP_REMOVED lines=8> */
.L_x_1393:
[----:B------:R-:W-:-:S13]  /*1630*/  ISETP.NE.AND P0, PT, R13, 0x1, PT ;  /* 0x000000010d00780c */ /* 0x000fda0003f05270 */
[----:B------:R-:W0:Y:S02]  /*1640*/  @P0 LDC.64 R4, c[0x0][0x9e8] ;  /* 0x00027a00ff040b82 */ /* 0x000e240000000a00 */
[----:B0-----:R-:W-:-:S05]  /*1650*/  @P0 IMAD.HI.U32 R4, R2, R4, RZ ;  /* 0x0000000402040227 */ /* 0x001fca00078e00ff */
[----:B------:R-:W-:-:S07]  /*1660*/  @P0 SHF.R.U32.HI R2, RZ, R5, R4 ;  /* 0x00000005ff020219 */ /* 0x000fce0000011604 */
.L_x_1394:
[----:B------:R-:W-:Y:S05]  /*1670*/  BSYNC B0 ;  /* 0x0000000000007941 */ /* 0x000fea0003800000 */
.L_x_1392:
[----:B------:R-:W-:-:S05]  /*1680*/  IMAD R3, R2, R13, R13 ;  /* 0x0000000d02037224 */ /* 0x000fca00078e020d */
[----:B------:R-:W-:-:S07]  /*1690*/  VIMNMX R0, R0, R3, PT ;  /* 0x0000000300007248 */ /* 0x000fce0003fe0100 */
.L_x_1391:
[----:B------:R-:W0:Y:S01]  /*16a0*/  @P1 LDC R2, c[0x0][0x44c] ;  /* 0x00011300ff021b82 */ /* 0x000e220000000800 */
[----:B------:R-:W-:Y:S01]  /*16b0*/  IMAD.MOV.U32 R3, RZ, RZ, R14 ;  /* 0x000000ffff037224 */ /* 0x000fe200078e000e */
[----:B------:R-:W-:Y:S01]  /*16c0*/  ULDC UR4, c[0x0][0x9dc] ;  /* 0x0002770000047ab9 */ /* 0x000fe20000000800 */
[----:B------:R-:W-:-:S05]  /*16d0*/  IMAD.IADD R104, R8, 0x1, -R10 ;  /* 0x0000000108687824 */ /* 0x000fca00078e0a0a */
[----:B------:R-:W1:Y:S01]  /*16e0*/  @P1 LDC R5, c[0x0][0x450] ;  /* 0x00011400ff051b82 */ /* 0x000e620000000800 */
[----:B0-----:R-:W-:-:S05]  /*16f0*/  @P1 IMAD.HI.U32 R2, R14, R2, RZ ;  /* 0x000000020e021227 */ /* 0x001fca00078e00ff */
[----:B-1----:R-:W-:-:S05]  /*1700*/  @P1 SHF.R.U32.HI R3, RZ, R5, R2 ;  /* 0x00000005ff031219 */ /* 0x002fca0000011602 */
[----:B------:R-:W-:-:S04]  /*1710*/  IMAD.IADD R2, R104, 0x1, R3 ;  /* 0x0000000168027824 */ /* 0x000fc800078e0203 */
[----:B------:R-:W-:Y:S01]  /*1720*/  VIADD R3, R2, -UR4 ;  /* 0x8000000402037c36 */ /* 0x000fe20008000000 */
[----:B------:R-:W-:Y:S06]  /*1730*/  @!P2 BRA `(.L_x_1395) ;  /* 0x000000000044a947 */ /* 0x000fec0003800000 */
[----:B------:R-:W-:Y:S01]  /*1740*/  ISETP.GT.AND P0, PT, R2, -0x1, PT ;  /* 0xffffffff0200780c */ /* 0x000fe20003f04270 */
[----:B------:R-:W-:-:S12]  /*1750*/  BSSY B0, `(.L_x_1396) ;  /* 0x000000d000007945 */ /* 0x000fd80003800000 */
        /* <DEDUP_REMOVED lines=8> */
.L_x_1397:
[----:B------:R-:W-:-:S13]  /*17e0*/  ISETP.NE.AND P0, PT, R13, 0x1, PT ;  /* 0x000000010d00780c */ /* 0x000fda0003f05270 */
[----:B------:R-:W0:Y:S02]  /*17f0*/  @P0 LDC.64 R4, c[0x0][0x9e8] ;  /* 0x00027a00ff040b82 */ /* 0x000e240000000a00 */
[----:B0-----:R-:W-:-:S05]  /*1800*/  @P0 IMAD.HI.U32 R4, R2, R4, RZ ;  /* 0x0000000402040227 */ /* 0x001fca00078e00ff */
[----:B------:R-:W-:-:S07]  /*1810*/  @P0 SHF.R.U32.HI R2, RZ, R5, R4 ;  /* 0x00000005ff020219 */ /* 0x000fce0000011604 */
.L_x_1398:
[----:B------:R-:W-:Y:S05]  /*1820*/  BSYNC B0 ;  /* 0x0000000000007941 */ /* 0x000fea0003800000 */
.L_x_1396:
[----:B------:R-:W-:-:S05]  /*1830*/  IMAD R2, R2, R13, RZ ;  /* 0x0000000d02027224 */ /* 0x000fca00078e02ff */
[----:B------:R-:W-:-:S07]  /*1840*/  VIMNMX R3, R3, R2, !PT ;  /* 0x0000000203037248 */ /* 0x000fce0007fe0100 */
.L_x_1395:
[----:B------:R-:W-:Y:S01]  /*1850*/  VIADD R0, R0, 0x9f ;  /* 0x0000009f00007836 */ /* 0x000fe20000000000 */
[----:B------:R-:W-:Y:S01]  /*1860*/  PLOP3.LUT P3, PT, PT, PT, PT, 0x80, 0x0 ;  /* 0x000000000000781c */ /* 0x000fe20003f6f070 */
[----:B------:R-:W-:-:S04]  /*1870*/  IMAD.HI R2, R3, 0x66666667, RZ ;  /* 0x6666666703027827 */ /* 0x000fc800078e02ff */
[----:B------:R-:W-:Y:S01]  /*1880*/  IMAD.HI R0, R0, 0x66666667, RZ ;  /* 0x6666666700007827 */ /* 0x000fe200078e02ff */
[----:B------:R-:W-:-:S04]  /*1890*/  SHF.R.U32.HI R5, RZ, 0x1f, R2 ;  /* 0x0000001fff057819 */ /* 0x000fc80000011602 */
[----:B------:R-:W-:Y:S02]  /*18a0*/  SHF.R.U32.HI R3, RZ, 0x1f, R0 ;  /* 0x0000001fff037819 */ /* 0x000fe40000011600 */
[----:B------:R-:W-:Y:S02]  /*18b0*/  LEA.HI.SX32 R5, R2, R5, 0x1a ;  /* 0x0000000502057211 */ /* 0x000fe400078fd2ff */
[----:B------:R-:W-:Y:S02]  /*18c0*/  LEA.HI.SX32 R0, R0, R3, 0x1a ;  /* 0x0000000300007211 */ /* 0x000fe400078fd2ff */
[----:B------:R-:W-:Y:S02]  /*18d0*/  VIMNMX R5, RZ, R5, !PT ;  /* 0x00000005ff057248 */ /* 0x000fe40007fe0100 */
[----:B------:R-:W-:-:S03]  /*18e0*/  VIMNMX R0, R105, R0, PT ;  /* 0x0000000069007248 */ /* 0x000fc60003fe0100 */
[--C-:B------:R-:W-:Y:S02]  /*18f0*/  IMAD R5, R5, 0xa0, -R11.reuse ;  /* 0x000000a005057824 */ /* 0x100fe400078e0a0b */
[----:B------:R-:W-:-:S03]  /*1900*/  IMAD R3, R0, 0xa0, -R11 ;  /* 0x000000a000037824 */ /* 0x000fc600078e0a0b */
[----:B------:R-:W-:Y:S02]  /*1910*/  VIMNMX R5, RZ, R5, !PT ;  /* 0x00000005ff057248 */ /* 0x000fe40007fe0100 */
[----:B------:R-:W-:-:S03]  /*1920*/  VIMNMX R0, R3, R46, PT ;  /* 0x0000002e03007248 */ /* 0x000fc60003fe0100 */
[----:B------:R-:W-:Y:S01]  /*1930*/  IMAD.WIDE.U32 R2, R5, -0x33333333, RZ ;  /* 0xcccccccd05027825 */ /* 0x000fe200078e00ff */
[----:B------:R-:W-:-:S04]  /*1940*/  ISETP.GT.AND P0, PT, R0, R5, PT ;  /* 0x000000050000720c */ /* 0x000fc80003f04270 */
[----:B------:R-:W-:-:S05]  /*1950*/  SHF.R.U32.HI R44, RZ, 0x7, R3 ;  /* 0x00000007ff2c7819 */ /* 0x000fca0000011603 */
[----:B------:R-:W-:-:S04]  /*1960*/  IMAD.MOV.U32 R47, RZ, RZ, R44 ;  /* 0x000000ffff2f7224 */ /* 0x000fc800078e002c */
        /* <DEDUP_REMOVED lines=26> */
.L_x_1401:
[----:B------:R-:W-:Y:S05]  /*1b10*/  BSYNC B6 ;  /* 0x0000000000067941 */ /* 0x000fea0003800000 */
.L_x_1400:
        /* <DEDUP_REMOVED lines=20> */
.L_x_1403:
[----:B------:R-:W-:Y:S05]  /*1c60*/  BSYNC B6 ;  /* 0x0000000000067941 */ /* 0x000fea0003800000 */
.L_x_1402:
[----:B------:R-:W-:Y:S01]  /*1c70*/  ULDC.64 UR4, c[0x0][0x9f8] ;  /* 0x00027e0000047ab9 */ /* 0x000fe20000000a00 */
[----:B------:R-:W2:Y:S01]  /*1c80*/  LDL R29, [R1+0x20] ;  /* 0x00002000011d7983 */ /* 0x000ea20000100800 */
[----:B------:R-:W-:-:S03]  /*1c90*/  ISETP.NE.U32.AND P0, PT, RZ, UR4, PT ;  /* 0x00000004ff007c0c */ /* 0x000fc6000bf05070 */
[----:B------:R-:W3:Y:S01]  /*1ca0*/  LDL R28, [R1+0x48] ;  /* 0x00004800011c7983 */ /* 0x000ee20000100800 */
[----:B------:R-:W-:Y:S01]  /*1cb0*/  ISETP.NE.AND.EX P0, PT, RZ, UR5, PT, P0 ;  /* 0x00000005ff007c0c */ /* 0x000fe2000bf05300 */
[----:B------:R-:W-:Y:S01]  /*1cc0*/  IMAD.MOV.U32 R48, RZ, RZ, R26 ;  /* 0x000000ffff307224 */ /* 0x000fe200078e001a */
[----:B------:R-:W0:Y:S01]  /*1cd0*/  LDC.64 R36, c[0x0][0x3f8] ;  /* 0x0000fe00ff247b82 */ /* 0x000e220000000a00 */
[----:B------:R-:W4:Y:S01]  /*1ce0*/  LDL R25, [R1+0x4c] ;  /* 0x00004c0001197983 */ /* 0x000f220000100800 */
[----:B------:R-:W-:Y:S01]  /*1cf0*/  ULDC UR4, c[0x0][0x2f4] ;  /* 0x0000bd0000047ab9 */ /* 0x000fe20000000800 */
[----:B------:R-:W1:Y:S05]  /*1d00*/  S2R R31, SR_TID.X ;  /* 0x00000000001f7919 */ /* 0x000e6a0000002100 */
[----:B------:R-:W0:Y:S08]  /*1d10*/  LDC R53, c[0x0][0x3f4] ;  /* 0x0000fd00ff357b82 */ /* 0x000e300000000800 */
[----:B------:R-:W1:Y:S08]  /*1d20*/  @P0 LDC.64 R2, c[0x0][0x9f8] ;  /* 0x00027e00ff020b82 */ /* 0x000e700000000a00 */
[----:B------:R-:W0:Y:S01]  /*1d30*/  LDC.64 R20, c[0x0][0x408] ;  /* 0x00010200ff147b82 */ /* 0x000e220000000a00 */
[----:B-1----:R-:W-:-:S05]  /*1d40*/  @P0 IMAD.WIDE R2, R26, 0x4, R2 ;  /* 0x000000041a020825 */ /* 0x002fca00078e0202 */
[----:B------:R1:W4:Y:S01]  /*1d50*/  @P0 LDG.E R48, desc[UR40][R2.64] ;  /* 0x0000002802300981 */ /* 0x000322000c1e1900 */
[C---:B------:R-:W-:Y:S01]  /*1d60*/  VIADD R0, R31.reuse, 0xffffff80 ;  /* 0xffffff801f007836 */ /* 0x040fe20000000000 */
[C---:B0-----:R-:W-:Y:S01]  /*1d70*/  ISETP.GE.AND P1, PT, R18.reuse, R53, PT ;  /* 0x000000351200720c */ /* 0x041fe20003f26270 */
[C---:B------:R-:W-:Y:S01]  /*1d80*/  VIADD R27, R31.reuse, 0xffffff80 ;  /* 0xffffff801f1b7836 */ /* 0x040fe20000000000 */
[----:B------:R-:W-:Y:S01]  /*1d90*/  ISETP.GE.AND P3, PT, R18, UR4, PT ;  /* 0x0000000412007c0c */ /* 0x000fe2000bf66270 */
[----:B------:R-:W-:Y:S01]  /*1da0*/  VIADD R26, R31, 0xffffff80 ;  /* 0xffffff801f1a7836 */ /* 0x000fe20000000000 */
[----:B------:R-:W-:Y:S01]  /*1db0*/  LEA.HI R4, R0, R0, RZ, 0x1 ;  /* 0x0000000000047211 */ /* 0x000fe200078f08ff */
[----:B------:R-:W-:Y:S01]  /*1dc0*/  IMAD.IADD R49, R49, 0x1, R24 ;  /* 0x0000000131317824 */ /* 0x000fe200078e0218 */
[----:B------:R-:W-:Y:S02]  /*1dd0*/  SHF.R.S32.HI R7, RZ, 0x1f, R0 ;  /* 0x0000001fff077819 */ /* 0x000fe40000011400 */
[----:B------:R-:W-:-:S02]  /*1de0*/  LEA.HI R26, R26, R27, RZ, 0x1 ;  /* 0x0000001b1a1a7211 */ /* 0x000fc400078f08ff */
[----:B------:R-:W-:Y:S02]  /*1df0*/  LOP3.LUT R9, R4, 0xfffffffe, RZ, 0xc0, !PT ;  /* 0xfffffffe04097812 */ /* 0x000fe400078ec0ff */
[----:B------:R-:W-:Y:S02]  /*1e00*/  SHF.R.S32.HI R26, RZ, 0x1, R26 ;  /* 0x00000001ff1a7819 */ /* 0x000fe4000001141a */
[----:B------:R-:W-:Y:S01]  /*1e10*/  LEA.HI R7, R7, R0, RZ, 0x2 ;  /* 0x0000000007077211 */ /* 0x000fe200078f10ff */
[----:B------:R-:W-:Y:S01]  /*1e20*/  IMAD.IADD R55, R0, 0x1, -R9 ;  /* 0x0000000100377824 */ /* 0x000fe200078e0a09 */
[----:B------:R-:W-:Y:S01]  /*1e30*/  SHF.R.S32.HI R5, RZ, 0x1f, R26 ;  /* 0x0000001fff057819 */ /* 0x000fe2000001141a */
[CC--:B-1----:R-:W-:Y:S01]  /*1e40*/  IMAD.WIDE.U32 R2, R26.reuse, R36.reuse, R18 ;  /* 0x000000241a027225 */ /* 0x0c2fe200078e0012 */
[--C-:B------:R-:W-:Y:S02]  /*1e50*/  SHF.R.S32.HI R4, RZ, 0x2, R7.reuse ;  /* 0x00000002ff047819 */ /* 0x100fe40000011407 */
[----:B------:R-:W-:Y:S01]  /*1e60*/  SHF.R.S32.HI R7, RZ, 0x1f, R7 ;  /* 0x0000001fff077819 */ /* 0x000fe20000011407 */
[----:B------:R-:W-:Y:S01]  /*1e70*/  IMAD.SHL.U32 R42, R55, 0x8, RZ ;  /* 0x00000008372a7824 */ /* 0x000fe200078e00ff */
[----:B------:R-:W-:Y:S01]  /*1e80*/  SEL R9, R53, RZ, P1 ;  /* 0x000000ff35097207 */ /* 0x000fe20000800000 */
[----:B------:R-:W-:Y:S01]  /*1e90*/  IMAD R0, R5, R36, RZ ;  /* 0x0000002405007224 */ /* 0x000fe200078e02ff */
[----:B------:R-:W-:Y:S01]  /*1ea0*/  LEA.HI R7, R7, R4, RZ, 0x2 ;  /* 0x0000000407077211 */ /* 0x000fe200078f10ff */
[----:B------:R-:W-:Y:S01]  /*1eb0*/  IMAD.MOV.U32 R40, RZ, RZ, R2 ;  /* 0x000000ffff287224 */ /* 0x000fe200078e0002 */
[----:B------:R-:W-:Y:S01]  /*1ec0*/  SHF.R.S32.HI R43, RZ, 0x1f, R42 ;  /* 0x0000001fff2b7819 */ /* 0x000fe2000001142a */
[----:B------:R-:W-:Y:S01]  /*1ed0*/  IMAD R11, R26, R37, R0 ;  /* 0x000000251a0b7224 */ /* 0x000fe200078e0200 */
[----:B------:R-:W-:Y:S01]  /*1ee0*/  LOP3.LUT R7, R7, 0xfffffffc, RZ, 0xc0, !PT ;  /* 0xfffffffc07077812 */ /* 0x000fe200078ec0ff */
[----:B------:R-:W-:Y:S01]  /*1ef0*/  IMAD R0, R5, R20, RZ ;  /* 0x0000001405007224 */ /* 0x000fe200078e02ff */
[----:B------:R-:W-:Y:S01]  /*1f00*/  LOP3.LUT R16, R16, 0xfffffffd, RZ, 0xc0, !PT ;  /* 0xfffffffd10107812 */ /* 0x000fe200078ec0ff */
[----:B------:R-:W-:Y:S01]  /*1f10*/  IMAD.IADD R41, R11, 0x1, R3 ;  /* 0x000000010b297824 */ /* 0x000fe200078e0203 */
[----:B------:R-:W-:Y:S01]  /*1f20*/  SHF.R.U32.HI R52, RZ, 0x7, R31 ;  /* 0x00000007ff347819 */ /* 0x000fe2000001161f */
[----:B------:R-:W-:Y:S01]  /*1f30*/  IMAD.WIDE.U32 R2, R26, R36, R42 ;  /* 0x000000241a027225 */ /* 0x000fe200078e002a */
[----:B------:R-:W-:-:S02]  /*1f40*/  @P3 LOP3.LUT R16, R16, 0x2, RZ, 0xfc, !PT ;  /* 0x0000000210103812 */ /* 0x000fc400078efcff */
[----:B------:R-:W-:Y:S01]  /*1f50*/  SHF.R.S32.HI R74, RZ, 0x1f, R30 ;  /* 0x0000001fff4a7819 */ /* 0x000fe2000001141e */
[----:B------:R-:W-:Y:S01]  /*1f60*/  IMAD.IADD R3, R3, 0x1, R11 ;  /* 0x0000000103037824 */ /* 0x000fe200078e020b */
[----:B-----5:R-:W-:Y:S01]  /*1f70*/  SHF.R.S32.HI R11, RZ, 0x1f, R45 ;  /* 0x0000001fff0b7819 */ /* 0x020fe2000001142d */
[----:B------:R-:W-:Y:S01]  /*1f80*/  IMAD.IADD R9, R18, 0x1, R9 ;  /* 0x0000000112097824 */ /* 0x000fe200078e0209 */
[----:B------:R-:W-:Y:S01]  /*1f90*/  LOP3.LUT R16, R16, 0xfffffffe, RZ, 0xc0, !PT ;  /* 0xfffffffe10107812 */ /* 0x000fe200078ec0ff */
[----:B------:R-:W-:Y:S02]  /*1fa0*/  IMAD R13, R26, R21, R0 ;  /* 0x000000151a0d7224 */ /* 0x000fe400078e0200 */
[----:B------:R-:W-:Y:S01]  /*1fb0*/  IMAD.IADD R7, R4, 0x1, -R7 ;  /* 0x0000000104077824 */ /* 0x000fe200078e0a07 */
[----:B------:R-:W-:Y:S01]  /*1fc0*/  SHF.R.S32.HI R50, RZ, 0x1f, R9 ;  /* 0x0000001fff327819 */ /* 0x000fe20000011409 */
[----:B------:R-:W-:Y:S02]  /*1fd0*/  IMAD R0, R11, R36, RZ ;  /* 0x000000240b007224 */ /* 0x000fe400078e02ff */
[----:B------:R-:W-:Y:S01]  /*1fe0*/  IMAD.WIDE.U32 R4, R26, R20, R42 ;  /* 0x000000141a047225 */ /* 0x000fe200078e002a */
[----:B------:R-:W-:-:S02]  /*1ff0*/  LOP3.LUT P0, RZ, R7, 0x2, RZ, 0xc0, !PT ;  /* 0x0000000207ff7812 */ /* 0x000fc4000780c0ff */
[----:B------:R-:W-:Y:S01]  /*2000*/  LEA.HI R50, R50, R9, RZ, 0x4 ;  /* 0x0000000932327211 */ /* 0x000fe200078f20ff */
[----:B------:R-:W-:Y:S02]  /*2010*/  IMAD R61, R45, R37, R0 ;  /* 0x000000252d3d7224 */ /* 0x000fe400078e0200 */
[-C--:B------:R-:W-:Y:S01]  /*2020*/  IMAD R0, R11, R20.reuse, RZ ;  /* 0x000000140b007224 */ /* 0x080fe200078e02ff */
[----:B------:R-:W-:Y:S01]  /*2030*/  LOP3.LUT R59, R50, 0xfffffff0, RZ, 0xc0, !PT ;  /* 0xfffffff0323b7812 */ /* 0x000fe200078ec0ff */
[----:B------:R-:W-:-:S04]  /*2040*/  IMAD.WIDE.U32 R6, R26, R20, R18 ;  /* 0x000000141a067225 */ /* 0x000fc800078e0012 */
[----:B------:R-:W-:Y:S02]  /*2050*/  IMAD R63, R45, R21, R0 ;  /* 0x000000152d3f7224 */ /* 0x000fe400078e0200 */
[----:B------:R-:W-:Y:S02]  /*2060*/  IMAD.IADD R7, R13, 0x1, R7 ;  /* 0x000000010d077824 */ /* 0x000fe400078e0207 */
[----:B------:R-:W-:Y:S02]  /*2070*/  IMAD.IADD R5, R5, 0x1, R13 ;  /* 0x0000000105057824 */ /* 0x000fe400078e020d */
[----:B------:R-:W-:-:S04]  /*2080*/  IMAD.WIDE.U32 R38, R45, R36, R2 ;  /* 0x000000242d267225 */ /* 0x000fc800078e0002 */
[----:B------:R-:W-:Y:S02]  /*2090*/  IMAD R9, R37, 0xa0, RZ ;  /* 0x000000a025097824 */ /* 0x000fe400078e02ff */
[----:B------:R-:W-:-:S04]  /*20a0*/  IMAD.WIDE.U32 R40, R45, R36, R40 ;  /* 0x000000242d287225 */ /* 0x000fc800078e0028 */
[----:B------:R-:W-:Y:S02]  /*20b0*/  IMAD R3, R21, 0xa0, RZ ;  /* 0x000000a015037824 */ /* 0x000fe400078e02ff */
[----:B------:R-:W-:-:S04]  /*20c0*/  IMAD.WIDE.U32 R34, R45, R20, R6 ;  /* 0x000000142d227225 */ /* 0x000fc800078e0006 */
[----:B------:R-:W-:-:S04]  /*20d0*/  IMAD.WIDE.U32 R32, R45, R20, R4 ;  /* 0x000000142d207225 */ /* 0x000fc800078e0004 */
[----:B------:R-:W-:-:S04]  /*20e0*/  IMAD.WIDE.U32 R36, R36, 0xa0, RZ ;  /* 0x000000a024247825 */ /* 0x000fc800078e00ff */
[----:B------:R-:W-:-:S04]  /*20f0*/  IMAD.WIDE.U32 R20, R20, 0xa0, RZ ;  /* 0x000000a014147825 */ /* 0x000fc800078e00ff */
[----:B------:R-:W-:Y:S02]  /*2100*/  IMAD.IADD R58, R61, 0x1, R41 ;  /* 0x000000013d3a7824 */ /* 0x000fe400078e0229 */
[----:B------:R-:W-:Y:S02]  /*2110*/  IMAD.IADD R60, R63, 0x1, R35 ;  /* 0x000000013f3c7824 */ /* 0x000fe400078e0223 */
[----:B------:R-:W-:Y:S02]  /*2120*/  VIADD R52, R52, 0x8 ;  /* 0x0000000834347836 */ /* 0x000fe40000000000 */
[----:B------:R-:W-:Y:S02]  /*2130*/  IMAD.SHL.U32 R53, R53, 0x2, RZ ;  /* 0x0000000235357824 */ /* 0x000fe400078e00ff */
[----:B------:R-:W-:Y:S02]  /*2140*/  IMAD.IADD R54, R37, 0x1, R9 ;  /* 0x0000000125367824 */ /* 0x000fe400078e0209 */
[----:B------:R-:W-:-:S02]  /*2150*/  IMAD.IADD R56, R21, 0x1, R3 ;  /* 0x0000000115387824 */ /* 0x000fc400078e0203 */
[----:B------:R-:W-:Y:S02]  /*2160*/  IMAD R55, R55, 0xc0, R26 ;  /* 0x000000c037377824 */ /* 0x000fe400078e021a */
[----:B------:R-:W-:Y:S02]  /*2170*/  IMAD.IADD R61, R39, 0x1, R61 ;  /* 0x00000001273d7824 */ /* 0x000fe400078e023d */
[----:B------:R-:W-:Y:S01]  /*2180*/  IMAD.IADD R63, R33, 0x1, R63 ;  /* 0x00000001213f7824 */ /* 0x000fe200078e023f */
[----:B--2---:R-:W-:Y:S02]  /*2190*/  ISETP.GE.AND P2, PT, R29, UR4, PT ;  /* 0x000000041d007c0c */ /* 0x004fe4000bf46270 */
[----:B---3--:R-:W-:Y:S02]  /*21a0*/  SHF.R.U32.HI R51, RZ, 0x3, R28 ;  /* 0x00000003ff337819 */ /* 0x008fe4000001161c */
[----:B------:R-:W-:-:S04]  /*21b0*/  LOP3.LUT R0, R28, 0x30, R50, 0xf8, !PT ;  /* 0x000000301c007812 */ /* 0x000fc800078ef832 */
[----:B------:R-:W-:-:S05]  /*21c0*/  LOP3.LUT R0, R0, R51, RZ, 0x3c, !PT ;  /* 0x0000003300007212 */ /* 0x000fca00078e3cff */
[----:B------:R-:W-:Y:S01]  /*21d0*/  @P2 LOP3.LUT R16, R16, 0x1, RZ, 0xfc, !PT ;  /* 0x0000000110102812 */ /* 0x000fe200078efcff */
[----:B----4-:R-:W-:Y:S01]  /*21e0*/  IMAD.IADD R62, R25, 0x1, R0 ;  /* 0x00000001193e7824 */ /* 0x010fe200078e0200 */
[----:B------:R-:W-:-:S07]  /*21f0*/  SHF.R.S32.HI R57, RZ, 0x1f, R48 ;  /* 0x0000001fff397819 */ /* 0x000fce0000011430 */
.L_x_1436:
[----:B------:R-:W2:Y:S01]  /*2200*/  LDL R6, [R1+0x38] ;  /* 0x0000380001067983 */ /* 0x000ea20000100800 */
[----:B0-----:R-:W0:Y:S01]  /*2210*/  LDC R67, c[0x0][0x430] ;  /* 0x00010c00ff437b82 */ /* 0x001e220000000800 */
[----:B------:R-:W-:Y:S02]  /*2220*/  VIADD R47, R47, 0xffffffff ;  /* 0xffffffff2f2f7836 */ /* 0x000fe40000000000 */
[----:B------:R-:W-:Y:S02]  /*2230*/  IMAD.MOV.U32 R66, RZ, RZ, RZ ;  /* 0x000000ffff427224 */ /* 0x000fe400078e00ff */
[----:B-1----:R-:W-:-:S03]  /*2240*/  IMAD R2, R47, 0xa0, R55 ;  /* 0x000000a02f027824 */ /* 0x002fc600078e0237 */
[----:B------:R-:W1:Y:S01]  /*2250*/  LDC R31, c[0x0][0x3f4] ;  /* 0x0000fd00ff1f7b82 */ /* 0x000e620000000800 */
[----:B----4-:R-:W-:Y:S01]  /*2260*/  IMAD.IADD R9, R49, 0x1, R2 ;  /* 0x0000000131097824 */ /* 0x010fe200078e0202 */
[----:B------:R-:W-:-:S03]  /*2270*/  ISETP.GE.AND P2, PT, R2, R46, PT ;  /* 0x0000002e0200720c */ /* 0x000fc60003f46270 */
[----:B------:R-:W-:Y:S01]  /*2280*/  IMAD.MOV.U32 R7, RZ, RZ, R9 ;  /* 0x000000ffff077224 */ /* 0x000fe200078e0009 */
[----:B------:R-:W-:Y:S02]  /*2290*/  ISETP.GT.OR P2, PT, R55, 0x9f, P2 ;  /* 0x0000009f3700780c */ /* 0x000fe40001744670 */
[----:B0-----:R-:W-:-:S11]  /*22a0*/  ISETP.NE.AND P3, PT, R67, 0x1, PT ;  /* 0x000000014300780c */ /* 0x001fd60003f65270 */
[----:B---3--:R-:W0:Y:S08]  /*22b0*/  @!P2 LDC.64 R4, c[0x0][0x428] ;  /* 0x00010a00ff04ab82 */ /* 0x008e300000000a00 */
[----:B------:R-:W3:Y:S08]  /*22c0*/  @!P2 LDC.64 R10, c[0x0][0x418] ;  /* 0x00010600ff0aab82 */ /* 0x000ef00000000a00 */
[----:B------:R-:W4:Y:S08]  /*22d0*/  @P3 LDC R0, c[0x0][0x434] ;  /* 0x00010d00ff003b82 */ /* 0x000f300000000800 */
[----:B------:R-:W1:Y:S01]  /*22e0*/  @P3 LDC R3, c[0x0][0x438] ;  /* 0x00010e00ff033b82 */ /* 0x000e620000000800 */
[----:B----4-:R-:W-:-:S05]  /*22f0*/  @P3 IMAD.HI.U32 R0, R9, R0, RZ ;  /* 0x0000000009003227 */ /* 0x010fca00078e00ff */
[----:B-1----:R-:W-:Y:S01]  /*2300*/  @P3 SHF.R.U32.HI R7, RZ, R3, R0 ;  /* 0x00000003ff073219 */ /* 0x002fe20000011600 */
[----:B0-----:R-:W-:-:S03]  /*2310*/  @!P2 IMAD R0, R57, R4, RZ ;  /* 0x000000043900a224 */ /* 0x001fc600078e02ff */
[--C-:B------:R-:W-:Y:S01]  /*2320*/  @!P2 SHF.R.S32.HI R3, RZ, 0x1f, R7.reuse ;  /* 0x0000001fff03a819 */ /* 0x100fe20000011407 */
[----:B------:R-:W-:Y:S02]  /*2330*/  @!P2 IMAD.MOV.U32 R2, RZ, RZ, R7 ;  /* 0x000000ffff02a224 */ /* 0x000fe400078e0007 */
        /* <DEDUP_REMOVED lines=36> */
[----:B------:R-:W-:Y:S02]  /*2580*/  IMAD.IADD R3, R3, 0x1, R7 ;  /* 0x0000000103037824 */ /* 0x000fe400078e0207 */
[----:B------:R-:W-:Y:S02]  /*2590*/  IMAD R0, R74, UR4, RZ ;  /* 0x000000044a007c24 */ /* 0x000fe4000f8e02ff */
[C---:B------:R-:W-:Y:S02]  /*25a0*/  IMAD R9, R5.reuse, R36, R4 ;  /* 0x0000002405097224 */ /* 0x040fe400078e0204 */
[----:B------:R-:W-:Y:S02]  /*25b0*/  IMAD R11, R5, R20, R6 ;  /* 0x00000014050b7224 */ /* 0x000fe400078e0206 */
[----:B------:R-:W-:-:S04]  /*25c0*/  IMAD.WIDE.U32 R6, R36, R47, RZ ;  /* 0x0000002f24067225 */ /* 0x000fc800078e00ff */
[----:B------:R-:W-:-:S04]  /*25d0*/  IMAD.WIDE.U32 R4, R20, R47, RZ ;  /* 0x0000002f14047225 */ /* 0x000fc800078e00ff */
[----:B------:R-:W-:Y:S02]  /*25e0*/  IMAD.IADD R10, R7, 0x1, R9 ;  /* 0x00000001070a7824 */ /* 0x000fe400078e0209 */
[----:B------:R-:W-:Y:S02]  /*25f0*/  IMAD.IADD R12, R5, 0x1, R11 ;  /* 0x00000001050c7824 */ /* 0x000fe400078e020b */
[----:B--2---:R-:W-:-:S04]  /*2600*/  IMAD.WIDE.U32 R2, R8, UR4, R2 ;  /* 0x0000000408027c25 */ /* 0x004fc8000f8e0002 */
[----:B------:R-:W-:Y:S01]  /*2610*/  IMAD R13, R8, UR5, R0 ;  /* 0x00000005080d7c24 */ /* 0x000fe2000f8e0200 */
[----:B------:R-:W-:Y:S02]  /*2620*/  ULDC.64 UR4, c[0x0][0x2e8] ;  /* 0x0000ba0000047ab9 */ /* 0x000fe40000000a00 */
[----:B------:R-:W-:-:S04]  /*2630*/  IADD3 R2, P4, R2, UR4, RZ ;  /* 0x0000000402027c10 */ /* 0x000fc8000ff9e0ff */
[----:B------:R-:W-:Y:S01]  /*2640*/  IADD3.X R13, R3, UR5, R13, P4, !PT ;  /* 0x00000005030d7c10 */ /* 0x000fe2000a7fe40d */
[----:B------:R-:W-:Y:S08]  /*2650*/  @!P3 BRA `(.L_x_1406) ;  /* 0x000000100074b947 */ /* 0x000ff00003800000 */
[----:B------:R-:W0:Y:S01]  /*2660*/  S2R R8, SR_TID.X ;  /* 0x0000000000087919 */ /* 0x000e220000002100 */
[----:B------:R-:W-:Y:S01]  /*2670*/  IMAD R71, R47, -0xa0, R46 ;  /* 0xffffff602f477824 */ /* 0x000fe200078e022e */
[----:B------:R-:W-:Y:S01]  /*2680*/  BSSY B1, `(.L_x_1407) ;  /* 0x000001b000017945 */ /* 0x000fe20003800000 */
[----:B------:R-:W-:Y:S01]  /*2690*/  VIADD R0, R42, 0x10 ;  /* 0x000000102a007836 */ /* 0x000fe20000000000 */
[----:B------:R-:W-:Y:S02]  /*26a0*/  CS2R R26, SRZ ;  /* 0x00000000001a7805 */ /* 0x000fe4000001ff00 */
[----:B------:R-:W-:Y:S02]  /*26b0*/  CS2R R24, SRZ ;  /* 0x0000000000187805 */ /* 0x000fe4000001ff00 */
[----:B------:R-:W-:Y:S02]  /*26c0*/  VIMNMX R71, R71, 0xa0, PT ;  /* 0x000000a047477848 */ /* 0x000fe40003fe0100 */
[----:B------:R-:W-:Y:S01]  /*26d0*/  CS2R R28, SRZ ;  /* 0x00000000001c7805 */ /* 0x000fe2000001ff00 */
[----:B0-----:R-:W-:-:S02]  /*26e0*/  VIADD R14, R8, 0xffffff80 ;  /* 0xffffff80080e7836 */ /* 0x001fc40000000000 */
[----:B------:R-:W-:-:S05]  /*26f0*/  VIADD R8, R8, 0xffffff80 ;  /* 0xffffff8008087836 */ /* 0x000fca0000000000 */
[----:B------:R-:W-:-:S04]  /*2700*/  LEA.HI R8, R8, R14, RZ, 0x1 ;  /* 0x0000000e08087211 */ /* 0x000fc800078f08ff */
[----:B------:R-:W-:-:S04]  /*2710*/  SHF.R.S32.HI R8, RZ, 0x1, R8 ;  /* 0x00000001ff087819 */ /* 0x000fc80000011408 */
[----:B------:R-:W-:Y:S02]  /*2720*/  ISETP.GE.AND P3, PT, R8, R71, PT ;  /* 0x000000470800720c */ /* 0x000fe40003f66270 */
[----:B------:R-:W-:-:S11]  /*2730*/  CS2R R8, SRZ ;  /* 0x0000000000087805 */ /* 0x000fd6000001ff00 */
[----:B------:R-:W-:Y:S05]  /*2740*/  @P3 BRA `(.L_x_1408) ;  /* 0x0000000000383947 */ /* 0x000fea0003800000 */
        /* <DEDUP_REMOVED lines=11> */
[----:B------:R-:W-:-:S13]  /*2800*/  ISETP.GE.AND P4, PT, R0, R31, PT ;  /* 0x0000001f0000720c */ /* 0x000fda0003f86270 */
[----:B------:R0:W5:Y:S04]  /*2810*/  @!P4 LDG.E.64 R8, desc[UR40][R6.64+0x10] ;  /* 0x000010280608c981 */ /* 0x000168000c1e1b00 */
[----:B------:R0:W5:Y:S02]  /*2820*/  @!P4 LDG.E.64 R24, desc[UR40][R4.64+0x10] ;  /* 0x000010280418c981 */ /* 0x000164000c1e1b00 */
.L_x_1408:
[----:B------:R-:W-:Y:S05]  /*2830*/  BSYNC B1 ;  /* 0x0000000000017941 */ /* 0x000fea0003800000 */
.L_x_1407:
[----:B------:R-:W2:Y:S01]  /*2840*/  LDL R3, [R1+0x18] ;  /* 0x0000180001037983 */ /* 0x000ea20000100800 */
[----:B-----5:R-:W-:Y:S02]  /*2850*/  IMAD.MOV.U32 R30, RZ, RZ, R8 ;  /* 0x000000ffff1e7224 */ /* 0x020fe400078e0008 */
[----:B------:R-:W-:Y:S02]  /*2860*/  IMAD.MOV.U32 R82, RZ, RZ, R26 ;  /* 0x000000ffff527224 */ /* 0x000fe400078e001a */
[----:B------:R-:W-:Y:S02]  /*2870*/  IMAD.MOV.U32 R72, RZ, RZ, R24 ;  /* 0x000000ffff487224 */ /* 0x000fe400078e0018 */
[----:B------:R-:W-:Y:S01]  /*2880*/  IMAD.MOV.U32 R80, RZ, RZ, R28 ;  /* 0x000000ffff507224 */ /* 0x000fe200078e001c */
[----:B--2---:R-:W-:-:S13]  /*2890*/  ISETP.NE.AND P4, PT, R3, 0x3, PT ;  /* 0x000000030300780c */ /* 0x004fda0003f85270 */
[----:B------:R-:W-:Y:S05]  /*28a0*/  @!P4 BRA `(.L_x_1409) ;  /* 0x000000000004c947 */ /* 0x000fea0003800000 */
[----:B------:R-:W-:Y:S01]  /*28b0*/  BPT.TRAP 0x1 ;  /* 0x000000040000795c */ /* 0x000fe20000300000 */
.L_x_1409:
[----:B------:R-:W2:Y:S01]  /*28c0*/  LDL R3, [R1+0x24] ;  /* 0x0000240001037983 */ /* 0x000ea20000100800 */
[----:B------:R-:W-:Y:S01]  /*28d0*/  IMAD R64, R157, 0x8, R22 ;  /* 0x000000089d407824 */ /* 0x000fe200078e0216 */
[----:B------:R-:W-:Y:S01]  /*28e0*/  BSSY B1, `(.L_x_1410) ;  /* 0x0000004000017945 */ /* 0x000fe20003800000 */
[----:B--2---:R-:W-:-:S04]  /*28f0*/  SHF.L.U32 R73, R3, 0x1f, RZ ;  /* 0x0000001f03497819 */ /* 0x004fc800000006ff */
[----:B------:R-:W1:Y:S02]  /*2900*/  SYNCS.PHASECHK.TRANS64.TRYWAIT P5, [R64+URZ+0x13290], R73 ;  /* 0x01329049400075a7 */ /* 0x000e6400080a017f */
[----:B-1----:R-:W-:Y:S05]  /*2910*/  @!P5 BRA `(.L_x_1411) ;  /* 0x000001f000f8d947 */ /* 0x002fea0003800000 */
.L_x_1720:
[----:B------:R-:W-:Y:S05]  /*2920*/  BSYNC B1 ;  /* 0x0000000000017941 */ /* 0x000fea0003800000 */
.L_x_1410:
[----:B------:R-:W-:-:S03]  /*2930*/  UMOV UR4, 0xffffffff ;  /* 0xffffffff00047882 */ /* 0x000fc60000000000 */
[----:B------:R-:W-:Y:S05]  /*2940*/  BRA.DIV UR4, `(.L_x_1412) ;  /* 0x000001f604007947 */ /* 0x000fea000b800000 */
[----:B------:R2:W3:Y:S04]  /*2950*/  SHFL.IDX PT, R3, R13, RZ, 0x1e1f ;  /* 0x001e1fff0d037589 */ /* 0x0004e800000e0000 */
[----:B------:R2:W4:Y:S02]  /*2960*/  SHFL.IDX PT, R14, R2, RZ, 0x1e1f ;  /* 0x001e1fff020e7589 */ /* 0x00052400000e0000 */
.L_x_1724:
[----:B------:R-:W-:Y:S05]  /*2970*/  @P3 BRA `(.L_x_1413) ;  /* 0x0000002000f03947 */ /* 0x000fea0003800000 */
[----:B------:R-:W-:Y:S01]  /*2980*/  LOP3.LUT P5, RZ, R16, 0x2, RZ, 0xc0, !PT ;  /* 0x0000000210ff7812 */ /* 0x000fe200078ac0ff */
[----:B------:R-:W-:-:S12]  /*2990*/  BSSY B1, `(.L_x_1414) ;  /* 0x0000070000017945 */ /* 0x000fd80003800000 */
[----:B------:R-:W-:Y:S05]  /*29a0*/  @P5 BRA `(.L_x_1415) ;  /* 0x0000000400b85947 */ /* 0x000fea0003800000 */
[----:B0-----:R0:W0:Y:S01]  /*29b0*/  LDS.128 R4, [R68+0xe000] ;  /* 0x00e0000044047984 */ /* 0x0010220000000c00 */
[----:B----4-:R-:W-:Y:S01]  /*29c0*/  IADD3 R10, P3, R18, R14, RZ ;  /* 0x0000000e120a7210 */ /* 0x010fe20007f7e0ff */
[----:B------:R-:W-:Y:S04]  /*29d0*/  BSSY B2, `(.L_x_1416) ;  /* 0x000006a000027945 */ /* 0x000fe80003800000 */
[----:B---3--:R-:W-:Y:S01]  /*29e0*/  IMAD.X R11, R3, 0x1, R19, P3 ;  /* 0x00000001030b7824 */ /* 0x008fe200018e0613 */
[----:B------:R-:W-:-:S13]  /*29f0*/  ISETP.GE.AND P3, PT, R42, R31, PT ;  /* 0x0000001f2a00720c */ /* 0x000fda0003f66270 */
[----:B------:R-:W-:Y:S05]  /*2a00*/  @P3 BRA `(.L_x_1417) ;  /* 0x0000000400983947 */ /* 0x000fea0003800000 */
[----:B------:R-:W-:Y:S02]  /*2a10*/  SHF.R.U32.HI R12, RZ, 0x8, R29 ;  /* 0x00000008ff0c7819 */ /* 0x000fe4000001161d */
[--C-:B--2---:R-:W-:Y:S02]  /*2a20*/  SHF.R.U32.HI R2, RZ, 0x8, R27.reuse ;  /* 0x00000008ff027819 */ /* 0x104fe4000001161b */
[----:B------:R-:W-:Y:S01]  /*2a30*/  SHF.R.U32.HI R28, RZ, 0x10, R27 ;  /* 0x00000010ff1c7819 */ /* 0x000fe2000001161b */
[----:B------:R-:W-:Y:S01]  /*2a40*/  IMAD.SHL.U32 R12, R12, 0x100, RZ ;  /* 0x000001000c0c7824 */ /* 0x000fe200078e00ff */
[----:B------:R-:W-:Y:S01]  /*2a50*/  SHF.R.U32.HI R26, RZ, 0x10, R29 ;  /* 0x00000010ff1a7819 */ /* 0x000fe2000001161d */
[----:B------:R-:W-:Y:S01]  /*2a60*/  IMAD.SHL.U32 R2, R2, 0x100, RZ ;  /* 0x0000010002027824 */ /* 0x000fe200078e00ff */
[----:B------:R-:W-:Y:S02]  /*2a70*/  LOP3.LUT R15, R29, 0xff0000ff, RZ, 0xc0, !PT ;  /* 0xff0000ff1d0f7812 */ /* 0x000fe400078ec0ff */
[----:B------:R-:W-:Y:S01]  /*2a80*/  LOP3.LUT R13, R27, 0xff0000ff, RZ, 0xc0, !PT ;  /* 0xff0000ff1b0d7812 */ /* 0x000fe200078ec0ff */
[----:B------:R-:W-:Y:S01]  /*2a90*/  IMAD.U32 R26, R26, 0x10000, RZ ;  /* 0x000100001a1a7824 */ /* 0x000fe200078e00ff */
[----:B------:R-:W-:Y:S01]  /*2aa0*/  LOP3.LUT R27, R15, 0xff00, R12, 0xf8, !PT ;  /* 0x0000ff000f1b7812 */ /* 0x000fe200078ef80c */
[----:B------:R-:W-:Y:S01]  /*2ab0*/  IMAD.U32 R12, R28, 0x10000, RZ ;  /* 0x000100001c0c7824 */ /* 0x000fe200078e00ff */
[----:B------:R-:W-:-:S02]  /*2ac0*/  LOP3.LUT R13, R13, 0xff00, R2, 0xf8, !PT ;  /* 0x0000ff000d0d7812 */ /* 0x000fc400078ef802 */
[-C--:B0-----:R-:W-:Y:S02]  /*2ad0*/  F2FP.F16.E4M3.UNPACK_B R2, R5.reuse ;  /* 0x00000005ff02723e */ /* 0x081fe400020006ff */
        /* <DEDUP_REMOVED lines=9> */
[-C--:B------:R-:W-:Y:S01]  /*2b70*/  FMUL.FTZ R79, R12, R75.reuse ;  /* 0x0000004b0c4f7220 */ /* 0x080fe20000410000 */
[--C-:B------:R-:W-:Y:S02]  /*2b80*/  HADD2.F32 R27, -RZ, R26.reuse.H0_H0 ;  /* 0x2000001aff1b7230 */ /* 0x100fe40000004100 */
[--C-:B------:R-:W-:Y:S02]  /*2b90*/  HADD2.F32 R15, -RZ, R5.reuse.H1_H1 ;  /* 0x30000005ff0f7230 */ /* 0x100fe40000004100 */
[----:B------:R-:W-:Y:S02]  /*2ba0*/  HADD2.F32 R13, -RZ, R5.H0_H0 ;  /* 0x20000005ff0d7230 */ /* 0x000fe40000004100 */
[C---:B------:R-:W-:Y:S01]  /*2bb0*/  FMUL.FTZ R5, R2.reuse, R75 ;  /* 0x0000004b02057220 */ /* 0x040fe20000410000 */
[----:B------:R-:W-:Y:S02]  /*2bc0*/  HADD2.F32 R26, -RZ, R26.H1_H1 ;  /* 0x3000001aff1a7230 */ /* 0x000fe40000004100 */
[-C--:B------:R-:W-:Y:S01]  /*2bd0*/  FMUL.FTZ R76, R15, R28.reuse ;  /* 0x0000001c0f4c7220 */ /* 0x080fe20000410000 */
[-C--:B------:R-:W-:Y:S01]  /*2be0*/  FFMA.FTZ R2, R2, R27.reuse, -R79 ;  /* 0x0000001b02027223 */ /* 0x080fe2000001084f */
[----:B------:R-:W-:Y:S01]  /*2bf0*/  FFMA.FTZ R5, R12, R27, R5 ;  /* 0x0000001b0c057223 */ /* 0x000fe20000010005 */
[----:B------:R-:W-:Y:S01]  /*2c00*/  FMUL.FTZ R78, R13, R28 ;  /* 0x0000001c0d4e7220 */ /* 0x000fe20000410000 */
[----:B------:R-:W-:-:S02]  /*2c10*/  F2FP.F16.E4M3.UNPACK_B R12, R4.H1 ;  /* 0x00000004ff0c723e */ /* 0x000fc400030006ff */
[----:B------:R-:W-:Y:S01]  /*2c20*/  F2FP.F16.E4M3.UNPACK_B R28, R80 ;  /* 0x00000050ff1c723e */ /* 0x000fe200020006ff */
[----:B------:R-:W-:Y:S01]  /*2c30*/  FFMA.FTZ R80, R13, R26, -R76 ;  /* 0x0000001a0d507223 */ /* 0x000fe2000001084c */
[----:B------:R-:W-:Y:S01]  /*2c40*/  F2FP.F16.E4M3.UNPACK_B R4, R4 ;  /* 0x00000004ff04723e */ /* 0x000fe200020006ff */
[----:B------:R-:W-:Y:S01]  /*2c50*/  FFMA.FTZ R81, R15, R26, R78 ;  /* 0x0000001a0f517223 */ /* 0x000fe2000001004e */
[----:B------:R-:W-:Y:S01]  /*2c60*/  F2FP.F16.E4M3.UNPACK_B R26, R82 ;  /* 0x00000052ff1a723e */ /* 0x000fe200020006ff */
[--C-:B------:R-:W-:Y:S02]  /*2c70*/  HADD2.F32 R13, -RZ, R12.reuse.H0_H0 ;  /* 0x2000000cff0d7230 */ /* 0x100fe40000004100 */
[----:B------:R-:W-:Y:S01]  /*2c80*/  HADD2.F32 R15, -RZ, R12.H1_H1 ;  /* 0x3000000cff0f7230 */ /* 0x000fe20000004100 */
[----:B------:R-:W-:Y:S01]  /*2c90*/  F2FP.SATFINITE.E4M3.F32.PACK_AB_MERGE_C R84, R81, R80, RZ ;  /* 0x000000505154723e */ /* 0x000fe200048070ff */
[----:B------:R-:W-:Y:S02]  /*2ca0*/  HADD2.F32 R76, -RZ, R28.H1_H1 ;  /* 0x3000001cff4c7230 */ /* 0x000fe40000004100 */
[----:B------:R-:W-:Y:S01]  /*2cb0*/  HADD2.F32 R12, -RZ, R4.H0_H0 ;  /* 0x20000004ff0c7230 */ /* 0x000fe20000004100 */
[----:B------:R-:W-:Y:S01]  /*2cc0*/  F2FP.SATFINITE.E4M3.F32.PACK_AB_MERGE_C R5, R5, R2, R84 ;  /* 0x000000020505723e */ /* 0x000fe20004807054 */
[----:B------:R-:W-:-:S02]  /*2cd0*/  HADD2.F32 R75, -RZ, R28.H0_H0 ;  /* 0x2000001cff4b7230 */ /* 0x000fc40000004100 */
[----:B------:R-:W-:Y:S02]  /*2ce0*/  HADD2.F32 R4, -RZ, R4.H1_H1 ;  /* 0x30000004ff047230 */ /* 0x000fe40000004100 */
[--C-:B------:R-:W-:Y:S02]  /*2cf0*/  HADD2.F32 R28, -RZ, R26.reuse.H1_H1 ;  /* 0x3000001aff1c7230 */ /* 0x100fe40000004100 */
[----:B------:R-:W-:Y:S02]  /*2d00*/  HADD2.F32 R27, -RZ, R26.H0_H0 ;  /* 0x2000001aff1b7230 */ /* 0x000fe40000004100 */
[-C--:B------:R-:W-:Y:S01]  /*2d10*/  FMUL.FTZ R26, R15, R76.reuse ;  /* 0x0000004c0f1a7220 */ /* 0x080fe20000410000 */
[C---:B------:R-:W-:Y:S01]  /*2d20*/  FMUL.FTZ R76, R13.reuse, R76 ;  /* 0x0000004c0d4c7220 */ /* 0x040fe20000410000 */
[-C--:B------:R-:W-:Y:S01]  /*2d30*/  FMUL.FTZ R79, R4, R75.reuse ;  /* 0x0000004b044f7220 */ /* 0x080fe20000410000 */
[C---:B------:R-:W-:Y:S01]  /*2d40*/  FMUL.FTZ R75, R12.reuse, R75 ;  /* 0x0000004b0c4b7220 */ /* 0x040fe20000410000 */
[-C--:B------:R-:W-:Y:S01]  /*2d50*/  FFMA.FTZ R26, R13, R28.reuse, -R26 ;  /* 0x0000001c0d1a7223 */ /* 0x080fe2000001081a */
[----:B------:R-:W-:Y:S01]  /*2d60*/  FFMA.FTZ R15, R15, R28, R76 ;  /* 0x0000001c0f0f7223 */ /* 0x000fe2000001004c */
[-C--:B------:R-:W-:Y:S01]  /*2d70*/  FFMA.FTZ R79, R12, R27.reuse, -R79 ;  /* 0x0000001b0c4f7223 */ /* 0x080fe2000001084f */
[----:B------:R-:W-:Y:S01]  /*2d80*/  FFMA.FTZ R78, R4, R27, R75 ;  /* 0x0000001b044e7223 */ /* 0x000fe2000001004b */
[----:B------:R-:W-:-:S02]  /*2d90*/  F2FP.F16.E4M3.UNPACK_B R12, R7.H1 ;  /* 0x00000007ff0c723e */ /* 0x000fc400030006ff */
[----:B------:R-:W-:Y:S02]  /*2da0*/  F2FP.F16.E4M3.UNPACK_B R27, R77.H1 ;  /* 0x0000004dff1b723e */ /* 0x000fe400030006ff */
[----:B------:R-:W-:Y:S01]  /*2db0*/  F2FP.SATFINITE.E4M3.F32.PACK_AB_MERGE_C R82, R15, R26, RZ ;  /* 0x0000001a0f52723e */ /* 0x000fe200048070ff */
[--C-:B------:R-:W-:Y:S01]  /*2dc0*/  HADD2.F32 R15, -RZ, R12.reuse.H1_H1 ;  /* 0x3000000cff0f7230 */ /* 0x100fe20000004100 */
[----:B------:R-:W-:Y:S01]  /*2dd0*/  F2FP.F16.E4M3.UNPACK_B R26, R29.H1 ;  /* 0x0000001dff1a723e */ /* 0x000fe200030006ff */
[----:B------:R-:W-:Y:S01]  /*2de0*/  HADD2.F32 R76, -RZ, R27.H1_H1 ;  /* 0x3000001bff4c7230 */ /* 0x000fe20000004100 */
[----:B------:R-:W-:Y:S01]  /*2df0*/  F2FP.F16.E4M3.UNPACK_B R4, R6.H1 ;  /* 0x00000006ff04723e */ /* 0x000fe200030006ff */
[----:B------:R-:W-:Y:S01]  /*2e00*/  HADD2.F32 R13, -RZ, R12.H0_H0 ;  /* 0x2000000cff0d7230 */ /* 0x000fe20000004100 */
[----:B------:R-:W-:Y:S01]  /*2e10*/  F2FP.F16.E4M3.UNPACK_B R77, R77 ;  /* 0x0000004dff4d723e */ /* 0x000fe200020006ff */
[----:B------:R-:W-:Y:S01]  /*2e20*/  HADD2.F32 R28, -RZ, R26.H1_H1 ;  /* 0x3000001aff1c7230 */ /* 0x000fe20000004100 */
[----:B------:R-:W-:Y:S01]  /*2e30*/  F2FP.F16.E4M3.UNPACK_B R29, R29 ;  /* 0x0000001dff1d723e */ /* 0x000fe200020006ff */
[----:B------:R-:W-:Y:S01]  /*2e40*/  FMUL.FTZ R80, R15, R76 ;  /* 0x0000004c0f507220 */ /* 0x000fe20000410000 */
[----:B------:R-:W-:-:S02]  /*2e50*/  HADD2.F32 R12, -RZ, R4.H1_H1 ;  /* 0x30000004ff0c7230 */ /* 0x000fc40000004100 */
[C---:B------:R-:W-:Y:S01]  /*2e60*/  FMUL.FTZ R76, R13.reuse, R76 ;  /* 0x0000004c0d4c7220 */ /* 0x040fe20000410000 */
[----:B------:R-:W-:Y:S02]  /*2e70*/  HADD2.F32 R75, -RZ, R77.H1_H1 ;  /* 0x3000004dff4b7230 */ /* 0x000fe40000004100 */
[----:B------:R-:W-:Y:S01]  /*2e80*/  FFMA.FTZ R80, R13, R28, -R80 ;  /* 0x0000001c0d507223 */ /* 0x000fe20000010850 */
[----:B------:R-:W-:Y:S01]  /*2e90*/  HADD2.F32 R4, -RZ, R4.H0_H0 ;  /* 0x20000004ff047230 */ /* 0x000fe20000004100 */
[----:B------:R-:W-:Y:S01]  /*2ea0*/  F2FP.F16.E4M3.UNPACK_B R6, R6 ;  /* 0x00000006ff06723e */ /* 0x000fe200020006ff */
[----:B------:R-:W-:Y:S02]  /*2eb0*/  HADD2.F32 R13, -RZ, R29.H1_H1 ;  /* 0x3000001dff0d7230 */ /* 0x000fe40000004100 */
[----:B------:R-:W-:Y:S01]  /*2ec0*/  FMUL.FTZ R81, R12, R75 ;  /* 0x0000004b0c517220 */ /* 0x000fe20000410000 */
[----:B------:R-:W-:Y:S01]  /*2ed0*/  F2FP.F16.E4M3.UNPACK_B R7, R7 ;  /* 0x00000007ff07723e */ /* 0x000fe200020006ff */
[C---:B------:R-:W-:Y:S01]  /*2ee0*/  FMUL.FTZ R75, R4.reuse, R75 ;  /* 0x0000004b044b7220 */ /* 0x040fe20000410000 */
[----:B------:R-:W-:Y:S01]  /*2ef0*/  FFMA.FTZ R83, R15, R28, R76 ;  /* 0x0000001c0f537223 */ /* 0x000fe2000001004c */
[----:B------:R-:W-:Y:S01]  /*2f00*/  FFMA.FTZ R81, R4, R13, -R81 ;  /* 0x0000000d04517223 */ /* 0x000fe20000010851 */
[----:B------:R-:W-:-:S02]  /*2f10*/  HADD2.F32 R4, -RZ, R6.H0_H0 ;  /* 0x20000006ff047230 */ /* 0x000fc40000004100 */
[----:B------:R-:W-:Y:S01]  /*2f20*/  FFMA.FTZ R28, R12, R13, R75 ;  /* 0x0000000d0c1c7223 */ /* 0x000fe2000001004b */
[----:B------:R-:W-:Y:S01]  /*2f30*/  HADD2.F32 R12, -RZ, R7.H0_H0 ;  /* 0x20000007ff0c7230 */ /* 0x000fe20000004100 */
[----:B------:R-:W-:Y:S01]  /*2f40*/  F2FP.SATFINITE.E4M3.F32.PACK_AB_MERGE_C R80, R83, R80, RZ ;  /* 0x000000505350723e */ /* 0x000fe200048070ff */
[----:B------:R-:W-:Y:S02]  /*2f50*/  HADD2.F32 R6, -RZ, R6.H1_H1 ;  /* 0x30000006ff067230 */ /* 0x000fe40000004100 */
[----:B------:R-:W-:Y:S01]  /*2f60*/  HADD2.F32 R77, -RZ, R77.H0_H0 ;  /* 0x2000004dff4d7230 */ /* 0x000fe20000004100 */
[----:B------:R-:W-:Y:S01]  /*2f70*/  F2FP.SATFINITE.E4M3.F32.PACK_AB_MERGE_C R28, R28, R81, RZ ;  /* 0x000000511c1c723e */ /* 0x000fe200048070ff */
[----:B------:R-:W-:Y:S02]  /*2f80*/  HADD2.F32 R7, -RZ, R7.H1_H1 ;  /* 0x30000007ff077230 */ /* 0x000fe40000004100 */
[----:B------:R-:W-:Y:S02]  /*2f90*/  HADD2.F32 R27, -RZ, R27.H0_H0 ;  /* 0x2000001bff1b7230 */ /* 0x000fe40000004100 */
[----:B------:R-:W-:Y:S01]  /*2fa0*/  FMUL.FTZ R13, R6, R77 ;  /* 0x0000004d060d7220 */ /* 0x000fe20000410000 */
[----:B------:R-:W-:-:S02]  /*2fb0*/  HADD2.F32 R26, -RZ, R26.H0_H0 ;  /* 0x2000001aff1a7230 */ /* 0x000fc40000004100 */
[----:B------:R-:W-:Y:S01]  /*2fc0*/  FMUL.FTZ R77, R4, R77 ;  /* 0x0000004d044d7220 */ /* 0x000fe20000410000 */
[----:B------:R-:W-:Y:S02]  /*2fd0*/  HADD2.F32 R29, -RZ, R29.H0_H0 ;  /* 0x2000001dff1d7230 */ /* 0x000fe40000004100 */
[-C--:B------:R-:W-:Y:S01]  /*2fe0*/  FMUL.FTZ R15, R7, R27.reuse ;  /* 0x0000001b070f7220 */ /* 0x080fe20000410000 */
[----:B------:R-:W-:-:S03]  /*2ff0*/  FMUL.FTZ R76, R12, R27 ;  /* 0x0000001b0c4c7220 */ /* 0x000fc60000410000 */
[-C--:B------:R-:W-:Y:S01]  /*3000*/  FFMA.FTZ R15, R12, R26.reuse, -R15 ;  /* 0x0000001a0c0f7223 */ /* 0x080fe2000001080f */
[----:B------:R-:W-:Y:S01]  /*3010*/  FFMA.FTZ R76, R7, R26, R76 ;  /* 0x0000001a074c7223 */ /* 0x000fe2000001004c */
[-C--:B------:R-:W-:Y:S01]  /*3020*/  FFMA.FTZ R13, R4, R29.reuse, -R13 ;  /* 0x0000001d040d7223 */ /* 0x080fe2000001080d */
[----:B------:R-:W-:Y:S01]  /*3030*/  FFMA.FTZ R6, R6, R29, R77 ;  /* 0x0000001d06067223 */ /* 0x000fe2000001004d */
[----:B------:R-:W-:Y:S02]  /*3040*/  F2FP.SATFINITE.E4M3.F32.PACK_AB_MERGE_C R4, R78, R79, R82 ;  /* 0x0000004f4e04723e */ /* 0x000fe40004807052 */
[----:B------:R-:W-:Y:S02]  /*3050*/  F2FP.SATFINITE.E4M3.F32.PACK_AB_MERGE_C R7, R76, R15, R80 ;  /* 0x0000000f4c07723e */ /* 0x000fe40004807050 */
[----:B------:R-:W-:-:S07]  /*3060*/  F2FP.SATFINITE.E4M3.F32.PACK_AB_MERGE_C R6, R6, R13, R28 ;  /* 0x0000000d0606723e */ /* 0x000fce000480701c */
.L_x_1417:
[----:B------:R-:W-:Y:S05]  /*3070*/  BSYNC B2 ;  /* 0x0000000000027941 */ /* 0x000fea0003800000 */
.L_x_1416:
[----:B0-----:R0:W-:Y:S02]  /*3080*/  ST.E.128 desc[UR40][R10.64], R4 ;  /* 0x000000040a007985 */ /* 0x0011e4000c101d28 */
.L_x_1415:
[----:B------:R-:W-:Y:S05]  /*3090*/  BSYNC B1 ;  /* 0x0000000000017941 */ /* 0x000fea0003800000 */
.L_x_1414:
[----:B------:R-:W-:-:S13]  /*30a0*/  LOP3.LUT P3, RZ, R16, 0x1, RZ, 0xc0, !PT ;  /* 0x0000000110ff7812 */ /* 0x000fda000786c0ff */
[----:B------:R-:W-:Y:S05]  /*30b0*/  @P3 BRA `(.L_x_1413) ;  /* 0x0000001c00203947 */ /* 0x000fea0003800000 */
[----:B0-----:R-:W5:Y:S04]  /*30c0*/  LDL R7, [R1+0x38] ;  /* 0x0000380001077983 */ /* 0x001f680000100800 */
[----:B------:R-:W4:Y:S04]  /*30d0*/  LDL R4, [R1+0x20] ;  /* 0x0000200001047983 */ /* 0x000f280000100800 */
[----:B------:R-:W3:Y:S01]  /*30e0*/  LDL R6, [R1+0x30] ;  /* 0x0000300001067983 */ /* 0x000ee20000100800 */
[----:B------:R-:W-:Y:S01]  /*30f0*/  IMAD.MOV.U32 R5, RZ, RZ, 0x20 ;  /* 0x00000020ff057424 */ /* 0x000fe200078e00ff */
[----:B------:R-:W-:Y:S01]  /*3100*/  BSSY B1, `(.L_x_1418) ;  /* 0x0000070000017945 */ /* 0x000fe20003800000 */
[----:B--2---:R-:W-:-:S03]  /*3110*/  IMAD R2, R157, 0x2800, RZ ;  /* 0x000028009d027824 */ /* 0x004fc600078e02ff */
[----:B------:R-:W-:-:S04]  /*3120*/  SEL R5, R5, 0xffffffe0, !P0 ;  /* 0xffffffe005057807 */ /* 0x000fc80004000000 */
[----:B-----5:R-:W-:Y:S02]  /*3130*/  IADD3 R5, R5, R7, R2 ;  /* 0x0000000705057210 */ /* 0x020fe40007ffe002 */
[----:B----4-:R-:W-:-:S03]  /*3140*/  IADD3 R14, P3, R4, R14, RZ ;  /* 0x0000000e040e7210 */ /* 0x010fc60007f7e0ff */
[----:B------:R-:W-:Y:S02]  /*3150*/  IMAD.IADD R4, R22, 0x1, R5 ;  /* 0x0000000116047824 */ /* 0x000fe400078e0205 */
[----:B---3--:R-:W-:Y:S01]  /*3160*/  IMAD.X R15, R3, 0x1, R6, P3 ;  /* 0x00000001030f7824 */ /* 0x008fe200018e0606 */
[----:B------:R-:W-:-:S03]  /*3170*/  ISETP.GE.AND P3, PT, R0, R31, PT ;  /* 0x0000001f0000720c */ /* 0x000fc60003f66270 */
[----:B------:R-:W0:Y:S10]  /*3180*/  LDS.128 R4, [R4+0xe000] ;  /* 0x00e0000004047984 */ /* 0x000e340000000c00 */
[----:B------:R-:W-:Y:S05]  /*3190*/  @P3 BRA `(.L_x_1419) ;  /* 0x0000000400983947 */ /* 0x000fea0003800000 */
[--C-:B------:R-:W-:Y:S02]  /*31a0*/  SHF.R.U32.HI R3, RZ, 0x8, R9.reuse ;  /* 0x00000008ff037819 */ /* 0x100fe40000011609 */
[----:B------:R-:W-:Y:S02]  /*31b0*/  LOP3.LUT R0, R9, 0xff0000ff, RZ, 0xc0, !PT ;  /* 0xff0000ff09007812 */ /* 0x000fe400078ec0ff */
[----:B------:R-:W-:Y:S01]  /*31c0*/  SHF.R.U32.HI R10, RZ, 0x10, R9 ;  /* 0x00000010ff0a7819 */ /* 0x000fe20000011609 */
[----:B------:R-:W-:Y:S01]  /*31d0*/  IMAD.SHL.U32 R3, R3, 0x100, RZ ;  /* 0x0000010003037824 */ /* 0x000fe200078e00ff */
[--C-:B------:R-:W-:Y:S02]  /*31e0*/  SHF.R.U32.HI R9, RZ, 0x8, R25.reuse ;  /* 0x00000008ff097819 */ /* 0x100fe40000011619 */
[----:B------:R-:W-:Y:S02]  /*31f0*/  LOP3.LUT R2, R25, 0xff0000ff, RZ, 0xc0, !PT ;  /* 0xff0000ff19027812 */ /* 0x000fe400078ec0ff */
[----:B------:R-:W-:Y:S01]  /*3200*/  SHF.R.U32.HI R11, RZ, 0x10, R25 ;  /* 0x00000010ff0b7819 */ /* 0x000fe20000011619 */
[----:B------:R-:W-:Y:S01]  /*3210*/  IMAD.SHL.U32 R9, R9, 0x100, RZ ;  /* 0x0000010009097824 */ /* 0x000fe200078e00ff */
[----:B------:R-:W-:-:S02]  /*3220*/  LOP3.LUT R3, R0, 0xff00, R3, 0xf8, !PT ;  /* 0x0000ff0000037812 */ /* 0x000fc400078ef803 */
[-C--:B0-----:R-:W-:Y:S01]  /*3230*/  F2FP.F16.E4M3.UNPACK_B R0, R5.reuse ;  /* 0x00000005ff00723e */ /* 0x081fe200020006ff */
[----:B------:R-:W-:Y:S01]  /*3240*/  IMAD.U32 R11, R11, 0x10000, RZ ;  /* 0x000100000b0b7824 */ /* 0x000fe200078e00ff */
[----:B------:R-:W-:Y:S01]  /*3250*/  LOP3.LUT R8, R2, 0xff00, R9, 0xf8, !PT ;  /* 0x0000ff0002087812 */ /* 0x000fe200078ef809 */
[----:B------:R-:W-:Y:S01]  /*3260*/  IMAD.U32 R2, R10, 0x10000, RZ ;  /* 0x000100000a027824 */ /* 0x000fe200078e00ff */
[----:B------:R-:W-:Y:S02]  /*3270*/  F2FP.F16.E4M3.UNPACK_B R9, R72.H1 ;  /* 0x00000048ff09723e */ /* 0x000fe400030006ff */
[----:B------:R-:W-:Y:S02]  /*3280*/  LOP3.LUT R13, R8, 0xff0000, R11, 0xf8, !PT ;  /* 0x00ff0000080d7812 */ /* 0x000fe400078ef80b */
[----:B------:R-:W-:Y:S01]  /*3290*/  LOP3.LUT R10, R3, 0xff0000, R2, 0xf8, !PT ;  /* 0x00ff0000030a7812 */ /* 0x000fe200078ef802 */
[--C-:B------:R-:W-:Y:S01]  /*32a0*/  HADD2.F32 R11, -RZ, R9.reuse.H0_H0 ;  /* 0x20000009ff0b7230 */ /* 0x100fe20000004100 */
[----:B------:R-:W-:Y:S01]  /*32b0*/  F2FP.F16.E4M3.UNPACK_B R8, R30.H1 ;  /* 0x0000001eff08723e */ /* 0x000fe200030006ff */
[--C-:B------:R-:W-:Y:S01]  /*32c0*/  HADD2.F32 R2, -RZ, R0.reuse.H1_H1 ;  /* 0x30000000ff027230 */ /* 0x100fe20000004100 */
[----:B------:R-:W-:Y:S01]  /*32d0*/  F2FP.F16.E4M3.UNPACK_B R5, R5.H1 ;  /* 0x00000005ff05723e */ /* 0x000fe200030006ff */
[----:B------:R-:W-:Y:S01]  /*32e0*/  HADD2.F32 R0, -RZ, R0.H0_H0 ;  /* 0x20000000ff007230 */ /* 0x000fe20000004100 */
[----:B------:R-:W-:Y:S01]  /*32f0*/  F2FP.F16.E4M3.UNPACK_B R72, R72 ;  /* 0x00000048ff48723e */ /* 0x000fe200020006ff */
[----:B------:R-:W-:-:S02]  /*3300*/  HADD2.F32 R12, -RZ, R9.H1_H1 ;  /* 0x30000009ff0c7230 */ /* 0x000fc40000004100 */
[-C--:B------:R-:W-:Y:S01]  /*3310*/  FMUL.FTZ R25, R2, R11.reuse ;  /* 0x0000000b02197220 */ /* 0x080fe20000410000 */
[--C-:B------:R-:W-:Y:S02]  /*3320*/  HADD2.F32 R9, -RZ, R8.reuse.H0_H0 ;  /* 0x20000008ff097230 */ /* 0x100fe40000004100 */
[----:B------:R-:W-:Y:S01]  /*3330*/  FMUL.FTZ R11, R0, R11 ;  /* 0x0000000b000b7220 */ /* 0x000fe20000410000 */
[--C-:B------:R-:W-:Y:S01]  /*3340*/  HADD2.F32 R3, -RZ, R5.reuse.H1_H1 ;  /* 0x30000005ff037230 */ /* 0x100fe20000004100 */
[----:B------:R-:W-:Y:S01]  /*3350*/  F2FP.F16.E4M3.UNPACK_B R30, R30 ;  /* 0x0000001eff1e723e */ /* 0x000fe200020006ff */
[----:B------:R-:W-:Y:S02]  /*3360*/  HADD2.F32 R5, -RZ, R5.H0_H0 ;  /* 0x20000005ff057230 */ /* 0x000fe40000004100 */
[----:B------:R-:W-:Y:S01]  /*3370*/  FFMA.FTZ R27, R2, R9, R11 ;  /* 0x00000009021b7223 */ /* 0x000fe2000001000b */
[----:B------:R-:W-:Y:S02]  /*3380*/  HADD2.F32 R8, -RZ, R8.H1_H1 ;  /* 0x30000008ff087230 */ /* 0x000fe40000004100 */
[----:B------:R-:W-:Y:S01]  /*3390*/  FMUL.FTZ R24, R3, R12 ;  /* 0x0000000c03187220 */ /* 0x000fe20000410000 */
[----:B------:R-:W-:Y:S01]  /*33a0*/  F2FP.F16.E4M3.UNPACK_B R2, R4.H1 ;  /* 0x00000004ff02723e */ /* 0x000fe200030006ff */
[C---:B------:R-:W-:Y:S01]  /*33b0*/  FMUL.FTZ R12, R5.reuse, R12 ;  /* 0x0000000c050c7220 */ /* 0x040fe20000410000 */
[----:B------:R-:W-:Y:S01]  /*33c0*/  F2FP.F16.E4M3.UNPACK_B R4, R4 ;  /* 0x00000004ff04723e */ /* 0x000fe200020006ff */
[----:B------:R-:W-:Y:S01]  /*33d0*/  FFMA.FTZ R28, R5, R8, -R24 ;  /* 0x00000008051c7223 */ /* 0x000fe20000010818 */
[----:B------:R-:W-:-:S02]  /*33e0*/  HADD2.F32 R11, -RZ, R72.H0_H0 ;  /* 0x20000048ff0b7230 */ /* 0x000fc40000004100 */
[----:B------:R-:W-:Y:S01]  /*33f0*/  FFMA.FTZ R29, R3, R8, R12 ;  /* 0x00000008031d7223 */ /* 0x000fe2000001000c */
[--C-:B------:R-:W-:Y:S02]  /*3400*/  HADD2.F32 R3, -RZ, R2.reuse.H0_H0 ;  /* 0x20000002ff037230 */ /* 0x100fe40000004100 */
[----:B------:R-:W-:Y:S01]  /*3410*/  FFMA.FTZ R0, R0, R9, -R25 ;  /* 0x0000000900007223 */ /* 0x000fe20000010819 */
[----:B------:R-:W-:Y:S02]  /*3420*/  HADD2.F32 R5, -RZ, R2.H1_H1 ;  /* 0x30000002ff057230 */ /* 0x000fe40000004100 */
[----:B------:R-:W-:Y:S02]  /*3430*/  HADD2.F32 R2, -RZ, R4.H0_H0 ;  /* 0x20000004ff027230 */ /* 0x000fe40000004100 */
[----:B------:R-:W-:Y:S01]  /*3440*/  HADD2.F32 R12, -RZ, R72.H1_H1 ;  /* 0x30000048ff0c7230 */ /* 0x000fe20000004100 */
[----:B------:R-:W-:Y:S01]  /*3450*/  F2FP.SATFINITE.E4M3.F32.PACK_AB_MERGE_C R72, R29, R28, RZ ;  /* 0x0000001c1d48723e */ /* 0x000fe200048070ff */
[----:B------:R-:W-:-:S02]  /*3460*/  HADD2.F32 R4, -RZ, R4.H1_H1 ;  /* 0x30000004ff047230 */ /* 0x000fc40000004100 */
[--C-:B------:R-:W-:Y:S02]  /*3470*/  HADD2.F32 R8, -RZ, R30.reuse.H1_H1 ;  /* 0x3000001eff087230 */ /* 0x100fe40000004100 */
[-C--:B------:R-:W-:Y:S01]  /*3480*/  FMUL.FTZ R24, R5, R12.reuse ;  /* 0x0000000c05187220 */ /* 0x080fe20000410000 */
[----:B------:R-:W-:Y:S02]  /*3490*/  HADD2.F32 R9, -RZ, R30.H0_H0 ;  /* 0x2000001eff097230 */ /* 0x000fe40000004100 */
[-C--:B------:R-:W-:Y:S01]  /*34a0*/  FMUL.FTZ R25, R4, R11.reuse ;  /* 0x0000000b04197220 */ /* 0x080fe20000410000 */
[C---:B------:R-:W-:Y:S01]  /*34b0*/  FMUL.FTZ R12, R3.reuse, R12 ;  /* 0x0000000c030c7220 */ /* 0x040fe20000410000 */
[----:B------:R-:W-:Y:S01]  /*34c0*/  FMUL.FTZ R11, R2, R11 ;  /* 0x0000000b020b7220 */ /* 0x000fe20000410000 */
[-C--:B------:R-:W-:Y:S01]  /*34d0*/  FFMA.FTZ R24, R3, R8.reuse, -R24 ;  /* 0x0000000803187223 */ /* 0x080fe20000010818 */
[----:B------:R-:W-:Y:S01]  /*34e0*/  F2FP.F16.E4M3.UNPACK_B R3, R7.H1 ;  /* 0x00000007ff03723e */ /* 0x000fe200030006ff */
[----:B------:R-:W-:Y:S01]  /*34f0*/  FFMA.FTZ R5, R5, R8, R12 ;  /* 0x0000000805057223 */ /* 0x000fe2000001000c */
[----:B------:R-:W-:Y:S01]  /*3500*/  FFMA.FTZ R26, R4, R9, R11 ;  /* 0x00000009041a7223 */ /* 0x000fe2000001000b */
[----:B------:R-:W-:Y:S01]  /*3510*/  F2FP.F16.E4M3.UNPACK_B R11, R13.H1 ;  /* 0x0000000dff0b723e */ /* 0x000fe200030006ff */
[----:B------:R-:W-:Y:S01]  /*3520*/  FFMA.FTZ R25, R2, R9, -R25 ;  /* 0x0000000902197223 */ /* 0x000fe20000010819 */
[----:B------:R-:W-:Y:S01]  /*3530*/  F2FP.F16.E4M3.UNPACK_B R8, R10.H1 ;  /* 0x0000000aff08723e */ /* 0x000fe200030006ff */
[--C-:B------:R-:W-:Y:S01]  /*3540*/  HADD2.F32 R4, -RZ, R3.reuse.H0_H0 ;  /* 0x20000003ff047230 */ /* 0x100fe20000004100 */
[----:B------:R-:W-:Y:S01]  /*3550*/  F2FP.SATFINITE.E4M3.F32.PACK_AB_MERGE_C R30, R5, R24, RZ ;  /* 0x00000018051e723e */ /* 0x000fe200048070ff */
        /* <DEDUP_REMOVED lines=22> */
[--C-:B------:R-:W-:Y:S02]  /*36c0*/  HADD2.F32 R2, -RZ, R6.reuse.H0_H0 ;  /* 0x20000006ff027230 */ /* 0x100fe40000004100 */
[----:B------:R-:W-:Y:S01]  /*36d0*/  HADD2.F32 R7, -RZ, R7.H1_H1 ;  /* 0x30000007ff077230 */ /* 0x000fe20000004100 */
[----:B------:R-:W-:Y:S01]  /*36e0*/  F2FP.SATFINITE.E4M3.F32.PACK_AB_MERGE_C R12, R12, R29, RZ ;  /* 0x0000001d0c0c723e */ /* 0x000fe200048070ff */
[----:B------:R-:W-:Y:S01]  /*36f0*/  HADD2.F32 R4, -RZ, R11.H0_H0 ;  /* 0x2000000bff047230 */ /* 0x000fe20000004100 */
[----:B------:R-:W-:Y:S01]  /*3700*/  F2FP.SATFINITE.E4M3.F32.PACK_AB_MERGE_C R24, R31, R24, RZ ;  /* 0x000000181f18723e */ /* 0x000fe200048070ff */
[----:B------:R-:W-:-:S02]  /*3710*/  HADD2.F32 R6, -RZ, R6.H1_H1 ;  /* 0x30000006ff067230 */ /* 0x000fc40000004100 */
[----:B------:R-:W-:Y:S02]  /*3720*/  HADD2.F32 R5, -RZ, R10.H0_H0 ;  /* 0x2000000aff057230 */ /* 0x000fe40000004100 */
[-C--:B------:R-:W-:Y:S01]  /*3730*/  FMUL.FTZ R10, R7, R4.reuse ;  /* 0x00000004070a7220 */ /* 0x080fe20000410000 */
[----:B------:R-:W-:Y:S02]  /*3740*/  HADD2.F32 R8, -RZ, R8.H0_H0 ;  /* 0x20000008ff087230 */ /* 0x000fe40000004100 */
[-C--:B------:R-:W-:Y:S01]  /*3750*/  FMUL.FTZ R9, R6, R13.reuse ;  /* 0x0000000d06097220 */ /* 0x080fe20000410000 */
[C---:B------:R-:W-:Y:S01]  /*3760*/  FMUL.FTZ R4, R3.reuse, R4 ;  /* 0x0000000403047220 */ /* 0x040fe20000410000 */
[C---:B------:R-:W-:Y:S01]  /*3770*/  FMUL.FTZ R13, R2.reuse, R13 ;  /* 0x0000000d020d7220 */ /* 0x040fe20000410000 */
[-C--:B------:R-:W-:Y:S02]  /*3780*/  FFMA.FTZ R10, R3, R8.reuse, -R10 ;  /* 0x00000008030a7223 */ /* 0x080fe4000001080a */
[----:B------:R-:W-:Y:S01]  /*3790*/  FFMA.FTZ R7, R7, R8, R4 ;  /* 0x0000000807077223 */ /* 0x000fe20000010004 */
[-C--:B------:R-:W-:Y:S01]  /*37a0*/  FFMA.FTZ R9, R2, R5.reuse, -R9 ;  /* 0x0000000502097223 */ /* 0x080fe20000010809 */
[----:B------:R-:W-:Y:S01]  /*37b0*/  FFMA.FTZ R6, R6, R5, R13 ;  /* 0x0000000506067223 */ /* 0x000fe2000001000d */
[----:B------:R-:W-:-:S02]  /*37c0*/  F2FP.SATFINITE.E4M3.F32.PACK_AB_MERGE_C R5, R27, R0, R72 ;  /* 0x000000001b05723e */ /* 0x000fc40004807048 */
[----:B------:R-:W-:Y:S02]  /*37d0*/  F2FP.SATFINITE.E4M3.F32.PACK_AB_MERGE_C R4, R26, R25, R30 ;  /* 0x000000191a04723e */ /* 0x000fe4000480701e */
[----:B------:R-:W-:Y:S02]  /*37e0*/  F2FP.SATFINITE.E4M3.F32.PACK_AB_MERGE_C R6, R6, R9, R12 ;  /* 0x000000090606723e */ /* 0x000fe4000480700c */
[----:B------:R-:W-:-:S07]  /*37f0*/  F2FP.SATFINITE.E4M3.F32.PACK_AB_MERGE_C R7, R7, R10, R24 ;  /* 0x0000000a0707723e */ /* 0x000fce0004807018 */
.L_x_1419:
[----:B------:R-:W-:Y:S05]  /*3800*/  BSYNC B1 ;  /* 0x0000000000017941 */ /* 0x000fea0003800000 */
.L_x_1418:
[----:B0-----:R0:W-:Y:S01]  /*3810*/  ST.E.128 desc[UR40][R14.64], R4 ;  /* 0x000000040e007985 */ /* 0x0011e2000c101d28 */
[----:B------:R-:W-:Y:S05]  /*3820*/  BRA `(.L_x_1413) ;  /* 0x0000001400447947 */ /* 0x000fea0003800000 */
.L_x_1406:
[----:B------:R-:W0:Y:S01]  /*3830*/  S2R R0, SR_TID.X ;  /* 0x0000000000007919 */ /* 0x000e220000002100 */
[----:B------:R-:W-:-:S05]  /*3840*/  IMAD R71, R47, -0xa0, R46 ;  /* 0xffffff602f477824 */ /* 0x000fca00078e022e */
[----:B------:R-:W-:Y:S01]  /*3850*/  VIMNMX R71, R71, 0xa0, PT ;  /* 0x000000a047477848 */ /* 0x000fe20003fe0100 */
[C---:B0-----:R-:W-:Y:S02]  /*3860*/  VIADD R8, R0.reuse, 0xffffff80 ;  /* 0xffffff8000087836 */ /* 0x041fe40000000000 */
[----:B------:R-:W-:Y:S02]  /*3870*/  VIADD R3, R0, 0xffffff80 ;  /* 0xffffff8000037836 */ /* 0x000fe40000000000 */
[----:B------:R-:W2:Y:S03]  /*3880*/  LDL R0, [R1+0x18] ;  /* 0x0000180001007983 */ /* 0x000ea60000100800 */
        /* <DEDUP_REMOVED lines=10> */
[----:B------:R-:W-:-:S04]  /*3930*/  CS2R R6, SRZ ;  /* 0x0000000000067805 */ /* 0x000fc8000001ff00 */
[----:B------:R-:W3:Y:S01]  /*3940*/  @!P4 LDG.E.128 R24, desc[UR40][R8.64] ;  /* 0x000000280818c981 */ /* 0x000ee2000c1e1d00 */
[----:B0-----:R-:W-:Y:S02]  /*3950*/  @!P4 IADD3 R10, P5, P6, R34, R10, R4 ;  /* 0x0000000a220ac210 */ /* 0x001fe40007ebe004 */
[----:B------:R-:W-:Y:S02]  /*3960*/  CS2R R4, SRZ ;  /* 0x0000000000047805 */ /* 0x000fe4000001ff00 */
[----:B------:R-:W-:-:S05]  /*3970*/  @!P4 IADD3.X R11, R60, R11, R12, P5, P6 ;  /* 0x0000000b3c0bc210 */ /* 0x000fca0002fec40c */
[----:B------:R-:W4:Y:S01]  /*3980*/  @!P4 LDG.E.128 R4, desc[UR40][R10.64] ;  /* 0x000000280a04c981 */ /* 0x000f22000c1e1d00 */
[----:B------:R-:W-:Y:S02]  /*3990*/  ISETP.GE.AND P5, PT, R18, R31, PT ;  /* 0x0000001f1200720c */ /* 0x000fe40003fa6270 */
[----:B--2---:R-:W-:Y:S01]  /*39a0*/  ISETP.NE.AND P4, PT, R0, 0x3, PT ;  /* 0x000000030000780c */ /* 0x004fe20003f85270 */
[----:B---3--:R-:W-:Y:S02]  /*39b0*/  IMAD.MOV.U32 R72, RZ, RZ, R26 ;  /* 0x000000ffff487224 */ /* 0x008fe400078e001a */
[----:B------:R-:W-:Y:S02]  /*39c0*/  IMAD.MOV.U32 R76, RZ, RZ, R24 ;  /* 0x000000ffff4c7224 */ /* 0x000fe400078e0018 */
[----:B----4-:R-:W-:Y:S02]  /*39d0*/  IMAD.MOV.U32 R75, RZ, RZ, R6 ;  /* 0x000000ffff4b7224 */ /* 0x010fe400078e0006 */
[----:B------:R-:W-:-:S06]  /*39e0*/  IMAD.MOV.U32 R77, RZ, RZ, R4 ;  /* 0x000000ffff4d7224 */ /* 0x000fcc00078e0004 */
[----:B------:R-:W-:Y:S05]  /*39f0*/  @!P4 BRA `(.L_x_1420) ;  /* 0x000000000004c947 */ /* 0x000fea0003800000 */
[----:B------:R-:W-:Y:S01]  /*3a00*/  BPT.TRAP 0x1 ;  /* 0x000000040000795c */ /* 0x000fe20000300000 */
.L_x_1420:
[----:B------:R-:W2:Y:S01]  /*3a10*/  LDL R0, [R1+0x24] ;  /* 0x0000240001007983 */ /* 0x000ea20000100800 */
[----:B------:R-:W-:Y:S01]  /*3a20*/  IMAD R64, R157, 0x8, R22 ;  /* 0x000000089d407824 */ /* 0x000fe200078e0216 */
[----:B------:R-:W-:Y:S01]  /*3a30*/  BSSY B1, `(.L_x_1421) ;  /* 0x0000004000017945 */ /* 0x000fe20003800000 */
[----:B--2---:R-:W-:-:S04]  /*3a40*/  SHF.L.U32 R73, R0, 0x1f, RZ ;  /* 0x0000001f00497819 */ /* 0x004fc800000006ff */
[----:B------:R-:W0:Y:S02]  /*3a50*/  SYNCS.PHASECHK.TRANS64.TRYWAIT P6, [R64+URZ+0x13290], R73 ;  /* 0x01329049400075a7 */ /* 0x000e2400080c017f */
[----:B0-----:R-:W-:Y:S05]  /*3a60*/  @!P6 BRA `(.L_x_1422) ;  /* 0x000001e000fce947 */ /* 0x001fea0003800000 */
.L_x_1725:
[----:B------:R-:W-:Y:S05]  /*3a70*/  BSYNC B1 ;  /* 0x0000000000017941 */ /* 0x000fea0003800000 */
.L_x_1421:
[----:B------:R-:W-:-:S03]  /*3a80*/  UMOV UR4, 0xffffffff ;  /* 0xffffffff00047882 */ /* 0x000fc60000000000 */
[----:B------:R-:W-:Y:S05]  /*3a90*/  BRA.DIV UR4, `(.L_x_1423) ;  /* 0x000001e604047947 */ /* 0x000fea000b800000 */
[----:B------:R1:W2:Y:S04]  /*3aa0*/  SHFL.IDX PT, R0, R13, RZ, 0x1e1f ;  /* 0x001e1fff0d007589 */ /* 0x0002a800000e0000 */
[----:B------:R1:W3:Y:S02]  /*3ab0*/  SHFL.IDX PT, R14, R2, RZ, 0x1e1f ;  /* 0x001e1fff020e7589 */ /* 0x0002e400000e0000 */
.L_x_1729:
[----:B------:R-:W4:Y:S02]  /*3ac0*/  LDC R12, c[0x0][0x2f4] ;  /* 0x0000bd00ff0c7b82 */ /* 0x000f240000000800 */
[----:B----4-:R-:W-:-:S13]  /*3ad0*/  ISETP.GE.OR P3, PT, R18, R12, P3 ;  /* 0x0000000c1200720c */ /* 0x010fda0001f66670 */
[----:B------:R-:W-:Y:S05]  /*3ae0*/  @P3 BRA `(.L_x_1413) ;  /* 0x0000001000943947 */ /* 0x000fea0003800000 */
[----:B------:R-:W4:Y:S04]  /*3af0*/  LDL R11, [R1+0x48] ;  /* 0x00004800010b7983 */ /* 0x000f280000100800 */
[----:B------:R-:W5:Y:S01]  /*3b00*/  LDL R10, [R1+0x4c] ;  /* 0x00004c00010a7983 */ /* 0x000f620000100800 */
[----:B------:R-:W-:Y:S01]  /*3b10*/  IMAD.IADD R8, R12, 0x1, -R53 ;  /* 0x000000010c087824 */ /* 0x000fe200078e0a35 */
[----:B-1-3--:R-:W-:Y:S01]  /*3b20*/  IADD3 R2, P3, R59, R14, RZ ;  /* 0x0000000e3b027210 */ /* 0x00afe20007f7e0ff */
[----:B------:R-:W-:Y:S03]  /*3b30*/  BSSY B1, `(.L_x_1424) ;  /* 0x00000e0000017945 */ /* 0x000fe60003800000 */
[----:B------:R-:W-:-:S02]  /*3b40*/  SEL R8, R53, R8, !P1 ;  /* 0x0000000835087207 */ /* 0x000fc40004800000 */
[----:B--2---:R-:W-:Y:S02]  /*3b50*/  LEA.HI.X.SX32 R3, R59, R0, 0x1, P3 ;  /* 0x000000003b037211 */ /* 0x004fe400018f0eff */
[----:B------:R-:W-:-:S04]  /*3b60*/  SHF.R.S32.HI R9, RZ, 0x1f, R8 ;  /* 0x0000001fff097819 */ /* 0x000fc80000011408 */
[----:B------:R-:W-:-:S04]  /*3b70*/  LEA.HI R9, R9, R8, RZ, 0x5 ;  /* 0x0000000809097211 */ /* 0x000fc800078f28ff */
[----:B------:R-:W-:-:S04]  /*3b80*/  SHF.R.S32.HI R9, RZ, 0x5, R9 ;  /* 0x00000005ff097819 */ /* 0x000fc80000011409 */
[----:B------:R-:W-:-:S05]  /*3b90*/  LEA.HI.SX32 R9, R50, R9, 0x1c ;  /* 0x0000000932097211 */ /* 0x000fca00078fe2ff */
[----:B------:R-:W-:Y:S02]  /*3ba0*/  IMAD.SHL.U32 R13, R9, 0x10, RZ ;  /* 0x00000010090d7824 */ /* 0x000fe400078e00ff */
[----:B------:R-:W-:-:S04]  /*3bb0*/  IMAD R9, R157, 0x2800, R62 ;  /* 0x000028009d097824 */ /* 0x000fc800078e023e */
[----:B------:R-:W-:Y:S01]  /*3bc0*/  IMAD.IADD R9, R22, 0x1, R9 ;  /* 0x0000000116097824 */ /* 0x000fe200078e0209 */
[----:B----4-:R-:W-:-:S04]  /*3bd0*/  LOP3.LUT R8, R11, 0x30, R13, 0xf8, !PT ;  /* 0x000000300b087812 */ /* 0x010fc800078ef80d */
[----:B------:R-:W-:-:S05]  /*3be0*/  LOP3.LUT R8, R8, R51, RZ, 0x3c, !PT ;  /* 0x0000003308087212 */ /* 0x000fca00078e3cff */
[----:B-----5:R-:W-:-:S04]  /*3bf0*/  IMAD.IADD R8, R10, 0x1, R8 ;  /* 0x000000010a087824 */ /* 0x020fc800078e0208 */
[----:B------:R-:W-:-:S04]  /*3c00*/  IMAD R11, R157, 0x2800, R8 ;  /* 0x000028009d0b7824 */ /* 0x000fc800078e0208 */
[----:B------:R-:W-:Y:S02]  /*3c10*/  IMAD.IADD R28, R22, 0x1, R11 ;  /* 0x00000001161c7824 */ /* 0x000fe400078e020b */
[----:B------:R-:W1:Y:S04]  /*3c20*/  LDS.128 R8, [R9+0xe000] ;  /* 0x00e0000009087984 */ /* 0x000e680000000c00 */
[----:B------:R-:W2:Y:S01]  /*3c30*/  LDS.128 R28, [R28+0xe000] ;  /* 0x00e000001c1c7984 */ /* 0x000ea20000000c00 */
[----:B------:R-:W-:Y:S05]  /*3c40*/  @P5 BRA `(.L_x_1425) ;  /* 0x0000000c00385947 */ /* 0x000fea0003800000 */
[----:B------:R-:W-:Y:S01]  /*3c50*/  SHF.R.U32.HI R83, RZ, 0x8, R25 ;  /* 0x00000008ff537819 */ /* 0x000fe20000011619 */
[----:B-1----:R-:W-:Y:S01]  /*3c60*/  IMAD.MOV.U32 R24, RZ, RZ, R8 ;  /* 0x000000ffff187224 */ /* 0x002fe200078e0008 */
[--C-:B------:R-:W-:Y:S02]  /*3c70*/  SHF.R.U32.HI R80, RZ, 0x8, R27.reuse ;  /* 0x00000008ff507819 */ /* 0x100fe4000001161b */
[----:B------:R-:W-:Y:S02]  /*3c80*/  LOP3.LUT R6, R27, 0xff0000ff, RZ, 0xc0, !PT ;  /* 0xff0000ff1b067812 */ /* 0x000fe400078ec0ff */
[----:B------:R-:W-:Y:S02]  /*3c90*/  SHF.R.U32.HI R79, RZ, 0x10, R27 ;  /* 0x00000010ff4f7819 */ /* 0x000fe4000001161b */
[----:B------:R-:W-:Y:S02]  /*3ca0*/  SHF.R.U32.HI R27, RZ, 0x8, R5 ;  /* 0x00000008ff1b7819 */ /* 0x000fe40000011605 */
[----:B------:R-:W-:-:S02]  /*3cb0*/  LOP3.LUT R15, R5, 0xff0000ff, RZ, 0xc0, !PT ;  /* 0xff0000ff050f7812 */ /* 0x000fc400078ec0ff */
[----:B------:R-:W-:Y:S01]  /*3cc0*/  SHF.R.U32.HI R78, RZ, 0x10, R5 ;  /* 0x00000010ff4e7819 */ /* 0x000fe20000011605 */
[----:B------:R-:W-:Y:S01]  /*3cd0*/  IMAD.SHL.U32 R5, R83, 0x100, RZ ;  /* 0x0000010053057824 */ /* 0x000fe200078e00ff */
[----:B------:R-:W-:Y:S01]  /*3ce0*/  LOP3.LUT R4, R25, 0xff0000ff, RZ, 0xc0, !PT ;  /* 0xff0000ff19047812 */ /* 0x000fe200078ec0ff */
[----:B------:R-:W-:Y:S01]  /*3cf0*/  IMAD.SHL.U32 R8, R27, 0x100, RZ ;  /* 0x000001001b087824 */ /* 0x000fe200078e00ff */
[----:B------:R-:W-:Y:S02]  /*3d00*/  SHF.R.U32.HI R81, RZ, 0x10, R25 ;  /* 0x00000010ff517819 */ /* 0x000fe40000011619 */
[--C-:B------:R-:W-:Y:S02]  /*3d10*/  SHF.R.U32.HI R26, RZ, 0x8, R7.reuse ;  /* 0x00000008ff1a7819 */ /* 0x100fe40000011607 */
[----:B------:R-:W-:Y:S02]  /*3d20*/  LOP3.LUT R25, R7, 0xff0000ff, RZ, 0xc0, !PT ;  /* 0xff0000ff07197812 */ /* 0x000fe400078ec0ff */
[----:B------:R-:W-:Y:S01]  /*3d30*/  SHF.R.U32.HI R82, RZ, 0x10, R7 ;  /* 0x00000010ff527819 */ /* 0x000fe20000011607 */
[----:B------:R-:W-:Y:S01]  /*3d40*/  IMAD.SHL.U32 R7, R80, 0x100, RZ ;  /* 0x0000010050077824 */ /* 0x000fe200078e00ff */
[----:B------:R-:W-:Y:S01]  /*3d50*/  LOP3.LUT R4, R4, 0xff00, R5, 0xf8, !PT ;  /* 0x0000ff0004047812 */ /* 0x000fe200078ef805 */
[----:B------:R-:W-:Y:S01]  /*3d60*/  IMAD.U32 R5, R81, 0x10000, RZ ;  /* 0x0001000051057824 */ /* 0x000fe200078e00ff */
[----:B------:R-:W-:Y:S01]  /*3d70*/  LOP3.LUT R80, R15, 0xff00, R8, 0xf8, !PT ;  /* 0x0000ff000f507812 */ /* 0x000fe200078ef808 */
[----:B------:R-:W-:Y:S01]  /*3d80*/  IMAD.SHL.U32 R26, R26, 0x100, RZ ;  /* 0x000001001a1a7824 */ /* 0x000fe200078e00ff */
[----:B------:R-:W-:Y:S01]  /*3d90*/  LOP3.LUT R7, R6, 0xff00, R7, 0xf8, !PT ;  /* 0x0000ff0006077812 */ /* 0x000fe200078ef807 */
[----:B------:R-:W-:Y:S01]  /*3da0*/  IMAD.U32 R82, R82, 0x10000, RZ ;  /* 0x0001000052527824 */ /* 0x000fe200078e00ff */
[----:B------:R-:W-:Y:S01]  /*3db0*/  LOP3.LUT R6, R4, 0xff0000, R5, 0xf8, !PT ;  /* 0x00ff000004067812 */ /* 0x000fe200078ef805 */
[----:B------:R-:W-:Y:S01]  /*3dc0*/  IMAD.U32 R4, R79, 0x10000, RZ ;  /* 0x000100004f047824 */ /* 0x000fe200078e00ff */
[----:B------:R-:W-:-:S02]  /*3dd0*/  LOP3.LUT R81, R25, 0xff00, R26, 0xf8, !PT ;  /* 0x0000ff0019517812 */ /* 0x000fc400078ef81a */
[----:B------:R-:W-:Y:S02]  /*3de0*/  F2FP.F16.E4M3.UNPACK_B R79, R77.H1 ;  /* 0x0000004dff4f723e */ /* 0x000fe400030006ff */
[----:B--2---:R-:W-:Y:S02]  /*3df0*/  F2FP.F16.E4M3.UNPACK_B R26, R28.H1 ;  /* 0x0000001cff1a723e */ /* 0x004fe400030006ff */
[----:B------:R-:W-:Y:S01]  /*3e00*/  F2FP.F16.E4M3.UNPACK_B R25, R24.H1 ;  /* 0x00000018ff19723e */ /* 0x000fe200030006ff */
[----:B------:R-:W-:Y:S01]  /*3e10*/  HADD2.F32 R5, -RZ, R79.H0_H0 ;  /* 0x2000004fff057230 */ /* 0x000fe20000004100 */
[----:B------:R-:W-:Y:S01]  /*3e20*/  LOP3.LUT R4, R7, 0xff0000, R4, 0xf8, !PT ;  /* 0x00ff000007047812 */ /* 0x000fe200078ef804 */
[----:B------:R-:W-:Y:S01]  /*3e30*/  HADD2.F32 R15, -RZ, R26.H0_H0 ;  /* 0x2000001aff0f7230 */ /* 0x000fe20000004100 */
[----:B------:R-:W-:Y:S01]  /*3e40*/  F2FP.F16.E4M3.UNPACK_B R27, R76.H1 ;  /* 0x0000004cff1b723e */ /* 0x000fe200030006ff */
[----:B------:R-:W-:Y:S01]  /*3e50*/  HADD2.F32 R8, -RZ, R25.H0_H0 ;  /* 0x20000019ff087230 */ /* 0x000fe20000004100 */
[----:B------:R-:W-:Y:S01]  /*3e60*/  F2FP.F16.E4M3.UNPACK_B R28, R28 ;  /* 0x0000001cff1c723e */ /* 0x000fe200020006ff */
[----:B------:R-:W-:-:S02]  /*3e70*/  IMAD.U32 R7, R78, 0x10000, RZ ;  /* 0x000100004e077824 */ /* 0x000fc400078e00ff */
[-C--:B------:R-:W-:Y:S01]  /*3e80*/  FMUL.FTZ R83, R15, R5.reuse ;  /* 0x000000050f537220 */ /* 0x080fe20000410000 */
[----:B------:R-:W-:Y:S02]  /*3e90*/  HADD2.F32 R78, -RZ, R27.H0_H0 ;  /* 0x2000001bff4e7230 */ /* 0x000fe40000004100 */
[----:B------:R-:W-:Y:S01]  /*3ea0*/  FMUL.FTZ R84, R8, R5 ;  /* 0x0000000508547220 */ /* 0x000fe20000410000 */
[----:B------:R-:W-:Y:S01]  /*3eb0*/  LOP3.LUT R5, R81, 0xff0000, R82, 0xf8, !PT ;  /* 0x00ff000051057812 */ /* 0x000fe200078ef852 */
[----:B------:R-:W-:Y:S01]  /*3ec0*/  HADD2.F32 R82, -RZ, R79.H1_H1 ;  /* 0x3000004fff527230 */ /* 0x000fe20000004100 */
[----:B------:R-:W-:Y:S01]  /*3ed0*/  F2FP.F16.E4M3.UNPACK_B R79, R77 ;  /* 0x0000004dff4f723e */ /* 0x000fe200020006ff */
[----:B------:R-:W-:Y:S01]  /*3ee0*/  HADD2.F32 R77, -RZ, R26.H1_H1 ;  /* 0x3000001aff4d7230 */ /* 0x000fe20000004100 */
[----:B------:R-:W-:Y:S01]  /*3ef0*/  LOP3.LUT R7, R80, 0xff0000, R7, 0xf8, !PT ;  /* 0x00ff000050077812 */ /* 0x000fe200078ef807 */
[----:B------:R-:W-:Y:S01]  /*3f00*/  HADD2.F32 R80, -RZ, R27.H1_H1 ;  /* 0x3000001bff507230 */ /* 0x000fe20000004100 */
[----:B------:R-:W-:Y:S01]  /*3f10*/  F2FP.F16.E4M3.UNPACK_B R27, R24 ;  /* 0x00000018ff1b723e */ /* 0x000fe200020006ff */
[----:B------:R-:W-:-:S02]  /*3f20*/  HADD2.F32 R25, -RZ, R25.H1_H1 ;  /* 0x30000019ff197230 */ /* 0x000fc40000004100 */
[-C--:B------:R-:W-:Y:S01]  /*3f30*/  FFMA.FTZ R8, R8, R78.reuse, -R83 ;  /* 0x0000004e08087223 */ /* 0x080fe20000010853 */
[----:B------:R-:W-:Y:S01]  /*3f40*/  FFMA.FTZ R15, R15, R78, R84 ;  /* 0x0000004e0f0f7223 */ /* 0x000fe20000010054 */
[----:B------:R-:W-:Y:S01]  /*3f50*/  F2FP.F16.E4M3.UNPACK_B R78, R76 ;  /* 0x0000004cff4e723e */ /* 0x000fe200020006ff */
[-C--:B------:R-:W-:Y:S01]  /*3f60*/  FMUL.FTZ R24, R77, R82.reuse ;  /* 0x000000524d187220 */ /* 0x080fe20000410000 */
[----:B------:R-:W-:Y:S02]  /*3f70*/  HADD2.F32 R81, -RZ, R79.H0_H0 ;  /* 0x2000004fff517230 */ /* 0x000fe40000004100 */
[C---:B------:R-:W-:Y:S01]  /*3f80*/  FMUL.FTZ R82, R25.reuse, R82 ;  /* 0x0000005219527220 */ /* 0x040fe20000410000 */
[----:B------:R-:W-:Y:S02]  /*3f90*/  HADD2.F32 R76, -RZ, R28.H0_H0 ;  /* 0x2000001cff4c7230 */ /* 0x000fe40000004100 */
[----:B------:R-:W-:Y:S01]  /*3fa0*/  FFMA.FTZ R25, R25, R80, -R24 ;  /* 0x0000005019197223 */ /* 0x000fe20000010818 */
[----:B------:R-:W-:-:S02]  /*3fb0*/  HADD2.F32 R26, -RZ, R27.H0_H0 ;  /* 0x2000001bff1a7230 */ /* 0x000fc40000004100 */
[----:B------:R-:W-:Y:S01]  /*3fc0*/  FFMA.FTZ R24, R77, R80, R82 ;  /* 0x000000504d187223 */ /* 0x000fe20000010052 */
[----:B------:R-:W-:Y:S02]  /*3fd0*/  HADD2.F32 R77, -RZ, R78.H0_H0 ;  /* 0x2000004eff4d7230 */ /* 0x000fe40000004100 */
[-C--:B------:R-:W-:Y:S01]  /*3fe0*/  FMUL.FTZ R83, R76, R81.reuse ;  /* 0x000000514c537220 */ /* 0x080fe20000410000 */
[----:B------:R-:W-:Y:S02]  /*3ff0*/  HADD2.F32 R79, -RZ, R79.H1_H1 ;  /* 0x3000004fff4f7230 */ /* 0x000fe40000004100 */
[----:B------:R-:W-:Y:S01]  /*4000*/  FMUL.FTZ R81, R26, R81 ;  /* 0x000000511a517220 */ /* 0x000fe20000410000 */
[----:B------:R-:W-:Y:S01]  /*4010*/  HADD2.F32 R28, -RZ, R28.H1_H1 ;  /* 0x3000001cff1c7230 */ /* 0x000fe20000004100 */
[----:B------:R-:W-:Y:S01]  /*4020*/  F2FP.F16.E4M3.UNPACK_B R80, R75.H1 ;  /* 0x0000004bff50723e */ /* 0x000fe200030006ff */
[----:B------:R-:W-:Y:S02]  /*4030*/  HADD2.F32 R27, -RZ, R27.H1_H1 ;  /* 0x3000001bff1b7230 */ /* 0x000fe40000004100 */
[----:B------:R-:W-:Y:S01]  /*4040*/  FFMA.FTZ R82, R76, R77, R81 ;  /* 0x0000004d4c527223 */ /* 0x000fe20000010051 */
[----:B------:R-:W-:-:S02]  /*4050*/  HADD2.F32 R78, -RZ, R78.H1_H1 ;  /* 0x3000004eff4e7230 */ /* 0x000fc40000004100 */
[----:B------:R-:W-:Y:S01]  /*4060*/  FMUL.FTZ R84, R28, R79 ;  /* 0x0000004f1c547220 */ /* 0x000fe20000410000 */
[----:B------:R-:W-:Y:S01]  /*4070*/  F2FP.F16.E4M3.UNPACK_B R76, R30.H1 ;  /* 0x0000001eff4c723e */ /* 0x000fe200030006ff */
[----:B------:R-:W-:Y:S01]  /*4080*/  FFMA.FTZ R26, R26, R77, -R83 ;  /* 0x0000004d1a1a7223 */ /* 0x000fe20000010853 */
[C---:B------:R-:W-:Y:S01]  /*4090*/  FMUL.FTZ R85, R27.reuse, R79 ;  /* 0x0000004f1b557220 */ /* 0x040fe20000410000 */
[----:B------:R-:W-:Y:S01]  /*40a0*/  FFMA.FTZ R83, R27, R78, -R84 ;  /* 0x0000004e1b537223 */ /* 0x000fe20000010854 */
[----:B------:R-:W-:Y:S01]  /*40b0*/  F2FP.F16.E4M3.UNPACK_B R79, R72.H1 ;  /* 0x00000048ff4f723e */ /* 0x000fe200030006ff */
[----:B------:R-:W-:Y:S01]  /*40c0*/  HADD2.F32 R81, -RZ, R80.H0_H0 ;  /* 0x20000050ff517230 */ /* 0x000fe20000004100 */
[----:B------:R-:W-:Y:S01]  /*40d0*/  F2FP.F16.E4M3.UNPACK_B R27, R10.H1 ;  /* 0x0000000aff1b723e */ /* 0x000fe200030006ff */
[----:B------:R-:W-:Y:S02]  /*40e0*/  HADD2.F32 R77, -RZ, R76.H0_H0 ;  /* 0x2000004cff4d7230 */ /* 0x000fe40000004100 */
[----:B------:R-:W-:Y:S01]  /*40f0*/  FFMA.FTZ R85, R28, R78, R85 ;  /* 0x0000004e1c557223 */ /* 0x000fe20000010055 */
[----:B------:R-:W-:Y:S01]  /*4100*/  HADD2.F32 R78, -RZ, R79.H0_H0 ;  /* 0x2000004fff4e7230 */ /* 0x000fe20000004100 */
[----:B------:R-:W-:Y:S01]  /*4110*/  F2FP.F16.E4M3.UNPACK_B R30, R30 ;  /* 0x0000001eff1e723e */ /* 0x000fe200020006ff */
[----:B------:R-:W-:-:S02]  /*4120*/  HADD2.F32 R28, -RZ, R27.H0_H0 ;  /* 0x2000001bff1c7230 */ /* 0x000fc40000004100 */
[----:B------:R-:W-:Y:S01]  /*4130*/  FMUL.FTZ R87, R77, R81 ;  /* 0x000000514d577220 */ /* 0x000fe20000410000 */
[----:B------:R-:W-:Y:S01]  /*4140*/  HADD2.F32 R80, -RZ, R80.H1_H1 ;  /* 0x30000050ff507230 */ /* 0x000fe20000004100 */
[----:B------:R-:W-:Y:S01]  /*4150*/  F2FP.F16.E4M3.UNPACK_B R75, R75 ;  /* 0x0000004bff4b723e */ /* 0x000fe200020006ff */
[----:B------:R-:W-:Y:S02]  /*4160*/  HADD2.F32 R76, -RZ, R76.H1_H1 ;  /* 0x3000004cff4c7230 */ /* 0x000fe40000004100 */
[C---:B------:R-:W-:Y:S01]  /*4170*/  FMUL.FTZ R86, R28.reuse, R81 ;  /* 0x000000511c567220 */ /* 0x040fe20000410000 */
[----:B------:R-:W-:Y:S02]  /*4180*/  HADD2.F32 R27, -RZ, R27.H1_H1 ;  /* 0x3000001bff1b7230 */ /* 0x000fe40000004100 */
[----:B------:R-:W-:Y:S01]  /*4190*/  FFMA.FTZ R84, R28, R78, -R87 ;  /* 0x0000004e1c547223 */ /* 0x000fe20000010857 */
[----:B------:R-:W-:Y:S02]  /*41a0*/  HADD2.F32 R79, -RZ, R79.H1_H1 ;  /* 0x3000004fff4f7230 */ /* 0x000fe40000004100 */
[----:B------:R-:W-:Y:S01]  /*41b0*/  FMUL.FTZ R28, R76, R80 ;  /* 0x000000504c1c7220 */ /* 0x000fe20000410000 */
[----:B------:R-:W-:Y:S01]  /*41c0*/  F2FP.F16.E4M3.UNPACK_B R10, R10 ;  /* 0x0000000aff0a723e */ /* 0x000fe200020006ff */
[C---:B------:R-:W-:Y:S01]  /*41d0*/  FMUL.FTZ R81, R27.reuse, R80 ;  /* 0x000000501b517220 */ /* 0x040fe20000410000 */
[----:B------:R-:W-:Y:S01]  /*41e0*/  F2FP.F16.E4M3.UNPACK_B R72, R72 ;  /* 0x00000048ff48723e */ /* 0x000fe200020006ff */
[----:B------:R-:W-:Y:S01]  /*41f0*/  FFMA.FTZ R89, R27, R79, -R28 ;  /* 0x0000004f1b597223 */ /* 0x000fe2000001081c */
[----:B------:R-:W-:-:S02]  /*4200*/  HADD2.F32 R28, -RZ, R30.H0_H0 ;  /* 0x2000001eff1c7230 */ /* 0x000fc40000004100 */
[----:B------:R-:W-:Y:S01]  /*4210*/  FFMA.FTZ R91, R76, R79, R81 ;  /* 0x0000004f4c5b7223 */ /* 0x000fe20000010051 */
[--C-:B------:R-:W-:Y:S01]  /*4220*/  HADD2.F32 R76, -RZ, R75.reuse.H0_H0 ;  /* 0x2000004bff4c7230 */ /* 0x100fe20000004100 */
[----:B------:R-:W-:Y:S01]  /*4230*/  F2FP.SATFINITE.E4M3.F32.PACK_AB_MERGE_C R8, R25, R8, RZ ;  /* 0x000000081908723e */ /* 0x000fe200048070ff */
[----:B------:R-:W-:Y:S02]  /*4240*/  HADD2.F32 R79, -RZ, R75.H1_H1 ;  /* 0x3000004bff4f7230 */ /* 0x000fe40000004100 */
[----:B------:R-:W-:Y:S01]  /*4250*/  FFMA.FTZ R86, R77, R78, R86 ;  /* 0x0000004e4d567223 */ /* 0x000fe20000010056 */
[----:B------:R-:W-:Y:S01]  /*4260*/  HADD2.F32 R27, -RZ, R10.H0_H0 ;  /* 0x2000000aff1b7230 */ /* 0x000fe20000004100 */
[----:B------:R-:W-:Y:S01]  /*4270*/  F2FP.SATFINITE.E4M3.F32.PACK_AB_MERGE_C R8, R83, R26, R8 ;  /* 0x0000001a5308723e */ /* 0x000fe20004807008 */
[----:B------:R-:W-:Y:S01]  /*4280*/  HADD2.F32 R30, -RZ, R30.H1_H1 ;  /* 0x3000001eff1e7230 */ /* 0x000fe20000004100 */
[----:B------:R-:W-:Y:S01]  /*4290*/  F2FP.SATFINITE.E4M3.F32.PACK_AB_MERGE_C R15, R24, R15, RZ ;  /* 0x0000000f180f723e */ /* 0x000fe200048070ff */
[----:B------:R-:W-:-:S02]  /*42a0*/  HADD2.F32 R10, -RZ, R10.H1_H1 ;  /* 0x3000000aff0a7230 */ /* 0x000fc40000004100 */
[CC--:B------:R-:W-:Y:S01]  /*42b0*/  FMUL.FTZ R81, R27.reuse, R76.reuse ;  /* 0x0000004c1b517220 */ /* 0x0c0fe20000410000 */
[--C-:B------:R-:W-:Y:S02]  /*42c0*/  HADD2.F32 R75, -RZ, R72.reuse.H0_H0 ;  /* 0x20000048ff4b7230 */ /* 0x100fe40000004100 */
[----:B------:R-:W-:Y:S01]  /*42d0*/  FMUL.FTZ R87, R30, R79 ;  /* 0x0000004f1e577220 */ /* 0x000fe20000410000 */
[----:B------:R-:W-:Y:S02]  /*42e0*/  HADD2.F32 R77, -RZ, R72.H1_H1 ;  /* 0x30000048ff4d7230 */ /* 0x000fe40000004100 */
[----:B------:R-:W-:Y:S01]  /*42f0*/  FMUL.FTZ R72, R28, R76 ;  /* 0x0000004c1c487220 */ /* 0x000fe20000410000 */
[----:B------:R-:W-:Y:S01]  /*4300*/  F2FP.F16.E4M3.UNPACK_B R25, R29 ;  /* 0x0000001dff19723e */ /* 0x000fe200020006ff */
[----:B------:R-:W-:Y:S01]  /*4310*/  FMUL.FTZ R79, R10, R79 ;  /* 0x0000004f0a4f7220 */ /* 0x000fe20000410000 */
[----:B------:R-:W-:Y:S01]  /*4320*/  F2FP.F16.E4M3.UNPACK_B R26, R7 ;  /* 0x00000007ff1a723e */ /* 0x000fe200020006ff */
[----:B------:R-:W-:Y:S01]  /*4330*/  FFMA.FTZ R76, R27, R75, -R72 ;  /* 0x0000004b1b4c7223 */ /* 0x000fe20000010848 */
[----:B------:R-:W-:Y:S01]  /*4340*/  F2FP.F16.E4M3.UNPACK_B R24, R9 ;  /* 0x00000009ff18723e */ /* 0x000fe200020006ff */
[----:B------:R-:W-:Y:S01]  /*4350*/  FFMA.FTZ R81, R28, R75, R81 ;  /* 0x0000004b1c517223 */ /* 0x000fe20000010051 */
[----:B------:R-:W-:Y:S01]  /*4360*/  FFMA.FTZ R87, R10, R77, -R87 ;  /* 0x0000004d0a577223 */ /* 0x000fe20000010857 */
[----:B------:R-:W-:Y:S01]  /*4370*/  F2FP.SATFINITE.E4M3.F32.PACK_AB_MERGE_C R10, R89, R84, RZ ;  /* 0x00000054590a723e */ /* 0x000fe200048070ff */
[----:B------:R-:W-:Y:S01]  /*4380*/  HADD2.F32 R27, -RZ, R25.H0_H0 ;  /* 0x20000019ff1b7230 */ /* 0x000fe20000004100 */
[----:B------:R-:W-:Y:S01]  /*4390*/  F2FP.SATFINITE.E4M3.F32.PACK_AB_MERGE_C R28, R85, R82, R15 ;  /* 0x00000052551c723e */ /* 0x000fe2000480700f */
[----:B------:R-:W-:Y:S01]  /*43a0*/  HADD2.F32 R78, -RZ, R26.H0_H0 ;  /* 0x2000001aff4e7230 */ /* 0x000fe20000004100 */
[----:B------:R-:W-:Y:S01]  /*43b0*/  F2FP.F16.E4M3.UNPACK_B R72, R6 ;  /* 0x00000006ff48723e */ /* 0x000fe200020006ff */
[----:B------:R-:W-:Y:S01]  /*43c0*/  HADD2.F32 R15, -RZ, R24.H0_H0 ;  /* 0x20000018ff0f7230 */ /* 0x000fe20000004100 */
[----:B------:R-:W-:Y:S01]  /*43d0*/  F2FP.SATFINITE.E4M3.F32.PACK_AB_MERGE_C R10, R87, R76, R10 ;  /* 0x0000004c570a723e */ /* 0x000fe2000480700a */
[----:B------:R-:W-:-:S02]  /*43e0*/  HADD2.F32 R75, -RZ, R26.H1_H1 ;  /* 0x3000001aff4b7230 */ /* 0x000fc40000004100 */
[-C--:B------:R-:W-:Y:S01]  /*43f0*/  FMUL.FTZ R80, R27, R78.reuse ;  /* 0x0000004e1b507220 */ /* 0x080fe20000410000 */
[----:B------:R-:W-:Y:S02]  /*4400*/  HADD2.F32 R76, -RZ, R72.H0_H0 ;  /* 0x20000048ff4c7230 */ /* 0x000fe40000004100 */
[C---:B------:R-:W-:Y:S01]  /*4410*/  FMUL.FTZ R78, R15.reuse, R78 ;  /* 0x0000004e0f4e7220 */ /* 0x040fe20000410000 */
[----:B------:R-:W-:Y:S01]  /*4420*/  HADD2.F32 R25, -RZ, R25.H1_H1 ;  /* 0x30000019ff197230 */ /* 0x000fe20000004100 */
[----:B------:R-:W-:Y:S01]  /*4430*/  F2FP.F16.E4M3.UNPACK_B R9, R9.H1 ;  /* 0x00000009ff09723e */ /* 0x000fe200030006ff */
[----:B------:R-:W-:Y:S02]  /*4440*/  HADD2.F32 R26, -RZ, R24.H1_H1 ;  /* 0x30000018ff1a7230 */ /* 0x000fe40000004100 */
[-C--:B------:R-:W-:Y:S01]  /*4450*/  FFMA.FTZ R15, R15, R76.reuse, -R80 ;  /* 0x0000004c0f0f7223 */ /* 0x080fe20000010850 */
[----:B------:R-:W-:Y:S01]  /*4460*/  FFMA.FTZ R24, R27, R76, R78 ;  /* 0x0000004c1b187223 */ /* 0x000fe2000001004e */
[----:B------:R-:W-:-:S02]  /*4470*/  HADD2.F32 R72, -RZ, R72.H1_H1 ;  /* 0x30000048ff487230 */ /* 0x000fc40000004100 */
[CC--:B------:R-:W-:Y:S01]  /*4480*/  FMUL.FTZ R27, R25.reuse, R75.reuse ;  /* 0x0000004b191b7220 */ /* 0x0c0fe20000410000 */
[----:B------:R-:W-:Y:S01]  /*4490*/  FMUL.FTZ R76, R26, R75 ;  /* 0x0000004b1a4c7220 */ /* 0x000fe20000410000 */
[----:B------:R-:W-:Y:S01]  /*44a0*/  F2FP.F16.E4M3.UNPACK_B R29, R29.H1 ;  /* 0x0000001dff1d723e */ /* 0x000fe200030006ff */
[----:B------:R-:W-:Y:S01]  /*44b0*/  FFMA.FTZ R30, R30, R77, R79 ;  /* 0x0000004d1e1e7223 */ /* 0x000fe2000001004f */
[----:B------:R-:W-:Y:S01]  /*44c0*/  F2FP.F16.E4M3.UNPACK_B R75, R7.H1 ;  /* 0x00000007ff4b723e */ /* 0x000fe200030006ff */
[-C--:B------:R-:W-:Y:S01]  /*44d0*/  FFMA.FTZ R26, R26, R72.reuse, -R27 ;  /* 0x000000481a1a7223 */ /* 0x080fe2000001081b */
[----:B------:R-:W-:Y:S01]  /*44e0*/  FFMA.FTZ R7, R25, R72, R76 ;  /* 0x0000004819077223 */ /* 0x000fe2000001004c */
[----:B------:R-:W-:Y:S01]  /*44f0*/  HADD2.F32 R25, -RZ, R9.H0_H0 ;  /* 0x20000009ff197230 */ /* 0x000fe20000004100 */
[----:B------:R-:W-:Y:S01]  /*4500*/  F2FP.F16.E4M3.UNPACK_B R6, R6.H1 ;  /* 0x00000006ff06723e */ /* 0x000fe200030006ff */
[----:B------:R-:W-:Y:S01]  /*4510*/  HADD2.F32 R27, -RZ, R29.H0_H0 ;  /* 0x2000001dff1b7230 */ /* 0x000fe20000004100 */
[----:B------:R-:W-:Y:S01]  /*4520*/  F2FP.SATFINITE.E4M3.F32.PACK_AB_MERGE_C R86, R91, R86, RZ ;  /* 0x000000565b56723e */ /* 0x000fe200048070ff */
[----:B------:R-:W-:Y:S01]  /*4530*/  HADD2.F32 R76, -RZ, R75.H0_H0 ;  /* 0x2000004bff4c7230 */ /* 0x000fe20000004100 */
[----:B------:R-:W-:Y:S01]  /*4540*/  F2FP.F16.E4M3.UNPACK_B R77, R5 ;  /* 0x00000005ff4d723e */ /* 0x000fe200020006ff */
[----:B------:R-:W-:Y:S01]  /*4550*/  HADD2.F32 R29, -RZ, R29.H1_H1 ;  /* 0x3000001dff1d7230 */ /* 0x000fe20000004100 */
[----:B------:R-:W-:Y:S01]  /*4560*/  F2FP.SATFINITE.E4M3.F32.PACK_AB_MERGE_C R30, R30, R81, R86 ;  /* 0x000000511e1e723e */ /* 0x000fe20004807056 */
[----:B------:R-:W-:-:S02]  /*4570*/  HADD2.F32 R78, -RZ, R75.H1_H1 ;  /* 0x3000004bff4e7230 */ /* 0x000fc40000004100 */
[-C--:B------:R-:W-:Y:S01]  /*4580*/  FMUL.FTZ R80, R27, R76.reuse ;  /* 0x0000004c1b507220 */ /* 0x080fe20000410000 */
[----:B------:R-:W-:Y:S02]  /*4590*/  HADD2.F32 R9, -RZ, R9.H1_H1 ;  /* 0x30000009ff097230 */ /* 0x000fe40000004100 */
[----:B------:R-:W-:Y:S01]  /*45a0*/  FMUL.FTZ R82, R25, R76 ;  /* 0x0000004c19527220 */ /* 0x000fe20000410000 */
[--C-:B------:R-:W-:Y:S02]  /*45b0*/  HADD2.F32 R72, -RZ, R6.reuse.H0_H0 ;  /* 0x20000006ff487230 */ /* 0x100fe40000004100 */
[----:B------:R-:W-:Y:S02]  /*45c0*/  HADD2.F32 R76, -RZ, R6.H1_H1 ;  /* 0x30000006ff4c7230 */ /* 0x000fe40000004100 */
[-C--:B------:R-:W-:Y:S01]  /*45d0*/  FMUL.FTZ R6, R29, R78.reuse ;  /* 0x0000004e1d067220 */ /* 0x080fe20000410000 */
[----:B------:R-:W-:Y:S01]  /*45e0*/  FMUL.FTZ R78, R9, R78 ;  /* 0x0000004e094e7220 */ /* 0x000fe20000410000 */
[----:B------:R-:W-:Y:S01]  /*45f0*/  FFMA.FTZ R82, R27, R72, R82 ;  /* 0x000000481b527223 */ /* 0x000fe20000010052 */
[----:B------:R-:W-:Y:S01]  /*4600*/  F2FP.F16.E4M3.UNPACK_B R27, R31 ;  /* 0x0000001fff1b723e */ /* 0x000fe200020006ff */
[-C--:B------:R-:W-:Y:S01]  /*4610*/  FFMA.FTZ R84, R9, R76.reuse, -R6 ;  /* 0x0000004c09547223 */ /* 0x080fe20000010806 */
[----:B------:R-:W-:Y:S01]  /*4620*/  F2FP.F16.E4M3.UNPACK_B R6, R11 ;  /* 0x0000000bff06723e */ /* 0x000fe200020006ff */
[----:B------:R-:W-:Y:S01]  /*4630*/  FFMA.FTZ R83, R29, R76, R78 ;  /* 0x0000004c1d537223 */ /* 0x000fe2000001004e */
[----:B------:R-:W-:Y:S01]  /*4640*/  FFMA.FTZ R81, R25, R72, -R80 ;  /* 0x0000004819517223 */ /* 0x000fe20000010850 */
[----:B------:R-:W-:Y:S01]  /*4650*/  F2FP.F16.E4M3.UNPACK_B R78, R5.H1 ;  /* 0x00000005ff4e723e */ /* 0x000fe200030006ff */
[----:B------:R-:W-:Y:S01]  /*4660*/  HADD2.F32 R29, -RZ, R27.H0_H0 ;  /* 0x2000001bff1d7230 */ /* 0x000fe20000004100 */
[----:B------:R-:W-:Y:S01]  /*4670*/  F2FP.F16.E4M3.UNPACK_B R31, R31.H1 ;  /* 0x0000001fff1f723e */ /* 0x000fe200030006ff */
[----:B------:R-:W-:Y:S01]  /*4680*/  HADD2.F32 R80, -RZ, R77.H0_H0 ;  /* 0x2000004dff507230 */ /* 0x000fe20000004100 */
[-C--:B------:R-:W-:Y:S01]  /*4690*/  F2FP.F16.E4M3.UNPACK_B R5, R4.reuse ;  /* 0x00000004ff05723e */ /* 0x080fe200020006ff */
[----:B------:R-:W-:Y:S01]  /*46a0*/  HADD2.F32 R9, -RZ, R6.H0_H0 ;  /* 0x20000006ff097230 */ /* 0x000fe20000004100 */
[----:B------:R-:W-:Y:S01]  /*46b0*/  F2FP.F16.E4M3.UNPACK_B R11, R11.H1 ;  /* 0x0000000bff0b723e */ /* 0x000fe200030006ff */
[----:B------:R-:W-:Y:S01]  /*46c0*/  HADD2.F32 R79, -RZ, R78.H0_H0 ;  /* 0x2000004eff4f7230 */ /* 0x000fe20000004100 */
[----:B------:R-:W-:Y:S01]  /*46d0*/  F2FP.F16.E4M3.UNPACK_B R72, R4.H1 ;  /* 0x00000004ff48723e */ /* 0x000fe200030006ff */
[----:B------:R-:W-:-:S02]  /*46e0*/  HADD2.F32 R4, -RZ, R31.H0_H0 ;  /* 0x2000001fff047230 */ /* 0x000fc40000004100 */
[-C--:B------:R-:W-:Y:S01]  /*46f0*/  FMUL.FTZ R86, R29, R80.reuse ;  /* 0x000000501d567220 */ /* 0x080fe20000410000 */
[----:B------:R-:W-:Y:S02]  /*4700*/  HADD2.F32 R76, -RZ, R5.H0_H0 ;  /* 0x20000005ff4c7230 */ /* 0x000fe40000004100 */
[C---:B------:R-:W-:Y:S01]  /*4710*/  FMUL.FTZ R80, R9.reuse, R80 ;  /* 0x0000005009507220 */ /* 0x040fe20000410000 */
[----:B------:R-:W-:Y:S02]  /*4720*/  HADD2.F32 R25, -RZ, R11.H0_H0 ;  /* 0x2000000bff197230 */ /* 0x000fe40000004100 */
[----:B------:R-:W-:Y:S01]  /*4730*/  FMUL.FTZ R88, R4, R79 ;  /* 0x0000004f04587220 */ /* 0x000fe20000410000 */
[----:B------:R-:W-:Y:S02]  /*4740*/  HADD2.F32 R31, -RZ, R31.H1_H1 ;  /* 0x3000001fff1f7230 */ /* 0x000fe40000004100 */
[----:B------:R-:W-:Y:S01]  /*4750*/  FFMA.FTZ R86, R9, R76, -R86 ;  /* 0x0000004c09567223 */ /* 0x000fe20000010856 */
[----:B------:R-:W-:-:S02]  /*4760*/  HADD2.F32 R78, -RZ, R78.H1_H1 ;  /* 0x3000004eff4e7230 */ /* 0x000fc40000004100 */
[----:B------:R-:W-:Y:S01]  /*4770*/  FFMA.FTZ R80, R29, R76, R80 ;  /* 0x0000004c1d507223 */ /* 0x000fe20000010050 */
[----:B------:R-:W-:Y:S02]  /*4780*/  HADD2.F32 R11, -RZ, R11.H1_H1 ;  /* 0x3000000bff0b7230 */ /* 0x000fe40000004100 */
[----:B------:R-:W-:Y:S01]  /*4790*/  FMUL.FTZ R79, R25, R79 ;  /* 0x0000004f194f7220 */ /* 0x000fe20000410000 */
[----:B------:R-:W-:Y:S02]  /*47a0*/  HADD2.F32 R75, -RZ, R72.H0_H0 ;  /* 0x20000048ff4b7230 */ /* 0x000fe40000004100 */
[-C--:B------:R-:W-:Y:S01]  /*47b0*/  FMUL.FTZ R76, R31, R78.reuse ;  /* 0x0000004e1f4c7220 */ /* 0x080fe20000410000 */
[----:B------:R-:W-:Y:S02]  /*47c0*/  HADD2.F32 R27, -RZ, R27.H1_H1 ;  /* 0x3000001bff1b7230 */ /* 0x000fe40000004100 */
[----:B------:R-:W-:Y:S01]  /*47d0*/  FMUL.FTZ R78, R11, R78 ;  /* 0x0000004e0b4e7220 */ /* 0x000fe20000410000 */
[----:B------:R-:W-:-:S02]  /*47e0*/  HADD2.F32 R77, -RZ, R77.H1_H1 ;  /* 0x3000004dff4d7230 */ /* 0x000fc40000004100 */
[-C--:B------:R-:W-:Y:S01]  /*47f0*/  FFMA.FTZ R88, R25, R75.reuse, -R88 ;  /* 0x0000004b19587223 */ /* 0x080fe20000010858 */
[----:B------:R-:W-:Y:S02]  /*4800*/  HADD2.F32 R72, -RZ, R72.H1_H1 ;  /* 0x30000048ff487230 */ /* 0x000fe40000004100 */
[----:B------:R-:W-:Y:S01]  /*4810*/  FFMA.FTZ R79, R4, R75, R79 ;  /* 0x0000004b044f7223 */ /* 0x000fe2000001004f */
[----:B------:R-:W-:Y:S02]  /*4820*/  HADD2.F32 R6, -RZ, R6.H1_H1 ;  /* 0x30000006ff067230 */ /* 0x000fe40000004100 */
[-C--:B------:R-:W-:Y:S01]  /*4830*/  FMUL.FTZ R9, R27, R77.reuse ;  /* 0x0000004d1b097220 */ /* 0x080fe20000410000 */
[----:B------:R-:W-:Y:S02]  /*4840*/  HADD2.F32 R5, -RZ, R5.H1_H1 ;  /* 0x30000005ff057230 */ /* 0x000fe40000004100 */
[-C--:B------:R-:W-:Y:S01]  /*4850*/  FFMA.FTZ R11, R11, R72.reuse, -R76 ;  /* 0x000000480b0b7223 */ /* 0x080fe2000001084c */
[----:B------:R-:W-:Y:S01]  /*4860*/  FFMA.FTZ R78, R31, R72, R78 ;  /* 0x000000481f4e7223 */ /* 0x000fe2000001004e */
[----:B------:R-:W-:Y:S01]  /*4870*/  FMUL.FTZ R4, R6, R77 ;  /* 0x0000004d06047220 */ /* 0x000fe20000410000 */
[----:B------:R-:W-:Y:S01]  /*4880*/  F2FP.SATFINITE.E4M3.F32.PACK_AB_MERGE_C R81, R84, R81, RZ ;  /* 0x000000515451723e */ /* 0x000fe200048070ff */
[-C--:B------:R-:W-:Y:S01]  /*4890*/  FFMA.FTZ R9, R6, R5.reuse, -R9 ;  /* 0x0000000506097223 */ /* 0x080fe20000010809 */
[----:B------:R-:W-:Y:S01]  /*48a0*/  F2FP.SATFINITE.E4M3.F32.PACK_AB_MERGE_C R11, R11, R88, RZ ;  /* 0x000000580b0b723e */ /* 0x000fe200048070ff */
[----:B------:R-:W-:Y:S01]  /*48b0*/  FFMA.FTZ R5, R27, R5, R4 ;  /* 0x000000051b057223 */ /* 0x000fe20000010004 */
[----:B------:R-:W-:-:S02]  /*48c0*/  F2FP.SATFINITE.E4M3.F32.PACK_AB_MERGE_C R15, R26, R15, R81 ;  /* 0x0000000f1a0f723e */ /* 0x000fc40004807051 */
[----:B------:R-:W-:Y:S02]  /*48d0*/  F2FP.SATFINITE.E4M3.F32.PACK_AB_MERGE_C R82, R83, R82, RZ ;  /* 0x000000525352723e */ /* 0x000fe400048070ff */
[----:B------:R-:W-:Y:S02]  /*48e0*/  F2FP.SATFINITE.E4M3.F32.PACK_AB_MERGE_C R78, R78, R79, RZ ;  /* 0x0000004f4e4e723e */ /* 0x000fe400048070ff */
[----:B------:R-:W-:Y:S01]  /*48f0*/  F2FP.SATFINITE.E4M3.F32.PACK_AB_MERGE_C R11, R9, R86, R11 ;  /* 0x00000056090b723e */ /* 0x000fe2000480700b */
[----:B------:R-:W-:Y:S01]  /*4900*/  IMAD.MOV.U32 R9, RZ, RZ, R15 ;  /* 0x000000ffff097224 */ /* 0x000fe200078e000f */
[----:B------:R-:W-:Y:S02]  /*4910*/  F2FP.SATFINITE.E4M3.F32.PACK_AB_MERGE_C R29, R7, R24, R82 ;  /* 0x00000018071d723e */ /* 0x000fe40004807052 */
[----:B------:R-:W-:-:S07]  /*4920*/  F2FP.SATFINITE.E4M3.F32.PACK_AB_MERGE_C R31, R5, R80, R78 ;  /* 0x00000050051f723e */ /* 0x000fce000480704e */
.L_x_1425:
[----:B------:R-:W-:Y:S05]  /*4930*/  BSYNC B1 ;  /* 0x0000000000017941 */ /* 0x000fea0003800000 */
.L_x_1424:
[----:B-1----:R1:W-:Y:S01]  /*4940*/  ST.E.128 desc[UR40][R2.64], R8 ;  /* 0x0000000802007985 */ /* 0x0023e2000c101d28 */
[----:B------:R-:W-:-:S13]  /*4950*/  ISETP.GE.AND P3, PT, R13, R12, PT ;  /* 0x0000000c0d00720c */ /* 0x000fda0003f66270 */
[----:B------:R-:W-:Y:S05]  /*4960*/  @P3 BRA `(.L_x_1413) ;  /* 0x0000000000f43947 */ /* 0x000fea0003800000 */
[----:B------:R-:W-:-:S04]  /*4970*/  IADD3 R14, P3, R14, R13, RZ ;  /* 0x0000000d0e0e7210 */ /* 0x000fc80007f7e0ff */
[----:B------:R-:W-:-:S05]  /*4980*/  LEA.HI.X.SX32 R15, R13, R0, 0x1, P3 ;  /* 0x000000000d0f7211 */ /* 0x000fca00018f0eff */
[----:B--2---:R2:W-:Y:S01]  /*4990*/  ST.E.128 desc[UR40][R14.64], R28 ;  /* 0x0000001c0e007985 */ /* 0x0045e2000c101d28 */
[----:B------:R-:W-:Y:S05]  /*49a0*/  BRA `(.L_x_1413) ;  /* 0x0000000000e47947 */ /* 0x000fea0003800000 */
.L_x_1405:
[----:B------:R-:W2:Y:S02]  /*49b0*/  LDL R0, [R1+0x18] ;  /* 0x0000180001007983 */ /* 0x000ea40000100800 */
[----:B--2---:R-:W-:-:S13]  /*49c0*/  ISETP.NE.AND P4, PT, R0, 0x3, PT ;  /* 0x000000030000780c */ /* 0x004fda0003f85270 */
[----:B------:R-:W-:Y:S05]  /*49d0*/  @!P4 BRA `(.L_x_1426) ;  /* 0x000000000004c947 */ /* 0x000fea0003800000 */
[----:B------:R-:W-:Y:S01]  /*49e0*/  BPT.TRAP 0x1 ;  /* 0x000000040000795c */ /* 0x000fe20000300000 */
.L_x_1426:
[----:B------:R-:W2:Y:S01]  /*49f0*/  LDL R0, [R1+0x24] ;  /* 0x0000240001007983 */ /* 0x000ea20000100800 */
[----:B------:R-:W-:Y:S01]  /*4a00*/  IMAD R64, R157, 0x8, R22 ;  /* 0x000000089d407824 */ /* 0x000fe200078e0216 */
[----:B------:R-:W-:Y:S01]  /*4a10*/  BSSY B1, `(.L_x_1427) ;  /* 0x0000005000017945 */ /* 0x000fe20003800000 */
[----:B------:R-:W-:Y:S02]  /*4a20*/  SHF.R.S32.HI R69, RZ, 0x1f, R67 ;  /* 0x0000001fff457819 */ /* 0x000fe40000011443 */
[----:B--2---:R-:W-:-:S04]  /*4a30*/  SHF.L.U32 R73, R0, 0x1f, RZ ;  /* 0x0000001f00497819 */ /* 0x004fc800000006ff */
[----:B------:R-:W0:Y:S02]  /*4a40*/  SYNCS.PHASECHK.TRANS64.TRYWAIT P3, [R64+URZ+0x13290], R73 ;  /* 0x01329049400075a7 */ /* 0x000e24000806017f */
[----:B0-----:R-:W-:Y:S05]  /*4a50*/  @!P3 BRA `(.L_x_1428) ;  /* 0x000001d40058b947 */ /* 0x001fea0003800000 */
.L_x_1730:
[----:B------:R-:W-:Y:S05]  /*4a60*/  BSYNC B1 ;  /* 0x0000000000017941 */ /* 0x000fea0003800000 */
.L_x_1427:
        /* <DEDUP_REMOVED lines=10> */
[----:B------:R-:W-:Y:S02]  /*4b10*/  IMAD R7, R70, UR4, RZ ;  /* 0x0000000446077c24 */ /* 0x000fe4000f8e02ff */
[----:B------:R-:W-:Y:S01]  /*4b20*/  IMAD.IADD R3, R3, 0x1, R5 ;  /* 0x0000000103037824 */ /* 0x000fe200078e0205 */
[----:B------:R-:W-:Y:S01]  /*4b30*/  VIMNMX R71, R71, 0xa0, PT ;  /* 0x000000a047477848 */ /* 0x000fe20003fe0100 */
[C---:B------:R-:W-:Y:S02]  /*4b40*/  IMAD R7, R66.reuse, UR5, R7 ;  /* 0x0000000542077c24 */ /* 0x040fe4000f8e0207 */
[----:B------:R-:W-:Y:S01]  /*4b50*/  IMAD.WIDE.U32 R2, R66, UR4, R2 ;  /* 0x0000000442027c25 */ /* 0x000fe2000f8e0002 */
[----:B------:R-:W-:-:S03]  /*4b60*/  ULDC.64 UR4, c[0x0][0x308] ;  /* 0x0000c20000047ab9 */ /* 0x000fc60000000a00 */
[----:B------:R-:W-:Y:S02]  /*4b70*/  IMAD.IADD R3, R3, 0x1, R7 ;  /* 0x0000000103037824 */ /* 0x000fe400078e0207 */
[----:B------:R-:W-:Y:S02]  /*4b80*/  IMAD R0, R74, UR4, RZ ;  /* 0x000000044a007c24 */ /* 0x000fe4000f8e02ff */
[----:B--2---:R-:W-:Y:S01]  /*4b90*/  IMAD.WIDE.U32 R2, R6, UR4, R2 ;  /* 0x0000000406027c25 */ /* 0x004fe2000f8e0002 */
[----:B------:R-:W-:-:S03]  /*4ba0*/  UMOV UR4, 0xffffffff ;  /* 0xffffffff00047882 */ /* 0x000fc60000000000 */
[----:B------:R-:W-:Y:S01]  /*4bb0*/  IMAD R13, R6, UR5, R0 ;  /* 0x00000005060d7c24 */ /* 0x000fe2000f8e0200 */
[----:B------:R-:W-:Y:S01]  /*4bc0*/  IADD3 R0, P3, R2, UR6, RZ ;  /* 0x0000000602007c10 */ /* 0x000fe2000ff7e0ff */
[C---:B-1----:R-:W-:Y:S02]  /*4bd0*/  VIADD R6, R4.reuse, 0xffffff80 ;  /* 0xffffff8004067836 */ /* 0x042fe40000000000 */
[----:B------:R-:W-:Y:S01]  /*4be0*/  VIADD R4, R4, 0xffffff80 ;  /* 0xffffff8004047836 */ /* 0x000fe20000000000 */
[----:B------:R-:W-:-:S04]  /*4bf0*/  IADD3.X R13, R3, UR7, R13, P3, !PT ;  /* 0x00000007030d7c10 */ /* 0x000fc80009ffe40d */
[----:B------:R-:W-:-:S04]  /*4c00*/  LEA.HI R4, R4, R6, RZ, 0x1 ;  /* 0x0000000604047211 */ /* 0x000fc800078f08ff */
[----:B------:R-:W-:-:S04]  /*4c10*/  SHF.R.S32.HI R4, RZ, 0x1, R4 ;  /* 0x00000001ff047819 */ /* 0x000fc80000011404 */
[----:B------:R-:W-:Y:S01]  /*4c20*/  ISETP.GT.AND P3, PT, R71, R4, PT ;  /* 0x000000044700720c */ /* 0x000fe20003f64270 */
[----:B------:R-:W-:-:S12]  /*4c30*/  BRA.DIV UR4, `(.L_x_1429) ;  /* 0x000001d204f47947 */ /* 0x000fd8000b800000 */
[----:B------:R1:W2:Y:S04]  /*4c40*/  SHFL.IDX PT, R3, R13, RZ, 0x1e1f ;  /* 0x001e1fff0d037589 */ /* 0x0002a800000e0000 */
[----:B------:R1:W3:Y:S02]  /*4c50*/  SHFL.IDX PT, R14, R0, RZ, 0x1e1f ;  /* 0x001e1fff000e7589 */ /* 0x0002e400000e0000 */
.L_x_1734:
[----:B------:R-:W-:Y:S05]  /*4c60*/  @!P3 BRA `(.L_x_1413) ;  /* 0x000000000034b947 */ /* 0x000fea0003800000 */
[----:B------:R-:W4:Y:S01]  /*4c70*/  LDL R2, [R1+0x20] ;  /* 0x0000200001027983 */ /* 0x000f220000100800 */
[----:B------:R-:W-:-:S03]  /*4c80*/  ULDC UR4, c[0x0][0x2f4] ;  /* 0x0000bd0000047ab9 */ /* 0x000fc60000000800 */
[----:B-1----:R-:W5:Y:S01]  /*4c90*/  LDL R0, [R1+0x30] ;  /* 0x0000300001007983 */ /* 0x002f620000100800 */
[----:B------:R-:W-:-:S13]  /*4ca0*/  ISETP.GE.AND P3, PT, R18, UR4, PT ;  /* 0x0000000412007c0c */ /* 0x000fda000bf66270 */
[----:B------:R-:W1:Y:S01]  /*4cb0*/  @!P3 LDS.128 R4, [R68+0xe000] ;  /* 0x00e000004404b984 */ /* 0x000e620000000c00 */
[----:B---3--:R-:W-:-:S05]  /*4cc0*/  @!P3 IADD3 R12, P5, R18, R14, RZ ;  /* 0x0000000e120cb210 */ /* 0x008fca0007fbe0ff */
[----:B--2---:R-:W-:-:S05]  /*4cd0*/  @!P3 IMAD.X R13, R3, 0x1, R19, P5 ;  /* 0x00000001030db824 */ /* 0x004fca00028e0613 */
[----:B-1----:R-:W-:Y:S01]  /*4ce0*/  @!P3 ST.E.128 desc[UR40][R12.64], R4 ;  /* 0x000000040c00b985 */ /* 0x002fe2000c101d28 */
[----:B----4-:R-:W-:-:S13]  /*4cf0*/  ISETP.GE.AND P5, PT, R2, UR4, PT ;  /* 0x0000000402007c0c */ /* 0x010fda000bfa6270 */
[----:B------:R-:W1:Y:S01]  /*4d00*/  @!P5 LDS.128 R8, [R65+0xe000] ;  /* 0x00e000004108d984 */ /* 0x000e620000000c00 */
[----:B------:R-:W-:-:S05]  /*4d10*/  @!P5 IADD3 R14, P6, R2, R14, RZ ;  /* 0x0000000e020ed210 */ /* 0x000fca0007fde0ff */
[----:B-----5:R-:W-:-:S05]  /*4d20*/  @!P5 IMAD.X R15, R3, 0x1, R0, P6 ;  /* 0x00000001030fd824 */ /* 0x020fca00030e0600 */
[----:B-1----:R4:W-:Y:S03]  /*4d30*/  @!P5 ST.E.128 desc[UR40][R14.64], R8 ;  /* 0x000000080e00d985 */ /* 0x0029e6000c101d28 */
.L_x_1413:
[----:B------:R-:W-:Y:S05]  /*4d40*/  BSYNC B0 ;  /* 0x0000000000007941 */ /* 0x000fea0003800000 */
.L_x_1404:
[----:B-12---:R-:W1:Y:S01]  /*4d50*/  S2R R0, SR_TID.X ;  /* 0x0000000000007919 */ /* 0x006e620000002100 */
        /* <DEDUP_REMOVED lines=15> */
.L_x_1431:
[----:B------:R-:W-:Y:S05]  /*4e50*/  BSYNC B0 ;  /* 0x0000000000007941 */ /* 0x000fea0003800000 */
.L_x_1430:
[----:B------:R-:W1:Y:S01]  /*4e60*/  SYNCS.PHASECHK.TRANS64.TRYWAIT P4, [R64+URZ+0x132b0], R73 ;  /* 0x0132b049400075a7 */ /* 0x000e62000808017f */
[----:B------:R-:W-:Y:S04]  /*4e70*/  BSSY B0, `(.L_x_1432) ;  /* 0x0000002000007945 */ /* 0x000fe80003800000 */
[----:B-1----:R-:W-:Y:S05]  /*4e80*/  @!P4 BRA `(.L_x_1433) ;  /* 0x000001d000a4c947 */ /* 0x002fea0003800000 */
.L_x_1735:
[----:B------:R-:W-:Y:S05]  /*4e90*/  BSYNC B0 ;  /* 0x0000000000007941 */ /* 0x000fea0003800000 */
.L_x_1432:
[----:B0-----:R-:W5:Y:S01]  /*4ea0*/  LDL R6, [R1+0x8] ;  /* 0x0000080001067983 */ /* 0x001f620000100800 */
[----:B------:R-:W-:Y:S01]  /*4eb0*/  ULDC.64 UR4, c[0x0][0x328] ;  /* 0x0000ca0000047ab9 */ /* 0x000fe20000000a00 */
[----:B------:R-:W-:Y:S01]  /*4ec0*/  ULDC.64 UR6, c[0x0][0x318] ;  /* 0x0000c60000067ab9 */ /* 0x000fe20000000a00 */
[----:B--2---:R-:W-:Y:S01]  /*4ed0*/  IMAD R0, R69, UR4, RZ ;  /* 0x0000000445007c24 */ /* 0x004fe2000f8e02ff */
[----:B------:R-:W0:Y:S01]  /*4ee0*/  S2R R4, SR_TID.X ;  /* 0x0000000000047919 */ /* 0x000e220000002100 */
[C---:B---3--:R-:W-:Y:S01]  /*4ef0*/  IMAD.WIDE.U32 R2, R67.reuse, UR4, RZ ;  /* 0x0000000443027c25 */ /* 0x048fe2000f8e00ff */
        /* <DEDUP_REMOVED lines=10> */
[----:B-----5:R-:W-:-:S04]  /*4fa0*/  IMAD.WIDE.U32 R2, R6, UR4, R66 ;  /* 0x0000000406027c25 */ /* 0x020fc8000f8e0042 */
[----:B------:R-:W-:Y:S01]  /*4fb0*/  IMAD R5, R6, UR5, R0 ;  /* 0x0000000506057c24 */ /* 0x000fe2000f8e0200 */
[----:B------:R-:W-:Y:S01]  /*4fc0*/  IADD3 R0, P4, R2, UR6, RZ ;  /* 0x0000000602007c10 */ /* 0x000fe2000ff9e0ff */
[C---:B0-----:R-:W-:Y:S02]  /*4fd0*/  VIADD R6, R4.reuse, 0xffffff80 ;  /* 0xffffff8004067836 */ /* 0x041fe40000000000 */
[----:B------:R-:W-:Y:S01]  /*4fe0*/  VIADD R4, R4, 0xffffff80 ;  /* 0xffffff8004047836 */ /* 0x000fe20000000000 */
[----:B------:R-:W-:Y:S01]  /*4ff0*/  IADD3.X R2, R3, UR7, R5, P4, !PT ;  /* 0x0000000703027c10 */ /* 0x000fe2000a7fe405 */
[----:B------:R0:W2:Y:S03]  /*5000*/  SHFL.IDX PT, R13, R0, RZ, 0x1e1f ;  /* 0x001e1fff000d7589 */ /* 0x0000a600000e0000 */
[----:B------:R-:W-:Y:S01]  /*5010*/  LEA.HI R4, R4, R6, RZ, 0x1 ;  /* 0x0000000604047211 */ /* 0x000fe200078f08ff */
[----:B------:R0:W3:Y:S03]  /*5020*/  SHFL.IDX PT, R5, R2, RZ, 0x1e1f ;  /* 0x001e1fff02057589 */ /* 0x0000e600000e0000 */
[----:B------:R-:W-:-:S04]  /*5030*/  SHF.R.S32.HI R4, RZ, 0x1, R4 ;  /* 0x00000001ff047819 */ /* 0x000fc80000011404 */
[----:B------:R-:W-:-:S13]  /*5040*/  ISETP.GT.AND P4, PT, R71, R4, PT ;  /* 0x000000044700720c */ /* 0x000fda0003f84270 */
[----:B0-2---:R-:W-:Y:S05]  /*5050*/  @!P4 BRA `(.L_x_1435) ;  /* 0x000000000034c947 */ /* 0x005fea0003800000 */
[----:B------:R-:W2:Y:S01]  /*5060*/  LDL R6, [R1+0x20] ;  /* 0x0000200001067983 */ /* 0x000ea20000100800 */
[----:B------:R-:W-:-:S03]  /*5070*/  ULDC UR4, c[0x0][0x2f4] ;  /* 0x0000bd0000047ab9 */ /* 0x000fc60000000800 */
[----:B------:R-:W5:Y:S01]  /*5080*/  LDL R4, [R1+0x30] ;  /* 0x0000300001047983 */ /* 0x000f620000100800 */
[----:B------:R-:W-:-:S13]  /*5090*/  ISETP.GE.AND P4, PT, R18, UR4, PT ;  /* 0x0000000412007c0c */ /* 0x000fda000bf86270 */
[----:B------:R-:W-:-:S05]  /*50a0*/  @!P4 IADD3 R2, P5, R18, R13, RZ ;  /* 0x0000000d1202c210 */ /* 0x000fca0007fbe0ff */
[----:B---3--:R-:W-:Y:S01]  /*50b0*/  @!P4 IMAD.X R3, R5, 0x1, R19, P5 ;  /* 0x000000010503c824 */ /* 0x008fe200028e0613 */
[----:B--2---:R-:W-:-:S13]  /*50c0*/  ISETP.GE.AND P5, PT, R6, UR4, PT ;  /* 0x0000000406007c0c */ /* 0x004fda000bfa6270 */
[----:B------:R-:W-:-:S05]  /*50d0*/  @!P5 IADD3 R12, P6, R6, R13, RZ ;  /* 0x0000000d060cd210 */ /* 0x000fca0007fde0ff */
[----:B-----5:R-:W-:Y:S02]  /*50e0*/  @!P5 IMAD.X R13, R5, 0x1, R4, P6 ;  /* 0x00000001050dd824 */ /* 0x020fe400030e0604 */
[----:B------:R-:W0:Y:S04]  /*50f0*/  @!P4 LDS.128 R4, [R68+0x6000] ;  /* 0x006000004404c984 */ /* 0x000e280000000c00 */
[----:B0-----:R-:W-:Y:S04]  /*5100*/  @!P4 ST.E.128 desc[UR40][R2.64], R4 ;  /* 0x000000040200c985 */ /* 0x001fe8000c101d28 */
[----:B----4-:R-:W0:Y:S04]  /*5110*/  @!P5 LDS.128 R8, [R65+0x6000] ;  /* 0x006000004108d984 */ /* 0x010e280000000c00 */
[----:B0-----:R0:W-:Y:S02]  /*5120*/  @!P5 ST.E.128 desc[UR40][R12.64], R8 ;  /* 0x000000080c00d985 */ /* 0x0011e4000c101d28 */
.L_x_1435:
[----:B------:R-:W-:Y:S05]  /*5130*/  BSYNC B0 ;  /* 0x0000000000007941 */ /* 0x000fea0003800000 */
.L_x_1434:
[----:B------:R-:W2:Y:S01]  /*5140*/  LDL.LU R2, [R1+0x24] ;  /* 0x0000240001027983 */ /* 0x000ea20000300800 */
[----:B------:R-:W-:Y:S02]  /*5150*/  VIADD R157, R157, 0x1 ;  /* 0x000000019d9d7836 */ /* 0x000fe40000000000 */
[----:B-1----:R-:W-:Y:S01]  /*5160*/  @!P3 VIADD R64, R64, 0x132c0 ;  /* 0x000132c04040b836 */ /* 0x002fe20000000000 */
[----:B------:R-:W-:Y:S01]  /*5170*/  @!PT LDS RZ, [RZ] ;  /* 0x00000000fffff984 */ /* 0x000fe20000000800 */
[----:B------:R-:W-:Y:S01]  /*5180*/  @!PT LDS RZ, [RZ] ;  /* 0x00000000fffff984 */ /* 0x000fe20000000800 */
[----:B------:R-:W-:Y:S01]  /*5190*/  @!PT LDS RZ, [RZ] ;  /* 0x00000000fffff984 */ /* 0x000fe20000000800 */
[----:B------:R-:W-:Y:S01]  /*51a0*/  @!PT LDS RZ, [RZ] ;  /* 0x00000000fffff984 */ /* 0x000fe20000000800 */
[----:B------:R1:W-:Y:S06]  /*51b0*/  MEMBAR.ALL.CTA ;  /* 0x0000000000007992 */ /* 0x0003ec0000008000 */
[----:B-1----:R-:W1:Y:S02]  /*51c0*/  FENCE.VIEW.ASYNC.S ;  /* 0x00000000000073c6 */ /* 0x002e640000000000 */
[----:B-1----:R1:W-:Y:S01]  /*51d0*/  BAR.SYNC.DEFER_BLOCKING R52, 0x80 ;  /* 0x000200340000751d */ /* 0x0023e20000010000 */
[----:B------:R-:W-:-:S02]  /*51e0*/  ISETP.NE.AND P4, PT, R157, 0x2, PT ;  /* 0x000000029d00780c */ /* 0x000fc40003f85270 */
[----:B------:R-:W-:Y:S02]  /*51f0*/  @!P3 PRMT R64, RZ, 0x654, R64 ;  /* 0x00000654ff40b816 */ /* 0x000fe40000000040 */
[----:B------:R-:W-:Y:S02]  /*5200*/  SEL R0, RZ, 0x1, P4 ;  /* 0x00000001ff007807 */ /* 0x000fe40002000000 */
[----:B------:R-:W-:Y:S01]  /*5210*/  SEL R157, R157, RZ, P4 ;  /* 0x000000ff9d9d7207 */ /* 0x000fe20002000000 */
[----:B------:R1:W-:Y:S01]  /*5220*/  @!P3 SYNCS.ARRIVE.TRANS64.RED.A1T0 RZ, [R64+URZ], RZ ;  /* 0x000000ff40ffb9a7 */ /* 0x0003e2000810043f */
[----:B------:R-:W-:Y:S02]  /*5230*/  PLOP3.LUT P3, PT, PT, PT, PT, 0x8, 0x0 ;  /* 0x000000000000781c */ /* 0x000fe40003f6e170 */
[----:B--2---:R-:W-:-:S05]  /*5240*/  LOP3.LUT R2, R2, R0, RZ, 0x3c, !PT ;  /* 0x0000000002027212 */ /* 0x004fca00078e3cff */
[----:B------:R1:W-:Y:S01]  /*5250*/  STL [R1+0x24], R2 ;  /* 0x0000240201007387 */ /* 0x0003e20000100800 */
[----:B------:R-:W-:Y:S05]  /*5260*/  @P2 BRA `(.L_x_1436) ;  /* 0xffffffcc00e42947 */ /* 0x000fea000383ffff */
.L_x_1399:
[----:B------:R-:W-:Y:S04]  /*5270*/  BSSY B0, `(.L_x_1437) ;  /* 0x0000004000007945 */ /* 0x000fe80003800000 */
[----:B------:R-:W-:Y:S05]  /*5280*/  @P3 BRA `(.L_x_1438) ;  /* 0x0000000000083947 */ /* 0x000fea0003800000 */
[----:B------:R-:W2:Y:S02]  /*5290*/  FENCE.VIEW.ASYNC.G ;  /* 0x00000000000073c6 */ /* 0x000ea40000000100 */
[----:B--2---:R-:W-:Y:S06]  /*52a0*/  BAR.ARV 0xc, 0x200 ;  /* 0x0308000000007b1d */ /* 0x004fec0000002000 */
.L_x_1438:
[----:B------:R-:W-:Y:S05]  /*52b0*/  BSYNC B0 ;  /* 0x0000000000007941 */ /* 0x000fea0003800000 */
.L_x_1437:
[----:B------:R-:W2:Y:S01]  /*52c0*/  LDL R25, [R1+0xc] ;  /* 0x00000c0001197983 */ /* 0x000ea20000100800 */
[----:B------:R-:W-:Y:S01]  /*52d0*/  ULDC.64 UR4, c[0x0][0x990] ;  /* 0x0002640000047ab9 */ /* 0x000fe20000000a00 */
[----:B------:R-:W-:Y:S02]  /*52e0*/  ULDC.64 UR6, c[0x0][0x998] ;  /* 0x0002660000067ab9 */ /* 0x000fe40000000a00 */
[----:B------:R-:W3:Y:S01]  /*52f0*/  LDL R0, [R1+0x8] ;  /* 0x0000080001007983 */ /* 0x000ee20000100800 */
[----:B------:R-:W-:Y:S02]  /*5300*/  ISETP.NE.U32.AND P0, PT, RZ, UR4, PT ;  /* 0x00000004ff007c0c */ /* 0x000fe4000bf05070 */
[----:B------:R-:W-:Y:S01]  /*5310*/  ISETP.NE.U32.AND P1, PT, RZ, UR6, PT ;  /* 0x00000006ff007c0c */ /* 0x000fe2000bf25070 */
[----:B----4-:R-:W4:Y:S01]  /*5320*/  LDL R14, [R1+0x2c] ;  /* 0x00002c00010e7983 */ /* 0x010f220000100800 */
[----:B------:R-:W-:Y:S02]  /*5330*/  ISETP.NE.AND.EX P0, PT, RZ, UR5, PT, P0 ;  /* 0x00000005ff007c0c */ /* 0x000fe4000bf05300 */
[----:B------:R-:W-:Y:S01]  /*5340*/  ISETP.NE.AND.EX P1, PT, RZ, UR7, PT, P1 ;  /* 0x00000007ff007c0c */ /* 0x000fe2000bf25310 */
[----:B------:R-:W4:Y:S04]  /*5350*/  LDL R21, [R1+0x10] ;  /* 0x0000100001157983 */ /* 0x000f280000100800 */
[----:B------:R-:W4:Y:S06]  /*5360*/  LDL R20, [R1+0x14] ;  /* 0x0000140001147983 */ /* 0x000f2c0000100800 */
[----:B------:R-:W1:Y:S08]  /*5370*/  @P0 LDC.64 R6, c[0x0][0x9a8] ;  /* 0x00026a00ff060b82 */ /* 0x000e700000000a00 */
[----:B0-----:R-:W0:Y:S08]  /*5380*/  @P1 LDC.64 R8, c[0x0][0x9b8] ;  /* 0x00026e00ff081b82 */ /* 0x001e300000000a00 */
[----:B------:R-:W0:Y:S08]  /*5390*/  @P0 LDC.64 R10, c[0x0][0x9b0] ;  /* 0x00026c00ff0a0b82 */ /* 0x000e300000000a00 */
[----:B------:R-:W0:Y:S01]  /*53a0*/  @P1 LDC.64 R12, c[0x0][0x9c0] ;  /* 0x00027000ff0c1b82 */ /* 0x000e220000000a00 */
[----:B--2---:R-:W-:-:S02]  /*53b0*/  @P0 SHF.R.S32.HI R3, RZ, 0x1f, R25 ;  /* 0x0000001fff030819 */ /* 0x004fc40000011419 */
[----:B---3--:R-:W-:Y:S01]  /*53c0*/  @P1 SHF.R.S32.HI R5, RZ, 0x1f, R25 ;  /* 0x0000001fff051819 */ /* 0x008fe20000011419 */
[----:B------:R-:W-:Y:S02]  /*53d0*/  IMAD.MOV.U32 R24, RZ, RZ, R0 ;  /* 0x000000ffff187224 */ /* 0x000fe400078e0000 */
[-C--:B-1----:R-:W-:Y:S02]  /*53e0*/  @P0 IMAD R0, R3, R6.reuse, RZ ;  /* 0x0000000603000224 */ /* 0x082fe400078e02ff */
[----:B------:R-:W-:-:S04]  /*53f0*/  @P0 IMAD.WIDE.U32 R2, R25, R6, RZ ;  /* 0x0000000619020225 */ /* 0x000fc800078e00ff */
[----:B------:R-:W-:Y:S02]  /*5400*/  @P0 IMAD R7, R25, R7, R0 ;  /* 0x0000000719070224 */ /* 0x000fe400078e0200 */
[-C--:B0-----:R-:W-:Y:S01]  /*5410*/  @P1 IMAD R4, R5, R8.reuse, RZ ;  /* 0x0000000805041224 */ /* 0x081fe200078e02ff */
[--C-:B------:R-:W-:Y:S01]  /*5420*/  @P0 SHF.R.S32.HI R15, RZ, 0x1f, R24.reuse ;  /* 0x0000001fff0f0819 */ /* 0x100fe20000011418 */
[----:B------:R-:W-:Y:S01]  /*5430*/  @P0 IMAD.IADD R3, R3, 0x1, R7 ;  /* 0x0000000103030824 */ /* 0x000fe200078e0207 */
[----:B------:R-:W-:Y:S01]  /*5440*/  @P1 SHF.R.S32.HI R7, RZ, 0x1f, R24 ;  /* 0x0000001fff071819 */ /* 0x000fe20000011418 */
[C---:B------:R-:W-:Y:S02]  /*5450*/  @P1 IMAD R9, R25.reuse, R9, R4 ;  /* 0x0000000919091224 */ /* 0x040fe400078e0204 */
[----:B------:R-:W-:-:S04]  /*5460*/  @P1 IMAD.WIDE.U32 R4, R25, R8, RZ ;  /* 0x0000000819041225 */ /* 0x000fc800078e00ff */
[----:B------:R-:W-:Y:S02]  /*5470*/  @P0 IMAD R0, R15, R10, RZ ;  /* 0x0000000a0f000224 */ /* 0x000fe400078e02ff */
[----:B------:R-:W-:Y:S02]  /*5480*/  @P1 IMAD R6, R7, R12, RZ ;  /* 0x0000000c07061224 */ /* 0x000fe400078e02ff */
[----:B------:R-:W-:Y:S02]  /*5490*/  @P1 IMAD.IADD R5, R5, 0x1, R9 ;  /* 0x0000000105051824 */ /* 0x000fe400078e0209 */
[C---:B------:R-:W-:Y:S02]  /*54a0*/  @P0 IMAD R9, R24.reuse, R11, R0 ;  /* 0x0000000b18090224 */ /* 0x040fe400078e0200 */
[----:B------:R-:W-:-:S04]  /*54b0*/  @P0 IMAD.WIDE.U32 R2, R24, R10, R2 ;  /* 0x0000000a18020225 */ /* 0x000fc800078e0002 */
[C---:B------:R-:W-:Y:S02]  /*54c0*/  @P1 IMAD R11, R24.reuse, R13, R6 ;  /* 0x0000000d180b1224 */ /* 0x040fe400078e0206 */
[----:B------:R-:W-:-:S04]  /*54d0*/  @P1 IMAD.WIDE.U32 R6, R24, R12, R4 ;  /* 0x0000000c18061225 */ /* 0x000fc800078e0004 */
[----:B------:R-:W-:Y:S01]  /*54e0*/  @P0 IMAD.IADD R5, R3, 0x1, R9 ;  /* 0x0000000103050824 */ /* 0x000fe200078e0209 */
[----:B------:R-:W-:Y:S01]  /*54f0*/  @P1 LEA R8, P3, R6, UR6, 0x2 ;  /* 0x0000000606081c11 */ /* 0x000fe2000f8610ff */
[----:B------:R-:W-:Y:S01]  /*5500*/  @P1 IMAD.IADD R3, R7, 0x1, R11 ;  /* 0x0000000107031824 */ /* 0x000fe200078e020b */
[----:B------:R-:W-:Y:S01]  /*5510*/  @P0 LEA R4, P2, R2, UR4, 0x2 ;  /* 0x0000000402040c11 */ /* 0x000fe2000f8410ff */
[----:B------:R-:W-:Y:S01]  /*5520*/  IMAD.MOV.U32 R0, RZ, RZ, 0x3f800000 ;  /* 0x3f800000ff007424 */ /* 0x000fe200078e00ff */
[----:B------:R-:W0:Y:S01]  /*5530*/  LDC.64 R10, c[0x0][0x9e0] ;  /* 0x00027800ff0a7b82 */ /* 0x000e220000000a00 */
[----:B------:R-:W-:Y:S01]  /*5540*/  ULDC UR4, c[0x0][0x988] ;  /* 0x0002620000047ab9 */ /* 0x000fe20000000800 */
[----:B------:R-:W-:Y:S01]  /*5550*/  @P1 LEA.HI.X R9, R6, UR7, R3, 0x2, P3 ;  /* 0x0000000706091c11 */ /* 0x000fe200098f1403 */
[----:B------:R-:W-:Y:S01]  /*5560*/  IMAD.MOV.U32 R3, RZ, RZ, 0x3f800000 ;  /* 0x3f800000ff037424 */ /* 0x000fe200078e00ff */
[----:B------:R-:W-:-:S03]  /*5570*/  @P0 LEA.HI.X R5, R2, UR5, R5, 0x2, P2 ;  /* 0x0000000502050c11 */ /* 0x000fc600090f1405 */
[----:B------:R-:W2:Y:S01]  /*5580*/  @P1 LDG.E R0, desc[UR40][R8.64] ;  /* 0x0000002808001981 */ /* 0x000ea2000c1e1900 */
[----:B------:R-:W1:Y:S03]  /*5590*/  LDC R2, c[0x0][0x448] ;  /* 0x00011200ff027b82 */ /* 0x000e660000000800 */
[----:B------:R3:W2:Y:S01]  /*55a0*/  @P0 LDG.E R3, desc[UR40][R4.64] ;  /* 0x0000002804030981 */ /* 0x0006a2000c1e1900 */
[----:B-1----:R-:W-:-:S13]  /*55b0*/  ISETP.NE.AND P1, PT, R2, 0x1, PT ;  /* 0x000000010200780c */ /* 0x002fda0003f25270 */
[----:B------:R-:W1:Y:S08]  /*55c0*/  @P1 LDC R7, c[0x0][0x44c] ;  /* 0x00011300ff071b82 */ /* 0x000e700000000800 */
[----:B------:R-:W1:Y:S01]  /*55d0*/  @P1 LDC R6, c[0x0][0x450] ;  /* 0x00011400ff061b82 */ /* 0x000e620000000800 */
[----:B----4-:R-:W-:Y:S01]  /*55e0*/  VIADD R2, R14, 0xbf ;  /* 0x000000bf0e027836 */ /* 0x010fe20000000000 */
[----:B0-----:R-:W-:-:S02]  /*55f0*/  ISETP.GE.AND P2, PT, R11, 0x1, PT ;  /* 0x000000010b00780c */ /* 0x001fc40003f46270 */
[----:B---3--:R-:W-:Y:S01]  /*5600*/  IADD3 R5, R20, 0x1, -R21 ;  /* 0x0000000114057810 */ /* 0x008fe20007ffe815 */
[----:B-1----:R-:W-:-:S05]  /*5610*/  @P1 IMAD.HI.U32 R7, R2, R7, RZ ;  /* 0x0000000702071227 */ /* 0x002fca00078e00ff */
[----:B------:R-:W-:-:S05]  /*5620*/  @P1 SHF.R.U32.HI R2, RZ, R6, R7 ;  /* 0x00000006ff021219 */ /* 0x000fca0000011607 */
[----:B------:R-:W-:Y:S02]  /*5630*/  IMAD.IADD R5, R5, 0x1, R2 ;  /* 0x0000000105057824 */ /* 0x000fe400078e0202 */
[----:B--2---:R-:W-:Y:S02]  /*5640*/  FMUL.FTZ R0, R3, R0 ;  /* 0x0000000003007220 */ /* 0x004fe40000410000 */
[----:B------:R-:W-:Y:S02]  /*5650*/  IMAD.IADD R3, R5, 0x1, R10 ;  /* 0x0000000105037824 */ /* 0x000fe400078e020a */
[----:B------:R-:W-:Y:S01]  /*5660*/  FMUL.FTZ R2, R0, UR4 ;  /* 0x0000000400027c20 */ /* 0x000fe20008410000 */
[----:B------:R-:W-:Y:S06]  /*5670*/  @!P2 BRA `(.L_x_1439) ;  /* 0x000000000048a947 */ /* 0x000fec0003800000 */
        /* <DEDUP_REMOVED lines=11> */
.L_x_1441:
[----:B------:R-:W-:-:S13]  /*5730*/  ISETP.NE.AND P0, PT, R11, 0x1, PT ;  /* 0x000000010b00780c */ /* 0x000fda0003f05270 */
[----:B------:R-:W0:Y:S02]  /*5740*/  @P0 LDC.64 R4, c[0x0][0x9e8] ;  /* 0x00027a00ff040b82 */ /* 0x000e240000000a00 */
[----:B0-----:R-:W-:-:S05]  /*5750*/  @P0 IMAD.HI.U32 R4, R0, R4, RZ ;  /* 0x0000000400040227 */ /* 0x001fca00078e00ff */
[----:B------:R-:W-:-:S07]  /*5760*/  @P0 SHF.R.U32.HI R0, RZ, R5, R4 ;  /* 0x00000005ff000219 */ /* 0x000fce0000011604 */
.L_x_1442:
[----:B------:R-:W-:Y:S05]  /*5770*/  BSYNC B0 ;  /* 0x0000000000007941 */ /* 0x000fea0003800000 */
.L_x_1440:
[----:B------:R-:W-:-:S05]  /*5780*/  IMAD R0, R0, R11, R11 ;  /* 0x0000000b00007224 */ /* 0x000fca00078e020b */
[----:B------:R-:W-:-:S07]  /*5790*/  VIMNMX R3, R3, R0, PT ;  /* 0x0000000003037248 */ /* 0x000fce0003fe0100 */
.L_x_1439:
[----:B------:R-:W0:Y:S01]  /*57a0*/  @P1 LDC R0, c[0x0][0x44c] ;  /* 0x00011300ff001b82 */ /* 0x000e220000000800 */
[----:B------:R-:W-:Y:S01]  /*57b0*/  VIADD R3, R3, 0x9f ;  /* 0x0000009f03037836 */ /* 0x000fe20000000000 */
[----:B------:R-:W-:Y:S01]  /*57c0*/  ULDC UR4, c[0x0][0x9dc] ;  /* 0x0002770000047ab9 */ /* 0x000fe20000000800 */
[----:B------:R-:W-:Y:S02]  /*57d0*/  IMAD.MOV.U32 R5, RZ, RZ, R14 ;  /* 0x000000ffff057224 */ /* 0x000fe400078e000e */
[----:B------:R-:W-:-:S03]  /*57e0*/  IMAD.HI R3, R3, 0x66666667, RZ ;  /* 0x6666666703037827 */ /* 0x000fc600078e02ff */
[----:B------:R-:W1:Y:S01]  /*57f0*/  @P1 LDC R7, c[0x0][0x450] ;  /* 0x00011400ff071b82 */ /* 0x000e620000000800 */
[----:B0-----:R-:W-:Y:S01]  /*5800*/  @P1 IMAD.HI.U32 R4, R14, R0, RZ ;  /* 0x000000000e041227 */ /* 0x001fe200078e00ff */
[----:B------:R-:W-:-:S04]  /*5810*/  SHF.R.U32.HI R0, RZ, 0x1f, R3 ;  /* 0x0000001fff007819 */ /* 0x000fc80000011603 */
[----:B------:R-:W-:Y:S02]  /*5820*/  LEA.HI.SX32 R0, R3, R0, 0x1a ;  /* 0x0000000003007211 */ /* 0x000fe400078fd2ff */
[----:B-1----:R-:W-:Y:S02]  /*5830*/  @P1 SHF.R.U32.HI R5, RZ, R7, R4 ;  /* 0x00000007ff051219 */ /* 0x002fe40000011604 */
[----:B------:R-:W-:-:S03]  /*5840*/  VIMNMX R105, R105, R0, PT ;  /* 0x0000000069697248 */ /* 0x000fc60003fe0100 */
        /* <DEDUP_REMOVED lines=13> */
.L_x_1445:
[----:B------:R-:W-:-:S13]  /*5920*/  ISETP.NE.AND P0, PT, R11, 0x1, PT ;  /* 0x000000010b00780c */ /* 0x000fda0003f05270 */
[----:B------:R-:W0:Y:S02]  /*5930*/  @P0 LDC.64 R4, c[0x0][0x9e8] ;  /* 0x00027a00ff040b82 */ /* 0x000e240000000a00 */
[----:B0-----:R-:W-:-:S05]  /*5940*/  @P0 IMAD.HI.U32 R4, R3, R4, RZ ;  /* 0x0000000403040227 */ /* 0x001fca00078e00ff */
[----:B------:R-:W-:-:S07]  /*5950*/  @P0 SHF.R.U32.HI R3, RZ, R5, R4 ;  /* 0x00000005ff030219 */ /* 0x000fce0000011604 */
.L_x_1446:
[----:B------:R-:W-:Y:S05]  /*5960*/  BSYNC B0 ;  /* 0x0000000000007941 */ /* 0x000fea0003800000 */
.L_x_1444:
[----:B------:R-:W-:-:S05]  /*5970*/  IMAD R3, R3, R11, RZ ;  /* 0x0000000b03037224 */ /* 0x000fca00078e02ff */
[----:B------:R-:W-:-:S07]  /*5980*/  VIMNMX R0, R0, R3, !PT ;  /* 0x0000000300007248 */ /* 0x000fce0007fe0100 */
.L_x_1443:
[----:B------:R-:W-:Y:S01]  /*5990*/  IMAD.HI R0, R0, 0x66666667, RZ ;  /* 0x6666666700007827 */ /* 0x000fe200078e02ff */
[----:B------:R-:W-:Y:S02]  /*59a0*/  PLOP3.LUT P0, PT, PT, PT, PT, 0x80, 0x0 ;  /* 0x000000000000781c */ /* 0x000fe40003f0f070 */
[----:B------:R-:W-:Y:S02]  /*59b0*/  CS2R R56, SRZ ;  /* 0x0000000000387805 */ /* 0x000fe4000001ff00 */
[----:B------:R-:W-:Y:S01]  /*59c0*/  CS2R R54, SRZ ;  /* 0x0000000000367805 */ /* 0x000fe2000001ff00 */
[----:B------:R-:W-:Y:S01]  /*59d0*/  IMAD.MOV.U32 R20, RZ, RZ, RZ ;  /* 0x000000ffff147224 */ /* 0x000fe200078e00ff */
[----:B------:R-:W-:Y:S02]  /*59e0*/  SHF.R.U32.HI R3, RZ, 0x1f, R0 ;  /* 0x0000001fff037819 */ /* 0x000fe40000011600 */
[----:B------:R-:W-:Y:S02]  /*59f0*/  CS2R R6, SRZ ;  /* 0x0000000000067805 */ /* 0x000fe4000001ff00 */
[----:B------:R-:W-:-:S02]  /*5a00*/  CS2R R52, SRZ ;  /* 0x0000000000347805 */ /* 0x000fc4000001ff00 */
[----:B------:R-:W-:Y:S02]  /*5a10*/  CS2R R8, SRZ ;  /* 0x0000000000087805 */ /* 0x000fe4000001ff00 */
[----:B------:R-:W-:Y:S02]  /*5a20*/  LEA.HI.SX32 R3, R0, R3, 0x1a ;  /* 0x0000000300037211 */ /* 0x000fe400078fd2ff */
[----:B------:R-:W-:Y:S02]  /*5a30*/  CS2R R46, SRZ ;  /* 0x00000000002e7805 */ /* 0x000fe4000001ff00 */
[----:B------:R-:W-:Y:S02]  /*5a40*/  CS2R R10, SRZ ;  /* 0x00000000000a7805 */ /* 0x000fe4000001ff00 */
[----:B------:R-:W-:Y:S02]  /*5a50*/  CS2R R12, SRZ ;  /* 0x00000000000c7805 */ /* 0x000fe4000001ff00 */
[----:B------:R-:W-:Y:S01]  /*5a60*/  VIMNMX R4, RZ, R3, !PT ;  /* 0x00000003ff047248 */ /* 0x000fe20007fe0100 */
[----:B------:R-:W-:Y:S01]  /*5a70*/  IMAD.MOV.U32 R44, RZ, RZ, RZ ;  /* 0x000000ffff2c7224 */ /* 0x000fe200078e00ff */
[----:B------:R-:W-:-:S02]  /*5a80*/  CS2R R14, SRZ ;  /* 0x00000000000e7805 */ /* 0x000fc4000001ff00 */
[----:B------:R-:W-:Y:S02]  /*5a90*/  CS2R R38, SRZ ;  /* 0x0000000000267805 */ /* 0x000fe4000001ff00 */
[----:B------:R-:W-:Y:S01]  /*5aa0*/  ISETP.GT.AND P1, PT, R105, R4, PT ;  /* 0x000000046900720c */ /* 0x000fe20003f24270 */
[----:B------:R0:W-:Y:S01]  /*5ab0*/  STL [R1+0x44], R4 ;  /* 0x0000440401007387 */ /* 0x0001e20000100800 */
[----:B------:R-:W-:Y:S02]  /*5ac0*/  CS2R R36, SRZ ;  /* 0x0000000000247805 */ /* 0x000fe4000001ff00 */
[----:B------:R-:W-:Y:S02]  /*5ad0*/  CS2R R24, SRZ ;  /* 0x0000000000187805 */ /* 0x000fe4000001ff00 */
[----:B------:R-:W-:Y:S02]  /*5ae0*/  CS2R R28, SRZ ;  /* 0x00000000001c7805 */ /* 0x000fe4000001ff00 */
[----:B------:R-:W-:-:S02]  /*5af0*/  CS2R R26, SRZ ;  /* 0x00000000001a7805 */ /* 0x000fc4000001ff00 */
[----:B------:R-:W-:Y:S02]  /*5b00*/  CS2R R32, SRZ ;  /* 0x0000000000207805 */ /* 0x000fe4000001ff00 */
[----:B------:R-:W-:Y:S01]  /*5b10*/  CS2R R58, SRZ ;  /* 0x00000000003a7805 */ /* 0x000fe2000001ff00 */
[----:B0-----:R-:W-:Y:S06]  /*5b20*/  @!P1 BRA `(.L_x_1447) ;  /* 0x0000012400ec9947 */ /* 0x001fec0003800000 */
[----:B------:R-:W0:Y:S01]  /*5b30*/  S2R R4, SR_TID.X ;  /* 0x0000000000047919 */ /* 0x000e220000002100 */
[----:B------:R-:W-:Y:S01]  /*5b40*/  VIADD R26, R22, 0xb000 ;  /* 0x0000b000161a7836 */ /* 0x000fe20000000000 */
[----:B------:R-:W-:Y:S04]  /*5b50*/  BSSY B6, `(.L_x_1448) ;  /* 0x000001e000067945 */ /* 0x000fe80003800000 */
[----:B------:R-:W-:Y:S01]  /*5b60*/  LOP3.LUT P0, RZ, R26, 0x9f, RZ, 0xc0, !PT ;  /* 0x0000009f1aff7812 */ /* 0x000fe2000780c0ff */
[----:B0-----:R-:W-:-:S05]  /*5b70*/  VIADD R24, R4, 0xffffff80 ;  /* 0xffffff8004187836 */ /* 0x001fca0000000000 */
[----:B------:R-:W-:-:S04]  /*5b80*/  SHF.R.S32.HI R25, RZ, 0x1f, R24 ;  /* 0x0000001fff197819 */ /* 0x000fc80000011418 */
[----:B------:R-:W-:-:S04]  /*5b90*/  LEA.HI R0, R25, R24, RZ, 0x7 ;  /* 0x0000001819007211 */ /* 0x000fc800078f38ff */
[----:B------:R-:W-:-:S06]  /*5ba0*/  SHF.R.S32.HI R0, RZ, 0x7, R0 ;  /* 0x00000007ff007819 */ /* 0x000fcc0000011400 */
        /* <DEDUP_REMOVED lines=24> */
.L_x_1449:
[----:B------:R-:W-:Y:S05]  /*5d30*/  BSYNC B6 ;  /* 0x0000000000067941 */ /* 0x000fea0003800000 */
.L_x_1448:
        /* <DEDUP_REMOVED lines=13> */
.L_x_1453:
[----:B-1----:R1:W2:Y:S02]  /*5e10*/  SYNCS.PHASECHK.TRANS64.TRYWAIT P0, [R22+URZ+0x13200], R3 ;  /* 0x01320003160075a7 */ /* 0x0022a4000800017f */
[----:B--2---:R-:W-:Y:S05]  /*5e20*/  @!P0 NANOSLEEP.SYNCS 0x989680 ;  /* 0x009896800000895d */ /* 0x004fea0003900000 */
[----:B------:R-:W2:Y:S02]  /*5e30*/  @!P0 SYNCS.PHASECHK.TRANS64 P0, [R22+URZ+0x13200], R3 ;  /* 0x01320003160085a7 */ /* 0x000ea4000800007f */
[----:B--2---:R-:W-:Y:S05]  /*5e40*/  @!P0 BRA `(.L_x_1453) ;  /* 0xfffffffc00f08947 */ /* 0x004fea000383ffff */
.L_x_1452:
[----:B------:R-:W-:Y:S05]  /*5e50*/  BSYNC B0 ;  /* 0x0000000000007941 */ /* 0x000fea0003800000 */
.L_x_1451:
[----:B------:R-:W-:Y:S05]  /*5e60*/  BRA `(.L_x_1454) ;  /* 0x0000002c00387947 */ /* 0x000fea0003800000 */
.L_x_1450:
[----:B------:R-:W-:Y:S01]  /*5e70*/  LOP3.LUT P0, RZ, R26, 0x1bf, RZ, 0xc0, !PT ;  /* 0x000001bf1aff7812 */ /* 0x000fe2000780c0ff */
[----:B------:R-:W-:Y:S01]  /*5e80*/  ULDC.64 UR4, c[0x0][0x3f8] ;  /* 0x0000fe0000047ab9 */ /* 0x000fe20000000a00 */
[----:B-----5:R-:W-:Y:S01]  /*5e90*/  SHF.R.S32.HI R0, RZ, 0x1f, R45 ;  /* 0x0000001fff007819 */ /* 0x020fe2000001142d */
[----:B------:R-:W-:Y:S01]  /*5ea0*/  ULDC.64 UR6, c[0x0][0x408] ;  /* 0x0001020000067ab9 */ /* 0x000fe20000000a00 */
[----:B------:R-:W-:Y:S01]  /*5eb0*/  IMAD.WIDE.U32 R26, R45, UR4, RZ ;  /* 0x000000042d1a7c25 */ /* 0x000fe2000f8e00ff */
[----:B------:R-:W-:Y:S03]  /*5ec0*/  BSSY B6, `(.L_x_1455) ;  /* 0x0000019000067945 */ /* 0x000fe60003800000 */
[C---:B------:R-:W-:Y:S02]  /*5ed0*/  IMAD R4, R0.reuse, UR4, RZ ;  /* 0x0000000400047c24 */ /* 0x040fe4000f8e02ff */
[----:B------:R-:W-:-:S02]  /*5ee0*/  IMAD R0, R0, UR6, RZ ;  /* 0x0000000600007c24 */ /* 0x000fc4000f8e02ff */
[C---:B------:R-:W-:Y:S02]  /*5ef0*/  IMAD R29, R45.reuse, UR5, R4 ;  /* 0x000000052d1d7c24 */ /* 0x040fe4000f8e0204 */
[C---:B------:R-:W-:Y:S02]  /*5f00*/  IMAD R33, R45.reuse, UR7, R0 ;  /* 0x000000072d217c24 */ /* 0x040fe4000f8e0200 */
[----:B------:R-:W-:-:S04]  /*5f10*/  IMAD.WIDE.U32 R30, R45, UR6, RZ ;  /* 0x000000062d1e7c25 */ /* 0x000fc8000f8e00ff */
        /* <DEDUP_REMOVED lines=19> */
.L_x_1456:
[----:B------:R-:W-:Y:S05]  /*6050*/  BSYNC B6 ;  /* 0x0000000000067941 */ /* 0x000fea0003800000 */
.L_x_1455:
[----:B------:R-:W2:Y:S01]  /*6060*/  LDL R20, [R1+0x2c] ;  /* 0x00002c0001147983 */ /* 0x000ea20000100800 */
[----:B------:R-:W-:Y:S01]  /*6070*/  ULDC.U8 UR4, c[0x0][0x410] ;  /* 0x0001040000047ab9 */ /* 0x000fe20000000000 */
[----:B------:R-:W0:Y:S01]  /*6080*/  S2R R21, SR_TID.X ;  /* 0x0000000000157919 */ /* 0x000e220000002100 */
[----:B------:R-:W-:Y:S01]  /*6090*/  ISETP.NE.AND P0, PT, RZ, UR4, PT ;  /* 0x00000004ff007c0c */ /* 0x000fe2000bf05270 */
[----:B------:R-:W-:Y:S01]  /*60a0*/  BSSY B0, `(.L_x_1457) ;  /* 0x00002a2000007945 */ /* 0x000fe20003800000 */
[C---:B0-----:R-:W-:Y:S02]  /*60b0*/  VIADD R36, R21.reuse, 0xffffff80 ;  /* 0xffffff8015247836 */ /* 0x041fe40000000000 */
[----:B------:R-:W-:-:S05]  /*60c0*/  VIADD R32, R21, 0xffffff80 ;  /* 0xffffff8015207836 */ /* 0x000fca0000000000 */
[----:B------:R-:W-:-:S04]  /*60d0*/  LEA.HI R32, R32, R36, RZ, 0x1 ;  /* 0x0000002420207211 */ /* 0x000fc800078f08ff */
[----:B------:R-:W-:-:S05]  /*60e0*/  SHF.R.S32.HI R32, RZ, 0x1, R32 ;  /* 0x00000001ff207819 */ /* 0x000fca0000011420 */
[----:B--2---:R-:W-:Y:S01]  /*60f0*/  IMAD.IADD R10, R32, 0x1, R20 ;  /* 0x00000001200a7824 */ /* 0x004fe200078e0214 */
[----:B------:R-:W-:Y:S06]  /*6100*/  @!P0 BRA `(.L_x_1458) ;  /* 0x0000001400588947 */ /* 0x000fec0003800000 */
[----:B------:R-:W0:Y:S01]  /*6110*/  LDC R20, c[0x0][0x448] ;  /* 0x00011200ff147b82 */ /* 0x000e220000000800 */
[----:B------:R-:W-:Y:S01]  /*6120*/  ULDC.64 UR4, c[0x0][0x3f8] ;  /* 0x0000fe0000047ab9 */ /* 0x000fe20000000a00 */
[----:B------:R-:W-:Y:S01]  /*6130*/  ULDC.64 UR6, c[0x0][0x408] ;  /* 0x0001020000067ab9 */ /* 0x000fe20000000a00 */
[----:B------:R-:W-:Y:S02]  /*6140*/  IMAD.MOV.U32 R6, RZ, RZ, R26 ;  /* 0x000000ffff067224 */ /* 0x000fe400078e001a */
[----:B------:R-:W-:Y:S02]  /*6150*/  IMAD.MOV.U32 R7, RZ, RZ, R29 ;  /* 0x000000ffff077224 */ /* 0x000fe400078e001d */
[----:B------:R-:W-:Y:S02]  /*6160*/  IMAD.MOV.U32 R8, RZ, RZ, R30 ;  /* 0x000000ffff087224 */ /* 0x000fe400078e001e */
[----:B------:R-:W-:Y:S01]  /*6170*/  IMAD.MOV.U32 R9, RZ, RZ, R33 ;  /* 0x000000ffff097224 */ /* 0x000fe200078e0021 */
[----:B0-----:R-:W-:-:S13]  /*6180*/  ISETP.NE.AND P0, PT, R20, 0x1, PT ;  /* 0x000000011400780c */ /* 0x001fda0003f05270 */
[----:B------:R-:W0:Y:S08]  /*6190*/  @P0 LDC R3, c[0x0][0x44c] ;  /* 0x00011300ff030b82 */ /* 0x000e300000000800 */
[----:B------:R-:W1:Y:S01]  /*61a0*/  @P0 LDC R5, c[0x0][0x450] ;  /* 0x00011400ff050b82 */ /* 0x000e620000000800 */
[----:B0-----:R-:W-:-:S04]  /*61b0*/  @P0 IMAD.HI.U32 R0, R10, R3, RZ ;  /* 0x000000030a000227 */ /* 0x001fc800078e00ff */
[----:B------:R-:W-:Y:S01]  /*61c0*/  IMAD.MOV.U32 R3, RZ, RZ, R10 ;  /* 0x000000ffff037224 */ /* 0x000fe200078e000a */
[----:B-1----:R-:W-:-:S04]  /*61d0*/  @P0 SHF.R.U32.HI R3, RZ, R5, R0 ;  /* 0x00000005ff030219 */ /* 0x002fc80000011600 */
[----:B------:R-:W-:Y:S01]  /*61e0*/  SHF.R.S32.HI R0, RZ, 0x1f, R3 ;  /* 0x0000001fff007819 */ /* 0x000fe20000011403 */
[----:B------:R-:W-:-:S04]  /*61f0*/  IMAD.WIDE.U32 R6, R3, UR4, R6 ;  /* 0x0000000403067c25 */ /* 0x000fc8000f8e0006 */
[C---:B------:R-:W-:Y:S02]  /*6200*/  IMAD R4, R0.reuse, UR4, RZ ;  /* 0x0000000400047c24 */ /* 0x040fe4000f8e02ff */
[----:B------:R-:W-:Y:S02]  /*6210*/  IMAD R0, R0, UR6, RZ ;  /* 0x0000000600007c24 */ /* 0x000fe4000f8e02ff */
[----:B------:R-:W-:-:S04]  /*6220*/  IMAD.WIDE.U32 R8, R3, UR6, R8 ;  /* 0x0000000603087c25 */ /* 0x000fc8000f8e0008 */
[C---:B------:R-:W-:Y:S01]  /*6230*/  IMAD R11, R3.reuse, UR7, R0 ;  /* 0x00000007030b7c24 */ /* 0x040fe2000f8e0200 */
[----:B------:R-:W-:Y:S01]  /*6240*/  LEA.HI R0, R24, R24, RZ, 0x1 ;  /* 0x0000001818007211 */ /* 0x000fe200078f08ff */
[----:B------:R-:W-:Y:S01]  /*6250*/  IMAD R13, R3, UR5, R4 ;  /* 0x00000005030d7c24 */ /* 0x000fe2000f8e0204 */
[----:B------:R-:W-:Y:S01]  /*6260*/  ULDC.64 UR4, c[0x0][0x3e8] ;  /* 0x0000fa0000047ab9 */ /* 0x000fe20000000a00 */
[----:B------:R-:W-:Y:S01]  /*6270*/  ULDC.64 UR6, c[0x0][0x400] ;  /* 0x0001000000067ab9 */ /* 0x000fe20000000a00 */
[----:B------:R-:W-:Y:S02]  /*6280*/  LOP3.LUT R15, R0, 0xfffffffe, RZ, 0xc0, !PT ;  /* 0xfffffffe000f7812 */ /* 0x000fe400078ec0ff */
[----:B------:R-:W-:Y:S01]  /*6290*/  IADD3 R3, P0, R6, UR4, RZ ;  /* 0x0000000406037c10 */ /* 0x000fe2000ff1e0ff */
[----:B------:R-:W-:Y:S01]  /*62a0*/  UMOV UR4, 0xffffffff ;  /* 0xffffffff00047882 */ /* 0x000fe20000000000 */
[----:B------:R-:W-:Y:S01]  /*62b0*/  IADD3 R5, P1, R8, UR6, RZ ;  /* 0x0000000608057c10 */ /* 0x000fe2000ff3e0ff */
[----:B------:R-:W-:Y:S01]  /*62c0*/  IMAD.IADD R15, R24, 0x1, -R15 ;  /* 0x00000001180f7824 */ /* 0x000fe200078e0a0f */
[----:B------:R-:W-:-:S02]  /*62d0*/  IADD3.X R13, R7, UR5, R13, P0, !PT ;  /* 0x00000005070d7c10 */ /* 0x000fc400087fe40d */
[----:B------:R-:W-:Y:S01]  /*62e0*/  IADD3.X R4, R9, UR7, R11, P1, !PT ;  /* 0x0000000709047c10 */ /* 0x000fe20008ffe40b */
[----:B------:R-:W-:-:S04]  /*62f0*/  IMAD.SHL.U32 R31, R15, 0x8, RZ ;  /* 0x000000080f1f7824 */ /* 0x000fc800078e00ff */
[----:B------:R-:W-:Y:S01]  /*6300*/  VIADD R33, R31, 0x10 ;  /* 0x000000101f217836 */ /* 0x000fe20000000000 */
[----:B------:R-:W-:Y:S06]  /*6310*/  BRA.DIV UR4, `(.L_x_1459) ;  /* 0x000001be04947947 */ /* 0x000fec000b800000 */
[----:B------:R0:W1:Y:S04]  /*6320*/  SHFL.IDX PT, R0, R13, RZ, 0x1e1f ;  /* 0x001e1fff0d007589 */ /* 0x00006800000e0000 */
[----:B------:R-:W2:Y:S04]  /*6330*/  SHFL.IDX PT, R3, R3, RZ, 0x1e1f ;  /* 0x001e1fff03037589 */ /* 0x000ea800000e0000 */
[----:B------:R-:W3:Y:S04]  /*6340*/  SHFL.IDX PT, R4, R4, RZ, 0x1e1f ;  /* 0x001e1fff04047589 */ /* 0x000ee800000e0000 */
[----:B------:R0:W4:Y:S02]  /*6350*/  SHFL.IDX PT, R14, R5, RZ, 0x1e1f ;  /* 0x001e1fff050e7589 */ /* 0x00012400000e0000 */
.L_x_1741:
[----:B0-----:R-:W5:Y:S04]  /*6360*/  LDL R5, [R1+0x10] ;  /* 0x0000100001057983 */ /* 0x001f680000100800 */
[----:B------:R-:W2:Y:S01]  /*6370*/  LDL R6, [R1+0x58] ;  /* 0x0000580001067983 */ /* 0x000ea20000100800 */
[----:B------:R-:W-:Y:S01]  /*6380*/  BSSY B1, `(.L_x_1460) ;  /* 0x0000021000017945 */ /* 0x000fe20003800000 */
[----:B------:R-:W-:Y:S02]  /*6390*/  CS2R R12, SRZ ;  /* 0x00000000000c7805 */ /* 0x000fe4000001ff00 */
[----:B------:R-:W-:Y:S01]  /*63a0*/  CS2R R8, SRZ ;  /* 0x0000000000087805 */ /* 0x000fe2000001ff00 */
[----:B-----5:R-:W-:Y:S01]  /*63b0*/  IMAD R29, R5, R20, RZ ;  /* 0x00000014051d7224 */ /* 0x020fe200078e02ff */
[----:B------:R-:W-:-:S02]  /*63c0*/  CS2R R20, SRZ ;  /* 0x0000000000147805 */ /* 0x000fc4000001ff00 */
[----:B--2---:R-:W-:Y:S02]  /*63d0*/  LEA.HI R5, R6, R6, RZ, 0x1 ;  /* 0x0000000606057211 */ /* 0x004fe400078f08ff */
[----:B------:R-:W-:Y:S02]  /*63e0*/  ISETP.GE.AND P0, PT, R10, R29, PT ;  /* 0x0000001d0a00720c */ /* 0x000fe40003f06270 */
[----:B------:R-:W-:Y:S02]  /*63f0*/  CS2R R10, SRZ ;  /* 0x00000000000a7805 */ /* 0x000fe4000001ff00 */
[----:B------:R-:W-:-:S05]  /*6400*/  LOP3.LUT R5, R5, 0xfffffffe, RZ, 0xc0, !PT ;  /* 0xfffffffe05057812 */ /* 0x000fca00078ec0ff */
[----:B------:R-:W-:-:S05]  /*6410*/  IMAD.IADD R5, R6, 0x1, -R5 ;  /* 0x0000000106057824 */ /* 0x000fca00078e0a05 */
[----:B------:R-:W-:Y:S01]  /*6420*/  SHF.L.U32 R5, R5, 0x1f, RZ ;  /* 0x0000001f05057819 */ /* 0x000fe200000006ff */
[----:B------:R-:W-:Y:S06]  /*6430*/  @P0 BRA `(.L_x_1461) ;  /* 0x0000000000540947 */ /* 0x000fec0003800000 */
[----:B------:R-:W-:Y:S01]  /*6440*/  ULDC UR4, c[0x0][0x3f4] ;  /* 0x0000fd0000047ab9 */ /* 0x000fe20000000800 */
[----:B------:R-:W-:Y:S02]  /*6450*/  SHF.R.S32.HI R9, RZ, 0x1f, R33 ;  /* 0x0000001fff097819 */ /* 0x000fe40000011421 */
[----:B------:R-:W-:Y:S02]  /*6460*/  CS2R R10, SRZ ;  /* 0x00000000000a7805 */ /* 0x000fe4000001ff00 */
[----:B------:R-:W-:Y:S02]  /*6470*/  ISETP.GE.AND P4, PT, R31, UR4, PT ;  /* 0x000000041f007c0c */ /* 0x000fe4000bf86270 */
[----:B------:R-:W-:Y:S02]  /*6480*/  ISETP.GE.AND P5, PT, R33, UR4, PT ;  /* 0x0000000421007c0c */ /* 0x000fe4000bfa6270 */
[----:B------:R-:W-:Y:S02]  /*6490*/  CS2R R20, SRZ ;  /* 0x0000000000147805 */ /* 0x000fe4000001ff00 */
[----:B------:R-:W-:-:S07]  /*64a0*/  CS2R R12, SRZ ;  /* 0x00000000000c7805 */ /* 0x000fce000001ff00 */
[-C--:B----4-:R-:W-:Y:S02]  /*64b0*/  @!P4 IADD3 R34, P1, R31, R14.reuse, RZ ;  /* 0x0000000e1f22c210 */ /* 0x090fe40007f3e0ff */
[CC--:B------:R-:W-:Y:S02]  /*64c0*/  @!P5 IADD3 R26, P2, R33.reuse, R3.reuse, RZ ;  /* 0x00000003211ad210 */ /* 0x0c0fe40007f5e0ff */
[----:B------:R-:W-:Y:S02]  /*64d0*/  @!P5 IADD3 R14, P3, R33, R14, RZ ;  /* 0x0000000e210ed210 */ /* 0x000fe40007f7e0ff */
[----:B------:R-:W-:Y:S01]  /*64e0*/  @!P4 IADD3 R6, P0, R31, R3, RZ ;  /* 0x000000031f06c210 */ /* 0x000fe20007f1e0ff */
[----:B-1----:R-:W-:Y:S01]  /*64f0*/  @!P5 IMAD.X R27, R0, 0x1, R9, P2 ;  /* 0x00000001001bd824 */ /* 0x002fe200010e0609 */
[----:B------:R-:W-:Y:S01]  /*6500*/  @!P4 SHF.R.S32.HI R3, RZ, 0x1f, R31 ;  /* 0x0000001fff03c819 */ /* 0x000fe2000001141f */
[----:B---3--:R-:W-:Y:S01]  /*6510*/  @!P5 IMAD.X R15, R4, 0x1, R9, P3 ;  /* 0x00000001040fd824 */ /* 0x008fe200018e0609 */
[----:B------:R-:W-:-:S02]  /*6520*/  CS2R R8, SRZ ;  /* 0x0000000000087805 */ /* 0x000fc4000001ff00 */
[----:B------:R0:W5:Y:S01]  /*6530*/  @!P5 LD.E.64 R10, desc[UR40][R26.64] ;  /* 0x000000281a0ad980 */ /* 0x000162000c101b00 */
[--C-:B------:R-:W-:Y:S02]  /*6540*/  @!P4 IMAD.X R7, R0, 0x1, R3.reuse, P0 ;  /* 0x000000010007c824 */ /* 0x100fe400000e0603 */
[----:B------:R-:W-:Y:S01]  /*6550*/  @!P4 IMAD.X R35, R4, 0x1, R3, P1 ;  /* 0x000000010423c824 */ /* 0x000fe200008e0603 */
[----:B------:R0:W5:Y:S04]  /*6560*/  @!P5 LD.E.64 R8, desc[UR40][R14.64] ;  /* 0x000000280e08d980 */ /* 0x000168000c101b00 */
[----:B------:R0:W5:Y:S04]  /*6570*/  @!P4 LD.E.64 R20, desc[UR40][R6.64] ;  /* 0x000000280614c980 */ /* 0x000168000c101b00 */
[----:B------:R0:W5:Y:S02]  /*6580*/  @!P4 LD.E.64 R12, desc[UR40][R34.64] ;  /* 0x00000028220cc980 */ /* 0x000164000c101b00 */
.L_x_1461:
[----:B------:R-:W-:Y:S05]  /*6590*/  BSYNC B1 ;  /* 0x0000000000017941 */ /* 0x000fea0003800000 */
.L_x_1460:
[----:B-1----:R-:W2:Y:S01]  /*65a0*/  LDL.LU R0, [R1+0x4] ;  /* 0x0000040001007983 */ /* 0x002ea20000300800 */
[----:B------:R-:W1:Y:S01]  /*65b0*/  SYNCS.PHASECHK.TRANS64.TRYWAIT P0, [R22+URZ+0x13200], R5 ;  /* 0x01320005160075a7 */ /* 0x000e62000800017f */
[----:B------:R-:W-:Y:S01]  /*65c0*/  BSSY B1, `(.L_x_1462) ;  /* 0x0000005000017945 */ /* 0x000fe20003800000 */
[----:B--2---:R-:W-:-:S05]  /*65d0*/  IMAD R0, R0, -0xc0, R29 ;  /* 0xffffff4000007824 */ /* 0x004fca00078e021d */
[----:B------:R-:W-:-:S04]  /*65e0*/  VIMNMX R0, R0, 0xc0, PT ;  /* 0x000000c000007848 */ /* 0x000fc80003fe0100 */
[----:B------:R-:W-:Y:S01]  /*65f0*/  ISETP.GE.AND P1, PT, R32, R0, PT ;  /* 0x000000002000720c */ /* 0x000fe20003f26270 */
[----:B-1----:R-:W-:-:S12]  /*6600*/  @!P0 BRA `(.L_x_1463) ;  /* 0x000001bc00448947 */ /* 0x002fd80003800000 */
.L_x_1742:
[----:B------:R-:W-:Y:S05]  /*6610*/  BSYNC B1 ;  /* 0x0000000000017941 */ /* 0x000fea0003800000 */
.L_x_1462:
[----:B------:R-:W-:Y:S05]  /*6620*/  @P1 BRA `(.L_x_1464) ;  /* 0x0000002400241947 */ /* 0x000fea0003800000 */
[----:B------:R2:W5:Y:S01]  /*6630*/  LDL R39, [R1+0x38] ;  /* 0x0000380001277983 */ /* 0x0005620000100800 */
[----:B------:R-:W0:Y:S01]  /*6640*/  LDC R0, c[0x0][0x3f4] ;  /* 0x0000fd00ff007b82 */ /* 0x000e220000000800 */
[----:B------:R-:W-:Y:S01]  /*6650*/  BSSY B1, `(.L_x_1465) ;  /* 0x000007b000017945 */ /* 0x000fe20003800000 */
[-C--:B0-----:R-:W-:Y:S02]  /*6660*/  ISETP.GE.AND P0, PT, R31, R0.reuse, PT ;  /* 0x000000001f00720c */ /* 0x081fe40003f06270 */
[----:B------:R-:W-:-:S11]  /*6670*/  ISETP.GE.AND P1, PT, R33, R0, PT ;  /* 0x000000002100720c */ /* 0x000fd60003f26270 */
[----:B--2---:R-:W-:Y:S05]  /*6680*/  @P0 BRA `(.L_x_1466) ;  /* 0x0000000400dc0947 */ /* 0x004fea0003800000 */
[----:B-----5:R-:W-:Y:S01]  /*6690*/  IMAD.IADD R0, R22, 0x1, R39 ;  /* 0x0000000116007824 */ /* 0x020fe200078e0227 */
[----:B----4-:R-:W-:Y:S02]  /*66a0*/  SHF.R.U32.HI R14, RZ, 0x8, R20 ;  /* 0x00000008ff0e7819 */ /* 0x010fe40000011614 */
[----:B------:R-:W-:Y:S02]  /*66b0*/  LOP3.LUT R3, R20, 0xff, RZ, 0xc0, !PT ;  /* 0x000000ff14037812 */ /* 0x000fe400078ec0ff */
[----:B-1-3--:R-:W0:Y:S01]  /*66c0*/  LDS.128 R4, [R0+0xb000] ;  /* 0x00b0000000047984 */ /* 0x00ae220000000c00 */
        /* <DEDUP_REMOVED lines=8> */
[----:B------:R-:W-:-:S02]  /*6750*/  SHF.R.U32.HI R31, RZ, 0x10, R13 ;  /* 0x00000010ff1f7819 */ /* 0x000fc4000001160d */
        /* <DEDUP_REMOVED lines=106> */
.L_x_1466:
[----:B------:R-:W-:Y:S05]  /*6e00*/  BSYNC B1 ;  /* 0x0000000000017941 */ /* 0x000fea0003800000 */
.L_x_1465:
[----:B------:R-:W-:Y:S05]  /*6e10*/  @P1 BRA `(.L_x_1464) ;  /* 0x0000001c00281947 */ /* 0x000fea0003800000 */
[----:B------:R-:W-:Y:S02]  /*6e20*/  LEA.HI R24, R25, R24, RZ, 0x2 ;  /* 0x0000001819187211 */ /* 0x000fe400078f10ff */
[----:B-----5:R-:W-:Y:S02]  /*6e30*/  SHF.R.U32.HI R13, RZ, 0x8, R11 ;  /* 0x00000008ff0d7819 */ /* 0x020fe4000001160b */
[--C-:B0-----:R-:W-:Y:S02]  /*6e40*/  SHF.R.S32.HI R0, RZ, 0x2, R24.reuse ;  /* 0x00000002ff007819 */ /* 0x101fe40000011418 */
[----:B------:R-:W-:Y:S02]  /*6e50*/  SHF.R.S32.HI R3, RZ, 0x1f, R24 ;  /* 0x0000001fff037819 */ /* 0x000fe40000011418 */
[----:B------:R-:W-:Y:S02]  /*6e60*/  SHF.R.U32.HI R24, RZ, 0x8, R9 ;  /* 0x00000008ff187819 */ /* 0x000fe40000011609 */
[----:B------:R-:W-:-:S02]  /*6e70*/  LEA.HI R3, R3, R0, RZ, 0x2 ;  /* 0x0000000003037211 */ /* 0x000fc400078f10ff */
[----:B------:R-:W-:Y:S02]  /*6e80*/  SHF.R.U32.HI R15, RZ, 0x8, R8 ;  /* 0x00000008ff0f7819 */ /* 0x000fe40000011608 */
[----:B------:R-:W-:Y:S02]  /*6e90*/  LOP3.LUT R3, R3, 0xfffffffc, RZ, 0xc0, !PT ;  /* 0xfffffffc03037812 */ /* 0x000fe400078ec0ff */
[----:B----4-:R-:W-:Y:S02]  /*6ea0*/  LOP3.LUT R14, R11, 0xff, RZ, 0xc0, !PT ;  /* 0x000000ff0b0e7812 */ /* 0x010fe400078ec0ff */
[----:B------:R-:W-:Y:S01]  /*6eb0*/  LOP3.LUT R25, R9, 0xff, RZ, 0xc0, !PT ;  /* 0x000000ff09197812 */ /* 0x000fe200078ec0ff */
[----:B------:R-:W-:Y:S01]  /*6ec0*/  IMAD.IADD R3, R0, 0x1, -R3 ;  /* 0x0000000100037824 */ /* 0x000fe200078e0a03 */
[----:B------:R-:W-:Y:S02]  /*6ed0*/  LOP3.LUT R13, R13, 0xff, RZ, 0xc0, !PT ;  /* 0x000000ff0d0d7812 */ /* 0x000fe400078ec0ff */
[----:B------:R-:W-:-:S02]  /*6ee0*/  LOP3.LUT R24, R24, 0xff, RZ, 0xc0, !PT ;  /* 0x000000ff18187812 */ /* 0x000fc400078ec0ff */
[----:B------:R-:W-:Y:S01]  /*6ef0*/  LOP3.LUT P0, RZ, R3, 0x2, RZ, 0xc0, !PT ;  /* 0x0000000203ff7812 */ /* 0x000fe2000780c0ff */
[----:B------:R-:W-:Y:S01]  /*6f00*/  IMAD.IADD R3, R22, 0x1, R39 ;  /* 0x0000000116037824 */ /* 0x000fe200078e0227 */
[----:B------:R-:W-:Y:S02]  /*6f10*/  LOP3.LUT R20, R8, 0xff, RZ, 0xc0, !PT ;  /* 0x000000ff08147812 */ /* 0x000fe400078ec0ff */
[----:B------:R-:W-:Y:S01]  /*6f20*/  LOP3.LUT R15, R15, 0xff, RZ, 0xc0, !PT ;  /* 0x000000ff0f0f7812 */ /* 0x000fe200078ec0ff */
[----:B------:R-:W-:Y:S01]  /*6f30*/  VIADD R0, R3, 0x20 ;  /* 0x0000002003007836 */ /* 0x000fe20000000000 */
[----:B------:R-:W-:Y:S02]  /*6f40*/  PRMT R14, R13, 0x7604, R14 ;  /* 0x000076040d0e7816 */ /* 0x000fe4000000000e */
[----:B------:R-:W-:Y:S02]  /*6f50*/  PRMT R25, R24, 0x7604, R25 ;  /* 0x0000760418197816 */ /* 0x000fe40000000019 */
[----:B------:R-:W-:-:S02]  /*6f60*/  SHF.R.U32.HI R13, RZ, 0x10, R11 ;  /* 0x00000010ff0d7819 */ /* 0x000fc4000001160b */
[----:B------:R-:W-:Y:S01]  /*6f70*/  SHF.R.U32.HI R24, RZ, 0x10, R9 ;  /* 0x00000010ff187819 */ /* 0x000fe20000011609 */
[----:B------:R-:W-:Y:S01]  /*6f80*/  @P0 VIADD R0, R3, 0xffffffe0 ;  /* 0xffffffe003000836 */ /* 0x000fe20000000000 */
[----:B------:R-:W-:Y:S02]  /*6f90*/  SHF.R.U32.HI R3, RZ, 0x8, R10 ;  /* 0x00000008ff037819 */ /* 0x000fe4000001160a */
[----:B------:R-:W-:Y:S02]  /*6fa0*/  LOP3.LUT R12, R10, 0xff, RZ, 0xc0, !PT ;  /* 0x000000ff0a0c7812 */ /* 0x000fe400078ec0ff */
[----:B-1-3--:R-:W0:Y:S01]  /*6fb0*/  LDS.128 R4, [R0+0xb000] ;  /* 0x00b0000000047984 */ /* 0x00ae220000000c00 */
[----:B------:R-:W-:Y:S02]  /*6fc0*/  LOP3.LUT R3, R3, 0xff, RZ, 0xc0, !PT ;  /* 0x000000ff03037812 */ /* 0x000fe400078ec0ff */
[----:B------:R-:W-:Y:S02]  /*6fd0*/  PRMT R21, R15, 0x7604, R20 ;  /* 0x000076040f157816 */ /* 0x000fe40000000014 */
[----:B------:R-:W-:-:S02]  /*6fe0*/  SHF.R.U32.HI R15, RZ, 0x10, R8 ;  /* 0x00000010ff0f7819 */ /* 0x000fc40000011608 */
[----:B------:R-:W-:Y:S02]  /*6ff0*/  LOP3.LUT R13, R13, 0xff, RZ, 0xc0, !PT ;  /* 0x000000ff0d0d7812 */ /* 0x000fe400078ec0ff */
[----:B------:R-:W-:Y:S02]  /*7000*/  LOP3.LUT R24, R24, 0xff, RZ, 0xc0, !PT ;  /* 0x000000ff18187812 */ /* 0x000fe400078ec0ff */
[----:B------:R-:W-:Y:S02]  /*7010*/  PRMT R12, R3, 0x7604, R12 ;  /* 0x00007604030c7816 */ /* 0x000fe4000000000c */
[----:B------:R-:W-:Y:S02]  /*7020*/  SHF.R.U32.HI R3, RZ, 0x10, R10 ;  /* 0x00000010ff037819 */ /* 0x000fe4000001160a */
[----:B------:R-:W-:Y:S02]  /*7030*/  LOP3.LUT R20, R15, 0xff, RZ, 0xc0, !PT ;  /* 0x000000ff0f147812 */ /* 0x000fe400078ec0ff */
[----:B------:R-:W-:-:S02]  /*7040*/  PRMT R15, R13, 0x7054, R14 ;  /* 0x000070540d0f7816 */ /* 0x000fc4000000000e */
[----:B------:R-:W-:Y:S02]  /*7050*/  PRMT R25, R24, 0x7054, R25 ;  /* 0x0000705418197816 */ /* 0x000fe40000000019 */
[----:B------:R-:W-:Y:S02]  /*7060*/  LOP3.LUT R3, R3, 0xff, RZ, 0xc0, !PT ;  /* 0x000000ff03037812 */ /* 0x000fe400078ec0ff */
[----:B------:R-:W-:Y:S02]  /*7070*/  LOP3.LUT R15, R15, 0xff000000, R11, 0xf8, !PT ;  /* 0xff0000000f0f7812 */ /* 0x000fe400078ef80b */
[----:B------:R-:W-:Y:S02]  /*7080*/  LOP3.LUT R25, R25, 0xff000000, R9, 0xf8, !PT ;  /* 0xff00000019197812 */ /* 0x000fe400078ef809 */
[----:B------:R-:W-:Y:S02]  /*7090*/  PRMT R13, R3, 0x7054, R12 ;  /* 0x00007054030d7816 */ /* 0x000fe4000000000c */
[----:B------:R-:W-:-:S02]  /*70a0*/  PRMT R21, R20, 0x7054, R21 ;  /* 0x0000705414157816 */ /* 0x000fc40000000015 */
[----:B------:R-:W-:Y:S02]  /*70b0*/  F2FP.F16.E4M3.UNPACK_B R12, R15 ;  /* 0x0000000fff0c723e */ /* 0x000fe400020006ff */
[-C--:B------:R-:W-:Y:S02]  /*70c0*/  F2FP.F16.E4M3.UNPACK_B R20, R25.reuse ;  /* 0x00000019ff14723e */ /* 0x080fe400020006ff */
[----:B------:R-:W-:Y:S01]  /*70d0*/  LOP3.LUT R21, R21, 0xff000000, R8, 0xf8, !PT ;  /* 0xff00000015157812 */ /* 0x000fe200078ef808 */
[----:B------:R-:W-:Y:S01]  /*70e0*/  HADD2.F32 R14, -RZ, R12.H1_H1 ;  /* 0x3000000cff0e7230 */ /* 0x000fe20000004100 */
[----:B------:R-:W-:Y:S01]  /*70f0*/  LOP3.LUT R13, R13, 0xff000000, R10, 0xf8, !PT ;  /* 0xff0000000d0d7812 */ /* 0x000fe200078ef80a */
[--C-:B------:R-:W-:Y:S01]  /*7100*/  HADD2.F32 R24, -RZ, R20.reuse.H1_H1 ;  /* 0x30000014ff187230 */ /* 0x100fe20000004100 */
[----:B------:R-:W-:Y:S01]  /*7110*/  F2FP.F16.E4M3.UNPACK_B R25, R25.H1 ;  /* 0x00000019ff19723e */ /* 0x000fe200030006ff */
[----:B------:R-:W-:Y:S01]  /*7120*/  HADD2.F32 R20, -RZ, R20.H0_H0 ;  /* 0x20000014ff147230 */ /* 0x000fe20000004100 */
[-C--:B0-----:R-:W-:Y:S01]  /*7130*/  F2FP.F16.E4M3.UNPACK_B R3, R6.reuse.H1 ;  /* 0x00000006ff03723e */ /* 0x081fe200030006ff */
[----:B------:R-:W-:Y:S01]  /*7140*/  HADD2.F32 R12, -RZ, R12.H0_H0 ;  /* 0x2000000cff0c7230 */ /* 0x000fe20000004100 */
[----:B------:R-:W-:-:S02]  /*7150*/  F2FP.F16.E4M3.UNPACK_B R6, R6 ;  /* 0x00000006ff06723e */ /* 0x000fc400020006ff */
[-C--:B------:R-:W-:Y:S01]  /*7160*/  F2FP.F16.E4M3.UNPACK_B R10, R7.reuse ;  /* 0x00000007ff0a723e */ /* 0x080fe200020006ff */
[--C-:B------:R-:W-:Y:S01]  /*7170*/  HADD2.F32 R8, -RZ, R3.reuse.H1_H1 ;  /* 0x30000003ff087230 */ /* 0x100fe20000004100 */
[----:B------:R-:W-:Y:S01]  /*7180*/  F2FP.F16.E4M3.UNPACK_B R11, R7.H1 ;  /* 0x00000007ff0b723e */ /* 0x000fe200030006ff */
[----:B------:R-:W-:Y:S01]  /*7190*/  HADD2.F32 R9, -RZ, R3.H0_H0 ;  /* 0x20000003ff097230 */ /* 0x000fe20000004100 */
[-C--:B------:R-:W-:Y:S02]  /*71a0*/  F2FP.F16.E4M3.UNPACK_B R7, R5.reuse ;  /* 0x00000005ff07723e */ /* 0x080fe400020006ff */
[C---:B------:R-:W-:Y:S01]  /*71b0*/  FMUL.FTZ R26, R8.reuse, R24 ;  /* 0x00000018081a7220 */ /* 0x040fe20000410000 */
[-C--:B------:R-:W-:Y:S01]  /*71c0*/  FMUL.FTZ R27, R8, R14.reuse ;  /* 0x0000000e081b7220 */ /* 0x080fe20000410000 */
[----:B------:R-:W-:Y:S01]  /*71d0*/  F2FP.F16.E4M3.UNPACK_B R8, R5.H1 ;  /* 0x00000005ff08723e */ /* 0x000fe200030006ff */
[--C-:B------:R-:W-:Y:S02]  /*71e0*/  HADD2.F32 R5, -RZ, R6.reuse.H1_H1 ;  /* 0x30000006ff057230 */ /* 0x100fe40000004100 */
[C---:B------:R-:W-:Y:S01]  /*71f0*/  FFMA.FTZ R29, R9.reuse, R14, -R26 ;  /* 0x0000000e091d7223 */ /* 0x040fe2000001081a */
[----:B------:R-:W-:Y:S01]  /*7200*/  FFMA.FTZ R30, R9, R24, R27 ;  /* 0x00000018091e7223 */ /* 0x000fe2000001001b */
[----:B------:R-:W-:Y:S01]  /*7210*/  HADD2.F32 R6, -RZ, R6.H0_H0 ;  /* 0x20000006ff067230 */ /* 0x000fe20000004100 */
[----:B------:R-:W-:Y:S01]  /*7220*/  F2FP.F16.E4M3.UNPACK_B R15, R15.H1 ;  /* 0x0000000fff0f723e */ /* 0x000fe200030006ff */
[C---:B------:R-:W-:Y:S01]  /*7230*/  FMUL.FTZ R9, R5.reuse, R20 ;  /* 0x0000001405097220 */ /* 0x040fe20000410000 */
[----:B------:R-:W-:Y:S01]  /*7240*/  FMUL.FTZ R27, R5, R12 ;  /* 0x0000000c051b7220 */ /* 0x000fe20000410000 */
[----:B------:R-:W-:Y:S01]  /*7250*/  HADD2.F32 R14, -RZ, R25.H0_H0 ;  /* 0x20000019ff0e7230 */ /* 0x000fe20000004100 */
[----:B------:R-:W-:Y:S01]  /*7260*/  F2FP.F16.E4M3.UNPACK_B R3, R4 ;  /* 0x00000004ff03723e */ /* 0x000fe200020006ff */
[----:B------:R-:W-:-:S02]  /*7270*/  HADD2.F32 R5, -RZ, R10.H1_H1 ;  /* 0x3000000aff057230 */ /* 0x000fc40000004100 */
[C---:B------:R-:W-:Y:S01]  /*7280*/  FFMA.FTZ R26, R6.reuse, R12, -R9 ;  /* 0x0000000c061a7223 */ /* 0x040fe20000010809 */
[----:B------:R-:W-:Y:S02]  /*7290*/  HADD2.F32 R9, -RZ, R15.H0_H0 ;  /* 0x2000000fff097230 */ /* 0x000fe40000004100 */
[----:B------:R-:W-:Y:S01]  /*72a0*/  FFMA.FTZ R27, R6, R20, R27 ;  /* 0x00000014061b7223 */ /* 0x000fe2000001001b */
[----:B------:R-:W-:Y:S02]  /*72b0*/  HADD2.F32 R10, -RZ, R10.H0_H0 ;  /* 0x2000000aff0a7230 */ /* 0x000fe40000004100 */
[C---:B------:R-:W-:Y:S01]  /*72c0*/  FMUL.FTZ R31, R5.reuse, R14 ;  /* 0x0000000e051f7220 */ /* 0x040fe20000410000 */
[----:B------:R-:W-:Y:S02]  /*72d0*/  HADD2.F32 R6, -RZ, R11.H1_H1 ;  /* 0x3000000bff067230 */ /* 0x000fe40000004100 */
[----:B------:R-:W-:Y:S01]  /*72e0*/  FMUL.FTZ R5, R5, R9 ;  /* 0x0000000905057220 */ /* 0x000fe20000410000 */
[----:B------:R-:W-:-:S02]  /*72f0*/  HADD2.F32 R15, -RZ, R15.H1_H1 ;  /* 0x3000000fff0f7230 */ /* 0x000fc40000004100 */
[C---:B------:R-:W-:Y:S01]  /*7300*/  FFMA.FTZ R31, R10.reuse, R9, -R31 ;  /* 0x000000090a1f7223 */ /* 0x040fe2000001081f */
[----:B------:R-:W-:Y:S02]  /*7310*/  HADD2.F32 R25, -RZ, R25.H1_H1 ;  /* 0x30000019ff197230 */ /* 0x000fe40000004100 */
[----:B------:R-:W-:Y:S01]  /*7320*/  FFMA.FTZ R32, R10, R14, R5 ;  /* 0x0000000e0a207223 */ /* 0x000fe20000010005 */
[----:B------:R-:W-:Y:S01]  /*7330*/  HADD2.F32 R11, -RZ, R11.H0_H0 ;  /* 0x2000000bff0b7230 */ /* 0x000fe20000004100 */
[----:B------:R-:W-:Y:S01]  /*7340*/  F2FP.F16.E4M3.UNPACK_B R5, R13 ;  /* 0x0000000dff05723e */ /* 0x000fe200020006ff */
[C---:B------:R-:W-:Y:S01]  /*7350*/  FMUL.FTZ R10, R6.reuse, R15 ;  /* 0x0000000f060a7220 */ /* 0x040fe20000410000 */
[----:B------:R-:W-:Y:S01]  /*7360*/  F2FP.F16.E4M3.UNPACK_B R4, R4.H1 ;  /* 0x00000004ff04723e */ /* 0x000fe200030006ff */
[----:B------:R-:W-:Y:S01]  /*7370*/  FMUL.FTZ R20, R6, R25 ;  /* 0x0000001906147220 */ /* 0x000fe20000410000 */
[----:B------:R-:W-:Y:S01]  /*7380*/  F2FP.F16.E4M3.UNPACK_B R12, R21 ;  /* 0x00000015ff0c723e */ /* 0x000fe200020006ff */
[----:B------:R-:W-:Y:S01]  /*7390*/  FFMA.FTZ R34, R11, R25, R10 ;  /* 0x000000190b227223 */ /* 0x000fe2000001000a */
[----:B------:R-:W-:-:S02]  /*73a0*/  HADD2.F32 R10, -RZ, R5.H1_H1 ;  /* 0x30000005ff0a7230 */ /* 0x000fc40000004100 */
[----:B------:R-:W-:Y:S01]  /*73b0*/  FFMA.FTZ R33, R11, R15, -R20 ;  /* 0x0000000f0b217223 */ /* 0x000fe20000010814 */
[----:B------:R-:W-:Y:S01]  /*73c0*/  HADD2.F32 R9, -RZ, R5.H0_H0 ;  /* 0x20000005ff097230 */ /* 0x000fe20000004100 */
[----:B------:R-:W-:Y:S01]  /*73d0*/  F2FP.F16.E4M3.UNPACK_B R13, R13.H1 ;  /* 0x0000000dff0d723e */ /* 0x000fe200030006ff */
[----:B------:R-:W-:Y:S01]  /*73e0*/  HADD2.F32 R14, -RZ, R12.H1_H1 ;  /* 0x3000000cff0e7230 */ /* 0x000fe20000004100 */
[----:B------:R-:W-:Y:S01]  /*73f0*/  F2FP.F16.E4M3.UNPACK_B R21, R21.H1 ;  /* 0x00000015ff15723e */ /* 0x000fe200030006ff */
[--C-:B------:R-:W-:Y:S02]  /*7400*/  HADD2.F32 R6, -RZ, R4.reuse.H1_H1 ;  /* 0x30000004ff067230 */ /* 0x100fe40000004100 */
[----:B------:R-:W-:Y:S02]  /*7410*/  HADD2.F32 R5, -RZ, R4.H0_H0 ;  /* 0x20000004ff057230 */ /* 0x000fe40000004100 */
[----:B------:R-:W-:Y:S02]  /*7420*/  HADD2.F32 R12, -RZ, R12.H0_H0 ;  /* 0x2000000cff0c7230 */ /* 0x000fe40000004100 */
[----:B------:R-:W-:Y:S01]  /*7430*/  FMUL.FTZ R20, R6, R14 ;  /* 0x0000000e06147220 */ /* 0x000fe20000410000 */
[----:B------:R-:W-:-:S02]  /*7440*/  HADD2.F32 R4, -RZ, R3.H1_H1 ;  /* 0x30000003ff047230 */ /* 0x000fc40000004100 */
[-C--:B------:R-:W-:Y:S01]  /*7450*/  FMUL.FTZ R24, R6, R10.reuse ;  /* 0x0000000a06187220 */ /* 0x080fe20000410000 */
[----:B------:R-:W-:Y:S02]  /*7460*/  HADD2.F32 R3, -RZ, R3.H0_H0 ;  /* 0x20000003ff037230 */ /* 0x000fe40000004100 */
[C---:B------:R-:W-:Y:S01]  /*7470*/  FFMA.FTZ R20, R5.reuse, R10, -R20 ;  /* 0x0000000a05147223 */ /* 0x040fe20000010814 */
[----:B------:R-:W-:Y:S02]  /*7480*/  HADD2.F32 R10, -RZ, R21.H0_H0 ;  /* 0x20000015ff0a7230 */ /* 0x000fe40000004100 */
[C---:B------:R-:W-:Y:S01]  /*7490*/  FMUL.FTZ R6, R4.reuse, R12 ;  /* 0x0000000c04067220 */ /* 0x040fe20000410000 */
[-C--:B------:R-:W-:Y:S01]  /*74a0*/  FMUL.FTZ R15, R4, R9.reuse ;  /* 0x00000009040f7220 */ /* 0x080fe20000410000 */
[----:B------:R-:W-:Y:S01]  /*74b0*/  FFMA.FTZ R25, R5, R14, R24 ;  /* 0x0000000e05197223 */ /* 0x000fe20000010018 */
[----:B------:R-:W-:Y:S02]  /*74c0*/  HADD2.F32 R5, -RZ, R13.H1_H1 ;  /* 0x3000000dff057230 */ /* 0x000fe40000004100 */
[----:B------:R-:W-:Y:S01]  /*74d0*/  FFMA.FTZ R11, R3, R9, -R6 ;  /* 0x00000009030b7223 */ /* 0x000fe20000010806 */
[----:B------:R-:W-:-:S02]  /*74e0*/  HADD2.F32 R9, -RZ, R21.H1_H1 ;  /* 0x30000015ff097230 */ /* 0x000fc40000004100 */
[----:B------:R-:W-:Y:S01]  /*74f0*/  FFMA.FTZ R12, R3, R12, R15 ;  /* 0x0000000c030c7223 */ /* 0x000fe2000001000f */
[--C-:B------:R-:W-:Y:S02]  /*7500*/  HADD2.F32 R4, -RZ, R8.reuse.H1_H1 ;  /* 0x30000008ff047230 */ /* 0x100fe40000004100 */
[----:B------:R-:W-:Y:S02]  /*7510*/  HADD2.F32 R3, -RZ, R7.H1_H1 ;  /* 0x30000007ff037230 */ /* 0x000fe40000004100 */
[----:B------:R-:W-:Y:S02]  /*7520*/  HADD2.F32 R6, -RZ, R13.H0_H0 ;  /* 0x2000000dff067230 */ /* 0x000fe40000004100 */
[C---:B------:R-:W-:Y:S01]  /*7530*/  FMUL.FTZ R13, R4.reuse, R9 ;  /* 0x00000009040d7220 */ /* 0x040fe20000410000 */
[----:B------:R-:W-:Y:S02]  /*7540*/  HADD2.F32 R8, -RZ, R8.H0_H0 ;  /* 0x20000008ff087230 */ /* 0x000fe40000004100 */
[----:B------:R-:W-:Y:S01]  /*7550*/  FMUL.FTZ R14, R4, R5 ;  /* 0x00000005040e7220 */ /* 0x000fe20000410000 */
[----:B------:R-:W-:-:S02]  /*7560*/  HADD2.F32 R7, -RZ, R7.H0_H0 ;  /* 0x20000007ff077230 */ /* 0x000fc40000004100 */
[C---:B------:R-:W-:Y:S01]  /*7570*/  FMUL.FTZ R4, R3.reuse, R10 ;  /* 0x0000000a03047220 */ /* 0x040fe20000410000 */
[-C--:B------:R-:W-:Y:S01]  /*7580*/  FMUL.FTZ R3, R3, R6.reuse ;  /* 0x0000000603037220 */ /* 0x080fe20000410000 */
[C---:B------:R-:W-:Y:S01]  /*7590*/  FFMA.FTZ R13, R8.reuse, R5, -R13 ;  /* 0x00000005080d7223 */ /* 0x040fe2000001080d */
[----:B------:R-:W-:Y:S01]  /*75a0*/  FFMA.FTZ R14, R8, R9, R14 ;  /* 0x00000009080e7223 */ /* 0x000fe2000001000e */
[C---:B------:R-:W-:Y:S01]  /*75b0*/  FFMA.FTZ R5, R7.reuse, R6, -R4 ;  /* 0x0000000607057223 */ /* 0x040fe20000010804 */
[----:B------:R-:W-:Y:S01]  /*75c0*/  FFMA.FTZ R10, R7, R10, R3 ;  /* 0x0000000a070a7223 */ /* 0x000fe20000010003 */
[----:B------:R-:W-:Y:S02]  /*75d0*/  F2FP.SATFINITE.E4M3.F32.PACK_AB_MERGE_C R6, R30, R29, RZ ;  /* 0x0000001d1e06723e */ /* 0x000fe400048070ff */
[----:B------:R-:W-:Y:S02]  /*75e0*/  F2FP.SATFINITE.E4M3.F32.PACK_AB_MERGE_C R7, R34, R33, RZ ;  /* 0x000000212207723e */ /* 0x000fe400048070ff */
[----:B------:R-:W-:-:S02]  /*75f0*/  F2FP.SATFINITE.E4M3.F32.PACK_AB_MERGE_C R4, R25, R20, RZ ;  /* 0x000000141904723e */ /* 0x000fc400048070ff */
[----:B------:R-:W-:Y:S02]  /*7600*/  F2FP.SATFINITE.E4M3.F32.PACK_AB_MERGE_C R13, R14, R13, RZ ;  /* 0x0000000d0e0d723e */ /* 0x000fe400048070ff */
[----:B------:R-:W-:Y:S02]  /*7610*/  F2FP.SATFINITE.E4M3.F32.PACK_AB_MERGE_C R6, R27, R26, R6 ;  /* 0x0000001a1b06723e */ /* 0x000fe40004807006 */
[----:B------:R-:W-:Y:S02]  /*7620*/  F2FP.SATFINITE.E4M3.F32.PACK_AB_MERGE_C R7, R32, R31, R7 ;  /* 0x0000001f2007723e */ /* 0x000fe40004807007 */
[----:B------:R-:W-:Y:S02]  /*7630*/  F2FP.SATFINITE.E4M3.F32.PACK_AB_MERGE_C R4, R12, R11, R4 ;  /* 0x0000000b0c04723e */ /* 0x000fe40004807004 */
[----:B------:R-:W-:-:S05]  /*7640*/  F2FP.SATFINITE.E4M3.F32.PACK_AB_MERGE_C R5, R10, R5, R13 ;  /* 0x000000050a05723e */ /* 0x000fca000480700d */
[----:B------:R2:W-:Y:S01]  /*7650*/  STS.128 [R0+0xb000], R4 ;  /* 0x00b0000400007388 */ /* 0x0005e20000000c00 */
[----:B------:R-:W-:Y:S05]  /*7660*/  BRA `(.L_x_1464) ;  /* 0x0000001400147947 */ /* 0x000fea0003800000 */
.L_x_1458:
[----:B------:R-:W0:Y:S01]  /*7670*/  LDC R20, c[0x0][0x448] ;  /* 0x00011200ff147b82 */ /* 0x000e220000000800 */
[----:B------:R-:W-:Y:S01]  /*7680*/  IMAD.MOV.U32 R6, RZ, RZ, R26 ;  /* 0x000000ffff067224 */ /* 0x000fe200078e001a */
[----:B------:R-:W-:Y:S01]  /*7690*/  ULDC.64 UR4, c[0x0][0x3f8] ;  /* 0x0000fe0000047ab9 */ /* 0x000fe20000000a00 */
[----:B------:R-:W-:Y:S01]  /*76a0*/  IMAD.MOV.U32 R7, RZ, RZ, R29 ;  /* 0x000000ffff077224 */ /* 0x000fe200078e001d */
[----:B------:R-:W-:Y:S01]  /*76b0*/  ULDC.64 UR6, c[0x0][0x408] ;  /* 0x0001020000067ab9 */ /* 0x000fe20000000a00 */
[----:B------:R-:W-:Y:S01]  /*76c0*/  IMAD.MOV.U32 R8, RZ, RZ, R30 ;  /* 0x000000ffff087224 */ /* 0x000fe200078e001e */
[----:B------:R-:W-:Y:S01]  /*76d0*/  ULDC.64 UR8, c[0x0][0x400] ;  /* 0x0001000000087ab9 */ /* 0x000fe20000000a00 */
        /* <DEDUP_REMOVED lines=9> */
[----:B------:R-:W-:Y:S02]  /*7770*/  IMAD R4, R0, UR4, RZ ;  /* 0x0000000400047c24 */ /* 0x000fe4000f8e02ff */
[----:B------:R-:W-:-:S04]  /*7780*/  IMAD.WIDE.U32 R8, R3, UR6, R8 ;  /* 0x0000000603087c25 */ /* 0x000fc8000f8e0008 */
[----:B------:R-:W-:Y:S02]  /*7790*/  IMAD R0, R0, UR6, RZ ;  /* 0x0000000600007c24 */ /* 0x000fe4000f8e02ff */
[C---:B------:R-:W-:Y:S01]  /*77a0*/  IMAD R13, R3.reuse, UR5, R4 ;  /* 0x00000005030d7c24 */ /* 0x040fe2000f8e0204 */
[----:B------:R-:W-:Y:S01]  /*77b0*/  ULDC.64 UR4, c[0x0][0x3e8] ;  /* 0x0000fa0000047ab9 */ /* 0x000fe20000000a00 */
[----:B------:R-:W-:Y:S01]  /*77c0*/  IMAD R3, R3, UR7, R0 ;  /* 0x0000000703037c24 */ /* 0x000fe2000f8e0200 */
[----:B------:R-:W-:Y:S01]  /*77d0*/  IADD3 R5, P0, R6, UR4, RZ ;  /* 0x0000000406057c10 */ /* 0x000fe2000ff1e0ff */
[----:B------:R-:W-:Y:S01]  /*77e0*/  UMOV UR4, 0xffffffff ;  /* 0xffffffff00047882 */ /* 0x000fe20000000000 */
[----:B------:R-:W-:Y:S02]  /*77f0*/  IADD3 R0, P1, R8, UR8, RZ ;  /* 0x0000000808007c10 */ /* 0x000fe4000ff3e0ff */
[----:B------:R-:W-:Y:S02]  /*7800*/  IADD3.X R13, R7, UR5, R13, P0, !PT ;  /* 0x00000005070d7c10 */ /* 0x000fe400087fe40d */
[----:B------:R-:W-:Y:S01]  /*7810*/  IADD3.X R7, R9, UR9, R3, P1, !PT ;  /* 0x0000000909077c10 */ /* 0x000fe20008ffe403 */
[----:B------:R-:W-:Y:S08]  /*7820*/  BRA.DIV UR4, `(.L_x_1467) ;  /* 0x000001aa04d07947 */ /* 0x000ff0000b800000 */
[----:B------:R0:W1:Y:S04]  /*7830*/  SHFL.IDX PT, R3, R13, RZ, 0x1e1f ;  /* 0x001e1fff0d037589 */ /* 0x00006800000e0000 */
[----:B------:R-:W2:Y:S04]  /*7840*/  SHFL.IDX PT, R5, R5, RZ, 0x1e1f ;  /* 0x001e1fff05057589 */ /* 0x000ea800000e0000 */
[----:B------:R-:W3:Y:S04]  /*7850*/  SHFL.IDX PT, R7, R7, RZ, 0x1e1f ;  /* 0x001e1fff07077589 */ /* 0x000ee800000e0000 */
[----:B------:R0:W4:Y:S02]  /*7860*/  SHFL.IDX PT, R14, R0, RZ, 0x1e1f ;  /* 0x001e1fff000e7589 */ /* 0x00012400000e0000 */
.L_x_1748:
[----:B0-----:R-:W5:Y:S01]  /*7870*/  LDL R0, [R1+0x10] ;  /* 0x0000100001007983 */ /* 0x001f620000100800 */
[----:B------:R-:W0:Y:S03]  /*7880*/  LDC R29, c[0x0][0x3f4] ;  /* 0x0000fd00ff1d7b82 */ /* 0x000e260000000800 */
[----:B------:R-:W2:Y:S01]  /*7890*/  LDL R4, [R1+0x58] ;  /* 0x0000580001047983 */ /* 0x000ea20000100800 */
[----:B------:R-:W-:Y:S01]  /*78a0*/  BSSY B1, `(.L_x_1468) ;  /* 0x0000016000017945 */ /* 0x000fe20003800000 */
[----:B------:R-:W-:Y:S02]  /*78b0*/  CS2R R24, SRZ ;  /* 0x0000000000187805 */ /* 0x000fe4000001ff00 */
[----:B------:R-:W-:Y:S02]  /*78c0*/  CS2R R26, SRZ ;  /* 0x00000000001a7805 */ /* 0x000fe4000001ff00 */
[----:B------:R-:W-:Y:S01]  /*78d0*/  CS2R R8, SRZ ;  /* 0x0000000000087805 */ /* 0x000fe2000001ff00 */
[----:B-----5:R-:W-:Y:S01]  /*78e0*/  IMAD R21, R0, R20, RZ ;  /* 0x0000001400157224 */ /* 0x020fe200078e02ff */
[----:B--2---:R-:W-:-:S04]  /*78f0*/  LEA.HI R0, R4, R4, RZ, 0x1 ;  /* 0x0000000404007211 */ /* 0x004fc800078f08ff */
[----:B------:R-:W-:Y:S02]  /*7900*/  ISETP.GE.AND P0, PT, R10, R21, PT ;  /* 0x000000150a00720c */ /* 0x000fe40003f06270 */
[----:B------:R-:W-:Y:S02]  /*7910*/  CS2R R10, SRZ ;  /* 0x00000000000a7805 */ /* 0x000fe4000001ff00 */
[----:B------:R-:W-:-:S05]  /*7920*/  LOP3.LUT R0, R0, 0xfffffffe, RZ, 0xc0, !PT ;  /* 0xfffffffe00007812 */ /* 0x000fca00078ec0ff */
[----:B------:R-:W-:-:S05]  /*7930*/  IMAD.IADD R0, R4, 0x1, -R0 ;  /* 0x0000000104007824 */ /* 0x000fca00078e0a00 */
[----:B------:R-:W-:Y:S01]  /*7940*/  SHF.L.U32 R13, R0, 0x1f, RZ ;  /* 0x0000001f000d7819 */ /* 0x000fe200000006ff */
[----:B0-----:R-:W-:Y:S06]  /*7950*/  @P0 BRA `(.L_x_1469) ;  /* 0x0000000000280947 */ /* 0x001fec0003800000 */
[----:B------:R-:W-:Y:S01]  /*7960*/  ULDC UR4, c[0x0][0x3f4] ;  /* 0x0000fd0000047ab9 */ /* 0x000fe20000000800 */
[C---:B------:R-:W-:Y:S02]  /*7970*/  IADD3 R4, P0, R18.reuse, R5, RZ ;  /* 0x0000000512047210 */ /* 0x040fe40007f1e0ff */
[----:B------:R-:W-:Y:S02]  /*7980*/  CS2R R24, SRZ ;  /* 0x0000000000187805 */ /* 0x000fe4000001ff00 */
[C---:B------:R-:W-:Y:S02]  /*7990*/  ISETP.GE.AND P2, PT, R18.reuse, UR4, PT ;  /* 0x0000000412007c0c */ /* 0x040fe4000bf46270 */
[----:B----4-:R-:W-:Y:S01]  /*79a0*/  IADD3 R14, P1, R18, R14, RZ ;  /* 0x0000000e120e7210 */ /* 0x010fe20007f3e0ff */
[----:B-1----:R-:W-:-:S04]  /*79b0*/  IMAD.X R5, R3, 0x1, R19, P0 ;  /* 0x0000000103057824 */ /* 0x002fc800000e0613 */
[----:B---3--:R-:W-:-:S06]  /*79c0*/  IMAD.X R15, R7, 0x1, R19, P1 ;  /* 0x00000001070f7824 */ /* 0x008fcc00008e0613 */
[----:B------:R-:W-:Y:S05]  /*79d0*/  @P2 BRA `(.L_x_1469) ;  /* 0x0000000000082947 */ /* 0x000fea0003800000 */
[----:B------:R0:W5:Y:S04]  /*79e0*/  LD.E.128 R24, desc[UR40][R4.64] ;  /* 0x0000002804187980 */ /* 0x000168000c101d00 */
[----:B------:R0:W5:Y:S02]  /*79f0*/  LD.E.128 R8, desc[UR40][R14.64] ;  /* 0x000000280e087980 */ /* 0x000164000c101d00 */
.L_x_1469:
[----:B------:R-:W-:Y:S05]  /*7a00*/  BSYNC B1 ;  /* 0x0000000000017941 */ /* 0x000fea0003800000 */
.L_x_1468:
[----:B------:R-:W2:Y:S01]  /*7a10*/  LDL.LU R0, [R1+0x4] ;  /* 0x0000040001007983 */ /* 0x000ea20000300800 */
[----:B------:R-:W3:Y:S01]  /*7a20*/  SYNCS.PHASECHK.TRANS64.TRYWAIT P1, [R22+URZ+0x13200], R13 ;  /* 0x0132000d160075a7 */ /* 0x000ee2000802017f */
[----:B-1----:R-:W0:Y:S01]  /*7a30*/  S2R R3, SR_TID.X ;  /* 0x0000000000037919 */ /* 0x002e220000002100 */
[----:B------:R-:W-:Y:S01]  /*7a40*/  ISETP.GE.AND P0, PT, R18, R29, PT ;  /* 0x0000001d1200720c */ /* 0x000fe20003f06270 */
[----:B------:R-:W-:Y:S01]  /*7a50*/  BSSY B1, `(.L_x_1470) ;  /* 0x0000009000017945 */ /* 0x000fe20003800000 */
[C---:B0-----:R-:W-:Y:S02]  /*7a60*/  VIADD R4, R3.reuse, 0xffffff80 ;  /* 0xffffff8003047836 */ /* 0x041fe40000000000 */
[----:B------:R-:W-:-:S05]  /*7a70*/  VIADD R3, R3, 0xffffff80 ;  /* 0xffffff8003037836 */ /* 0x000fca0000000000 */
[----:B------:R-:W-:-:S04]  /*7a80*/  LEA.HI R3, R3, R4, RZ, 0x1 ;  /* 0x0000000403037211 */ /* 0x000fc800078f08ff */
[----:B------:R-:W-:Y:S01]  /*7a90*/  SHF.R.S32.HI R3, RZ, 0x1, R3 ;  /* 0x00000001ff037819 */ /* 0x000fe20000011403 */
[----:B--2---:R-:W-:-:S05]  /*7aa0*/  IMAD R0, R0, -0xc0, R21 ;  /* 0xffffff4000007824 */ /* 0x004fca00078e0215 */
[----:B------:R-:W-:-:S04]  /*7ab0*/  VIMNMX R0, R0, 0xc0, PT ;  /* 0x000000c000007848 */ /* 0x000fc80003fe0100 */
[----:B------:R-:W-:Y:S01]  /*7ac0*/  ISETP.GE.OR P0, PT, R3, R0, P0 ;  /* 0x000000000300720c */ /* 0x000fe20000706670 */
[----:B---3--:R-:W-:-:S12]  /*7ad0*/  @!P1 BRA `(.L_x_1471) ;  /* 0x000001a800909947 */ /* 0x008fd80003800000 */
.L_x_1749:
[----:B------:R-:W-:Y:S05]  /*7ae0*/  BSYNC B1 ;  /* 0x0000000000017941 */ /* 0x000fea0003800000 */
.L_x_1470:
[----:B------:R-:W-:Y:S05]  /*7af0*/  @P0 BRA `(.L_x_1464) ;  /* 0x0000000c00f00947 */ /* 0x000fea0003800000 */
[----:B----4-:R-:W0:Y:S04]  /*7b00*/  LDL R14, [R1+0x48] ;  /* 0x00004800010e7983 */ /* 0x010e280000100800 */
[----:B------:R-:W2:Y:S04]  /*7b10*/  LDL R31, [R1+0x4c] ;  /* 0x00004c00011f7983 */ /* 0x000ea80000100800 */
[----:B------:R-:W3:Y:S01]  /*7b20*/  LDL R51, [R1+0x5c] ;  /* 0x00005c0001337983 */ /* 0x000ee20000100800 */
[----:B-----5:R-:W-:Y:S02]  /*7b30*/  SHF.R.U32.HI R0, RZ, 0x8, R24 ;  /* 0x00000008ff007819 */ /* 0x020fe40000011618 */
[----:B------:R-:W-:-:S02]  /*7b40*/  SHF.R.U32.HI R4, RZ, 0x8, R25 ;  /* 0x00000008ff047819 */ /* 0x000fc40000011619 */
[----:B------:R-:W-:Y:S02]  /*7b50*/  LOP3.LUT R3, R24, 0xff, RZ, 0xc0, !PT ;  /* 0x000000ff18037812 */ /* 0x000fe400078ec0ff */
[----:B------:R-:W-:Y:S02]  /*7b60*/  LOP3.LUT R0, R0, 0xff, RZ, 0xc0, !PT ;  /* 0x000000ff00007812 */ /* 0x000fe400078ec0ff */
[----:B------:R-:W-:Y:S02]  /*7b70*/  LOP3.LUT R5, R25, 0xff, RZ, 0xc0, !PT ;  /* 0x000000ff19057812 */ /* 0x000fe400078ec0ff */
[----:B------:R-:W-:Y:S02]  /*7b80*/  LOP3.LUT R4, R4, 0xff, RZ, 0xc0, !PT ;  /* 0x000000ff04047812 */ /* 0x000fe400078ec0ff */
[----:B------:R-:W-:Y:S01]  /*7b90*/  PRMT R20, R0, 0x7604, R3 ;  /* 0x0000760400147816 */ /* 0x000fe20000000003 */
[----:B------:R-:W-:Y:S01]  /*7ba0*/  IMAD.IADD R0, R18, 0x1, R29 ;  /* 0x0000000112007824 */ /* 0x000fe200078e021d */
[----:B------:R-:W-:-:S02]  /*7bb0*/  SHF.R.U32.HI R3, RZ, 0x8, R26 ;  /* 0x00000008ff037819 */ /* 0x000fc4000001161a */
[----:B------:R-:W-:Y:S02]  /*7bc0*/  PRMT R30, R4, 0x7604, R5 ;  /* 0x00007604041e7816 */ /* 0x000fe40000000005 */
[----:B------:R-:W-:Y:S02]  /*7bd0*/  LOP3.LUT R4, R26, 0xff, RZ, 0xc0, !PT ;  /* 0x000000ff1a047812 */ /* 0x000fe400078ec0ff */
[----:B------:R-:W-:Y:S02]  /*7be0*/  LOP3.LUT R3, R3, 0xff, RZ, 0xc0, !PT ;  /* 0x000000ff03037812 */ /* 0x000fe400078ec0ff */
[----:B------:R-:W-:Y:S02]  /*7bf0*/  SHF.R.U32.HI R7, RZ, 0x8, R8 ;  /* 0x00000008ff077819 */ /* 0x000fe40000011608 */
[----:B------:R-:W-:Y:S02]  /*7c00*/  PRMT R32, R3, 0x7604, R4 ;  /* 0x0000760403207816 */ /* 0x000fe40000000004 */
[----:B------:R-:W-:-:S02]  /*7c10*/  LOP3.LUT R12, R8, 0xff, RZ, 0xc0, !PT ;  /* 0x000000ff080c7812 */ /* 0x000fc400078ec0ff */
[----:B------:R-:W-:Y:S02]  /*7c20*/  LOP3.LUT R7, R7, 0xff, RZ, 0xc0, !PT ;  /* 0x000000ff07077812 */ /* 0x000fe400078ec0ff */
[----:B------:R-:W-:Y:S02]  /*7c30*/  SHF.R.U32.HI R5, RZ, 0x8, R27 ;  /* 0x00000008ff057819 */ /* 0x000fe4000001161b */
[----:B------:R-:W-:Y:S02]  /*7c40*/  PRMT R35, R7, 0x7604, R12 ;  /* 0x0000760407237816 */ /* 0x000fe4000000000c */
[----:B------:R-:W-:Y:S02]  /*7c50*/  SHF.R.U32.HI R12, RZ, 0x8, R10 ;  /* 0x00000008ff0c7819 */ /* 0x000fe4000001160a */
[----:B------:R-:W-:Y:S02]  /*7c60*/  LOP3.LUT R15, R10, 0xff, RZ, 0xc0, !PT ;  /* 0x000000ff0a0f7812 */ /* 0x000fe400078ec0ff */
[----:B------:R-:W-:-:S02]  /*7c70*/  LOP3.LUT R12, R12, 0xff, RZ, 0xc0, !PT ;  /* 0x000000ff0c0c7812 */ /* 0x000fc400078ec0ff */
[----:B------:R-:W-:Y:S02]  /*7c80*/  LOP3.LUT R21, R11, 0xff, RZ, 0xc0, !PT ;  /* 0x000000ff0b157812 */ /* 0x000fe400078ec0ff */
[----:B------:R-:W-:Y:S02]  /*7c90*/  LOP3.LUT R6, R27, 0xff, RZ, 0xc0, !PT ;  /* 0x000000ff1b067812 */ /* 0x000fe400078ec0ff */
[----:B------:R-:W-:Y:S02]  /*7ca0*/  LOP3.LUT R5, R5, 0xff, RZ, 0xc0, !PT ;  /* 0x000000ff05057812 */ /* 0x000fe400078ec0ff */
[----:B------:R-:W-:Y:S02]  /*7cb0*/  PRMT R37, R12, 0x7604, R15 ;  /* 0x000076040c257816 */ /* 0x000fe4000000000f */
[----:B------:R-:W-:Y:S02]  /*7cc0*/  PRMT R34, R5, 0x7604, R6 ;  /* 0x0000760405227816 */ /* 0x000fe40000000006 */
[----:B------:R-:W-:-:S02]  /*7cd0*/  SHF.R.U32.HI R29, RZ, 0x10, R26 ;  /* 0x00000010ff1d7819 */ /* 0x000fc4000001161a */
[----:B------:R-:W-:-:S04]  /*7ce0*/  SHF.R.U32.HI R33, RZ, 0x10, R27 ;  /* 0x00000010ff217819 */ /* 0x000fc8000001161b */
[----:B------:R-:W-:-:S04]  /*7cf0*/  LOP3.LUT R33, R33, 0xff, RZ, 0xc0, !PT ;  /* 0x000000ff21217812 */ /* 0x000fc800078ec0ff */
[----:B------:R-:W-:Y:S02]  /*7d00*/  PRMT R33, R33, 0x7054, R34 ;  /* 0x0000705421217816 */ /* 0x000fe40000000022 */
[----:B0-----:R-:W-:Y:S02]  /*7d10*/  SHF.R.U32.HI R13, RZ, 0x3, R14 ;  /* 0x00000003ff0d7819 */ /* 0x001fe4000001160e */
[----:B------:R-:W-:Y:S02]  /*7d20*/  LOP3.LUT R0, R14, 0x30, R0, 0xf8, !PT ;  /* 0x000000300e007812 */ /* 0x000fe400078ef800 */
[----:B------:R-:W-:Y:S02]  /*7d30*/  SHF.R.U32.HI R14, RZ, 0x8, R11 ;  /* 0x00000008ff0e7819 */ /* 0x000fe4000001160b */
[----:B------:R-:W-:Y:S02]  /*7d40*/  LOP3.LUT R3, R0, R13, RZ, 0x3c, !PT ;  /* 0x0000000d00037212 */ /* 0x000fe400078e3cff */
[----:B------:R-:W-:Y:S01]  /*7d50*/  SHF.R.U32.HI R0, RZ, 0x8, R9 ;  /* 0x00000008ff007819 */ /* 0x000fe20000011609 */
[----:B---3--:R-:W-:Y:S01]  /*7d60*/  LDS.128 R4, [R51+0xb000] ;  /* 0x00b0000033047984 */ /* 0x008fe20000000c00 */
[----:B------:R-:W-:-:S02]  /*7d70*/  LOP3.LUT R13, R9, 0xff, RZ, 0xc0, !PT ;  /* 0x000000ff090d7812 */ /* 0x000fc400078ec0ff */
[----:B------:R-:W-:Y:S02]  /*7d80*/  LOP3.LUT R0, R0, 0xff, RZ, 0xc0, !PT ;  /* 0x000000ff00007812 */ /* 0x000fe400078ec0ff */
[----:B------:R-:W-:Y:S02]  /*7d90*/  LOP3.LUT R14, R14, 0xff, RZ, 0xc0, !PT ;  /* 0x000000ff0e0e7812 */ /* 0x000fe400078ec0ff */
[----:B------:R-:W-:Y:S02]  /*7da0*/  PRMT R36, R0, 0x7604, R13 ;  /* 0x0000760400247816 */ /* 0x000fe4000000000d */
[----:B--2---:R-:W-:Y:S02]  /*7db0*/  IADD3 R0, R22, R31, R3 ;  /* 0x0000001f16007210 */ /* 0x004fe40007ffe003 */
[----:B------:R-:W-:Y:S02]  /*7dc0*/  PRMT R43, R14, 0x7604, R21 ;  /* 0x000076040e2b7816 */ /* 0x000fe40000000015 */
[----:B------:R-:W-:Y:S01]  /*7dd0*/  SHF.R.U32.HI R21, RZ, 0x10, R25 ;  /* 0x00000010ff157819 */ /* 0x000fe20000011619 */
[----:B------:R-:W0:Y:S01]  /*7de0*/  LDS.128 R12, [R0+0xb000] ;  /* 0x00b00000000c7984 */ /* 0x000e220000000c00 */
[----:B------:R-:W-:-:S02]  /*7df0*/  SHF.R.U32.HI R3, RZ, 0x10, R24 ;  /* 0x00000010ff037819 */ /* 0x000fc40000011618 */
[----:B------:R-:W-:Y:S02]  /*7e00*/  LOP3.LUT R21, R21, 0xff, RZ, 0xc0, !PT ;  /* 0x000000ff15157812 */ /* 0x000fe400078ec0ff */
[----:B------:R-:W-:Y:S02]  /*7e10*/  LOP3.LUT R31, R29, 0xff, RZ, 0xc0, !PT ;  /* 0x000000ff1d1f7812 */ /* 0x000fe400078ec0ff */
[----:B------:R-:W-:Y:S02]  /*7e20*/  PRMT R29, R21, 0x7054, R30 ;  /* 0x00007054151d7816 */ /* 0x000fe4000000001e */
[----:B------:R-:W-:Y:S02]  /*7e30*/  SHF.R.U32.HI R21, RZ, 0x10, R9 ;  /* 0x00000010ff157819 */ /* 0x000fe40000011609 */
[----:B------:R-:W-:Y:S02]  /*7e40*/  LOP3.LUT R3, R3, 0xff, RZ, 0xc0, !PT ;  /* 0x000000ff03037812 */ /* 0x000fe400078ec0ff */
[----:B------:R-:W-:-:S02]  /*7e50*/  PRMT R31, R31, 0x7054, R32 ;  /* 0x000070541f1f7816 */ /* 0x000fc40000000020 */
[----:B------:R-:W-:Y:S02]  /*7e60*/  SHF.R.U32.HI R32, RZ, 0x10, R11 ;  /* 0x00000010ff207819 */ /* 0x000fe4000001160b */
[----:B------:R-:W-:Y:S02]  /*7e70*/  LOP3.LUT R21, R21, 0xff, RZ, 0xc0, !PT ;  /* 0x000000ff15157812 */ /* 0x000fe400078ec0ff */
[----:B------:R-:W-:Y:S02]  /*7e80*/  PRMT R3, R3, 0x7054, R20 ;  /* 0x0000705403037816 */ /* 0x000fe40000000014 */
[----:B------:R-:W-:Y:S02]  /*7e90*/  SHF.R.U32.HI R20, RZ, 0x10, R8 ;  /* 0x00000010ff147819 */ /* 0x000fe40000011608 */
[----:B------:R-:W-:Y:S02]  /*7ea0*/  SHF.R.U32.HI R30, RZ, 0x10, R10 ;  /* 0x00000010ff1e7819 */ /* 0x000fe4000001160a */
[----:B------:R-:W-:-:S02]  /*7eb0*/  LOP3.LUT R32, R32, 0xff, RZ, 0xc0, !PT ;  /* 0x000000ff20207812 */ /* 0x000fc400078ec0ff */
[----:B------:R-:W-:Y:S02]  /*7ec0*/  PRMT R39, R21, 0x7054, R36 ;  /* 0x0000705415277816 */ /* 0x000fe40000000024 */
[----:B------:R-:W-:Y:S02]  /*7ed0*/  LOP3.LUT R20, R20, 0xff, RZ, 0xc0, !PT ;  /* 0x000000ff14147812 */ /* 0x000fe400078ec0ff */
[----:B------:R-:W-:Y:S02]  /*7ee0*/  LOP3.LUT R30, R30, 0xff, RZ, 0xc0, !PT ;  /* 0x000000ff1e1e7812 */ /* 0x000fe400078ec0ff */
[----:B------:R-:W-:Y:S02]  /*7ef0*/  PRMT R43, R32, 0x7054, R43 ;  /* 0x00007054202b7816 */ /* 0x000fe4000000002b */
[----:B------:R-:W-:Y:S02]  /*7f00*/  LOP3.LUT R39, R39, 0xff000000, R9, 0xf8, !PT ;  /* 0xff00000027277812 */ /* 0x000fe400078ef809 */
[----:B------:R-:W-:-:S02]  /*7f10*/  PRMT R35, R20, 0x7054, R35 ;  /* 0x0000705414237816 */ /* 0x000fc40000000023 */
[----:B------:R-:W-:Y:S02]  /*7f20*/  LOP3.LUT R21, R3, 0xff000000, R24, 0xf8, !PT ;  /* 0xff00000003157812 */ /* 0x000fe400078ef818 */
[----:B------:R-:W-:Y:S02]  /*7f30*/  PRMT R41, R30, 0x7054, R37 ;  /* 0x000070541e297816 */ /* 0x000fe40000000025 */
[----:B------:R-:W-:Y:S02]  /*7f40*/  LOP3.LUT R24, R29, 0xff000000, R25, 0xf8, !PT ;  /* 0xff0000001d187812 */ /* 0x000fe400078ef819 */
[----:B------:R-:W-:Y:S02]  /*7f50*/  LOP3.LUT R43, R43, 0xff000000, R11, 0xf8, !PT ;  /* 0xff0000002b2b7812 */ /* 0x000fe400078ef80b */
[----:B------:R-:W-:Y:S02]  /*7f60*/  F2FP.F16.E4M3.UNPACK_B R40, R39 ;  /* 0x00000027ff28723e */ /* 0x000fe400020006ff */
[----:B0-----:R-:W-:-:S02]  /*7f70*/  F2FP.F16.E4M3.UNPACK_B R11, R13 ;  /* 0x0000000dff0b723e */ /* 0x001fc400020006ff */
[----:B------:R-:W-:Y:S01]  /*7f80*/  LOP3.LUT R3, R31, 0xff000000, R26, 0xf8, !PT ;  /* 0xff0000001f037812 */ /* 0x000fe200078ef81a */
[--C-:B------:R-:W-:Y:S01]  /*7f90*/  HADD2.F32 R42, -RZ, R40.reuse.H0_H0 ;  /* 0x20000028ff2a7230 */ /* 0x100fe20000004100 */
[----:B------:R-:W-:Y:S01]  /*7fa0*/  LOP3.LUT R29, R35, 0xff000000, R8, 0xf8, !PT ;  /* 0xff000000231d7812 */ /* 0x000fe200078ef808 */
[----:B------:R-:W-:Y:S01]  /*7fb0*/  HADD2.F32 R40, -RZ, R40.H1_H1 ;  /* 0x30000028ff287230 */ /* 0x000fe20000004100 */
[----:B------:R-:W-:Y:S02]  /*7fc0*/  LOP3.LUT R8, R41, 0xff000000, R10, 0xf8, !PT ;  /* 0xff00000029087812 */ /* 0x000fe400078ef80a */
[----:B------:R-:W-:Y:S02]  /*7fd0*/  F2FP.F16.E4M3.UNPACK_B R31, R24 ;  /* 0x00000018ff1f723e */ /* 0x000fe400020006ff */
[-C--:B------:R-:W-:Y:S02]  /*7fe0*/  F2FP.F16.E4M3.UNPACK_B R10, R5.reuse ;  /* 0x00000005ff0a723e */ /* 0x080fe400020006ff */
[----:B------:R-:W-:Y:S01]  /*7ff0*/  F2FP.F16.E4M3.UNPACK_B R20, R5.H1 ;  /* 0x00000005ff14723e */ /* 0x000fe200030006ff */
[----:B------:R-:W-:Y:S01]  /*8000*/  HADD2.F32 R5, -RZ, R11.H0_H0 ;  /* 0x2000000bff057230 */ /* 0x000fe20000004100 */
[----:B------:R-:W-:Y:S01]  /*8010*/  LOP3.LUT R37, R33, 0xff000000, R27, 0xf8, !PT ;  /* 0xff00000021257812 */ /* 0x000fe200078ef81b */
[----:B------:R-:W-:Y:S01]  /*8020*/  HADD2.F32 R38, -RZ, R31.H0_H0 ;  /* 0x2000001fff267230 */ /* 0x000fe20000004100 */
[-C--:B------:R-:W-:Y:S01]  /*8030*/  F2FP.F16.E4M3.UNPACK_B R27, R12.reuse ;  /* 0x0000000cff1b723e */ /* 0x080fe200020006ff */
[--C-:B------:R-:W-:Y:S01]  /*8040*/  HADD2.F32 R9, -RZ, R10.reuse.H0_H0 ;  /* 0x2000000aff097230 */ /* 0x100fe20000004100 */
[----:B------:R-:W-:Y:S01]  /*8050*/  F2FP.F16.E4M3.UNPACK_B R35, R12.H1 ;  /* 0x0000000cff23723e */ /* 0x000fe200030006ff */
[C---:B------:R-:W-:Y:S01]  /*8060*/  FMUL.FTZ R12, R5.reuse, R42 ;  /* 0x0000002a050c7220 */ /* 0x040fe20000410000 */
[----:B------:R-:W-:Y:S01]  /*8070*/  F2FP.F16.E4M3.UNPACK_B R26, R13.H1 ;  /* 0x0000000dff1a723e */ /* 0x000fe200030006ff */
[-C--:B------:R-:W-:Y:S01]  /*8080*/  FMUL.FTZ R13, R5, R38.reuse ;  /* 0x00000026050d7220 */ /* 0x080fe20000410000 */
[----:B------:R-:W-:Y:S01]  /*8090*/  F2FP.F16.E4M3.UNPACK_B R39, R39.H1 ;  /* 0x00000027ff27723e */ /* 0x000fe200030006ff */
[----:B------:R-:W-:Y:S01]  /*80a0*/  FFMA.FTZ R5, R9, R38, -R12 ;  /* 0x0000002609057223 */ /* 0x000fe2000001080c */
[----:B------:R-:W-:Y:S01]  /*80b0*/  F2FP.F16.E4M3.UNPACK_B R24, R24.H1 ;  /* 0x00000018ff18723e */ /* 0x000fe200030006ff */
[----:B------:R-:W-:Y:S01]  /*80c0*/  HADD2.F32 R11, -RZ, R11.H1_H1 ;  /* 0x3000000bff0b7230 */ /* 0x000fe20000004100 */
[-C--:B------:R-:W-:Y:S01]  /*80d0*/  F2FP.F16.E4M3.UNPACK_B R34, R15.reuse ;  /* 0x0000000fff22723e */ /* 0x080fe200020006ff */
[----:B------:R-:W-:Y:S01]  /*80e0*/  HADD2.F32 R31, -RZ, R31.H1_H1 ;  /* 0x3000001fff1f7230 */ /* 0x000fe20000004100 */
[----:B------:R-:W-:Y:S01]  /*80f0*/  F2FP.F16.E4M3.UNPACK_B R36, R15.H1 ;  /* 0x0000000fff24723e */ /* 0x000fe200030006ff */
[----:B------:R-:W-:-:S02]  /*8100*/  HADD2.F32 R12, -RZ, R10.H1_H1 ;  /* 0x3000000aff0c7230 */ /* 0x000fc40000004100 */
[----:B------:R-:W-:Y:S01]  /*8110*/  FFMA.FTZ R9, R9, R42, R13 ;  /* 0x0000002a09097223 */ /* 0x000fe2000001000d */
[--C-:B------:R-:W-:Y:S02]  /*8120*/  HADD2.F32 R38, -RZ, R39.reuse.H0_H0 ;  /* 0x20000027ff267230 */ /* 0x100fe40000004100 */
[C---:B------:R-:W-:Y:S01]  /*8130*/  FMUL.FTZ R41, R11.reuse, R40 ;  /* 0x000000280b297220 */ /* 0x040fe20000410000 */
[----:B------:R-:W-:Y:S02]  /*8140*/  HADD2.F32 R10, -RZ, R26.H0_H0 ;  /* 0x2000001aff0a7230 */ /* 0x000fe40000004100 */
[----:B------:R-:W-:Y:S01]  /*8150*/  FMUL.FTZ R11, R11, R31 ;  /* 0x0000001f0b0b7220 */ /* 0x000fe20000410000 */
[----:B------:R-:W-:Y:S01]  /*8160*/  HADD2.F32 R15, -RZ, R24.H0_H0 ;  /* 0x20000018ff0f7230 */ /* 0x000fe20000004100 */
[-C--:B------:R-:W-:Y:S01]  /*8170*/  F2FP.F16.E4M3.UNPACK_B R30, R7.reuse ;  /* 0x00000007ff1e723e */ /* 0x080fe200020006ff */
[----:B------:R-:W-:Y:S02]  /*8180*/  HADD2.F32 R13, -RZ, R20.H0_H0 ;  /* 0x20000014ff0d7230 */ /* 0x000fe40000004100 */
[C---:B------:R-:W-:Y:S01]  /*8190*/  FMUL.FTZ R42, R10.reuse, R38 ;  /* 0x000000260a2a7220 */ /* 0x040fe20000410000 */
[----:B------:R-:W-:Y:S01]  /*81a0*/  F2FP.F16.E4M3.UNPACK_B R33, R7.H1 ;  /* 0x00000007ff21723e */ /* 0x000fe200030006ff */
[----:B------:R-:W-:Y:S01]  /*81b0*/  FMUL.FTZ R45, R10, R15 ;  /* 0x0000000f0a2d7220 */ /* 0x000fe20000410000 */
[C---:B------:R-:W-:Y:S01]  /*81c0*/  FFMA.FTZ R10, R12.reuse, R31, -R41 ;  /* 0x0000001f0c0a7223 */ /* 0x040fe20000010829 */
[----:B------:R-:W-:Y:S01]  /*81d0*/  FFMA.FTZ R12, R12, R40, R11 ;  /* 0x000000280c0c7223 */ /* 0x000fe2000001000b */
[C---:B------:R-:W-:Y:S01]  /*81e0*/  FFMA.FTZ R11, R13.reuse, R15, -R42 ;  /* 0x0000000f0d0b7223 */ /* 0x040fe2000001082a */
[----:B------:R-:W-:Y:S01]  /*81f0*/  FFMA.FTZ R13, R13, R38, R45 ;  /* 0x000000260d0d7223 */ /* 0x000fe2000001002d */
[----:B------:R-:W-:Y:S01]  /*8200*/  F2FP.F16.E4M3.UNPACK_B R41, R43 ;  /* 0x0000002bff29723e */ /* 0x000fe200020006ff */
[----:B------:R-:W-:Y:S01]  /*8210*/  HADD2.F32 R31, -RZ, R24.H1_H1 ;  /* 0x30000018ff1f7230 */ /* 0x000fe20000004100 */
[----:B------:R-:W-:Y:S01]  /*8220*/  F2FP.F16.E4M3.UNPACK_B R38, R37 ;  /* 0x00000025ff26723e */ /* 0x000fe200020006ff */
[----:B------:R-:W-:Y:S01]  /*8230*/  HADD2.F32 R40, -RZ, R39.H1_H1 ;  /* 0x30000027ff287230 */ /* 0x000fe20000004100 */
[----:B------:R-:W-:Y:S01]  /*8240*/  F2FP.F16.E4M3.UNPACK_B R43, R43.H1 ;  /* 0x0000002bff2b723e */ /* 0x000fe200030006ff */
[----:B------:R-:W-:Y:S01]  /*8250*/  HADD2.F32 R15, -RZ, R26.H1_H1 ;  /* 0x3000001aff0f7230 */ /* 0x000fe20000004100 */
[-C--:B------:R-:W-:Y:S01]  /*8260*/  F2FP.F16.E4M3.UNPACK_B R32, R4.reuse.H1 ;  /* 0x00000004ff20723e */ /* 0x080fe200030006ff */
[----:B------:R-:W-:Y:S01]  /*8270*/  HADD2.F32 R24, -RZ, R20.H1_H1 ;  /* 0x30000014ff187230 */ /* 0x000fe20000004100 */
[----:B------:R-:W-:Y:S01]  /*8280*/  F2FP.F16.E4M3.UNPACK_B R25, R4 ;  /* 0x00000004ff19723e */ /* 0x000fe200020006ff */
[----:B------:R-:W-:-:S02]  /*8290*/  HADD2.F32 R45, -RZ, R41.H0_H0 ;  /* 0x20000029ff2d7230 */ /* 0x000fc40000004100 */
[C---:B------:R-:W-:Y:S01]  /*82a0*/  FMUL.FTZ R47, R15.reuse, R40 ;  /* 0x000000280f2f7220 */ /* 0x040fe20000410000 */
[----:B------:R-:W-:Y:S02]  /*82b0*/  HADD2.F32 R20, -RZ, R34.H0_H0 ;  /* 0x20000022ff147230 */ /* 0x000fe40000004100 */
[----:B------:R-:W-:Y:S01]  /*82c0*/  FMUL.FTZ R15, R15, R31 ;  /* 0x0000001f0f0f7220 */ /* 0x000fe20000410000 */
[----:B------:R-:W-:Y:S01]  /*82d0*/  HADD2.F32 R39, -RZ, R38.H0_H0 ;  /* 0x20000026ff277230 */ /* 0x000fe20000004100 */
[----:B------:R-:W-:Y:S01]  /*82e0*/  F2FP.F16.E4M3.UNPACK_B R4, R6 ;  /* 0x00000006ff04723e */ /* 0x000fe200020006ff */
[----:B------:R-:W-:Y:S02]  /*82f0*/  HADD2.F32 R26, -RZ, R30.H0_H0 ;  /* 0x2000001eff1a7230 */ /* 0x000fe40000004100 */
[C---:B------:R-:W-:Y:S01]  /*8300*/  FMUL.FTZ R49, R20.reuse, R45 ;  /* 0x0000002d14317220 */ /* 0x040fe20000410000 */
[----:B------:R-:W-:Y:S02]  /*8310*/  HADD2.F32 R41, -RZ, R41.H1_H1 ;  /* 0x30000029ff297230 */ /* 0x000fe40000004100 */
[----:B------:R-:W-:Y:S01]  /*8320*/  FMUL.FTZ R42, R20, R39 ;  /* 0x00000027142a7220 */ /* 0x000fe20000410000 */
[C---:B------:R-:W-:Y:S01]  /*8330*/  FFMA.FTZ R20, R24.reuse, R31, -R47 ;  /* 0x0000001f18147223 */ /* 0x040fe2000001082f */
[----:B------:R-:W-:Y:S01]  /*8340*/  FFMA.FTZ R24, R24, R40, R15 ;  /* 0x0000002818187223 */ /* 0x000fe2000001000f */
[C---:B------:R-:W-:Y:S01]  /*8350*/  FFMA.FTZ R15, R26.reuse, R39, -R49 ;  /* 0x000000271a0f7223 */ /* 0x040fe20000010831 */
[----:B------:R-:W-:Y:S01]  /*8360*/  HADD2.F32 R39, -RZ, R38.H1_H1 ;  /* 0x30000026ff277230 */ /* 0x000fe20000004100 */
[----:B------:R-:W-:Y:S01]  /*8370*/  F2FP.F16.E4M3.UNPACK_B R38, R37.H1 ;  /* 0x00000025ff26723e */ /* 0x000fe200030006ff */
[----:B------:R-:W-:Y:S01]  /*8380*/  FFMA.FTZ R26, R26, R45, R42 ;  /* 0x0000002d1a1a7223 */ /* 0x000fe2000001002a */
[----:B------:R-:W-:Y:S01]  /*8390*/  HADD2.F32 R31, -RZ, R30.H1_H1 ;  /* 0x3000001eff1f7230 */ /* 0x000fe20000004100 */
[----:B------:R-:W-:Y:S01]  /*83a0*/  F2FP.F16.E4M3.UNPACK_B R7, R6.H1 ;  /* 0x00000006ff07723e */ /* 0x000fe200030006ff */
[----:B------:R-:W-:Y:S01]  /*83b0*/  HADD2.F32 R30, -RZ, R34.H1_H1 ;  /* 0x30000022ff1e7230 */ /* 0x000fe20000004100 */
[-C--:B------:R-:W-:Y:S01]  /*83c0*/  F2FP.F16.E4M3.UNPACK_B R6, R14.reuse ;  /* 0x0000000eff06723e */ /* 0x080fe200020006ff */
[----:B------:R-:W-:Y:S01]  /*83d0*/  HADD2.F32 R42, -RZ, R43.H0_H0 ;  /* 0x2000002bff2a7230 */ /* 0x000fe20000004100 */
[----:B------:R-:W-:Y:S01]  /*83e0*/  F2FP.F16.E4M3.UNPACK_B R14, R14.H1 ;  /* 0x0000000eff0e723e */ /* 0x000fe200030006ff */
[----:B------:R-:W-:-:S02]  /*83f0*/  HADD2.F32 R37, -RZ, R36.H0_H0 ;  /* 0x20000024ff257230 */ /* 0x000fc40000004100 */
[C---:B------:R-:W-:Y:S01]  /*8400*/  FMUL.FTZ R44, R30.reuse, R41 ;  /* 0x000000291e2c7220 */ /* 0x040fe20000410000 */
[--C-:B------:R-:W-:Y:S02]  /*8410*/  HADD2.F32 R40, -RZ, R38.reuse.H0_H0 ;  /* 0x20000026ff287230 */ /* 0x100fe40000004100 */
[-C--:B------:R-:W-:Y:S01]  /*8420*/  FMUL.FTZ R46, R30, R39.reuse ;  /* 0x000000271e2e7220 */ /* 0x080fe20000410000 */
[----:B------:R-:W-:Y:S02]  /*8430*/  HADD2.F32 R34, -RZ, R33.H0_H0 ;  /* 0x20000021ff227230 */ /* 0x000fe40000004100 */
[----:B------:R-:W-:Y:S01]  /*8440*/  FMUL.FTZ R45, R37, R42 ;  /* 0x0000002a252d7220 */ /* 0x000fe20000410000 */
[----:B------:R-:W-:Y:S01]  /*8450*/  FFMA.FTZ R30, R31, R39, -R44 ;  /* 0x000000271f1e7223 */ /* 0x000fe2000001082c */
[-C--:B------:R-:W-:Y:S01]  /*8460*/  FMUL.FTZ R37, R37, R40.reuse ;  /* 0x0000002825257220 */ /* 0x080fe20000410000 */
[----:B------:R-:W-:Y:S01]  /*8470*/  FFMA.FTZ R31, R31, R41, R46 ;  /* 0x000000291f1f7223 */ /* 0x000fe2000001002e */
[C---:B------:R-:W-:Y:S01]  /*8480*/  FFMA.FTZ R45, R34.reuse, R40, -R45 ;  /* 0x00000028222d7223 */ /* 0x040fe2000001082d */
[----:B------:R-:W-:Y:S01]  /*8490*/  HADD2.F32 R40, -RZ, R38.H1_H1 ;  /* 0x30000026ff287230 */ /* 0x000fe20000004100 */
[----:B------:R-:W-:Y:S01]  /*84a0*/  F2FP.F16.E4M3.UNPACK_B R41, R29.H1 ;  /* 0x0000001dff29723e */ /* 0x000fe200030006ff */
[----:B------:R-:W-:Y:S01]  /*84b0*/  FFMA.FTZ R47, R34, R42, R37 ;  /* 0x0000002a222f7223 */ /* 0x000fe20000010025 */
[----:B------:R-:W-:Y:S01]  /*84c0*/  F2FP.F16.E4M3.UNPACK_B R38, R21.H1 ;  /* 0x00000015ff26723e */ /* 0x000fe200030006ff */
[----:B------:R-:W-:Y:S01]  /*84d0*/  HADD2.F32 R43, -RZ, R43.H1_H1 ;  /* 0x3000002bff2b7230 */ /* 0x000fe20000004100 */
[----:B------:R-:W-:Y:S01]  /*84e0*/  F2FP.SATFINITE.E4M3.F32.PACK_AB_MERGE_C R11, R20, R11, RZ ;  /* 0x0000000b140b723e */ /* 0x000fe200048070ff */
[----:B------:R-:W-:Y:S01]  /*84f0*/  HADD2.F32 R37, -RZ, R36.H1_H1 ;  /* 0x30000024ff257230 */ /* 0x000fe20000004100 */
[----:B------:R-:W-:Y:S01]  /*8500*/  F2FP.SATFINITE.E4M3.F32.PACK_AB_MERGE_C R13, R24, R13, RZ ;  /* 0x0000000d180d723e */ /* 0x000fe200048070ff */
[----:B------:R-:W-:Y:S01]  /*8510*/  HADD2.F32 R42, -RZ, R41.H0_H0 ;  /* 0x20000029ff2a7230 */ /* 0x000fe20000004100 */
[----:B------:R-:W-:Y:S01]  /*8520*/  F2FP.SATFINITE.E4M3.F32.PACK_AB_MERGE_C R5, R10, R5, R11 ;  /* 0x000000050a05723e */ /* 0x000fe2000480700b */
        /* <DEDUP_REMOVED lines=11> */
[----:B------:R-:W-:Y:S01]  /*85e0*/  HADD2.F32 R35, -RZ, R35.H1_H1 ;  /* 0x30000023ff237230 */ /* 0x000fe20000004100 */
[----:B------:R-:W-:Y:S01]  /*85f0*/  F2FP.F16.E4M3.UNPACK_B R34, R29 ;  /* 0x0000001dff22723e */ /* 0x000fe200020006ff */
[----:B------:R-:W-:Y:S02]  /*8600*/  HADD2.F32 R38, -RZ, R38.H1_H1 ;  /* 0x30000026ff267230 */ /* 0x000fe40000004100 */
[C---:B------:R-:W-:Y:S01]  /*8610*/  FFMA.FTZ R44, R33.reuse, R39, -R44 ;  /* 0x00000027212c7223 */ /* 0x040fe2000001082c */
[----:B------:R-:W-:Y:S01]  /*8620*/  FFMA.FTZ R37, R33, R42, R37 ;  /* 0x0000002a21257223 */ /* 0x000fe20000010025 */
[----:B------:R-:W-:Y:S01]  /*8630*/  HADD2.F32 R32, -RZ, R32.H1_H1 ;  /* 0x30000020ff207230 */ /* 0x000fe20000004100 */
[----:B------:R-:W-:Y:S01]  /*8640*/  F2FP.F16.E4M3.UNPACK_B R33, R21 ;  /* 0x00000015ff21723e */ /* 0x000fe200020006ff */
[C---:B------:R-:W-:Y:S01]  /*8650*/  FMUL.FTZ R21, R35.reuse, R41 ;  /* 0x0000002923157220 */ /* 0x040fe20000410000 */
[----:B------:R-:W-:Y:S01]  /*8660*/  FMUL.FTZ R40, R35, R38 ;  /* 0x0000002623287220 */ /* 0x000fe20000410000 */
[----:B------:R-:W-:Y:S01]  /*8670*/  HADD2.F32 R36, -RZ, R34.H0_H0 ;  /* 0x20000022ff247230 */ /* 0x000fe20000004100 */
[----:B------:R-:W-:Y:S01]  /*8680*/  F2FP.SATFINITE.E4M3.F32.PACK_AB_MERGE_C R47, R50, R47, RZ ;  /* 0x0000002f322f723e */ /* 0x000fe200048070ff */
[----:B------:R-:W-:-:S02]  /*8690*/  HADD2.F32 R29, -RZ, R27.H0_H0 ;  /* 0x2000001bff1d7230 */ /* 0x000fc40000004100 */
[C---:B------:R-:W-:Y:S01]  /*86a0*/  FFMA.FTZ R39, R32.reuse, R38, -R21 ;  /* 0x0000002620277223 */ /* 0x040fe20000010815 */
[----:B------:R-:W-:Y:S01]  /*86b0*/  FFMA.FTZ R46, R32, R41, R40 ;  /* 0x00000029202e7223 */ /* 0x000fe20000010028 */
[----:B------:R-:W-:Y:S01]  /*86c0*/  HADD2.F32 R32, -RZ, R33.H0_H0 ;  /* 0x20000021ff207230 */ /* 0x000fe20000004100 */
[----:B------:R-:W-:Y:S01]  /*86d0*/  F2FP.SATFINITE.E4M3.F32.PACK_AB_MERGE_C R9, R12, R9, R13 ;  /* 0x000000090c09723e */ /* 0x000fe2000480700d */
[----:B------:R-:W-:Y:S02]  /*86e0*/  HADD2.F32 R21, -RZ, R25.H0_H0 ;  /* 0x20000019ff157230 */ /* 0x000fe40000004100 */
[C---:B------:R-:W-:Y:S01]  /*86f0*/  FMUL.FTZ R38, R29.reuse, R36 ;  /* 0x000000241d267220 */ /* 0x040fe20000410000 */
[----:B------:R-:W-:Y:S02]  /*8700*/  HADD2.F32 R34, -RZ, R34.H1_H1 ;  /* 0x30000022ff227230 */ /* 0x000fe40000004100 */
[----:B------:R-:W-:Y:S01]  /*8710*/  FMUL.FTZ R40, R29, R32 ;  /* 0x000000201d287220 */ /* 0x000fe20000410000 */
[----:B------:R-:W-:-:S02]  /*8720*/  HADD2.F32 R27, -RZ, R27.H1_H1 ;  /* 0x3000001bff1b7230 */ /* 0x000fc40000004100 */
[C---:B------:R-:W-:Y:S01]  /*8730*/  FFMA.FTZ R38, R21.reuse, R32, -R38 ;  /* 0x0000002015267223 */ /* 0x040fe20000010826 */
[----:B------:R-:W-:Y:S01]  /*8740*/  HADD2.F32 R32, -RZ, R33.H1_H1 ;  /* 0x30000021ff207230 */ /* 0x000fe20000004100 */
[----:B------:R-:W-:Y:S01]  /*8750*/  F2FP.F16.E4M3.UNPACK_B R29, R8.H1 ;  /* 0x00000008ff1d723e */ /* 0x000fe200030006ff */
[----:B------:R-:W-:Y:S02]  /*8760*/  HADD2.F32 R25, -RZ, R25.H1_H1 ;  /* 0x30000019ff197230 */ /* 0x000fe40000004100 */
[----:B------:R-:W-:Y:S01]  /*8770*/  FFMA.FTZ R40, R21, R36, R40 ;  /* 0x0000002415287223 */ /* 0x000fe20000010028 */
[C---:B------:R-:W-:Y:S01]  /*8780*/  FMUL.FTZ R42, R27.reuse, R34 ;  /* 0x000000221b2a7220 */ /* 0x040fe20000410000 */
[----:B------:R-:W-:Y:S01]  /*8790*/  F2FP.F16.E4M3.UNPACK_B R21, R3.H1 ;  /* 0x00000003ff15723e */ /* 0x000fe200030006ff */
[-C--:B------:R-:W-:Y:S01]  /*87a0*/  FMUL.FTZ R35, R27, R32.reuse ;  /* 0x000000201b237220 */ /* 0x080fe20000410000 */
[----:B------:R-:W-:Y:S02]  /*87b0*/  HADD2.F32 R36, -RZ, R29.H0_H0 ;  /* 0x2000001dff247230 */ /* 0x000fe40000004100 */
[----:B------:R-:W-:Y:S01]  /*87c0*/  FFMA.FTZ R33, R25, R32, -R42 ;  /* 0x0000002019217223 */ /* 0x000fe2000001082a */
[----:B------:R-:W-:-:S02]  /*87d0*/  HADD2.F32 R27, -RZ, R14.H0_H0 ;  /* 0x2000000eff1b7230 */ /* 0x000fc40000004100 */
[----:B------:R-:W-:Y:S01]  /*87e0*/  FFMA.FTZ R35, R25, R34, R35 ;  /* 0x0000002219237223 */ /* 0x000fe20000010023 */
[--C-:B------:R-:W-:Y:S01]  /*87f0*/  HADD2.F32 R32, -RZ, R21.reuse.H0_H0 ;  /* 0x20000015ff207230 */ /* 0x100fe20000004100 */
[----:B------:R-:W-:Y:S01]  /*8800*/  F2FP.F16.E4M3.UNPACK_B R3, R3 ;  /* 0x00000003ff03723e */ /* 0x000fe200020006ff */
[----:B------:R-:W-:Y:S02]  /*8810*/  HADD2.F32 R25, -RZ, R21.H1_H1 ;  /* 0x30000015ff197230 */ /* 0x000fe40000004100 */
[C---:B------:R-:W-:Y:S01]  /*8820*/  FMUL.FTZ R34, R27.reuse, R36 ;  /* 0x000000241b227220 */ /* 0x040fe20000410000 */
[----:B------:R-:W-:Y:S02]  /*8830*/  HADD2.F32 R21, -RZ, R7.H0_H0 ;  /* 0x20000007ff157230 */ /* 0x000fe40000004100 */
[----:B------:R-:W-:Y:S01]  /*8840*/  FMUL.FTZ R42, R27, R32 ;  /* 0x000000201b2a7220 */ /* 0x000fe20000410000 */
[----:B------:R-:W-:Y:S01]  /*8850*/  HADD2.F32 R29, -RZ, R29.H1_H1 ;  /* 0x3000001dff1d7230 */ /* 0x000fe20000004100 */
[----:B------:R-:W-:Y:S01]  /*8860*/  F2FP.SATFINITE.E4M3.F32.PACK_AB_MERGE_C R11, R31, R26, R47 ;  /* 0x0000001a1f0b723e */ /* 0x000fe2000480702f */
[----:B------:R-:W-:-:S02]  /*8870*/  HADD2.F32 R14, -RZ, R14.H1_H1 ;  /* 0x3000000eff0e7230 */ /* 0x000fc40000004100 */
[C---:B------:R-:W-:Y:S01]  /*8880*/  FFMA.FTZ R41, R21.reuse, R32, -R34 ;  /* 0x0000002015297223 */ /* 0x040fe20000010822 */
[----:B------:R-:W-:Y:S02]  /*8890*/  HADD2.F32 R7, -RZ, R7.H1_H1 ;  /* 0x30000007ff077230 */ /* 0x000fe40000004100 */
[----:B------:R-:W-:Y:S01]  /*88a0*/  FFMA.FTZ R42, R21, R36, R42 ;  /* 0x00000024152a7223 */ /* 0x000fe2000001002a */
[--C-:B------:R-:W-:Y:S02]  /*88b0*/  HADD2.F32 R21, -RZ, R3.reuse.H1_H1 ;  /* 0x30000003ff157230 */ /* 0x100fe40000004100 */
[C---:B------:R-:W-:Y:S01]  /*88c0*/  FMUL.FTZ R32, R14.reuse, R29 ;  /* 0x0000001d0e207220 */ /* 0x040fe20000410000 */
[-C--:B------:R-:W-:Y:S01]  /*88d0*/  FMUL.FTZ R34, R14, R25.reuse ;  /* 0x000000190e227220 */ /* 0x080fe20000410000 */
[----:B------:R-:W-:Y:S01]  /*88e0*/  F2FP.F16.E4M3.UNPACK_B R14, R8 ;  /* 0x00000008ff0e723e */ /* 0x000fe200020006ff */
[----:B------:R-:W-:Y:S02]  /*88f0*/  HADD2.F32 R8, -RZ, R3.H0_H0 ;  /* 0x20000003ff087230 */ /* 0x000fe40000004100 */
[C---:B------:R-:W-:Y:S01]  /*8900*/  FFMA.FTZ R36, R7.reuse, R25, -R32 ;  /* 0x0000001907247223 */ /* 0x040fe20000010820 */
[----:B------:R-:W-:Y:S01]  /*8910*/  FFMA.FTZ R29, R7, R29, R34 ;  /* 0x0000001d071d7223 */ /* 0x000fe20000010022 */
[----:B------:R-:W-:-:S02]  /*8920*/  HADD2.F32 R7, -RZ, R6.H0_H0 ;  /* 0x20000006ff077230 */ /* 0x000fc40000004100 */
[--C-:B------:R-:W-:Y:S01]  /*8930*/  HADD2.F32 R32, -RZ, R14.reuse.H0_H0 ;  /* 0x2000000eff207230 */ /* 0x100fe20000004100 */
[----:B------:R-:W-:Y:S01]  /*8940*/  F2FP.SATFINITE.E4M3.F32.PACK_AB_MERGE_C R36, R36, R41, RZ ;  /* 0x000000292424723e */ /* 0x000fe200048070ff */
[----:B------:R-:W-:Y:S01]  /*8950*/  HADD2.F32 R25, -RZ, R14.H1_H1 ;  /* 0x3000000eff197230 */ /* 0x000fe20000004100 */
[----:B------:R-:W-:Y:S01]  /*8960*/  F2FP.SATFINITE.E4M3.F32.PACK_AB_MERGE_C R29, R29, R42, RZ ;  /* 0x0000002a1d1d723e */ /* 0x000fe200048070ff */
[----:B------:R-:W-:Y:S02]  /*8970*/  HADD2.F32 R6, -RZ, R6.H1_H1 ;  /* 0x30000006ff067230 */ /* 0x000fe40000004100 */
[C---:B------:R-:W-:Y:S01]  /*8980*/  FMUL.FTZ R14, R7.reuse, R32 ;  /* 0x00000020070e7220 */ /* 0x040fe20000410000 */
[--C-:B------:R-:W-:Y:S02]  /*8990*/  HADD2.F32 R3, -RZ, R4.reuse.H0_H0 ;  /* 0x20000004ff037230 */ /* 0x100fe40000004100 */
[----:B------:R-:W-:Y:S01]  /*89a0*/  FMUL.FTZ R7, R7, R8 ;  /* 0x0000000807077220 */ /* 0x000fe20000410000 */
[----:B------:R-:W-:-:S02]  /*89b0*/  HADD2.F32 R4, -RZ, R4.H1_H1 ;  /* 0x30000004ff047230 */ /* 0x000fc40000004100 */
        /* <DEDUP_REMOVED lines=9> */
[----:B------:R-:W-:Y:S02]  /*8a50*/  F2FP.SATFINITE.E4M3.F32.PACK_AB_MERGE_C R7, R30, R15, R7 ;  /* 0x0000000f1e07723e */ /* 0x000fe40004807007 */
[----:B------:R-:W-:Y:S02]  /*8a60*/  F2FP.SATFINITE.E4M3.F32.PACK_AB_MERGE_C R4, R33, R38, R4 ;  /* 0x000000262104723e */ /* 0x000fe40004807004 */
[----:B------:R-:W-:Y:S02]  /*8a70*/  F2FP.SATFINITE.E4M3.F32.PACK_AB_MERGE_C R6, R27, R6, R36 ;  /* 0x000000061b06723e */ /* 0x000fe40004807024 */
[----:B------:R-:W-:Y:S02]  /*8a80*/  F2FP.SATFINITE.E4M3.F32.PACK_AB_MERGE_C R8, R35, R40, R8 ;  /* 0x000000282308723e */ /* 0x000fe40004807008 */
[----:B------:R-:W-:Y:S01]  /*8a90*/  F2FP.SATFINITE.E4M3.F32.PACK_AB_MERGE_C R10, R34, R3, R29 ;  /* 0x00000003220a723e */ /* 0x000fe2000480701d */
[----:B------:R0:W-:Y:S04]  /*8aa0*/  STS.128 [R51+0xb000], R4 ;  /* 0x00b0000433007388 */ /* 0x0001e80000000c00 */
[----:B------:R0:W-:Y:S02]  /*8ab0*/  STS.128 [R0+0xb000], R8 ;  /* 0x00b0000800007388 */ /* 0x0001e40000000c00 */
.L_x_1464:
[----:B------:R-:W-:Y:S05]  /*8ac0*/  BSYNC B0 ;  /* 0x0000000000007941 */ /* 0x000fea0003800000 */
.L_x_1457:
        /* <DEDUP_REMOVED lines=8> */
.L_x_1454:
[----:B0-2---:R-:W2:Y:S02]  /*8b50*/  LDL R0, [R1+0x18] ;  /* 0x0000180001007983 */ /* 0x005ea40000100800 */
[----:B--2---:R-:W-:-:S13]  /*8b60*/  ISETP.NE.AND P0, PT, R0, 0x3, PT ;  /* 0x000000030000780c */ /* 0x004fda0003f05270 */
[----:B------:R-:W-:Y:S05]  /*8b70*/  @!P0 BRA `(.L_x_1472) ;  /* 0x0000000000048947 */ /* 0x000fea0003800000 */
[----:B------:R-:W-:Y:S01]  /*8b80*/  BPT.TRAP 0x1 ;  /* 0x000000040000795c */ /* 0x000fe20000300000 */
.L_x_1472:
[----:B-----5:R-:W-:Y:S01]  /*8b90*/  IMAD R12, R23, 0x8, R22 ;  /* 0x00000008170c7824 */ /* 0x020fe200078e0216 */
[----:B-1----:R-:W-:-:S04]  /*8ba0*/  SHF.L.U32 R3, R156, 0x1f, RZ ;  /* 0x0000001f9c037819 */ /* 0x002fc800000006ff */
[----:B------:R0:W1:Y:S01]  /*8bb0*/  SYNCS.PHASECHK.TRANS64.TRYWAIT P1, [R12+URZ+0x13230], R3 ;  /* 0x013230030c0075a7 */ /* 0x000062000802017f */
[----:B------:R-:W-:Y:S05]  /*8bc0*/  @!P0 BRA `(.L_x_1473) ;  /* 0x0000000000048947 */ /* 0x000fea0003800000 */
[----:B------:R-:W-:Y:S01]  /*8bd0*/  BPT.TRAP 0x1 ;  /* 0x000000040000795c */ /* 0x000fe20000300000 */
.L_x_1473:
[----:B------:R-:W-:-:S05]  /*8be0*/  VIADD R0, R22, 0xe000 ;  /* 0x0000e00016007836 */ /* 0x000fca0000000000 */
[----:B------:R-:W-:-:S04]  /*8bf0*/  SHF.R.U32.HI R0, RZ, 0x4, R0 ;  /* 0x00000004ff007819 */ /* 0x000fc80000011600 */
[----:B------:R-:W-:-:S04]  /*8c00*/  LOP3.LUT R0, R0, 0x3fff, RZ, 0xc0, !PT ;  /* 0x00003fff00007812 */ /* 0x000fc800078ec0ff */
[----:B---3--:R-:W-:-:S05]  /*8c10*/  LOP3.LUT R4, R0, 0x10000, RZ, 0xfc, !PT ;  /* 0x0001000000047812 */ /* 0x008fca00078efcff */
[----:B------:R2:W-:Y:S01]  /*8c20*/  STL [R1+0x4], R4 ;  /* 0x0000040401007387 */ /* 0x0005e20000100800 */
[----:B------:R-:W-:Y:S01]  /*8c30*/  IMAD R8, R23, 0x280, R4 ;  /* 0x0000028017087824 */ /* 0x000fe200078e0204 */
[----:B-1----:R-:W-:Y:S06]  /*8c40*/  @P1 BRA `(.L_x_1474) ;  /* 0x0000000000081947 */ /* 0x002fec0003800000 */
[----:B------:R-:W1:Y:S02]  /*8c50*/  SYNCS.PHASECHK.TRANS64.TRYWAIT P1, [R12+URZ+0x13230], R3 ;  /* 0x013230030c0075a7 */ /* 0x000e64000802017f */
[----:B-1----:R-:W-:Y:S05]  /*8c60*/  @!P1 BRA `(.L_x_1475) ;  /* 0x0000019800409947 */ /* 0x002fea0003800000 */
.L_x_1474:
[----:B--2---:R-:W-:Y:S01]  /*8c70*/  IMAD.MOV.U32 R4, RZ, RZ, R8 ;  /* 0x000000ffff047224 */ /* 0x004fe200078e0008 */
[----:B------:R-:W-:Y:S05]  /*8c80*/  WARPSYNC.ALL ;  /* 0x0000000000007948 */ /* 0x000fea0003800000 */
[----:B------:R-:W-:Y:S01]  /*8c90*/  IMAD.MOV.U32 R5, RZ, RZ, -0x7fffffe0 ;  /* 0x80000020ff057424 */ /* 0x000fe200078e00ff */
[----:B------:R-:W-:Y:S01]  /*8ca0*/  R2UR UR6, R4 ;  /* 0x00000000040672ca */ /* 0x000fe200000e0000 */
[----:B------:R-:W-:Y:S01]  /*8cb0*/  WARPGROUP.ARRIVE ;  /* 0x00000000000079c5 */ /* 0x000fe20000000000 */
[----:B------:R-:W-:Y:S01]  /*8cc0*/  LOP3.LUT R4, R28, 0x10000, RZ, 0xfc, !PT ;  /* 0x000100001c047812 */ /* 0x000fe200078efcff */
[----:B------:R-:W-:Y:S01]  /*8cd0*/  VIADD R6, R8, 0x80 ;  /* 0x0000008008067836 */ /* 0x000fe20000000000 */
[C---:B------:R-:W-:Y:S01]  /*8ce0*/  R2UR UR7, R5.reuse ;  /* 0x00000000050772ca */ /* 0x040fe200000e0000 */
[----:B------:R-:W-:Y:S01]  /*8cf0*/  IMAD.MOV.U32 R7, RZ, RZ, -0x7fffffe0 ;  /* 0x80000020ff077424 */ /* 0x000fe200078e00ff */
[----:B------:R-:W-:Y:S01]  /*8d00*/  R2UR UR4, R4 ;  /* 0x00000000040472ca */ /* 0x000fe200000e0000 */
[----:B------:R-:W-:Y:S01]  /*8d10*/  VIADD R10, R8, 0x100 ;  /* 0x00000100080a7836 */ /* 0x000fe20000000000 */
[----:B------:R-:W-:Y:S01]  /*8d20*/  R2UR UR5, R5 ;  /* 0x00000000050572ca */ /* 0x000fe200000e0000 */
[----:B------:R-:W-:Y:S01]  /*8d30*/  IMAD.MOV.U32 R11, RZ, RZ, -0x7fffffe0 ;  /* 0x80000020ff0b7424 */ /* 0x000fe200078e00ff */
[----:B------:R-:W-:Y:S01]  /*8d40*/  R2UR UR10, R6 ;  /* 0x00000000060a72ca */ /* 0x000fe200000e0000 */
[C---:B------:R-:W-:Y:S01]  /*8d50*/  VIADD R6, R8.reuse, 0x180 ;  /* 0x0000018008067836 */ /* 0x040fe20000000000 */
[----:B------:R-:W-:Y:S01]  /*8d60*/  R2UR UR11, R7 ;  /* 0x00000000070b72ca */ /* 0x000fe200000e0000 */
[----:B----4-:R-:W-:Y:S01]  /*8d70*/  VIADD R14, R8, 0x200 ;  /* 0x00000200080e7836 */ /* 0x010fe20000000000 */
[----:B------:R-:W-:Y:S01]  /*8d80*/  R2UR UR8, R4 ;  /* 0x00000000040872ca */ /* 0x000fe200000e0000 */
[----:B------:R-:W-:Y:S01]  /*8d90*/  IMAD.MOV.U32 R15, RZ, RZ, -0x7fffffe0 ;  /* 0x80000020ff0f7424 */ /* 0x000fe200078e00ff */
[----:B------:R-:W-:Y:S01]  /*8da0*/  R2UR UR9, R5 ;  /* 0x00000000050972ca */ /* 0x000fe200000e0000 */
[----:B------:R-:W-:Y:S01]  /*8db0*/  IMAD.MOV.U32 R9, RZ, RZ, -0x7fffffe0 ;  /* 0x80000020ff097424 */ /* 0x000fe200078e00ff */
[----:B------:R-:W-:Y:S01]  /*8dc0*/  R2UR UR14, R10 ;  /* 0x000000000a0e72ca */ /* 0x000fe200000e0000 */
[----:B------:R-:W-:Y:S01]  /*8dd0*/  VIADD R10, R8, 0x82 ;  /* 0x00000082080a7836 */ /* 0x000fe20000000000 */
[----:B------:R-:W-:Y:S01]  /*8de0*/  R2UR UR15, R11 ;  /* 0x000000000b0f72ca */ /* 0x000fe200000e0000 */
[----:B------:R-:W-:Y:S01]  /*8df0*/  QGMMA.64x32x32.F32.E4M3.E4M3 R88, gdesc[UR4], RZ, !UPT, gsb0 ;  /* 0x00600000045879f3 */ /* 0x000fe2000c0008ff */
[----:B------:R-:W-:Y:S01]  /*8e00*/  R2UR UR12, R4 ;  /* 0x00000000040c72ca */ /* 0x000fe200000e0000 */
[----:B------:R-:W-:Y:S01]  /*8e10*/  IMAD.MOV.U32 R11, RZ, RZ, -0x7fffffe0 ;  /* 0x80000020ff0b7424 */ /* 0x000fe200078e00ff */
[----:B------:R-:W-:-:S02]  /*8e20*/  R2UR UR13, R5 ;  /* 0x00000000050d72ca */ /* 0x000fc400000e0000 */
[----:B------:R-:W-:Y:S01]  /*8e30*/  R2UR UR18, R6 ;  /* 0x00000000061272ca */ /* 0x000fe200000e0000 */
[----:B------:R-:W-:Y:S01]  /*8e40*/  VIADD R6, R8, 0x2 ;  /* 0x0000000208067836 */ /* 0x000fe20000000000 */
[----:B------:R-:W-:Y:S01]  /*8e50*/  R2UR UR19, R7 ;  /* 0x00000000071372ca */ /* 0x000fe200000e0000 */
[----:B------:R-:W-:Y:S01]  /*8e60*/  IMAD.MOV.U32 R7, RZ, RZ, -0x7fffffe0 ;  /* 0x80000020ff077424 */ /* 0x000fe200078e00ff */
[----:B------:R-:W-:Y:S02]  /*8e70*/  R2UR UR16, R4 ;  /* 0x00000000041072ca */ /* 0x000fe400000e0000 */
[----:B------:R-:W-:Y:S02]  /*8e80*/  R2UR UR17, R5 ;  /* 0x00000000051172ca */ /* 0x000fe400000e0000 */
[----:B------:R-:W-:Y:S02]  /*8e90*/  R2UR UR22, R14 ;  /* 0x000000000e1672ca */ /* 0x000fe400000e0000 */
[----:B------:R-:W-:-:S02]  /*8ea0*/  R2UR UR23, R15 ;  /* 0x000000000f1772ca */ /* 0x000fc400000e0000 */
[----:B------:R-:W-:Y:S02]  /*8eb0*/  R2UR UR20, R4 ;  /* 0x00000000041472ca */ /* 0x000fe400000e0000 */
[----:B------:R-:W-:Y:S02]  /*8ec0*/  R2UR UR21, R5 ;  /* 0x00000000051572ca */ /* 0x000fe400000e0000 */
[----:B------:R-:W-:Y:S01]  /*8ed0*/  R2UR UR6, R6 ;  /* 0x00000000060672ca */ /* 0x000fe200000e0000 */
[----:B------:R-:W-:Y:S01]  /*8ee0*/  VIADD R6, R8, 0x102 ;  /* 0x0000010208067836 */ /* 0x000fe20000000000 */
[----:B------:R-:W-:Y:S01]  /*8ef0*/  R2UR UR7, R7 ;  /* 0x00000000070772ca */ /* 0x000fe200000e0000 */
[----:B------:R-:W-:Y:S01]  /*8f00*/  IMAD.MOV.U32 R7, RZ, RZ, -0x7fffffe0 ;  /* 0x80000020ff077424 */ /* 0x000fe200078e00ff */
        /* <DEDUP_REMOVED lines=53> */
.L_x_1476:
[----:B------:R-:W2:Y:S01]  /*9260*/  LDL R8, [R1+0x40] ;  /* 0x0000400001087983 */ /* 0x000ea20000100800 */
[----:B------:R-:W3:Y:S03]  /*9270*/  LDC R110, c[0x0][0x448] ;  /* 0x00011200ff6e7b82 */ /* 0x000ee60000000800 */
[----:B------:R-:W2:Y:S04]  /*9280*/  LDL R108, [R1+0x2c] ;  /* 0x00002c00016c7983 */ /* 0x000ea80000100800 */
[----:B------:R-:W4:Y:S01]  /*9290*/  LDL R13, [R1+0x1c] ;  /* 0x00001c00010d7983 */ /* 0x000f220000100800 */
[----:B------:R-:W5:Y:S03]  /*92a0*/  LDC.64 R10, c[0x0][0x9e0] ;  /* 0x00027800ff0a7b82 */ /* 0x000f660000000a00 */
[----:B------:R-:W5:Y:S04]  /*92b0*/  LDL R9, [R1+0x3c] ;  /* 0x00003c0001097983 */ /* 0x000f680000100800 */
[----:B------:R-:W5:Y:S04]  /*92c0*/  LDL R114, [R1+0x14] ;  /* 0x0000140001727983 */ /* 0x000f680000100800 */
[----:B------:R-:W5:Y:S01]  /*92d0*/  LDL R112, [R1+0x10] ;  /* 0x0000100001707983 */ /* 0x000f620000100800 */
[----:B------:R-:W-:Y:S01]  /*92e0*/  LOP3.LUT R17, R17, 0xffffffef, RZ, 0xc0, !PT ;  /* 0xffffffef11117812 */ /* 0x000fe200078ec0ff */
[----:B------:R-:W-:Y:S01]  /*92f0*/  ULDC UR4, c[0x0][0x9dc] ;  /* 0x0002770000047ab9 */ /* 0x000fe20000000800 */
[----:B---3--:R-:W-:-:S13]  /*9300*/  ISETP.NE.AND P1, PT, R110, 0x1, PT ;  /* 0x000000016e00780c */ /* 0x008fda0003f25270 */
[----:B------:R-:W3:Y:S08]  /*9310*/  @P1 LDC R0, c[0x0][0x44c] ;  /* 0x00011300ff001b82 */ /* 0x000ef00000000800 */
[----:B01----:R-:W0:Y:S01]  /*9320*/  @P1 LDC R3, c[0x0][0x450] ;  /* 0x00011400ff031b82 */ /* 0x003e220000000800 */
[----:B------:R-:W-:-:S04]  /*9330*/  @P1 LOP3.LUT R17, R17, 0x10, RZ, 0xfc, !PT ;  /* 0x0000001011111812 */ /* 0x000fc800078efcff */
[----:B------:R-:W-:Y:S01]  /*9340*/  LOP3.LUT R17, R17, 0xfffffff7, RZ, 0xc0, !PT ;  /* 0xfffffff711117812 */ /* 0x000fe200078ec0ff */
[----:B--2---:R-:W-:-:S04]  /*9350*/  IMAD.IADD R21, R8, 0x1, R108 ;  /* 0x0000000108157824 */ /* 0x004fc800078e026c */
[----:B---3--:R-:W-:-:S05]  /*9360*/  @P1 IMAD.HI.U32 R0, R21, R0, RZ ;  /* 0x0000000015001227 */ /* 0x008fca00078e00ff */
[----:B0-----:R-:W-:Y:S01]  /*9370*/  @P1 SHF.R.U32.HI R21, RZ, R3, R0 ;  /* 0x00000003ff151219 */ /* 0x001fe20000011600 */
[----:B------:R-:W-:Y:S02]  /*9380*/  VIADD R0, R12, 0x13240 ;  /* 0x000132400c007836 */ /* 0x000fe40000000000 */
[----:B------:R-:W-:Y:S02]  /*9390*/  IMAD.MOV.U32 R8, RZ, RZ, -0xa0 ;  /* 0xffffff60ff087424 */ /* 0x000fe400078e00ff */
[----:B------:R-:W0:Y:S01]  /*93a0*/  SHFL.IDX PT, R107, R21, RZ, 0x1c1f ;  /* 0x001c1fff156b7589 */ /* 0x000e2200000e0000 */
[----:B----4-:R-:W-:Y:S01]  /*93b0*/  PRMT R0, R13, 0x654, R0 ;  /* 0x000006540d007816 */ /* 0x010fe20000000000 */
[----:B------:R-:W-:Y:S01]  /*93c0*/  IMAD R13, R105, R8, 0xa1 ;  /* 0x000000a1690d7424 */ /* 0x000fe200078e0208 */
[----:B-----5:R-:W-:Y:S01]  /*93d0*/  ISETP.GE.AND P1, PT, R11, 0x1, PT ;  /* 0x000000010b00780c */ /* 0x020fe20003f26270 */
[----:B------:R-:W-:Y:S01]  /*93e0*/  IMAD.U32 R12, RZ, RZ, UR4 ;  /* 0x00000004ff0c7e24 */ /* 0x000fe2000f8e00ff */
[----:B------:R1:W-:Y:S01]  /*93f0*/  SYNCS.ARRIVE.TRANS64.RED.A1T0 RZ, [R0+URZ], RZ ;  /* 0x000000ff00ff79a7 */ /* 0x0003e2000810043f */
[----:B------:R-:W-:-:S03]  /*9400*/  IMAD R3, R9, -0x2, R13 ;  /* 0xfffffffe09037824 */ /* 0x000fc600078e020d */
[----:B------:R-:W-:Y:S02]  /*9410*/  LOP3.LUT R20, RZ, R12, RZ, 0x33, !PT ;  /* 0x0000000cff147212 */ /* 0x000fe400078e33ff */
[--C-:B------:R-:W-:Y:S01]  /*9420*/  IADD3 R15, -R112, R3, R114.reuse ;  /* 0x00000003700f7210 */ /* 0x100fe20007ffe172 */
[----:B-1----:R-:W-:-:S04]  /*9430*/  IMAD R0, R105, -0xa0, R114 ;  /* 0xffffff6069007824 */ /* 0x002fc800078e0272 */
[----:B------:R-:W-:Y:S02]  /*9440*/  VIADD R0, R0, 0xa0 ;  /* 0x000000a000007836 */ /* 0x000fe40000000000 */
[----:B------:R-:W-:Y:S02]  /*9450*/  IMAD.IADD R20, R15, 0x1, R20 ;  /* 0x000000010f147824 */ /* 0x000fe400078e0214 */
[----:B------:R-:W-:Y:S02]  /*9460*/  IMAD R106, R9, -0x2, R0 ;  /* 0xfffffffe096a7824 */ /* 0x000fe400078e0200 */
[----:B------:R-:W-:Y:S01]  /*9470*/  IMAD.IADD R15, R15, 0x1, R10 ;  /* 0x000000010f0f7824 */ /* 0x000fe200078e020a */
[----:B------:R-:W-:Y:S01]  /*9480*/  @P1 LOP3.LUT R17, R17, 0x8, RZ, 0xfc, !PT ;  /* 0x0000000811111812 */ /* 0x000fe200078efcff */
[----:B------:R-:W-:Y:S02]  /*9490*/  VIADD R0, R3, 0xffffffff ;  /* 0xffffffff03007836 */ /* 0x000fe40000000000 */
[----:B------:R-:W-:Y:S01]  /*94a0*/  VIADD R13, R13, 0xffffffff ;  /* 0xffffffff0d0d7836 */ /* 0x000fe20000000000 */
[----:B0-----:R-:W-:Y:S01]  /*94b0*/  VIADDMNMX R14, R107, R15, R106, PT ;  /* 0x0000000f6b0e7246 */ /* 0x001fe2000380016a */
[----:B------:R-:W-:Y:S01]  /*94c0*/  IMAD.IADD R3, R20, 0x1, R107 ;  /* 0x0000000114037824 */ /* 0x000fe200078e026b */
[----:B------:R-:W-:Y:S06]  /*94d0*/  @!P1 BRA `(.L_x_1477) ;  /* 0x00000000004c9947 */ /* 0x000fec0003800000 */
[----:B------:R-:W-:Y:S01]  /*94e0*/  IADD3 R107, -R112, R114, R107 ;  /* 0x00000072706b7210 */ /* 0x000fe20007ffe16b */
[----:B------:R-:W-:Y:S03]  /*94f0*/  BSSY B0, `(.L_x_1478) ;  /* 0x000000e000007945 */ /* 0x000fe60003800000 */
        /* <DEDUP_REMOVED lines=9> */
.L_x_1479:
[----:B------:R-:W-:-:S13]  /*9590*/  ISETP.NE.AND P1, PT, R11, 0x1, PT ;  /* 0x000000010b00780c */ /* 0x000fda0003f25270 */
[----:B------:R-:W0:Y:S02]  /*95a0*/  @P1 LDC.64 R8, c[0x0][0x9e8] ;  /* 0x00027a00ff081b82 */ /* 0x000e240000000a00 */
[----:B0-----:R-:W-:-:S05]  /*95b0*/  @P1 IMAD.HI.U32 R8, R107, R8, RZ ;  /* 0x000000086b081227 */ /* 0x001fca00078e00ff */
[----:B------:R-:W-:-:S07]  /*95c0*/  @P1 SHF.R.U32.HI R107, RZ, R9, R8 ;  /* 0x00000009ff6b1219 */ /* 0x000fce0000011608 */
.L_x_1480:
[----:B------:R-:W-:Y:S05]  /*95d0*/  BSYNC B0 ;  /* 0x0000000000007941 */ /* 0x000fea0003800000 */
.L_x_1478:
[----:B------:R-:W-:-:S05]  /*95e0*/  IMAD R8, R107, R11, R0 ;  /* 0x0000000b6b087224 */ /* 0x000fca00078e0200 */
[----:B------:R-:W-:Y:S02]  /*95f0*/  VIMNMX R3, R3, R8, !PT ;  /* 0x0000000803037248 */ /* 0x000fe40007fe0100 */
[----:B------:R-:W-:-:S07]  /*9600*/  VIADDMNMX R14, R8, R11, R14, PT ;  /* 0x0000000b080e7246 */ /* 0x000fce000380010e */
.L_x_1477:
[C---:B------:R-:W-:Y:S02]  /*9610*/  ISETP.GE.AND P2, PT, R13.reuse, 0x2, PT ;  /* 0x000000020d00780c */ /* 0x040fe40003f46270 */
[C---:B------:R-:W-:Y:S02]  /*9620*/  ISETP.GE.AND P1, PT, R13.reuse, 0x9, PT ;  /* 0x000000090d00780c */ /* 0x040fe40003f26270 */
[----:B------:R-:W-:Y:S02]  /*9630*/  LOP3.LUT R16, R16, 0xefffffff, RZ, 0xc0, !PT ;  /* 0xefffffff10107812 */ /* 0x000fe400078ec0ff */
[----:B------:R-:W-:Y:S02]  /*9640*/  ISETP.GE.AND P3, PT, R13, 0xa, PT ;  /* 0x0000000a0d00780c */ /* 0x000fe40003f66270 */
        /* <DEDUP_REMOVED lines=45> */
[----:B------:R-:W-:Y:S02]  /*9920*/  ISETP.GE.AND P2, PT, R13, 0x22, PT ;  /* 0x000000220d00780c */ /* 0x000fe40003f46270 */
[----:B------:R-:W-:Y:S02]  /*9930*/  LOP3.LUT R16, R16, 0xffefffff, RZ, 0xc0, !PT ;  /* 0xffefffff10107812 */ /* 0x000fe400078ec0ff */
[----:B------:R-:W-:-:S04]  /*9940*/  ISETP.GT.AND P3, PT, R3, 0x21, !P2 ;  /* 0x000000210300780c */ /* 0x000fc80005764270 */
[----:B------:R-:W-:-:S04]  /*9950*/  ISETP.LT.OR P3, PT, R14, 0x22, P3 ;  /* 0x000000220e00780c */ /* 0x000fc80001f61670 */
[----:B------:R-:W-:Y:S02]  /*9960*/  FSEL R73, R73, -INF , !P3 ;  /* 0xff80000049497808 */ /* 0x000fe40005800000 */
[----:B------:R-:W-:-:S04]  /*9970*/  ISETP.GE.AND P3, PT, R13, 0x29, PT ;  /* 0x000000290d00780c */ /* 0x000fc80003f66270 */
        /* <DEDUP_REMOVED lines=176> */
[----:B------:R-:W-:Y:S02]  /*a480*/  ISETP.GE.AND P6, PT, R11, 0x1, PT ;  /* 0x000000010b00780c */ /* 0x000fe40003fc6270 */
[----:B0-----:R-:W-:Y:S01]  /*a490*/  VIADDMNMX R106, R3, R15, R106, PT ;  /* 0x0000000f036a7246 */ /* 0x001fe2000380016a */
[----:B------:R-:W-:-:S10]  /*a4a0*/  IMAD.IADD R20, R20, 0x1, R3 ;  /* 0x0000000114147824 */ /* 0x000fd400078e0203 */
[----:B------:R-:W-:Y:S05]  /*a4b0*/  @!P6 BRA `(.L_x_1481) ;  /* 0x00000000004ce947 */ /* 0x000fea0003800000 */
        /* <DEDUP_REMOVED lines=11> */
.L_x_1483:
[----:B------:R-:W-:-:S13]  /*a570*/  ISETP.NE.AND P6, PT, R11, 0x1, PT ;  /* 0x000000010b00780c */ /* 0x000fda0003fc5270 */
[----:B------:R-:W0:Y:S02]  /*a580*/  @P6 LDC.64 R8, c[0x0][0x9e8] ;  /* 0x00027a00ff086b82 */ /* 0x000e240000000a00 */
[----:B0-----:R-:W-:-:S05]  /*a590*/  @P6 IMAD.HI.U32 R8, R3, R8, RZ ;  /* 0x0000000803086227 */ /* 0x001fca00078e00ff */
[----:B------:R-:W-:-:S07]  /*a5a0*/  @P6 SHF.R.U32.HI R3, RZ, R9, R8 ;  /* 0x00000009ff036219 */ /* 0x000fce0000011608 */
.L_x_1484:
[----:B------:R-:W-:Y:S05]  /*a5b0*/  BSYNC B0 ;  /* 0x0000000000007941 */ /* 0x000fea0003800000 */
.L_x_1482:
[----:B------:R-:W-:-:S05]  /*a5c0*/  IMAD R3, R3, R11, R0 ;  /* 0x0000000b03037224 */ /* 0x000fca00078e0200 */
[----:B------:R-:W-:Y:S02]  /*a5d0*/  VIMNMX R20, R20, R3, !PT ;  /* 0x0000000314147248 */ /* 0x000fe40007fe0100 */
[----:B------:R-:W-:-:S07]  /*a5e0*/  VIADDMNMX R106, R3, R11, R106, PT ;  /* 0x0000000b036a7246 */ /* 0x000fce000380016a */
.L_x_1481:
[----:B------:R-:W-:Y:S02]  /*a5f0*/  ISETP.GT.AND P1, PT, R20, 0x20, !P1 ;  /* 0x000000201400780c */ /* 0x000fe40004f24270 */
        /* <DEDUP_REMOVED lines=9> */
[----:B------:R-:W-:Y:S02]  /*a690*/  LOP3.LUT P1, RZ, R16, 0x100000, RZ, 0xc0, !PT ;  /* 0x0010000010ff7812 */ /* 0x000fe4000782c0ff */
[----:B------:R-:W-:-:S02]  /*a6a0*/  ISETP.GT.AND P2, PT, R20, 0x21, !P2 ;  /* 0x000000211400780c */ /* 0x000fc40005744270 */
[----:B------:R-:W-:Y:S02]  /*a6b0*/  ISETP.GT.AND P1, PT, R20, 0x30, !P1 ;  /* 0x000000301400780c */ /* 0x000fe40004f24270 */
[----:B------:R-:W-:Y:S02]  /*a6c0*/  LOP3.LUT P3, RZ, R16, 0x2000, RZ, 0xc0, !PT ;  /* 0x0000200010ff7812 */ /* 0x000fe4000786c0ff */
[C---:B------:R-:W-:Y:S02]  /*a6d0*/  ISETP.LT.OR P1, PT, R106.reuse, 0x31, P1 ;  /* 0x000000316a00780c */ /* 0x040fe40000f21670 */
[----:B------:R-:W-:Y:S02]  /*a6e0*/  ISETP.LT.OR P2, PT, R106, 0x22, P2 ;  /* 0x000000226a00780c */ /* 0x000fe40001741670 */
[----:B------:R-:W-:Y:S02]  /*a6f0*/  FSEL R15, R82, -INF , !P1 ;  /* 0xff800000520f7808 */ /* 0x000fe40004800000 */
[----:B------:R-:W-:-:S02]  /*a700*/  LOP3.LUT P1, RZ, R16, 0x80000, RZ, 0xc0, !PT ;  /* 0x0008000010ff7812 */ /* 0x000fc4000782c0ff */
[----:B------:R-:W-:Y:S02]  /*a710*/  FSEL R75, R75, -INF , !P2 ;  /* 0xff8000004b4b7808 */ /* 0x000fe40005000000 */
[----:B------:R-:W-:Y:S02]  /*a720*/  ISETP.GT.AND P1, PT, R20, 0x31, !P1 ;  /* 0x000000311400780c */ /* 0x000fe40004f24270 */
[----:B------:R-:W-:Y:S02]  /*a730*/  LOP3.LUT P2, RZ, R16, 0x1000, RZ, 0xc0, !PT ;  /* 0x0000100010ff7812 */ /* 0x000fe4000784c0ff */
[----:B------:R-:W-:Y:S02]  /*a740*/  ISETP.LT.OR P1, PT, R106, 0x32, P1 ;  /* 0x000000326a00780c */ /* 0x000fe40000f21670 */
[----:B------:R-:W-:Y:S02]  /*a750*/  LOP3.LUT P6, RZ, R16, 0x800, RZ, 0xc0, !PT ;  /* 0x0000080010ff7812 */ /* 0x000fe400078cc0ff */
        /* <DEDUP_REMOVED lines=41> */
[----:B------:R-:W-:Y:S02]  /*a9f0*/  ISETP.GT.AND P1, PT, R20, 0x50, !P2 ;  /* 0x000000501400780c */ /* 0x000fe40005724270 */
[----:B------:R-:W-:-:S02]  /*aa00*/  LOP3.LUT P2, RZ, R16, 0x4, RZ, 0xc0, !PT ;  /* 0x0000000410ff7812 */ /* 0x000fc4000784c0ff */
[----:B------:R-:W-:Y:S02]  /*aa10*/  ISETP.LT.OR P1, PT, R106, 0x51, P1 ;  /* 0x000000516a00780c */ /* 0x000fe40000f21670 */
[----:B------:R-:W-:Y:S02]  /*aa20*/  FMNMX.FTZ R0, R57, R0, !PT ;  /* 0x0000000039007209 */ /* 0x000fe40007810000 */
[----:B------:R-:W-:Y:S02]  /*aa30*/  FSEL R149, R66, -INF , !P1 ;  /* 0xff80000042957808 */ /* 0x000fe40004800000 */
[----:B------:R-:W-:Y:S02]  /*aa40*/  ISETP.GT.AND P1, PT, R20, 0x51, !P6 ;  /* 0x000000511400780c */ /* 0x000fe40007724270 */
[----:B------:R-:W-:Y:S02]  /*aa50*/  FMNMX.FTZ R0, R123, R0, !PT ;  /* 0x000000007b007209 */ /* 0x000fe40007810000 */
[----:B------:R-:W-:-:S02]  /*aa60*/  ISETP.LT.OR P1, PT, R106, 0x52, P1 ;  /* 0x000000526a00780c */ /* 0x000fc40000f21670 */
[C---:B------:R-:W-:Y:S02]  /*aa70*/  LOP3.LUT P6, RZ, R16.reuse, 0x2, RZ, 0xc0, !PT ;  /* 0x0000000210ff7812 */ /* 0x040fe400078cc0ff */
        /* <DEDUP_REMOVED lines=50> */
[----:B------:R-:W-:Y:S01]  /*ada0*/  ISETP.GT.AND P1, PT, R20, 0x71, !P3 ;  /* 0x000000711400780c */ /* 0x000fe20005f24270 */
[----:B------:R-:W0:Y:S01]  /*adb0*/  SHFL.BFLY PT, R3, R0, 0x2, 0x1f ;  /* 0x0c401f0000037f89 */ /* 0x000e2200000e0000 */
[----:B------:R-:W-:Y:S02]  /*adc0*/  LOP3.LUT P3, RZ, R16, 0x2000000, RZ, 0xc0, !PT ;  /* 0x0200000010ff7812 */ /* 0x000fe4000786c0ff */
[----:B------:R-:W-:-:S02]  /*add0*/  ISETP.LT.OR P1, PT, R106, 0x72, P1 ;  /* 0x000000726a00780c */ /* 0x000fc40000f21670 */
[C---:B------:R-:W-:Y:S02]  /*ade0*/  ISETP.GT.AND P4, PT, R20.reuse, 0x91, !P4 ;  /* 0x000000911400780c */ /* 0x040fe40006784270 */
[----:B------:R-:W-:Y:S02]  /*adf0*/  FSEL R51, R51, -INF , !P1 ;  /* 0xff80000033337808 */ /* 0x000fe40004800000 */
[----:B------:R-:W-:Y:S02]  /*ae00*/  ISETP.GT.AND P1, PT, R20, 0x78, !P2 ;  /* 0x000000781400780c */ /* 0x000fe40005724270 */
[----:B------:R-:W-:Y:S02]  /*ae10*/  LOP3.LUT P2, RZ, R16, 0x1000000, RZ, 0xc0, !PT ;  /* 0x0100000010ff7812 */ /* 0x000fe4000784c0ff */
[----:B------:R-:W-:Y:S02]  /*ae20*/  ISETP.LT.OR P1, PT, R106, 0x79, P1 ;  /* 0x000000796a00780c */ /* 0x000fe40000f21670 */
[----:B------:R-:W-:-:S02]  /*ae30*/  ISETP.GT.AND P5, PT, R20, 0x98, !P5 ;  /* 0x000000981400780c */ /* 0x000fc40006fa4270 */
[----:B------:R-:W-:Y:S02]  /*ae40*/  FSEL R54, R54, -INF , !P1 ;  /* 0xff80000036367808 */ /* 0x000fe40004800000 */
[----:B------:R-:W-:Y:S02]  /*ae50*/  ISETP.GT.AND P1, PT, R20, 0x79, !P6 ;  /* 0x000000791400780c */ /* 0x000fe40007724270 */
[----:B------:R-:W-:Y:S02]  /*ae60*/  LOP3.LUT P6, RZ, R16, 0x800000, RZ, 0xc0, !PT ;  /* 0x0080000010ff7812 */ /* 0x000fe400078cc0ff */
[----:B------:R-:W-:Y:S02]  /*ae70*/  ISETP.LT.OR P1, PT, R106, 0x7a, P1 ;  /* 0x0000007a6a00780c */ /* 0x000fe40000f21670 */
[----:B0-----:R-:W-:Y:S02]  /*ae80*/  FMNMX.FTZ R24, R0, R3, !PT ;  /* 0x0000000300187209 */ /* 0x001fe40007810000 */
[----:B------:R-:W-:-:S02]  /*ae90*/  FSEL R55, R55, -INF , !P1 ;  /* 0xff80000037377808 */ /* 0x000fc40004800000 */
[----:B------:R-:W-:Y:S01]  /*aea0*/  LOP3.LUT P1, RZ, R16, 0x10000000, RZ, 0xc0, !PT ;  /* 0x1000000010ff7812 */ /* 0x000fe2000782c0ff */
[----:B------:R-:W0:Y:S01]  /*aeb0*/  SHFL.BFLY PT, R3, R24, 0x1, 0x1f ;  /* 0x0c201f0018037f89 */ /* 0x000e2200000e0000 */
[----:B------:R-:W-:Y:S02]  /*aec0*/  ISETP.LT.OR P4, PT, R106, 0x92, P4 ;  /* 0x000000926a00780c */ /* 0x000fe40002781670 */
[----:B------:R-:W-:Y:S02]  /*aed0*/  ISETP.GT.AND P1, PT, R20, 0x1, !P1 ;  /* 0x000000011400780c */ /* 0x000fe40004f24270 */
[C---:B------:R-:W-:Y:S02]  /*aee0*/  ISETP.LT.OR P5, PT, R106.reuse, 0x99, P5 ;  /* 0x000000996a00780c */ /* 0x040fe40002fa1670 */
[----:B------:R-:W-:Y:S02]  /*aef0*/  ISETP.LT.OR P1, PT, R106, 0x2, P1 ;  /* 0x000000026a00780c */ /* 0x000fe40000f21670 */
[----:B------:R-:W-:-:S02]  /*af00*/  FSEL R35, R35, -INF , !P4 ;  /* 0xff80000023237808 */ /* 0x000fc40006000000 */
[----:B------:R-:W-:Y:S02]  /*af10*/  FSEL R91, R91, -INF , !P1 ;  /* 0xff8000005b5b7808 */ /* 0x000fe40004800000 */
[----:B------:R-:W-:-:S04]  /*af20*/  LOP3.LUT P1, RZ, R16, 0x20000000, RZ, 0xc0, !PT ;  /* 0x2000000010ff7812 */ /* 0x000fc8000782c0ff */
[----:B------:R-:W-:-:S04]  /*af30*/  ISETP.GT.AND P1, PT, R20, 0x8, !P1 ;  /* 0x000000081400780c */ /* 0x000fc80004f24270 */
[----:B------:R-:W-:Y:S02]  /*af40*/  ISETP.LT.OR P1, PT, R106, 0x9, P1 ;  /* 0x000000096a00780c */ /* 0x000fe40000f21670 */
[----:B0-----:R-:W-:Y:S02]  /*af50*/  FMNMX.FTZ R3, R24, R3, !PT ;  /* 0x0000000318037209 */ /* 0x001fe40007810000 */
[----:B------:R-:W-:Y:S02]  /*af60*/  FSEL R94, R94, -INF , !P1 ;  /* 0xff8000005e5e7808 */ /* 0x000fe40004800000 */
[----:B------:R-:W-:Y:S01]  /*af70*/  LOP3.LUT P1, RZ, R16, 0x40000000, RZ, 0xc0, !PT ;  /* 0x4000000010ff7812 */ /* 0x000fe2000782c0ff */
[----:B------:R-:W-:-:S03]  /*af80*/  FFMA.FTZ R8, R2, R3, -8 ;  /* 0xc100000002087423 */ /* 0x000fc60000010003 */
        /* <DEDUP_REMOVED lines=20> */
[----:B------:R-:W-:-:S04]  /*b0d0*/  ISETP.GT.AND P1, PT, R20, RZ, !P1 ;  /* 0x000000ff1400720c */ /* 0x000fc80004f24270 */
[----:B------:R-:W-:-:S04]  /*b0e0*/  ISETP.LT.OR P1, PT, R106, 0x1, P1 ;  /* 0x000000016a00780c */ /* 0x000fc80000f21670 */
[----:B------:R-:W-:Y:S02]  /*b0f0*/  FSEL R90, R90, -INF , !P1 ;  /* 0xff8000005a5a7808 */ /* 0x000fe40004800000 */
        /* <DEDUP_REMOVED lines=15> */
[----:B------:R-:W-:-:S01]  /*b1f0*/  FFMA.FTZ R24, R2, R107, -R8 ;  /* 0x0000006b02187223 */ /* 0x000fc20000010808 */
[----:B------:R-:W-:Y:S01]  /*b200*/  FMNMX.FTZ R107, R90, R91, !PT ;  /* 0x0000005b5a6b7209 */ /* 0x000fe20007810000 */
[----:B------:R-:W-:-:S01]  /*b210*/  FFMA.FTZ R28, R2, R109, -R8 ;  /* 0x0000006d021c7223 */ /* 0x000fc20000010808 */
[----:B------:R-:W-:Y:S01]  /*b220*/  ISETP.LT.OR P1, PT, R106, 0x8a, P1 ;  /* 0x0000008a6a00780c */ /* 0x000fe20000f21670 */
[----:B------:R-:W-:-:S01]  /*b230*/  FFMA.FTZ R109, R2, R41, -R8 ;  /* 0x00000029026d7223 */ /* 0x000fc20000010808 */
[----:B------:R-:W-:Y:S01]  /*b240*/  FMNMX.FTZ R0, R94, R107, !PT ;  /* 0x0000006b5e007209 */ /* 0x000fe20007810000 */
[----:B------:R-:W-:-:S01]  /*b250*/  FFMA.FTZ R32, R2, R111, -R8 ;  /* 0x0000006f02207223 */ /* 0x000fc20000010808 */
[----:B------:R-:W-:Y:S01]  /*b260*/  FSEL R31, R31, -INF , !P1 ;  /* 0xff8000001f1f7808 */ /* 0x000fe20004800000 */
[----:B------:R-:W-:-:S01]  /*b270*/  FFMA.FTZ R36, R2, R113, -R8 ;  /* 0x0000007102247223 */ /* 0x000fc20000010808 */
[----:B------:R-:W-:Y:S01]  /*b280*/  FMNMX.FTZ R107, R95, R0, !PT ;  /* 0x000000005f6b7209 */ /* 0x000fe20007810000 */
[----:B------:R-:W-:-:S01]  /*b290*/  FFMA.FTZ R14, R2, R88, -R8 ;  /* 0x00000058020e7223 */ /* 0x000fc20000010808 */
[----:B------:R-:W-:Y:S01]  /*b2a0*/  ISETP.GT.AND P1, PT, R20, 0x90, !P2 ;  /* 0x000000901400780c */ /* 0x000fe20005724270 */
[----:B------:R-:W-:-:S01]  /*b2b0*/  FFMA.FTZ R89, R2, R89, -R8 ;  /* 0x0000005902597223 */ /* 0x000fc20000010808 */
[----:B------:R-:W-:Y:S01]  /*b2c0*/  FMNMX.FTZ R0, R98, R107, !PT ;  /* 0x0000006b62007209 */ /* 0x000fe20007810000 */
[----:B------:R-:W-:-:S01]  /*b2d0*/  FFMA.FTZ R93, R2, R93, -R8 ;  /* 0x0000005d025d7223 */ /* 0x000fc20000010808 */
[----:B------:R-:W-:Y:S01]  /*b2e0*/  ISETP.LT.OR P1, PT, R106, 0x91, P1 ;  /* 0x000000916a00780c */ /* 0x000fe20000f21670 */
[----:B------:R-:W-:Y:S01]  /*b2f0*/  MUFU.EX2 R14, R14 ;  /* 0x0000000e000e7308 */ /* 0x000fe20000000800 */
[----:B------:R-:W-:Y:S01]  /*b300*/  FMNMX.FTZ R107, R99, R0, !PT ;  /* 0x00000000636b7209 */ /* 0x000fe20007810000 */
[--C-:B------:R-:W-:Y:S01]  /*b310*/  FFMA.FTZ R97, R2, R97, -R8.reuse ;  /* 0x0000006102617223 */ /* 0x100fe20000010808 */
[----:B------:R-:W-:Y:S01]  /*b320*/  ISETP.GT.AND P2, PT, R20, 0x99, !P6 ;  /* 0x000000991400780c */ /* 0x000fe20007744270 */
[--C-:B------:R-:W-:Y:S01]  /*b330*/  FFMA.FTZ R101, R2, R101, -R8.reuse ;  /* 0x0000006502657223 */ /* 0x100fe20000010808 */
[----:B------:R-:W-:Y:S01]  /*b340*/  FMNMX.FTZ R0, R102, R107, !PT ;  /* 0x0000006b66007209 */ /* 0x000fe20007810000 */
[--C-:B------:R-:W-:Y:S01]  /*b350*/  FFMA.FTZ R73, R2, R73, -R8.reuse ;  /* 0x0000004902497223 */ /* 0x100fe20000010808 */
[----:B------:R-:W-:Y:S01]  /*b360*/  ISETP.LT.OR P2, PT, R106, 0x9a, P2 ;  /* 0x0000009a6a00780c */ /* 0x000fe20001741670 */
[----:B------:R-:W-:Y:S01]  /*b370*/  MUFU.EX2 R89, R89 ;  /* 0x0000005900597308 */ /* 0x000fe20000000800 */
[----:B------:R-:W-:Y:S01]  /*b380*/  FMNMX.FTZ R0, R103, R0, !PT ;  /* 0x0000000067007209 */ /* 0x000fe20007810000 */
[--C-:B------:R-:W-:Y:S01]  /*b390*/  FFMA.FTZ R40, R2, R115, -R8.reuse ;  /* 0x0000007302287223 */ /* 0x100fe20000010808 */
[----:B------:R-:W-:Y:S01]  /*b3a0*/  FSEL R41, R38, -INF , !P5 ;  /* 0xff80000026297808 */ /* 0x000fe20006800000 */
[C-C-:B------:R-:W-:Y:S01]  /*b3b0*/  FFMA.FTZ R77, R2.reuse, R77, -R8.reuse ;  /* 0x0000004d024d7223 */ /* 0x140fe20000010808 */
[----:B------:R-:W-:Y:S01]  /*b3c0*/  FMNMX.FTZ R0, R9, R0, !PT ;  /* 0x0000000009007209 */ /* 0x000fe20007810000 */
[C-C-:B------:R-:W-:Y:S01]  /*b3d0*/  FFMA.FTZ R42, R2.reuse, R117, -R8.reuse ;  /* 0x00000075022a7223 */ /* 0x140fe20000010808 */
[----:B------:R-:W-:Y:S01]  /*b3e0*/  FSEL R39, R39, -INF , !P2 ;  /* 0xff80000027277808 */ /* 0x000fe20005000000 */
[----:B------:R-:W-:Y:S01]  /*b3f0*/  MUFU.EX2 R24, R24 ;  /* 0x0000001800187308 */ /* 0x000fe20000000800 */
[----:B------:R-:W-:Y:S01]  /*b400*/  FMNMX.FTZ R0, R75, R0, !PT ;  /* 0x000000004b007209 */ /* 0x000fe20007810000 */
[C-C-:B------:R-:W-:Y:S01]  /*b410*/  FFMA.FTZ R81, R2.reuse, R81, -R8.reuse ;  /* 0x0000005102517223 */ /* 0x140fe20000010808 */
[----:B------:R-:W-:-:S01]  /*b420*/  FFMA.FTZ R44, R2, R119, -R8 ;  /* 0x00000077022c7223 */ /* 0x000fc20000010808 */
[C-C-:B------:R-:W-:Y:S01]  /*b430*/  FFMA.FTZ R85, R2.reuse, R85, -R8.reuse ;  /* 0x0000005502557223 */ /* 0x140fe20000010808 */
        /* <DEDUP_REMOVED lines=27> */
[----:B------:R-:W0:Y:S01]  /*b5f0*/  MUFU.EX2 R93, R93 ;  /* 0x0000005d005d7308 */ /* 0x000e220000000800 */
[----:B------:R-:W-:-:S02]  /*b600*/  FMNMX.FTZ R0, R59, R0, !PT ;  /* 0x000000003b007209 */ /* 0x000fc40007810000 */
[----:B------:R-:W-:Y:S02]  /*b610*/  ISETP.NE.AND P6, PT, R110, 0x1, PT ;  /* 0x000000016e00780c */ /* 0x000fe40003fc5270 */
[----:B------:R-:W-:-:S03]  /*b620*/  FMNMX.FTZ R0, R147, R0, !PT ;  /* 0x0000000093007209 */ /* 0x000fc60007810000 */
[----:B------:R-:W-:Y:S01]  /*b630*/  MUFU.EX2 R28, R28 ;  /* 0x0000001c001c7308 */ /* 0x000fe20000000800 */
[----:B------:R-:W-:-:S04]  /*b640*/  FMNMX.FTZ R0, R63, R0, !PT ;  /* 0x000000003f007209 */ /* 0x000fc80007810000 */
[----:B------:R-:W-:-:S03]  /*b650*/  FMNMX.FTZ R0, R149, R0, !PT ;  /* 0x0000000095007209 */ /* 0x000fc60007810000 */
[----:B------:R-:W-:Y:S01]  /*b660*/  MUFU.EX2 R97, R97 ;  /* 0x0000006100617308 */ /* 0x000fe20000000800 */
[----:B------:R-:W-:Y:S02]  /*b670*/  FMNMX.FTZ R0, R67, R0, !PT ;  /* 0x0000000043007209 */ /* 0x000fe40007810000 */
[----:B0-----:R-:W-:Y:S02]  /*b680*/  F2FP.SATFINITE.E4M3.F32.PACK_AB_MERGE_C R152, R93, R24, RZ ;  /* 0x000000185d98723e */ /* 0x001fe400048070ff */
[----:B------:R-:W-:Y:S02]  /*b690*/  FMNMX.FTZ R0, R151, R0, !PT ;  /* 0x0000000097007209 */ /* 0x000fe40007810000 */
[----:B------:R-:W-:Y:S01]  /*b6a0*/  F2FP.SATFINITE.E4M3.F32.PACK_AB_MERGE_C R152, R89, R14, R152 ;  /* 0x0000000e5998723e */ /* 0x000fe20004807098 */
        /* <DEDUP_REMOVED lines=19> */
[----:B------:R-:W-:Y:S02]  /*b7e0*/  FMNMX.FTZ R0, R30, R107, !PT ;  /* 0x0000006b1e007209 */ /* 0x000fe40007810000 */
[----:B------:R-:W-:Y:S01]  /*b7f0*/  FSEL R107, R34, -INF , !P1 ;  /* 0xff800000226b7808 */ /* 0x000fe20004800000 */
[----:B------:R-:W-:Y:S01]  /*b800*/  FFMA.FTZ R34, R2, R131, -R8 ;  /* 0x0000008302227223 */ /* 0x000fe20000010808 */
[----:B------:R-:W-:Y:S01]  /*b810*/  FMNMX.FTZ R0, R31, R0, !PT ;  /* 0x000000001f007209 */ /* 0x000fe20007810000 */
[----:B------:R-:W-:Y:S03]  /*b820*/  MUFU.EX2 R42, R42 ;  /* 0x0000002a002a7308 */ /* 0x000fe60000000800 */
[----:B------:R-:W-:-:S04]  /*b830*/  FMNMX.FTZ R0, R107, R0, !PT ;  /* 0x000000006b007209 */ /* 0x000fc80007810000 */
[----:B------:R-:W-:Y:S01]  /*b840*/  FMNMX.FTZ R0, R35, R0, !PT ;  /* 0x0000000023007209 */ /* 0x000fe20007810000 */
[----:B------:R-:W-:Y:S01]  /*b850*/  MUFU.EX2 R81, R81 ;  /* 0x0000005100517308 */ /* 0x000fe20000000800 */
[----:B0-----:R-:W-:Y:S02]  /*b860*/  F2FP.SATFINITE.E4M3.F32.PACK_AB_MERGE_C R148, R77, R40, RZ ;  /* 0x000000284d94723e */ /* 0x001fe400048070ff */
[----:B------:R-:W-:Y:S02]  /*b870*/  FMNMX.FTZ R0, R41, R0, !PT ;  /* 0x0000000029007209 */ /* 0x000fe40007810000 */
[----:B------:R-:W-:Y:S02]  /*b880*/  F2FP.SATFINITE.E4M3.F32.PACK_AB_MERGE_C R148, R73, R36, R148 ;  /* 0x000000244994723e */ /* 0x000fe40004807094 */
[----:B------:R-:W-:Y:S01]  /*b890*/  FMNMX.FTZ R0, R39, R0, !PT ;  /* 0x0000000027007209 */ /* 0x000fe20007810000 */
[----:B------:R-:W-:Y:S04]  /*b8a0*/  MUFU.EX2 R44, R44 ;  /* 0x0000002c002c7308 */ /* 0x000fe80000000800 */
[----:B------:R-:W0:Y:S04]  /*b8b0*/  SHFL.BFLY PT, R111, R0, 0x2, 0x1f ;  /* 0x0c401f00006f7f89 */ /* 0x000e2800000e0000 */
[----:B------:R-:W1:Y:S08]  /*b8c0*/  MUFU.EX2 R85, R85 ;  /* 0x0000005500557308 */ /* 0x000e700000000800 */
[----:B------:R-:W-:Y:S08]  /*b8d0*/  MUFU.EX2 R46, R46 ;  /* 0x0000002e002e7308 */ /* 0x000ff00000000800 */
[----:B------:R-:W-:Y:S01]  /*b8e0*/  MUFU.EX2 R57, R57 ;  /* 0x0000003900397308 */ /* 0x000fe20000000800 */
[----:B-1----:R-:W-:-:S02]  /*b8f0*/  F2FP.SATFINITE.E4M3.F32.PACK_AB_MERGE_C R150, R85, R44, RZ ;  /* 0x0000002c5596723e */ /* 0x002fc400048070ff */
[----:B0-----:R-:W-:Y:S01]  /*b900*/  FMNMX.FTZ R66, R0, R111, !PT ;  /* 0x0000006f00427209 */ /* 0x001fe20007810000 */
[----:B------:R-:W-:-:S01]  /*b910*/  FFMA.FTZ R111, R2, R143, -R8 ;  /* 0x0000008f026f7223 */ /* 0x000fc20000010808 */
[----:B------:R-:W-:-:S03]  /*b920*/  F2FP.SATFINITE.E4M3.F32.PACK_AB_MERGE_C R150, R81, R42, R150 ;  /* 0x0000002a5196723e */ /* 0x000fc60004807096 */
[----:B------:R-:W-:Y:S01]  /*b930*/  MUFU.EX2 R48, R48 ;  /* 0x0000003000307308 */ /* 0x000fe20000000800 */
[----:B------:R-:W0:Y:S07]  /*b940*/  SHFL.BFLY PT, R113, R66, 0x1, 0x1f ;  /* 0x0c201f0042717f89 */ /* 0x000e2e00000e0000 */
[----:B------:R-:W1:Y:S08]  /*b950*/  MUFU.EX2 R61, R61 ;  /* 0x0000003d003d7308 */ /* 0x000e700000000800 */
[----:B------:R-:W-:Y:S08]  /*b960*/  MUFU.EX2 R56, R56 ;  /* 0x0000003800387308 */ /* 0x000ff00000000800 */
[----:B------:R-:W-:Y:S01]  /*b970*/  MUFU.EX2 R69, R69 ;  /* 0x0000004500457308 */ /* 0x000fe20000000800 */
[----:B0-----:R-:W-:Y:S01]  /*b980*/  FMNMX.FTZ R0, R66, R113, !PT ;  /* 0x0000007142007209 */ /* 0x001fe20007810000 */
[----:B------:R-:W-:Y:S01]  /*b990*/  FFMA.FTZ R66, R2, R37, -R8 ;  /* 0x0000002502427223 */ /* 0x000fe20000010808 */
[----:B-1----:R-:W-:-:S02]  /*b9a0*/  F2FP.SATFINITE.E4M3.F32.PACK_AB_MERGE_C R144, R61, R48, RZ ;  /* 0x000000303d90723e */ /* 0x002fc400048070ff */
[----:B------:R-:W-:Y:S01]  /*b9b0*/  FSETP.NEU.FTZ.AND P1, PT, R0, -INF , PT ;  /* 0xff8000000000780b */ /* 0x000fe20003f3d000 */
[----:B------:R-:W-:-:S01]  /*b9c0*/  FFMA.FTZ R68, R2, R0, -8 ;  /* 0xc100000002447423 */ /* 0x000fc20000010000 */
[----:B------:R-:W-:Y:S01]  /*b9d0*/  F2FP.SATFINITE.E4M3.F32.PACK_AB_MERGE_C R144, R57, R46, R144 ;  /* 0x0000002e3990723e */ /* 0x000fe20004807090 */
[----:B------:R-:W-:Y:S03]  /*b9e0*/  MUFU.EX2 R52, R52 ;  /* 0x0000003400347308 */ /* 0x000fe60000000800 */
[----:B------:R-:W-:-:S05]  /*b9f0*/  FSEL R8, R68, RZ, P1 ;  /* 0x000000ff44087208 */ /* 0x000fca0000800000 */
[C-C-:B------:R-:W-:Y:S01]  /*ba00*/  FFMA.FTZ R37, R2.reuse, R90, -R8.reuse ;  /* 0x0000005a02257223 */ /* 0x140fe20000010808 */
[----:B------:R-:W-:-:S01]  /*ba10*/  FFMA.FTZ R68, R2, R91, -R8 ;  /* 0x0000005b02447223 */ /* 0x000fc20000010808 */
[C-C-:B------:R-:W-:Y:S01]  /*ba20*/  FFMA.FTZ R70, R2.reuse, R94, -R8.reuse ;  /* 0x0000005e02467223 */ /* 0x140fe20000010808 */
[----:B------:R-:W-:-:S01]  /*ba30*/  FFMA.FTZ R88, R2, R67, -R8 ;  /* 0x0000004302587223 */ /* 0x000fc20000010808 */
[----:B------:R-:W-:Y:S01]  /*ba40*/  FADD.FTZ R67, R14, R89 ;  /* 0x000000590e437221 */ /* 0x000fe20000010000 */
[----:B------:R-:W-:-:S01]  /*ba50*/  FFMA.FTZ R91, R2, R95, -R8 ;  /* 0x0000005f025b7223 */ /* 0x000fc20000010808 */
[----:B------:R-:W-:Y:S01]  /*ba60*/  MUFU.EX2 R37, R37 ;  /* 0x0000002500257308 */ /* 0x000fe20000000800 */
[----:B------:R-:W-:-:S01]  /*ba70*/  FFMA.FTZ R72, R2, R98, -R8 ;  /* 0x0000006202487223 */ /* 0x000fc20000010808 */
[----:B------:R-:W-:Y:S01]  /*ba80*/  FADD.FTZ R90, R24, R67 ;  /* 0x00000043185a7221 */ /* 0x000fe20000010000 */
[----:B------:R-:W-:-:S01]  /*ba90*/  FFMA.FTZ R78, R2, R79, -R8 ;  /* 0x0000004f024e7223 */ /* 0x000fc20000010808 */
[C-C-:B------:R-:W-:Y:S01]  /*baa0*/  FFMA.FTZ R95, R2.reuse, R99, -R8.reuse ;  /* 0x00000063025f7223 */ /* 0x140fe20000010808 */
[----:B------:R-:W-:-:S01]  /*bab0*/  FFMA.FTZ R74, R2, R102, -R8 ;  /* 0x00000066024a7223 */ /* 0x000fc20000010808 */
[----:B------:R-:W-:Y:S01]  /*bac0*/  FADD.FTZ R79, R93, R90 ;  /* 0x0000005a5d4f7221 */ /* 0x000fe20000010000 */
[----:B------:R-:W-:-:S01]  /*bad0*/  FFMA.FTZ R90, R2, R71, -R8 ;  /* 0x00000047025a7223 */ /* 0x000fc20000010808 */
[----:B------:R-:W0:Y:S01]  /*bae0*/  MUFU.EX2 R68, R68 ;  /* 0x0000004400447308 */ /* 0x000e220000000800 */
[----:B------:R-:W-:-:S01]  /*baf0*/  FFMA.FTZ R99, R2, R103, -R8 ;  /* 0x0000006702637223 */ /* 0x000fc20000010808 */
[----:B------:R-:W-:Y:S01]  /*bb00*/  FADD.FTZ R92, R28, R79 ;  /* 0x0000004f1c5c7221 */ /* 0x000fe20000010000 */
[----:B------:R-:W-:-:S01]  /*bb10*/  FFMA.FTZ R9, R2, R9, -R8 ;  /* 0x0000000902097223 */ /* 0x000fc20000010808 */
[C-C-:B------:R-:W-:Y:S01]  /*bb20*/  FFMA.FTZ R80, R2.reuse, R83, -R8.reuse ;  /* 0x0000005302507223 */ /* 0x140fe20000010808 */
[----:B------:R-:W-:-:S01]  /*bb30*/  FFMA.FTZ R76, R2, R75, -R8 ;  /* 0x0000004b024c7223 */ /* 0x000fc20000010808 */
[----:B------:R-:W-:Y:S01]  /*bb40*/  FADD.FTZ R79, R97, R92 ;  /* 0x0000005c614f7221 */ /* 0x000fe20000010000 */
[----:B------:R-:W-:-:S01]  /*bb50*/  FFMA.FTZ R13, R2, R13, -R8 ;  /* 0x0000000d020d7223 */ /* 0x000fc20000010808 */
[----:B------:R-:W1:Y:S01]  /*bb60*/  MUFU.EX2 R70, R70 ;  /* 0x0000004600467308 */ /* 0x000e620000000800 */
[----:B------:R-:W-:-:S01]  /*bb70*/  FFMA.FTZ R15, R2, R15, -R8 ;  /* 0x0000000f020f7223 */ /* 0x000fc20000010808 */
[----:B------:R-:W-:Y:S01]  /*bb80*/  FADD.FTZ R94, R32, R79 ;  /* 0x0000004f205e7221 */ /* 0x000fe20000010000 */
[----:B------:R-:W-:-:S01]  /*bb90*/  FFMA.FTZ R43, R2, R43, -R8 ;  /* 0x0000002b022b7223 */ /* 0x000fc20000010808 */
[C-C-:B------:R-:W-:Y:S01]  /*bba0*/  FFMA.FTZ R21, R2.reuse, R21, -R8.reuse ;  /* 0x0000001502157223 */ /* 0x140fe20000010808 */
[----:B------:R-:W-:-:S01]  /*bbb0*/  FFMA.FTZ R82, R2, R87, -R8 ;  /* 0x0000005702527223 */ /* 0x000fc20000010808 */
[----:B------:R-:W-:Y:S01]  /*bbc0*/  FADD.FTZ R83, R101, R94 ;  /* 0x0000005e65537221 */ /* 0x000fe20000010000 */
[----:B------:R-:W-:-:S01]  /*bbd0*/  FFMA.FTZ R75, R2, R145, -R8 ;  /* 0x00000091024b7223 */ /* 0x000fc20000010808 */
[----:B------:R-:W2:Y:S01]  /*bbe0*/  MUFU.EX2 R91, R91 ;  /* 0x0000005b005b7308 */ /* 0x000ea20000000800 */
[----:B0-----:R-:W-:-:S01]  /*bbf0*/  FADD.FTZ R71, R37, R68 ;  /* 0x0000004425477221 */ /* 0x001fc20000010000 */
[----:B------:R-:W-:Y:S01]  /*bc00*/  FADD.FTZ R94, R36, R83 ;  /* 0x00000053245e7221 */ /* 0x000fe20000010000 */
[----:B------:R-:W-:-:S01]  /*bc10*/  FFMA.FTZ R84, R2, R59, -R8 ;  /* 0x0000003b02547223 */ /* 0x000fc20000010808 */
[C-C-:B------:R-:W-:Y:S01]  /*bc20*/  FFMA.FTZ R59, R2.reuse, R147, -R8.reuse ;  /* 0x00000093023b7223 */ /* 0x140fe20000010808 */
[----:B------:R-:W-:-:S01]  /*bc30*/  FFMA.FTZ R86, R2, R63, -R8 ;  /* 0x0000003f02567223 */ /* 0x000fc20000010808 */
[----:B------:R-:W-:Y:S01]  /*bc40*/  FADD.FTZ R83, R73, R94 ;  /* 0x0000005e49537221 */ /* 0x000fe20000010000 */
[----:B------:R-:W-:-:S01]  /*bc50*/  FFMA.FTZ R63, R2, R149, -R8 ;  /* 0x00000095023f7223 */ /* 0x000fc20000010808 */
[----:B------:R-:W0:Y:S01]  /*bc60*/  MUFU.EX2 R72, R72 ;  /* 0x0000004800487308 */ /* 0x000e220000000800 */
[----:B-1----:R-:W-:-:S01]  /*bc70*/  FADD.FTZ R92, R70, R71 ;  /* 0x00000047465c7221 */ /* 0x002fc20000010000 */
[----:B------:R-:W-:Y:S01]  /*bc80*/  FADD.FTZ R94, R40, R83 ;  /* 0x00000053285e7221 */ /* 0x000fe20000010000 */
[----:B------:R-:W-:-:S01]  /*bc90*/  FFMA.FTZ R67, R2, R151, -R8 ;  /* 0x0000009702437223 */ /* 0x000fc20000010808 */
[C-C-:B------:R-:W-:Y:S01]  /*bca0*/  FFMA.FTZ R71, R2.reuse, R153, -R8.reuse ;  /* 0x0000009902477223 */ /* 0x140fe20000010808 */
[----:B------:R-:W-:Y:S01]  /*bcb0*/  F2FP.SATFINITE.E4M3.F32.PACK_AB_MERGE_C R146, R69, R56, RZ ;  /* 0x000000384592723e */ /* 0x000fe200048070ff */
[C-C-:B------:R-:W-:Y:S01]  /*bcc0*/  FFMA.FTZ R32, R2.reuse, R155, -R8.reuse ;  /* 0x0000009b02207223 */ /* 0x140fe20000010808 */
[----:B------:R-:W-:-:S01]  /*bcd0*/  FFMA.FTZ R26, R2, R26, -R8 ;  /* 0x0000001a021a7223 */ /* 0x000fc20000010808 */
[----:B------:R-:W1:Y:S01]  /*bce0*/  MUFU.EX2 R95, R95 ;  /* 0x0000005f005f7308 */ /* 0x000e620000000800 */
[----:B--2---:R-:W-:-:S01]  /*bcf0*/  FADD.FTZ R79, R91, R92 ;  /* 0x0000005c5b4f7221 */ /* 0x004fc20000010000 */
[C-C-:B------:R-:W-:Y:S01]  /*bd00*/  FFMA.FTZ R27, R2.reuse, R27, -R8.reuse ;  /* 0x0000001b021b7223 */ /* 0x140fe20000010808 */
[----:B------:R-:W-:-:S01]  /*bd10*/  FFMA.FTZ R30, R2, R30, -R8 ;  /* 0x0000001e021e7223 */ /* 0x000fc20000010808 */
[C-C-:B------:R-:W-:Y:S01]  /*bd20*/  FFMA.FTZ R31, R2.reuse, R31, -R8.reuse ;  /* 0x0000001f021f7223 */ /* 0x140fe20000010808 */
[----:B------:R-:W-:-:S01]  /*bd30*/  FFMA.FTZ R107, R2, R107, -R8 ;  /* 0x0000006b026b7223 */ /* 0x000fc20000010808 */
[C-C-:B------:R-:W-:Y:S01]  /*bd40*/  FFMA.FTZ R35, R2.reuse, R35, -R8.reuse ;  /* 0x0000002302237223 */ /* 0x140fe20000010808 */
[----:B------:R-:W-:-:S01]  /*bd50*/  FFMA.FTZ R41, R2, R41, -R8 ;  /* 0x0000002902297223 */ /* 0x000fc20000010808 */
[----:B------:R-:W2:Y:S01]  /*bd60*/  MUFU.EX2 R74, R74 ;  /* 0x0000004a004a7308 */ /* 0x000ea20000000800 */
[----:B0-----:R-:W-:-:S01]  /*bd70*/  FADD.FTZ R92, R72, R79 ;  /* 0x0000004f485c7221 */ /* 0x001fc20000010000 */
[----:B------:R-:W-:-:S04]  /*bd80*/  F2FP.SATFINITE.E4M3.F32.PACK_AB_MERGE_C R70, R91, R70, RZ ;  /* 0x000000465b46723e */ /* 0x000fc800048070ff */
[----:B------:R-:W-:Y:S02]  /*bd90*/  F2FP.SATFINITE.E4M3.F32.PACK_AB_MERGE_C R153, R68, R37, R70 ;  /* 0x000000254499723e */ /* 0x000fe40004807046 */
        /* <DEDUP_REMOVED lines=8> */
[----:B------:R-:W-:-:S04]  /*be20*/  F2FP.SATFINITE.E4M3.F32.PACK_AB_MERGE_C R74, R99, R74, RZ ;  /* 0x0000004a634a723e */ /* 0x000fc800048070ff */
[----:B------:R-:W-:Y:S02]  /*be30*/  F2FP.SATFINITE.E4M3.F32.PACK_AB_MERGE_C R155, R95, R72, R74 ;  /* 0x000000485f9b723e */ /* 0x000fe4000480704a */
[----:B------:R-:W0:Y:S01]  /*be40*/  MUFU.EX2 R13, R13 ;  /* 0x0000000d000d7308 */ /* 0x000e220000000800 */
[----:B-1----:R-:W-:-:S07]  /*be50*/  FADD.FTZ R77, R9, R92 ;  /* 0x0000005c094d7221 */ /* 0x002fce0000010000 */
[----:B------:R-:W1:Y:S01]  /*be60*/  MUFU.EX2 R78, R78 ;  /* 0x0000004e004e7308 */ /* 0x000e620000000800 */
[----:B--2---:R-:W-:-:S07]  /*be70*/  FADD.FTZ R14, R76, R77 ;  /* 0x0000004d4c0e7221 */ /* 0x004fce0000010000 */
[----:B------:R-:W2:Y:S08]  /*be80*/  MUFU.EX2 R15, R15 ;  /* 0x0000000f000f7308 */ /* 0x000eb00000000800 */
[----:B------:R3:W-:Y:S08]  /*be90*/  MUFU.EX2 R24, R43 ;  /* 0x0000002b00187308 */ /* 0x0007f00000000800 */
[----:B------:R-:W4:Y:S01]  /*bea0*/  MUFU.EX2 R80, R80 ;  /* 0x0000005000507308 */ /* 0x000f220000000800 */
[----:B---3--:R-:W-:-:S01]  /*beb0*/  FFMA.FTZ R43, R2, R47, -R8 ;  /* 0x0000002f022b7223 */ /* 0x008fc20000010808 */
[----:B------:R-:W-:-:S04]  /*bec0*/  FADD.FTZ R47, R81, R40 ;  /* 0x00000028512f7221 */ /* 0x000fc80000010000 */
[----:B------:R-:W-:Y:S01]  /*bed0*/  FADD.FTZ R28, R44, R47 ;  /* 0x0000002f2c1c7221 */ /* 0x000fe20000010000 */
[----:B0-----:R-:W-:-:S01]  /*bee0*/  FADD.FTZ R47, R13, R14 ;  /* 0x0000000e0d2f7221 */ /* 0x001fc20000010000 */
[----:B------:R-:W0:Y:S01]  /*bef0*/  MUFU.EX2 R21, R21 ;  /* 0x0000001500157308 */ /* 0x000e220000000800 */
[----:B------:R-:W-:-:S01]  /*bf00*/  FFMA.FTZ R14, R2, R50, -R8 ;  /* 0x00000032020e7223 */ /* 0x000fc20000010808 */
[----:B------:R-:W-:Y:S01]  /*bf10*/  FADD.FTZ R85, R85, R28 ;  /* 0x0000001c55557221 */ /* 0x000fe20000010000 */
[----:B-1----:R-:W-:-:S01]  /*bf20*/  FADD.FTZ R28, R78, R47 ;  /* 0x0000002f4e1c7221 */ /* 0x002fc20000010000 */
[----:B------:R-:W-:Y:S01]  /*bf30*/  FFMA.FTZ R47, R2, R51, -R8 ;  /* 0x00000033022f7223 */ /* 0x000fe20000010808 */
[----:B------:R-:W-:Y:S01]  /*bf40*/  F2FP.SATFINITE.E4M3.F32.PACK_AB_MERGE_C R78, R78, R13, RZ ;  /* 0x0000000d4e4e723e */ /* 0x000fe200048070ff */
[----:B------:R-:W-:Y:S01]  /*bf50*/  FADD.FTZ R36, R46, R85 ;  /* 0x000000552e247221 */ /* 0x000fe20000010000 */
[----:B--2---:R-:W-:-:S01]  /*bf60*/  FADD.FTZ R73, R15, R28 ;  /* 0x0000001c0f497221 */ /* 0x004fc20000010000 */
[----:B------:R-:W1:Y:S01]  /*bf70*/  MUFU.EX2 R82, R82 ;  /* 0x0000005200527308 */ /* 0x000e620000000800 */
[----:B------:R-:W-:Y:S01]  /*bf80*/  F2FP.SATFINITE.E4M3.F32.PACK_AB_MERGE_C R149, R76, R9, R78 ;  /* 0x000000094c95723e */ /* 0x000fe2000480704e */
[----:B------:R-:W-:Y:S01]  /*bf90*/  FADD.FTZ R51, R57, R36 ;  /* 0x0000002439337221 */ /* 0x000fe20000010000 */
[----:B----4-:R-:W-:-:S03]  /*bfa0*/  FADD.FTZ R28, R80, R73 ;  /* 0x00000049501c7221 */ /* 0x010fc60000010000 */
[----:B------:R-:W-:Y:S02]  /*bfb0*/  FADD.FTZ R48, R48, R51 ;  /* 0x0000003330307221 */ /* 0x000fe40000010000 */
[----:B------:R-:W2:Y:S01]  /*bfc0*/  MUFU.EX2 R75, R75 ;  /* 0x0000004b004b7308 */ /* 0x000ea20000000800 */
[----:B0-----:R-:W-:-:S01]  /*bfd0*/  FADD.FTZ R51, R21, R28 ;  /* 0x0000001c15337221 */ /* 0x001fc20000010000 */
[----:B------:R-:W-:Y:S01]  /*bfe0*/  FADD.FTZ R61, R61, R48 ;  /* 0x000000303d3d7221 */ /* 0x000fe20000010000 */
[----:B------:R-:W-:-:S03]  /*bff0*/  FFMA.FTZ R28, R2, R54, -R8 ;  /* 0x00000036021c7223 */ /* 0x000fc60000010808 */
[----:B------:R-:W-:Y:S02]  /*c000*/  FADD.FTZ R40, R52, R61 ;  /* 0x0000003d34287221 */ /* 0x000fe40000010000 */
[----:B------:R-:W0:Y:S01]  /*c010*/  MUFU.EX2 R84, R84 ;  /* 0x0000005400547308 */ /* 0x000e220000000800 */
[----:B-1----:R-:W-:-:S01]  /*c020*/  FADD.FTZ R36, R82, R51 ;  /* 0x0000003352247221 */ /* 0x002fc20000010000 */
[C-C-:B------:R-:W-:Y:S01]  /*c030*/  FFMA.FTZ R51, R2.reuse, R55, -R8.reuse ;  /* 0x0000003702337223 */ /* 0x140fe20000010808 */
[----:B------:R-:W-:-:S01]  /*c040*/  FFMA.FTZ R8, R2, R39, -R8 ;  /* 0x0000002702087223 */ /* 0x000fc20000010808 */
[----:B------:R-:W-:-:S04]  /*c050*/  F2FP.SATFINITE.E4M3.F32.PACK_AB_MERGE_C R21, R82, R21, RZ ;  /* 0x000000155215723e */ /* 0x000fc800048070ff */
[----:B------:R-:W1:Y:S01]  /*c060*/  MUFU.EX2 R59, R59 ;  /* 0x0000003b003b7308 */ /* 0x000e620000000800 */
[----:B--2---:R-:W-:-:S01]  /*c070*/  FADD.FTZ R57, R75, R36 ;  /* 0x000000244b397221 */ /* 0x004fc20000010000 */
[----:B------:R-:W-:Y:S02]  /*c080*/  F2FP.SATFINITE.E4M3.F32.PACK_AB_MERGE_C R151, R80, R15, R21 ;  /* 0x0000000f5097723e */ /* 0x000fe40004807015 */
[----:B------:R-:W2:Y:S04]  /*c090*/  @P6 LDC R21, c[0x0][0x44c] ;  /* 0x00011300ff156b82 */ /* 0x000ea80000000800 */
[----:B------:R-:W3:Y:S01]  /*c0a0*/  MUFU.EX2 R86, R86 ;  /* 0x0000005600567308 */ /* 0x000ee20000000800 */
[----:B0-----:R-:W-:-:S07]  /*c0b0*/  FADD.FTZ R36, R84, R57 ;  /* 0x0000003954247221 */ /* 0x001fce0000010000 */
[----:B------:R-:W0:Y:S01]  /*c0c0*/  MUFU.EX2 R65, R65 ;  /* 0x0000004100417308 */ /* 0x000e220000000800 */
[----:B-1----:R-:W-:-:S07]  /*c0d0*/  FADD.FTZ R55, R59, R36 ;  /* 0x000000243b377221 */ /* 0x002fce0000010000 */
[----:B------:R-:W1:Y:S01]  /*c0e0*/  MUFU.EX2 R63, R63 ;  /* 0x0000003f003f7308 */ /* 0x000e620000000800 */
[----:B---3--:R-:W-:-:S01]  /*c0f0*/  FADD.FTZ R36, R86, R55 ;  /* 0x0000003756247221 */ /* 0x008fc20000010000 */
[----:B------:R-:W-:Y:S01]  /*c100*/  F2FP.SATFINITE.E4M3.F32.PACK_AB_MERGE_C R59, R86, R59, RZ ;  /* 0x0000003b563b723e */ /* 0x000fe200048070ff */
[----:B--2---:R-:W-:-:S03]  /*c110*/  @P6 IMAD.HI.U32 R21, R108, R21, RZ ;  /* 0x000000156c156227 */ /* 0x004fc600078e00ff */
[----:B------:R-:W-:Y:S02]  /*c120*/  F2FP.SATFINITE.E4M3.F32.PACK_AB_MERGE_C R145, R84, R75, R59 ;  /* 0x0000004b5491723e */ /* 0x000fe4000480703b */
[----:B------:R-:W2:Y:S01]  /*c130*/  MUFU.EX2 R88, R88 ;  /* 0x0000005800587308 */ /* 0x000ea20000000800 */
[C---:B0-----:R-:W-:Y:S01]  /*c140*/  F2FP.SATFINITE.E4M3.F32.PACK_AB_MERGE_C R146, R65.reuse, R52, R146 ;  /* 0x000000344192723e */ /* 0x041fe20004807092 */
[----:B------:R-:W-:-:S04]  /*c150*/  FADD.FTZ R65, R65, R40 ;  /* 0x0000002841417221 */ /* 0x000fc80000010000 */
[----:B------:R-:W-:Y:S02]  /*c160*/  FADD.FTZ R56, R56, R65 ;  /* 0x0000004138387221 */ /* 0x000fe40000010000 */
[----:B------:R-:W-:Y:S01]  /*c170*/  MUFU.EX2 R34, R34 ;  /* 0x0000002200227308 */ /* 0x000fe20000000800 */
[----:B-1----:R-:W-:-:S01]  /*c180*/  FADD.FTZ R39, R63, R36 ;  /* 0x000000243f277221 */ /* 0x002fc20000010000 */
[----:B------:R-:W-:-:S06]  /*c190*/  FADD.FTZ R69, R69, R56 ;  /* 0x0000003845457221 */ /* 0x000fcc0000010000 */
        /* <DEDUP_REMOVED lines=8> */
[----:B--2---:R-:W-:-:S07]  /*c220*/  FADD.FTZ R36, R20, R69 ;  /* 0x0000004514247221 */ /* 0x004fce0000010000 */
[----:B------:R-:W2:Y:S01]  /*c230*/  MUFU.EX2 R71, R71 ;  /* 0x0000004700477308 */ /* 0x000ea20000000800 */
[C---:B0-----:R-:W-:Y:S01]  /*c240*/  F2FP.SATFINITE.E4M3.F32.PACK_AB_MERGE_C R140, R109.reuse, R20, R140 ;  /* 0x000000146d8c723e */ /* 0x041fe2000480708c */
[----:B------:R-:W-:-:S04]  /*c250*/  FADD.FTZ R109, R109, R36 ;  /* 0x000000246d6d7221 */ /* 0x000fc80000010000 */
[----:B------:R-:W-:Y:S02]  /*c260*/  FADD.FTZ R34, R34, R109 ;  /* 0x0000006d22227221 */ /* 0x000fe40000010000 */
[----:B------:R-:W0:Y:S01]  /*c270*/  MUFU.EX2 R32, R32 ;  /* 0x0000002000207308 */ /* 0x000e220000000800 */
[----:B-1----:R-:W-:-:S01]  /*c280*/  FADD.FTZ R20, R90, R39 ;  /* 0x000000275a147221 */ /* 0x002fc20000010000 */
[----:B------:R-:W-:Y:S01]  /*c290*/  FADD.FTZ R45, R45, R34 ;  /* 0x000000222d2d7221 */ /* 0x000fe20000010000 */
[----:B------:R-:W-:-:S04]  /*c2a0*/  F2FP.SATFINITE.E4M3.F32.PACK_AB_MERGE_C R67, R90, R67, RZ ;  /* 0x000000435a43723e */ /* 0x000fc800048070ff */
[----:B------:R-:W-:Y:S01]  /*c2b0*/  F2FP.SATFINITE.E4M3.F32.PACK_AB_MERGE_C R147, R88, R63, R67 ;  /* 0x0000003f5893723e */ /* 0x000fe20004807043 */
[----:B------:R-:W-:Y:S01]  /*c2c0*/  MUFU.EX2 R58, R58 ;  /* 0x0000003a003a7308 */ /* 0x000fe20000000800 */
[----:B--2---:R-:W-:-:S04]  /*c2d0*/  FADD.FTZ R13, R71, R20 ;  /* 0x00000014470d7221 */ /* 0x004fc80000010000 */
[----:B------:R-:W-:-:S03]  /*c2e0*/  FADD.FTZ R13, R24, R13 ;  /* 0x0000000d180d7221 */ /* 0x000fc60000010000 */
        /* <DEDUP_REMOVED lines=8> */
[----:B------:R-:W-:Y:S01]  /*c370*/  F2FP.SATFINITE.E4M3.F32.PACK_AB_MERGE_C R141, R24, R71, R13 ;  /* 0x00000047188d723e */ /* 0x000fe2000480700d */
[----:B------:R-:W-:Y:S02]  /*c380*/  IMAD.MOV.U32 R13, RZ, RZ, R108 ;  /* 0x000000ffff0d7224 */ /* 0x000fe400078e006c */
[----:B------:R-:W0:Y:S08]  /*c390*/  MUFU.EX2 R14, R14 ;  /* 0x0000000e000e7308 */ /* 0x000e300000000800 */
[----:B------:R-:W2:Y:S01]  /*c3a0*/  MUFU.EX2 R47, R47 ;  /* 0x0000002f002f7308 */ /* 0x000ea20000000800 */
[----:B-1----:R-:W-:Y:S01]  /*c3b0*/  F2FP.SATFINITE.E4M3.F32.PACK_AB_MERGE_C R142, R49, R38, R142 ;  /* 0x00000026318e723e */ /* 0x002fe2000480708e */
[----:B------:R-:W-:-:S04]  /*c3c0*/  FADD.FTZ R38, R38, R45 ;  /* 0x0000002d26267221 */ /* 0x000fc80000010000 */
[----:B------:R-:W-:Y:S02]  /*c3d0*/  FADD.FTZ R49, R49, R38 ;  /* 0x0000002631317221 */ /* 0x000fe40000010000 */
[----:B------:R-:W1:Y:S01]  /*c3e0*/  MUFU.EX2 R28, R28 ;  /* 0x0000001c001c7308 */ /* 0x000e620000000800 */
[----:B0-----:R-:W-:-:S01]  /*c3f0*/  FADD.FTZ R20, R14, R43 ;  /* 0x0000002b0e147221 */ /* 0x001fc20000010000 */
[----:B------:R-:W-:-:S04]  /*c400*/  FADD.FTZ R58, R58, R49 ;  /* 0x000000313a3a7221 */ /* 0x000fc80000010000 */
[----:B------:R-:W-:Y:S02]  /*c410*/  FADD.FTZ R53, R53, R58 ;  /* 0x0000003a35357221 */ /* 0x000fe40000010000 */
[----:B------:R-:W-:Y:S01]  /*c420*/  MUFU.EX2 R62, R62 ;  /* 0x0000003e003e7308 */ /* 0x000fe20000000800 */
[----:B--2---:R-:W-:-:S07]  /*c430*/  FADD.FTZ R9, R47, R20 ;  /* 0x000000142f097221 */ /* 0x004fce0000010000 */
[----:B------:R-:W0:Y:S01]  /*c440*/  MUFU.EX2 R29, R29 ;  /* 0x0000001d001d7308 */ /* 0x000e220000000800 */
[----:B-1----:R-:W-:-:S07]  /*c450*/  FADD.FTZ R32, R28, R9 ;  /* 0x000000091c207221 */ /* 0x002fce0000010000 */
[----:B------:R-:W1:Y:S08]  /*c460*/  MUFU.EX2 R51, R51 ;  /* 0x0000003300337308 */ /* 0x000e700000000800 */
[----:B------:R-:W-:Y:S01]  /*c470*/  MUFU.EX2 R60, R60 ;  /* 0x0000003c003c7308 */ /* 0x000fe20000000800 */
[----:B0-----:R-:W-:-:S07]  /*c480*/  F2FP.SATFINITE.E4M3.F32.PACK_AB_MERGE_C R9, R29, R62, RZ ;  /* 0x0000003e1d09723e */ /* 0x001fce00048070ff */
[----:B------:R-:W0:Y:S01]  /*c490*/  MUFU.EX2 R25, R25 ;  /* 0x0000001900197308 */ /* 0x000e220000000800 */
[C---:B-1----:R-:W-:Y:S01]  /*c4a0*/  F2FP.SATFINITE.E4M3.F32.PACK_AB_MERGE_C R15, R51.reuse, R28, RZ ;  /* 0x0000001c330f723e */ /* 0x042fe200048070ff */
[----:B------:R-:W-:Y:S02]  /*c4b0*/  FADD.FTZ R51, R51, R32 ;  /* 0x0000002033337221 */ /* 0x000fe40000010000 */
[----:B------:R-:W1:Y:S01]  /*c4c0*/  @P6 LDC R32, c[0x0][0x450] ;  /* 0x00011400ff206b82 */ /* 0x000e620000000800 */
[----:B------:R-:W-:-:S03]  /*c4d0*/  F2FP.SATFINITE.E4M3.F32.PACK_AB_MERGE_C R143, R47, R14, R15 ;  /* 0x0000000e2f8f723e */ /* 0x000fc6000480700f */
[----:B------:R-:W2:Y:S08]  /*c4e0*/  MUFU.EX2 R26, R26 ;  /* 0x0000001a001a7308 */ /* 0x000eb00000000800 */
[----:B------:R-:W3:Y:S01]  /*c4f0*/  MUFU.EX2 R27, R27 ;  /* 0x0000001b001b7308 */ /* 0x000ee20000000800 */
[----:B0-----:R-:W-:Y:S01]  /*c500*/  F2FP.SATFINITE.E4M3.F32.PACK_AB_MERGE_C R136, R25, R60, R9 ;  /* 0x0000003c1988723e */ /* 0x001fe20004807009 */
[----:B------:R-:W-:-:S04]  /*c510*/  FADD.FTZ R60, R60, R53 ;  /* 0x000000353c3c7221 */ /* 0x000fc80000010000 */
[----:B------:R-:W-:Y:S02]  /*c520*/  FADD.FTZ R25, R25, R60 ;  /* 0x0000003c19197221 */ /* 0x000fe40000010000 */
[----:B------:R-:W0:Y:S01]  /*c530*/  MUFU.EX2 R30, R30 ;  /* 0x0000001e001e7308 */ /* 0x000e220000000800 */
[----:B--2---:R-:W-:-:S01]  /*c540*/  FADD.FTZ R28, R26, R51 ;  /* 0x000000331a1c7221 */ /* 0x004fc20000010000 */
[----:B------:R-:W-:Y:S01]  /*c550*/  FADD.FTZ R62, R62, R25 ;  /* 0x000000193e3e7221 */ /* 0x000fe20000010000 */
[----:B-1----:R-:W-:-:S03]  /*c560*/  @P6 SHF.R.U32.HI R13, RZ, R32, R21 ;  /* 0x00000020ff0d6219 */ /* 0x002fc60000011615 */
[----:B------:R-:W-:Y:S01]  /*c570*/  FADD.FTZ R29, R29, R62 ;  /* 0x0000003e1d1d7221 */ /* 0x000fe20000010000 */
[----:B------:R-:W-:Y:S01]  /*c580*/  ISETP.GE.AND P6, PT, R11, 0x1, PT ;  /* 0x000000010b00780c */ /* 0x000fe20003fc6270 */
[----:B------:R-:W-:Y:S01]  /*c590*/  MUFU.EX2 R33, R33 ;  /* 0x0000002100217308 */ /* 0x000fe20000000800 */
[----:B---3--:R-:W-:-:S01]  /*c5a0*/  FADD.FTZ R9, R27, R28 ;  /* 0x0000001c1b097221 */ /* 0x008fc20000010000 */
[----:B------:R-:W-:-:S04]  /*c5b0*/  IMAD.IADD R13, R104, 0x1, R13 ;  /* 0x00000001680d7824 */ /* 0x000fc800078e020d */
[----:B------:R-:W-:Y:S02]  /*c5c0*/  IMAD.IADD R10, R13, 0x1, R10 ;  /* 0x000000010d0a7824 */ /* 0x000fe400078e020a */
[----:B------:R-:W1:Y:S01]  /*c5d0*/  MUFU.EX2 R66, R66 ;  /* 0x0000004200427308 */ /* 0x000e620000000800 */
[----:B0-----:R-:W-:-:S07]  /*c5e0*/  FADD.FTZ R14, R30, R9 ;  /* 0x000000091e0e7221 */ /* 0x001fce0000010000 */
[----:B------:R-:W0:Y:S08]  /*c5f0*/  MUFU.EX2 R31, R31 ;  /* 0x0000001f001f7308 */ /* 0x000e300000000800 */
[----:B------:R-:W-:Y:S01]  /*c600*/  MUFU.EX2 R64, R64 ;  /* 0x0000004000407308 */ /* 0x000fe20000000800 */
[----:B-1----:R-:W-:-:S07]  /*c610*/  F2FP.SATFINITE.E4M3.F32.PACK_AB_MERGE_C R9, R66, R33, RZ ;  /* 0x000000214209723e */ /* 0x002fce00048070ff */
[----:B------:R-:W1:Y:S01]  /*c620*/  MUFU.EX2 R111, R111 ;  /* 0x0000006f006f7308 */ /* 0x000e620000000800 */
[----:B0-----:R-:W-:-:S01]  /*c630*/  FADD.FTZ R14, R31, R14 ;  /* 0x0000000e1f0e7221 */ /* 0x001fc20000010000 */
[----:B------:R-:W-:-:S04]  /*c640*/  F2FP.SATFINITE.E4M3.F32.PACK_AB_MERGE_C R30, R31, R30, RZ ;  /* 0x0000001e1f1e723e */ /* 0x000fc800048070ff */
[----:B------:R-:W-:Y:S02]  /*c650*/  F2FP.SATFINITE.E4M3.F32.PACK_AB_MERGE_C R137, R27, R26, R30 ;  /* 0x0000001a1b89723e */ /* 0x000fe4000480701e */
        /* <DEDUP_REMOVED lines=11> */
[----:B0-----:R-:W-:-:S03]  /*c710*/  F2FP.SATFINITE.E4M3.F32.PACK_AB_MERGE_C R9, R8, R41, RZ ;  /* 0x000000290809723e */ /* 0x001fc600048070ff */
[----:B------:R-:W-:Y:S01]  /*c720*/  FADD.FTZ R21, R8, R21 ;  /* 0x0000001508157221 */ /* 0x000fe20000010000 */
[----:B------:R-:W-:Y:S01]  /*c730*/  VIADD R8, R105, 0xfffffffe ;  /* 0xfffffffe69087836 */ /* 0x000fe20000000000 */
[----:B------:R-:W-:Y:S01]  /*c740*/  F2FP.SATFINITE.E4M3.F32.PACK_AB_MERGE_C R139, R20, R107, R9 ;  /* 0x0000006b148b723e */ /* 0x000fe20004807009 */
[----:B------:R-:W-:-:S05]  /*c750*/  FADD.FTZ R9, R66, R33 ;  /* 0x0000002142097221 */ /* 0x000fca0000010000 */
[----:B------:R0:W-:Y:S01]  /*c760*/  STL [R1], R9 ;  /* 0x0000000901007387 */ /* 0x0001e20000100800 */
[----:B------:R-:W-:Y:S05]  /*c770*/  @!P6 BRA `(.L_x_1485) ;  /* 0x000000000048e947 */ /* 0x000fea0003800000 */
[C---:B------:R-:W-:Y:S01]  /*c780*/  ISETP.GT.AND P1, PT, R13.reuse, RZ, PT ;  /* 0x000000ff0d00720c */ /* 0x040fe20003f24270 */
[----:B------:R-:W-:Y:S01]  /*c790*/  BSSY B0, `(.L_x_1486) ;  /* 0x000000e000007945 */ /* 0x000fe20003800000 */
[----:B0-----:R-:W-:-:S11]  /*c7a0*/  VIADD R9, R13, 0xffffffff ;  /* 0xffffffff0d097836 */ /* 0x001fd60000000000 */
        /* <DEDUP_REMOVED lines=8> */
.L_x_1487:
[----:B------:R-:W-:-:S13]  /*c830*/  ISETP.NE.AND P1, PT, R11, 0x1, PT ;  /* 0x000000010b00780c */ /* 0x000fda0003f25270 */
[----:B------:R-:W0:Y:S02]  /*c840*/  @P1 LDC.64 R14, c[0x0][0x9e8] ;  /* 0x00027a00ff0e1b82 */ /* 0x000e240000000a00 */
[----:B0-----:R-:W-:-:S05]  /*c850*/  @P1 IMAD.HI.U32 R14, R9, R14, RZ ;  /* 0x0000000e090e1227 */ /* 0x001fca00078e00ff */
[----:B------:R-:W-:-:S07]  /*c860*/  @P1 SHF.R.U32.HI R9, RZ, R15, R14 ;  /* 0x0000000fff091219 */ /* 0x000fce000001160e */
.L_x_1488:
[----:B------:R-:W-:Y:S05]  /*c870*/  BSYNC B0 ;  /* 0x0000000000007941 */ /* 0x000fea0003800000 */
.L_x_1486:
[----:B------:R-:W-:-:S05]  /*c880*/  IMAD R9, R9, R11, R11 ;  /* 0x0000000b09097224 */ /* 0x000fca00078e020b */
[----:B------:R-:W-:-:S07]  /*c890*/  VIMNMX R10, R10, R9, PT ;  /* 0x000000090a0a7248 */ /* 0x000fce0003fe0100 */
.L_x_1485:
[----:B------:R-:W2:Y:S01]  /*c8a0*/  LDL R11, [R1+0x44] ;  /* 0x00004400010b7983 */ /* 0x000ea20000100800 */
[----:B------:R-:W-:Y:S01]  /*c8b0*/  IMAD.HI R10, R10, 0x66666667, RZ ;  /* 0x666666670a0a7827 */ /* 0x000fe200078e02ff */
[----:B------:R-:W-:Y:S01]  /*c8c0*/  ULDC UR37, c[0x0][0x9e4] ;  /* 0x0002790000257ab9 */ /* 0x000fe20000000800 */
[----:B------:R-:W-:Y:S01]  /*c8d0*/  ULDC UR36, c[0x0][0x9e4] ;  /* 0x0002790000247ab9 */ /* 0x000fe20000000800 */
[----:B------:R-:W-:Y:S01]  /*c8e0*/  ULDC UR38, c[0x0][0x9dc] ;  /* 0x0002770000267ab9 */ /* 0x000fe20000000800 */
[----:B------:R-:W-:Y:S01]  /*c8f0*/  ULDC UR42, c[0x0][0x9dc] ;  /* 0x00027700002a7ab9 */ /* 0x000fe20000000800 */
[----:B0-----:R-:W-:Y:S01]  /*c900*/  SHF.R.U32.HI R9, RZ, 0x1f, R10 ;  /* 0x0000001fff097819 */ /* 0x001fe2000001160a */
[----:B------:R-:W-:Y:S01]  /*c910*/  ULDC UR43, c[0x0][0x9e0] ;  /* 0x00027800002b7ab9 */ /* 0x000fe20000000800 */
[----:B------:R-:W-:Y:S01]  /*c920*/  ULDC UR39, c[0x0][0x9e0] ;  /* 0x0002780000277ab9 */ /* 0x000fe20000000800 */
[----:B------:R-:W-:Y:S01]  /*c930*/  BSSY B1, `(.L_x_1489) ;  /* 0x0000449000017945 */ /* 0x000fe20003800000 */
[----:B------:R-:W-:-:S02]  /*c940*/  LEA.HI.SX32 R9, R10, R9, 0x1a ;  /* 0x000000090a097211 */ /* 0x000fc400078fd2ff */
        /* <DEDUP_REMOVED lines=16> */
[----:B--2---:R-:W-:-:S04]  /*ca50*/  VIMNMX R11, R11, R9, !PT ;  /* 0x000000090b0b7248 */ /* 0x004fc80007fe0100 */
[----:B------:R-:W-:Y:S01]  /*ca60*/  ISETP.GE.AND P1, PT, R8, R11, PT ;  /* 0x0000000b0800720c */ /* 0x000fe20003f26270 */
[----:B------:R0:W-:-:S12]  /*ca70*/  STL [R1+0x34], R11 ;  /* 0x0000340b01007387 */ /* 0x0001d80000100800 */
[----:B0-----:R-:W-:Y:S05]  /*ca80*/  @!P1 BRA `(.L_x_1490) ;  /* 0x0000004000cc9947 */ /* 0x001fea0003800000 */
[----:B------:R-:W-:Y:S01]  /*ca90*/  BSSY B0, `(.L_x_1491) ;  /* 0x000042e000007945 */ /* 0x000fe20003800000 */
[----:B------:R-:W-:-:S07]  /*caa0*/  IMAD.MOV.U32 R55, RZ, RZ, RZ ;  /* 0x000000ffff377224 */ /* 0x000fce00078e00ff */
.L_x_1512:
[----:B------:R-:W-:-:S05]  /*cab0*/  VIADD R9, R23, 0x1 ;  /* 0x0000000117097836 */ /* 0x000fca0000000000 */
[----:B------:R-:W-:-:S04]  /*cac0*/  ISETP.NE.AND P1, PT, R9, 0x2, PT ;  /* 0x000000020900780c */ /* 0x000fc80003f25270 */
[----:B------:R-:W-:Y:S02]  /*cad0*/  SEL R11, RZ, 0x1, P1 ;  /* 0x00000001ff0b7807 */ /* 0x000fe40000800000 */
[----:B------:R-:W-:Y:S02]  /*cae0*/  SEL R9, R9, RZ, P1 ;  /* 0x000000ff09097207 */ /* 0x000fe40000800000 */
[----:B------:R-:W-:Y:S01]  /*caf0*/  LOP3.LUT R20, R156, R11, RZ, 0x3c, !PT ;  /* 0x0000000b9c147212 */ /* 0x000fe200078e3cff */
[----:B------:R-:W-:Y:S06]  /*cb00*/  @!P0 BRA `(.L_x_1492) ;  /* 0x0000000000048947 */ /* 0x000fec0003800000 */
[----:B------:R-:W-:Y:S01]  /*cb10*/  BPT.TRAP 0x1 ;  /* 0x000000040000795c */ /* 0x000fe20000300000 */
.L_x_1492:
[----:B------:R-:W-:Y:S01]  /*cb20*/  IMAD R14, R9, 0x8, R22 ;  /* 0x00000008090e7824 */ /* 0x000fe200078e0216 */
[----:B------:R-:W-:-:S04]  /*cb30*/  SHF.L.U32 R11, R20, 0x1f, RZ ;  /* 0x0000001f140b7819 */ /* 0x000fc800000006ff */
[----:B------:R0:W1:Y:S01]  /*cb40*/  SYNCS.PHASECHK.TRANS64.TRYWAIT P1, [R14+URZ+0x13230], R11 ;  /* 0x0132300b0e0075a7 */ /* 0x000062000802017f */
[----:B------:R-:W-:Y:S05]  /*cb50*/  @!P0 BRA `(.L_x_1493) ;  /* 0x0000000000048947 */ /* 0x000fea0003800000 */
[----:B------:R-:W-:Y:S01]  /*cb60*/  BPT.TRAP 0x1 ;  /* 0x000000040000795c */ /* 0x000fe20000300000 */
.L_x_1493:
[----:B------:R-:W2:Y:S01]  /*cb70*/  LDL R10, [R1+0x4] ;  /* 0x00000400010a7983 */ /* 0x000ea20000100800 */
[----:B------:R-:W-:Y:S01]  /*cb80*/  BSSY B2, `(.L_x_1494) ;  /* 0x0000007000027945 */ /* 0x000fe20003800000 */
[----:B--2---:R-:W-:-:S04]  /*cb90*/  IMAD R15, R9, 0x280, R10 ;  /* 0x00000280090f7824 */ /* 0x004fc800078e020a */
[C---:B------:R-:W-:Y:S02]  /*cba0*/  VIADD R12, R15.reuse, 0x80 ;  /* 0x000000800f0c7836 */ /* 0x040fe40000000000 */
[----:B------:R-:W-:Y:S01]  /*cbb0*/  VIADD R56, R15, 0x100 ;  /* 0x000001000f387836 */ /* 0x000fe20000000000 */
[----:B-1----:R-:W-:Y:S06]  /*cbc0*/  @P1 BRA `(.L_x_1495) ;  /* 0x0000000000081947 */ /* 0x002fec0003800000 */
[----:B------:R-:W1:Y:S02]  /*cbd0*/  SYNCS.PHASECHK.TRANS64.TRYWAIT P1, [R14+URZ+0x13230], R11 ;  /* 0x0132300b0e0075a7 */ /* 0x000e64000802017f */
[----:B-1----:R-:W-:Y:S05]  /*cbe0*/  @!P1 BRA `(.L_x_1496) ;  /* 0x0000015800749947 */ /* 0x002fea0003800000 */
.L_x_1495:
[----:B------:R-:W-:Y:S05]  /*cbf0*/  BSYNC B2 ;  /* 0x0000000000027941 */ /* 0x000fea0003800000 */
.L_x_1494:
[----:B------:R-:W-:Y:S01]  /*cc00*/  IMAD.MOV.U32 R10, RZ, RZ, R15 ;  /* 0x000000ffff0a7224 */ /* 0x000fe200078e000f */
[----:B------:R-:W-:Y:S01]  /*cc10*/  R2UR UR16, R4 ;  /* 0x00000000041072ca */ /* 0x000fe200000e0000 */
[----:B01----:R-:W-:Y:S01]  /*cc20*/  IMAD.MOV.U32 R11, RZ, RZ, -0x7fffffe0 ;  /* 0x80000020ff0b7424 */ /* 0x003fe200078e00ff */
[----:B------:R-:W-:Y:S01]  /*cc30*/  R2UR UR17, R5 ;  /* 0x00000000051172ca */ /* 0x000fe200000e0000 */
[----:B------:R-:W-:Y:S01]  /*cc40*/  WARPGROUP.ARRIVE ;  /* 0x00000000000079c5 */ /* 0x000fe20000000000 */
[----:B------:R-:W-:Y:S01]  /*cc50*/  R2UR UR18, R10 ;  /* 0x000000000a1272ca */ /* 0x000fe200000e0000 */
[----:B------:R-:W-:Y:S01]  /*cc60*/  IMAD.MOV.U32 R13, RZ, RZ, -0x7fffffe0 ;  /* 0x80000020ff0d7424 */ /* 0x000fe200078e00ff */
[----:B------:R-:W-:Y:S01]  /*cc70*/  R2UR UR19, R11 ;  /* 0x000000000b1372ca */ /* 0x000fe200000e0000 */
[----:B------:R-:W-:Y:S01]  /*cc80*/  IMAD.MOV.U32 R10, RZ, RZ, R56 ;  /* 0x000000ffff0a7224 */ /* 0x000fe200078e0038 */
[----:B------:R-:W-:Y:S01]  /*cc90*/  R2UR UR22, R12 ;  /* 0x000000000c1672ca */ /* 0x000fe200000e0000 */
[----:B------:R-:W-:Y:S01]  /*cca0*/  VIADD R12, R15, 0x180 ;  /* 0x000001800f0c7836 */ /* 0x000fe20000000000 */
[----:B------:R-:W-:Y:S01]  /*ccb0*/  R2UR UR23, R13 ;  /* 0x000000000d1772ca */ /* 0x000fe200000e0000 */
[----:B------:R-:W-:Y:S01]  /*ccc0*/  VIADD R56, R15, 0x182 ;  /* 0x000001820f387836 */ /* 0x000fe20000000000 */
[----:B------:R-:W-:Y:S01]  /*ccd0*/  R2UR UR20, R4 ;  /* 0x00000000041472ca */ /* 0x000fe200000e0000 */
[----:B------:R-:W-:Y:S01]  /*cce0*/  IMAD.MOV.U32 R57, RZ, RZ, -0x7fffffe0 ;  /* 0x80000020ff397424 */ /* 0x000fe200078e00ff */
[----:B------:R-:W-:-:S02]  /*ccf0*/  R2UR UR21, R5 ;  /* 0x00000000051572ca */ /* 0x000fc400000e0000 */
[----:B------:R-:W-:Y:S01]  /*cd00*/  R2UR UR26, R10 ;  /* 0x000000000a1a72ca */ /* 0x000fe200000e0000 */
[----:B------:R-:W-:Y:S01]  /*cd10*/  VIADD R10, R15, 0x200 ;  /* 0x000002000f0a7836 */ /* 0x000fe20000000000 */
        /* <DEDUP_REMOVED lines=9> */
[----:B------:R-:W-:Y:S01]  /*cdb0*/  R2UR UR6, R10 ;  /* 0x000000000a0672ca */ /* 0x000fe200000e0000 */
[----:B------:R-:W-:Y:S01]  /*cdc0*/  VIADD R10, R15, 0x82 ;  /* 0x000000820f0a7836 */ /* 0x000fe20000000000 */
[----:B------:R-:W-:Y:S01]  /*cdd0*/  R2UR UR7, R11 ;  /* 0x000000000b0772ca */ /* 0x000fe200000e0000 */
[----:B------:R-:W-:Y:S01]  /*cde0*/  IMAD.MOV.U32 R11, RZ, RZ, -0x7fffffe0 ;  /* 0x80000020ff0b7424 */ /* 0x000fe200078e00ff */
[----:B------:R-:W-:Y:S02]  /*cdf0*/  R2UR UR4, R4 ;  /* 0x00000000040472ca */ /* 0x000fe400000e0000 */
[----:B------:R-:W-:-:S02]  /*ce00*/  R2UR UR5, R5 ;  /* 0x00000000050572ca */ /* 0x000fc400000e0000 */
[----:B------:R-:W-:Y:S01]  /*ce10*/  R2UR UR14, R12 ;  /* 0x000000000c0e72ca */ /* 0x000fe200000e0000 */
[----:B------:R-:W-:Y:S01]  /*ce20*/  VIADD R12, R15, 0x102 ;  /* 0x000001020f0c7836 */ /* 0x000fe20000000000 */
[----:B------:R-:W-:Y:S01]  /*ce30*/  R2UR UR15, R13 ;  /* 0x000000000d0f72ca */ /* 0x000fe200000e0000 */
[----:B------:R-:W-:Y:S01]  /*ce40*/  IMAD.MOV.U32 R13, RZ, RZ, -0x7fffffe0 ;  /* 0x80000020ff0d7424 */ /* 0x000fe200078e00ff */
        /* <DEDUP_REMOVED lines=50> */
.L_x_1497:
[----:B------:R-:W-:Y:S01]  /*d170*/  SHF.L.U32 R10, R156, 0x1f, RZ ;  /* 0x0000001f9c0a7819 */ /* 0x000fe200000006ff */
[----:B------:R-:W-:-:S04]  /*d180*/  IMAD R15, R23, 0x8, R22 ;  /* 0x00000008170f7824 */ /* 0x000fc800078e0216 */
[----:B------:R0:W1:Y:S01]  /*d190*/  SYNCS.PHASECHK.TRANS64.TRYWAIT P1, [R15+URZ+0x13250], R10 ;  /* 0x0132500a0f0075a7 */ /* 0x000062000802017f */
[----:B------:R-:W-:Y:S05]  /*d1a0*/  @!P0 BRA `(.L_x_1498) ;  /* 0x0000000000048947 */ /* 0x000fea0003800000 */
[----:B------:R-:W-:Y:S01]  /*d1b0*/  BPT.TRAP 0x1 ;  /* 0x000000040000795c */ /* 0x000fe20000300000 */
.L_x_1498:
[----:B------:R-:W-:Y:S04]  /*d1c0*/  BSSY B2, `(.L_x_1499) ;  /* 0x0000004000027945 */ /* 0x000fe80003800000 */
[----:B-1----:R-:W-:Y:S05]  /*d1d0*/  @P1 BRA `(.L_x_1500) ;  /* 0x0000000000081947 */ /* 0x002fea0003800000 */
[----:B------:R-:W1:Y:S02]  /*d1e0*/  SYNCS.PHASECHK.TRANS64.TRYWAIT P1, [R15+URZ+0x13250], R10 ;  /* 0x0132500a0f0075a7 */ /* 0x000e64000802017f */
[----:B-1----:R-:W-:Y:S05]  /*d1f0*/  @!P1 BRA `(.L_x_1501) ;  /* 0x0000015400049947 */ /* 0x002fea0003800000 */
.L_x_1500:
[----:B------:R-:W-:Y:S05]  /*d200*/  BSYNC B2 ;  /* 0x0000000000027941 */ /* 0x000fea0003800000 */
.L_x_1499:
[----:B01----:R-:W-:Y:S01]  /*d210*/  VIADD R10, R22, 0x1000 ;  /* 0x00001000160a7836 */ /* 0x003fe20000000000 */
[----:B------:R-:W-:Y:S01]  /*d220*/  WARPGROUP.ARRIVE ;  /* 0x00000000000079c5 */ /* 0x000fe20000000000 */
[----:B------:R-:W-:Y:S02]  /*d230*/  IMAD.MOV.U32 R11, RZ, RZ, -0x3ffffff0 ;  /* 0xc0000010ff0b7424 */ /* 0x000fe400078e00ff */
[----:B------:R-:W-:Y:S01]  /*d240*/  IMAD.MOV.U32 R13, RZ, RZ, -0x3ffffff0 ;  /* 0xc0000010ff0d7424 */ /* 0x000fe200078e00ff */
[----:B------:R-:W-:Y:S02]  /*d250*/  SHF.R.U32.HI R10, RZ, 0x4, R10 ;  /* 0x00000004ff0a7819 */ /* 0x000fe4000001160a */
[----:B------:R-:W-:Y:S01]  /*d260*/  R2UR UR7, R11 ;  /* 0x000000000b0772ca */ /* 0x000fe200000e0000 */
[----:B------:R-:W-:Y:S01]  /*d270*/  IMAD.MOV.U32 R11, RZ, RZ, -0x3ffffff0 ;  /* 0xc0000010ff0b7424 */ /* 0x000fe200078e00ff */
[----:B------:R-:W-:-:S04]  /*d280*/  LOP3.LUT R10, R10, 0x3fff, RZ, 0xc0, !PT ;  /* 0x00003fff0a0a7812 */ /* 0x000fc800078ec0ff */
[----:B------:R-:W-:-:S05]  /*d290*/  LOP3.LUT R10, R10, 0x10000, RZ, 0xfc, !PT ;  /* 0x000100000a0a7812 */ /* 0x000fca00078efcff */
[----:B------:R-:W-:-:S04]  /*d2a0*/  IMAD R10, R23, 0x280, R10 ;  /* 0x00000280170a7824 */ /* 0x000fc800078e020a */
[C---:B------:R-:W-:Y:S01]  /*d2b0*/  VIADD R12, R10.reuse, 0x80 ;  /* 0x000000800a0c7836 */ /* 0x040fe20000000000 */
[----:B------:R-:W-:-:S13]  /*d2c0*/  R2UR UR6, R10 ;  /* 0x000000000a0672ca */ /* 0x000fda00000e0000 */
[----:B------:R-:W-:Y:S01]  /*d2d0*/  QGMMA.64x64x32.F32.E4M3.E4M3 R24, R152, gdesc[UR4], R24, gsb0 ;  /* 0x00e0000498187df3 */ /* 0x000fe20008000818 */
[----:B------:R-:W-:Y:S01]  /*d2e0*/  R2UR UR6, R12 ;  /* 0x000000000c0672ca */ /* 0x000fe200000e0000 */
[----:B------:R-:W-:Y:S01]  /*d2f0*/  VIADD R12, R10, 0x100 ;  /* 0x000001000a0c7836 */ /* 0x000fe20000000000 */
[----:B------:R-:W-:Y:S01]  /*d300*/  R2UR UR7, R13 ;  /* 0x000000000d0772ca */ /* 0x000fe200000e0000 */
[----:B------:R-:W-:Y:S01]  /*d310*/  IMAD.MOV.U32 R13, RZ, RZ, -0x3ffffff0 ;  /* 0xc0000010ff0d7424 */ /* 0x000fe200078e00ff */
[----:B------:R-:W-:Y:S02]  /*d320*/  WARPGROUP.DEPBAR.LE gsb0, 0x0 ;  /* 0x00008000000079c5 */ /* 0x000fe40000010000 */
[----:B------:R-:W-:-:S09]  /*d330*/  WARPGROUP.ARRIVE ;  /* 0x00000000000079c5 */ /* 0x000fd20000000000 */
        /* <DEDUP_REMOVED lines=22> */
.L_x_1502:
[----:B------:R-:W2:Y:S01]  /*d4a0*/  LDL R23, [R1+0x2c] ;  /* 0x00002c0001177983 */ /* 0x000ea20000100800 */
[----:B------:R-:W0:Y:S03]  /*d4b0*/  LDC R10, c[0x0][0x448] ;  /* 0x00011200ff0a7b82 */ /* 0x000e260000000800 */
[----:B------:R-:W2:Y:S04]  /*d4c0*/  LDL R13, [R1+0x40] ;  /* 0x00004000010d7983 */ /* 0x000ea80000100800 */
[----:B------:R-:W3:Y:S04]  /*d4d0*/  LDL R142, [R1+0x1c] ;  /* 0x00001c00018e7983 */ /* 0x000ee80000100800 */
[----:B------:R-:W4:Y:S04]  /*d4e0*/  LDL R12, [R1+0x3c] ;  /* 0x00003c00010c7983 */ /* 0x000f280000100800 */
[----:B------:R-:W5:Y:S04]  /*d4f0*/  LDL R144, [R1+0x14] ;  /* 0x0000140001907983 */ /* 0x000f680000100800 */
[----:B------:R-:W5:Y:S01]  /*d500*/  LDL R143, [R1+0x10] ;  /* 0x00001000018f7983 */ /* 0x000f620000100800 */
[----:B0-----:R-:W-:-:S13]  /*d510*/  ISETP.NE.AND P2, PT, R10, 0x1, PT ;  /* 0x000000010a00780c */ /* 0x001fda0003f45270 */
[----:B------:R-:W0:Y:S08]  /*d520*/  @P2 LDC R11, c[0x0][0x44c] ;  /* 0x00011300ff0b2b82 */ /* 0x000e300000000800 */
[----:B------:R-:W1:Y:S01]  /*d530*/  @P2 LDC R10, c[0x0][0x450] ;  /* 0x00011400ff0a2b82 */ /* 0x000e620000000800 */
[----:B------:R-:W-:Y:S01]  /*d540*/  VIADD R14, R14, 0x13240 ;  /* 0x000132400e0e7836 */ /* 0x000fe20000000000 */
[----:B------:R-:W-:Y:S01]  /*d550*/  LOP3.LUT P1, RZ, R17, 0x8, RZ, 0xc0, !PT ;  /* 0x0000000811ff7812 */ /* 0x000fe2000782c0ff */
[----:B--2---:R-:W-:-:S04]  /*d560*/  IMAD.IADD R13, R13, 0x1, R23 ;  /* 0x000000010d0d7824 */ /* 0x004fc800078e0217 */
[----:B0-----:R-:W-:Y:S01]  /*d570*/  @P2 IMAD.HI.U32 R11, R13, R11, RZ ;  /* 0x0000000b0d0b2227 */ /* 0x001fe200078e00ff */
[----:B---3--:R-:W-:-:S04]  /*d580*/  PRMT R14, R142, 0x654, R14 ;  /* 0x000006548e0e7816 */ /* 0x008fc8000000000e */
[----:B-1----:R-:W-:Y:S01]  /*d590*/  @P2 SHF.R.U32.HI R13, RZ, R10, R11 ;  /* 0x0000000aff0d2219 */ /* 0x002fe2000001160b */
[----:B------:R0:W-:Y:S04]  /*d5a0*/  SYNCS.ARRIVE.TRANS64.RED.A1T0 RZ, [R14+URZ], RZ ;  /* 0x000000ff0eff79a7 */ /* 0x0001e8000810043f */
[----:B------:R-:W1:Y:S01]  /*d5b0*/  SHFL.IDX PT, R140, R13, RZ, 0x1c1f ;  /* 0x001c1fff0d8c7589 */ /* 0x000e6200000e0000 */
[----:B0-----:R-:W-:-:S04]  /*d5c0*/  IMAD R14, R8, -0xa0, RZ ;  /* 0xffffff60080e7824 */ /* 0x001fc800078e02ff */
[----:B------:R-:W-:-:S04]  /*d5d0*/  VIADD R137, R14, 0x1 ;  /* 0x000000010e897836 */ /* 0x000fc80000000000 */
[----:B----4-:R-:W-:Y:S02]  /*d5e0*/  IMAD R137, R12, -0x2, R137 ;  /* 0xfffffffe0c897824 */ /* 0x010fe400078e0289 */
[----:B------:R-:W-:-:S03]  /*d5f0*/  IMAD.U32 R12, RZ, RZ, UR38 ;  /* 0x00000026ff0c7e24 */ /* 0x000fc6000f8e00ff */
[----:B-----5:R-:W-:Y:S02]  /*d600*/  IADD3 R136, -R143, R137, R144 ;  /* 0x000000898f887210 */ /* 0x020fe40007ffe190 */
[----:B------:R-:W-:-:S05]  /*d610*/  LOP3.LUT R23, RZ, R12, RZ, 0x33, !PT ;  /* 0x0000000cff177212 */ /* 0x000fca00078e33ff */
[----:B------:R-:W-:Y:S02]  /*d620*/  IMAD.IADD R23, R23, 0x1, R136 ;  /* 0x0000000117177824 */ /* 0x000fe400078e0288 */
[----:B------:R-:W-:Y:S02]  /*d630*/  VIADD R136, R136, UR43 ;  /* 0x0000002b88887c36 */ /* 0x000fe40008000000 */
[----:B------:R-:W-:Y:S02]  /*d640*/  VIADD R137, R137, 0xffffffff ;  /* 0xffffffff89897836 */ /* 0x000fe40000000000 */
[--C-:B-1----:R-:W-:Y:S02]  /*d650*/  IMAD.IADD R138, R136, 0x1, R140.reuse ;  /* 0x00000001888a7824 */ /* 0x102fe400078e028c */
        /* <DEDUP_REMOVED lines=14> */
.L_x_1505:
[----:B------:R-:W-:-:S05]  /*d740*/  IMAD.U32 R141, RZ, RZ, UR37 ;  /* 0x00000025ff8d7e24 */ /* 0x000fca000f8e00ff */
[----:B------:R-:W-:-:S13]  /*d750*/  ISETP.NE.AND P1, PT, R141, 0x1, PT ;  /* 0x000000018d00780c */ /* 0x000fda0003f25270 */
[----:B------:R-:W0:Y:S02]  /*d760*/  @P1 LDC.64 R10, c[0x0][0x9e8] ;  /* 0x00027a00ff0a1b82 */ /* 0x000e240000000a00 */
[----:B0-----:R-:W-:-:S05]  /*d770*/  @P1 IMAD.HI.U32 R10, R140, R10, RZ ;  /* 0x0000000a8c0a1227 */ /* 0x001fca00078e00ff */
[----:B------:R-:W-:-:S07]  /*d780*/  @P1 SHF.R.U32.HI R140, RZ, R11, R10 ;  /* 0x0000000bff8c1219 */ /* 0x000fce000001160a */
.L_x_1506:
[----:B------:R-:W-:Y:S05]  /*d790*/  BSYNC B2 ;  /* 0x0000000000027941 */ /* 0x000fea0003800000 */
.L_x_1504:
[----:B------:R-:W-:-:S05]  /*d7a0*/  IMAD R140, R140, R141, R137 ;  /* 0x0000008d8c8c7224 */ /* 0x000fca00078e0289 */
[----:B------:R-:W-:Y:S02]  /*d7b0*/  VIMNMX R139, R139, R140, !PT ;  /* 0x0000008c8b8b7248 */ /* 0x000fe40007fe0100 */
[----:B------:R-:W-:-:S07]  /*d7c0*/  VIADDMNMX R138, R140, R141, R138, PT ;  /* 0x0000008d8c8a7246 */ /* 0x000fce000380018a */
.L_x_1503:
[C---:B------:R-:W-:Y:S01]  /*d7d0*/  ISETP.GE.AND P2, PT, R14.reuse, 0x2, PT ;  /* 0x000000020e00780c */ /* 0x040fe20003f46270 */
[----:B------:R-:W0:Y:S01]  /*d7e0*/  SHFL.IDX PT, R13, R13, 0x1, 0x1c1f ;  /* 0x003c1f000d0d7f89 */ /* 0x000e2200000e0000 */
[----:B------:R-:W-:Y:S02]  /*d7f0*/  ISETP.GE.AND P1, PT, R14, 0x9, PT ;  /* 0x000000090e00780c */ /* 0x000fe40003f26270 */
[----:B------:R-:W-:Y:S02]  /*d800*/  LOP3.LUT R16, R16, 0xefffffff, RZ, 0xc0, !PT ;  /* 0xefffffff10107812 */ /* 0x000fe400078ec0ff */
[----:B------:R-:W-:Y:S02]  /*d810*/  ISETP.GE.AND P3, PT, R14, 0xa, PT ;  /* 0x0000000a0e00780c */ /* 0x000fe40003f66270 */
[----:B------:R-:W-:-:S05]  /*d820*/  LOP3.LUT R17, R17, 0xfffffffe, RZ, 0xc0, !PT ;  /* 0xfffffffe11117812 */ /* 0x000fca00078ec0ff */
[----:B------:R-:W-:Y:S02]  /*d830*/  @P2 LOP3.LUT R16, R16, 0x10000000, RZ, 0xfc, !PT ;  /* 0x1000000010102812 */ /* 0x000fe400078efcff */
[C---:B------:R-:W-:Y:S02]  /*d840*/  ISETP.GT.AND P2, PT, R139.reuse, 0x1, !P2 ;  /* 0x000000018b00780c */ /* 0x040fe40005744270 */
[----:B------:R-:W-:Y:S02]  /*d850*/  LOP3.LUT R16, R16, 0xdfffffff, RZ, 0xc0, !PT ;  /* 0xdfffffff10107812 */ /* 0x000fe400078ec0ff */
[----:B------:R-:W-:Y:S02]  /*d860*/  ISETP.LT.OR P2, PT, R138, 0x2, P2 ;  /* 0x000000028a00780c */ /* 0x000fe40001741670 */
[----:B------:R-:W-:Y:S02]  /*d870*/  @P1 LOP3.LUT R16, R16, 0x20000000, RZ, 0xfc, !PT ;  /* 0x2000000010101812 */ /* 0x000fe400078efcff */
[----:B------:R-:W-:-:S02]  /*d880*/  ISETP.GT.AND P1, PT, R139, 0x8, !P1 ;  /* 0x000000088b00780c */ /* 0x000fc40004f24270 */
[----:B------:R-:W-:Y:S01]  /*d890*/  FSEL R121, R121, -INF , !P2 ;  /* 0xff80000079797808 */ /* 0x000fe20005000000 */
[--C-:B0-----:R-:W-:Y:S01]  /*d8a0*/  IMAD.IADD R136, R136, 0x1, R13.reuse ;  /* 0x0000000188887824 */ /* 0x101fe200078e020d */
[----:B------:R-:W-:Y:S01]  /*d8b0*/  ISETP.LT.OR P1, PT, R138, 0x9, P1 ;  /* 0x000000098a00780c */ /* 0x000fe20000f21670 */
[----:B------:R-:W-:Y:S01]  /*d8c0*/  IMAD.IADD R23, R23, 0x1, R13 ;  /* 0x0000000117177824 */ /* 0x000fe200078e020d */
        /* <DEDUP_REMOVED lines=10> */
[----:B------:R-:W-:Y:S02]  /*d970*/  ISETP.GE.AND P2, PT, R14, 0x12, PT ;  /* 0x000000120e00780c */ /* 0x000fe40003f46270 */
[----:B------:R-:W-:Y:S02]  /*d980*/  ISETP.LT.OR P1, PT, R138, 0x11, P1 ;  /* 0x000000118a00780c */ /* 0x000fe40000f21670 */
[----:B------:R-:W-:Y:S02]  /*d990*/  LOP3.LUT R16, R16, 0xff7fffff, RZ, 0xc0, !PT ;  /* 0xff7fffff10107812 */ /* 0x000fe400078ec0ff */
[----:B------:R-:W-:Y:S02]  /*d9a0*/  FSEL R128, R128, -INF , !P1 ;  /* 0xff80000080807808 */ /* 0x000fe40004800000 */
[----:B------:R-:W-:-:S04]  /*d9b0*/  ISETP.GT.AND P1, PT, R139, 0x11, !P2 ;  /* 0x000000118b00780c */ /* 0x000fc80005724270 */
[----:B------:R-:W-:Y:S02]  /*d9c0*/  ISETP.LT.OR P1, PT, R138, 0x12, P1 ;  /* 0x000000128a00780c */ /* 0x000fe40000f21670 */
        /* <DEDUP_REMOVED lines=36> */
[----:B------:R-:W-:Y:S02]  /*dc10*/  ISETP.GT.AND P6, PT, R139, 0x31, !P6 ;  /* 0x000000318b00780c */ /* 0x000fe400077c4270 */
[----:B------:R-:W-:Y:S02]  /*dc20*/  LOP3.LUT R16, R16, 0xffbfffff, RZ, 0xc0, !PT ;  /* 0xffbfffff10107812 */ /* 0x000fe400078ec0ff */
        /* <DEDUP_REMOVED lines=177> */
.L_x_1509:
[----:B------:R-:W-:-:S05]  /*e740*/  IMAD.U32 R14, RZ, RZ, UR37 ;  /* 0x00000025ff0e7e24 */ /* 0x000fca000f8e00ff */
[----:B------:R-:W-:-:S13]  /*e750*/  ISETP.NE.AND P6, PT, R14, 0x1, PT ;  /* 0x000000010e00780c */ /* 0x000fda0003fc5270 */
[----:B------:R-:W0:Y:S02]  /*e760*/  @P6 LDC.64 R10, c[0x0][0x9e8] ;  /* 0x00027a00ff0a6b82 */ /* 0x000e240000000a00 */
[----:B0-----:R-:W-:-:S05]  /*e770*/  @P6 IMAD.HI.U32 R10, R13, R10, RZ ;  /* 0x0000000a0d0a6227 */ /* 0x001fca00078e00ff */
[----:B------:R-:W-:-:S07]  /*e780*/  @P6 SHF.R.U32.HI R13, RZ, R11, R10 ;  /* 0x0000000bff0d6219 */ /* 0x000fce000001160a */
.L_x_1510:
[----:B------:R-:W-:Y:S05]  /*e790*/  BSYNC B2 ;  /* 0x0000000000027941 */ /* 0x000fea0003800000 */
.L_x_1508:
[----:B------:R-:W-:-:S05]  /*e7a0*/  IMAD R13, R13, R14, R137 ;  /* 0x0000000e0d0d7224 */ /* 0x000fca00078e0289 */
[----:B------:R-:W-:Y:S02]  /*e7b0*/  VIMNMX R23, R23, R13, !PT ;  /* 0x0000000d17177248 */ /* 0x000fe40007fe0100 */
[----:B------:R-:W-:-:S07]  /*e7c0*/  VIADDMNMX R136, R13, R14, R136, PT ;  /* 0x0000000e0d887246 */ /* 0x000fce0003800188 */
.L_x_1507:
[C---:B------:R-:W-:Y:S01]  /*e7d0*/  ISETP.GT.AND P1, PT, R23.reuse, 0x20, !P1 ;  /* 0x000000201700780c */ /* 0x040fe20004f24270 */
[----:B------:R-:W2:Y:S01]  /*e7e0*/  LDL.LU R137, [R1] ;  /* 0x0000000001897983 */ /* 0x000ea20000300800 */
[----:B------:R-:W-:Y:S02]  /*e7f0*/  LOP3.LUT P6, RZ, R16, 0x800000, RZ, 0xc0, !PT ;  /* 0x0080000010ff7812 */ /* 0x000fe400078cc0ff */
[----:B------:R-:W-:Y:S02]  /*e800*/  ISETP.LT.OR P1, PT, R136, 0x21, P1 ;  /* 0x000000218800780c */ /* 0x000fe40000f21670 */
[C---:B------:R-:W-:Y:S02]  /*e810*/  ISETP.GT.AND P5, PT, R23.reuse, 0x30, !P5 ;  /* 0x000000301700780c */ /* 0x040fe40006fa4270 */
        /* <DEDUP_REMOVED lines=15> */
[C---:B------:R-:W-:Y:S02]  /*e910*/  ISETP.GT.AND P1, PT, R23.reuse, 0x39, !P1 ;  /* 0x000000391700780c */ /* 0x040fe40004f24270 */
[----:B------:R-:W-:Y:S02]  /*e920*/  ISETP.GT.AND P3, PT, R23, 0x28, !P3 ;  /* 0x000000281700780c */ /* 0x000fe40005f64270 */
[----:B------:R-:W-:Y:S02]  /*e930*/  ISETP.LT.OR P1, PT, R136, 0x3a, P1 ;  /* 0x0000003a8800780c */ /* 0x000fe40000f21670 */
[----:B------:R-:W-:Y:S02]  /*e940*/  LOP3.LUT P4, RZ, R16, 0x40000, RZ, 0xc0, !PT ;  /* 0x0004000010ff7812 */ /* 0x000fe4000788c0ff */
[----:B------:R-:W-:-:S02]  /*e950*/  FSEL R119, R119, -INF , !P1 ;  /* 0xff80000077777808 */ /* 0x000fc40004800000 */
[----:B------:R-:W-:Y:S02]  /*e960*/  LOP3.LUT P1, RZ, R16, 0x100000, RZ, 0xc0, !PT ;  /* 0x0010000010ff7812 */ /* 0x000fe4000782c0ff */
[----:B------:R-:W-:Y:S02]  /*e970*/  ISETP.LT.OR P3, PT, R136, 0x29, P3 ;  /* 0x000000298800780c */ /* 0x000fe40001f61670 */
[C---:B------:R-:W-:Y:S02]  /*e980*/  ISETP.GT.AND P1, PT, R23.reuse, 0x40, !P1 ;  /* 0x000000401700780c */ /* 0x040fe40004f24270 */
[----:B------:R-:W-:Y:S02]  /*e990*/  FSEL R110, R110, -INF , !P3 ;  /* 0xff8000006e6e7808 */ /* 0x000fe40005800000 */
[----:B------:R-:W-:Y:S02]  /*e9a0*/  ISETP.LT.OR P1, PT, R136, 0x41, P1 ;  /* 0x000000418800780c */ /* 0x000fe40000f21670 */
[----:B------:R-:W-:-:S02]  /*e9b0*/  ISETP.GT.AND P2, PT, R23, 0x21, !P2 ;  /* 0x000000211700780c */ /* 0x000fc40005744270 */
[----:B------:R-:W-:Y:S02]  /*e9c0*/  FSEL R90, R90, -INF , !P1 ;  /* 0xff8000005a5a7808 */ /* 0x000fe40004800000 */
[----:B------:R-:W-:Y:S02]  /*e9d0*/  ISETP.GT.AND P1, PT, R23, 0x41, !P5 ;  /* 0x000000411700780c */ /* 0x000fe40006f24270 */
[----:B------:R-:W-:Y:S02]  /*e9e0*/  LOP3.LUT P3, RZ, R16, 0x20000, RZ, 0xc0, !PT ;  /* 0x0002000010ff7812 */ /* 0x000fe4000786c0ff */
[C---:B------:R-:W-:Y:S02]  /*e9f0*/  ISETP.LT.OR P1, PT, R136.reuse, 0x42, P1 ;  /* 0x000000428800780c */ /* 0x040fe40000f21670 */
[----:B------:R-:W-:Y:S02]  /*ea00*/  ISETP.LT.OR P2, PT, R136, 0x22, P2 ;  /* 0x000000228800780c */ /* 0x000fe40001741670 */
[----:B------:R-:W-:-:S02]  /*ea10*/  FSEL R91, R91, -INF , !P1 ;  /* 0xff8000005b5b7808 */ /* 0x000fc40004800000 */
[----:B------:R-:W-:Y:S02]  /*ea20*/  ISETP.GT.AND P1, PT, R23, 0x48, !P4 ;  /* 0x000000481700780c */ /* 0x000fe40006724270 */
[----:B------:R-:W-:Y:S02]  /*ea30*/  FSEL R107, R107, -INF , !P2 ;  /* 0xff8000006b6b7808 */ /* 0x000fe40005000000 */
[----:B------:R-:W-:Y:S02]  /*ea40*/  ISETP.LT.OR P1, PT, R136, 0x49, P1 ;  /* 0x000000498800780c */ /* 0x000fe40000f21670 */
[----:B------:R-:W-:Y:S02]  /*ea50*/  LOP3.LUT P2, RZ, R16, 0x10000, RZ, 0xc0, !PT ;  /* 0x0001000010ff7812 */ /* 0x000fe4000784c0ff */
[----:B------:R-:W-:Y:S02]  /*ea60*/  FSEL R94, R94, -INF , !P1 ;  /* 0xff8000005e5e7808 */ /* 0x000fe40004800000 */
[----:B------:R-:W-:-:S02]  /*ea70*/  ISETP.GT.AND P1, PT, R23, 0x49, !P3 ;  /* 0x000000491700780c */ /* 0x000fc40005f24270 */
[----:B------:R-:W-:Y:S02]  /*ea80*/  LOP3.LUT R17, R17, 0xffffffdf, RZ, 0xc0, !PT ;  /* 0xffffffdf11117812 */ /* 0x000fe400078ec0ff */
[----:B------:R-:W-:Y:S02]  /*ea90*/  ISETP.LT.OR P1, PT, R136, 0x4a, P1 ;  /* 0x0000004a8800780c */ /* 0x000fe40000f21670 */
[----:B------:R-:W-:Y:S02]  /*eaa0*/  @P0 LOP3.LUT R17, R17, 0x20, RZ, 0xfc, !PT ;  /* 0x0000002011110812 */ /* 0x000fe400078efcff */
[----:B------:R-:W-:Y:S02]  /*eab0*/  FSEL R95, R95, -INF , !P1 ;  /* 0xff8000005f5f7808 */ /* 0x000fe40004800000 */
[----:B------:R-:W-:Y:S02]  /*eac0*/  ISETP.GT.AND P1, PT, R23, 0x50, !P2 ;  /* 0x000000501700780c */ /* 0x000fe40005724270 */
[----:B------:R-:W-:-:S02]  /*ead0*/  LOP3.LUT P0, RZ, R16, 0x8000, RZ, 0xc0, !PT ;  /* 0x0000800010ff7812 */ /* 0x000fc4000780c0ff */
[----:B------:R-:W-:Y:S02]  /*eae0*/  ISETP.LT.OR P1, PT, R136, 0x51, P1 ;  /* 0x000000518800780c */ /* 0x000fe40000f21670 */
[----:B------:R-:W-:Y:S02]  /*eaf0*/  LOP3.LUT P6, RZ, R16, 0x4000, RZ, 0xc0, !PT ;  /* 0x0000400010ff7812 */ /* 0x000fe400078cc0ff */
[----:B------:R-:W-:Y:S02]  /*eb00*/  FSEL R98, R98, -INF , !P1 ;  /* 0xff80000062627808 */ /* 0x000fe40004800000 */
[----:B------:R-:W-:Y:S02]  /*eb10*/  ISETP.GT.AND P1, PT, R23, 0x51, !P0 ;  /* 0x000000511700780c */ /* 0x000fe40004724270 */
[----:B------:R-:W-:Y:S02]  /*eb20*/  LOP3.LUT P5, RZ, R16, 0x200, RZ, 0xc0, !PT ;  /* 0x0000020010ff7812 */ /* 0x000fe400078ac0ff */
[----:B------:R-:W-:-:S02]  /*eb30*/  ISETP.LT.OR P1, PT, R136, 0x52, P1 ;  /* 0x000000528800780c */ /* 0x000fc40000f21670 */
[C---:B------:R-:W-:Y:S02]  /*eb40*/  LOP3.LUT P4, RZ, R16.reuse, 0x100, RZ, 0xc0, !PT ;  /* 0x0000010010ff7812 */ /* 0x040fe4000788c0ff */
[----:B------:R-:W-:Y:S02]  /*eb50*/  FSEL R99, R99, -INF , !P1 ;  /* 0xff80000063637808 */ /* 0x000fe40004800000 */
[----:B------:R-:W-:Y:S02]  /*eb60*/  ISETP.GT.AND P1, PT, R23, 0x58, !P6 ;  /* 0x000000581700780c */ /* 0x000fe40007724270 */
[----:B------:R-:W-:Y:S02]  /*eb70*/  LOP3.LUT P3, RZ, R16, 0x80, RZ, 0xc0, !PT ;  /* 0x0000008010ff7812 */ /* 0x000fe4000786c0ff */
[----:B------:R-:W-:Y:S02]  /*eb80*/  ISETP.LT.OR P1, PT, R136, 0x59, P1 ;  /* 0x000000598800780c */ /* 0x000fe40000f21670 */
[----:B------:R-:W-:-:S02]  /*eb90*/  LOP3.LUT P2, RZ, R16, 0x40, RZ, 0xc0, !PT ;  /* 0x0000004010ff7812 */ /* 0x000fc4000784c0ff */
[----:B------:R-:W-:Y:S02]  /*eba0*/  FSEL R102, R102, -INF , !P1 ;  /* 0xff80000066667808 */ /* 0x000fe40004800000 */
[C---:B------:R-:W-:Y:S02]  /*ebb0*/  LOP3.LUT P1, RZ, R16.reuse, 0x2000, RZ, 0xc0, !PT ;  /* 0x0000200010ff7812 */ /* 0x040fe4000782c0ff */
[----:B------:R-:W-:Y:S02]  /*ebc0*/  LOP3.LUT P0, RZ, R16, 0x20, RZ, 0xc0, !PT ;  /* 0x0000002010ff7812 */ /* 0x000fe4000780c0ff */
        /* <DEDUP_REMOVED lines=27> */
[----:B------:R-:W-:Y:S02]  /*ed80*/  FMNMX.FTZ R10, R108, R10, !PT ;  /* 0x0000000a6c0a7209 */ /* 0x000fe40007810000 */
[----:B------:R-:W-:Y:S02]  /*ed90*/  ISETP.LT.OR P1, PT, R136, 0x6a, P1 ;  /* 0x0000006a8800780c */ /* 0x000fe40000f21670 */
[----:B------:R-:W-:Y:S02]  /*eda0*/  FMNMX.FTZ R10, R109, R10, !PT ;  /* 0x0000000a6d0a7209 */ /* 0x000fe40007810000 */
[----:B------:R-:W-:Y:S02]  /*edb0*/  FSEL R79, R79, -INF , !P1 ;  /* 0xff8000004f4f7808 */ /* 0x000fe40004800000 */
[----:B------:R-:W-:Y:S02]  /*edc0*/  ISETP.GT.AND P1, PT, R23, 0x70, !P4 ;  /* 0x000000701700780c */ /* 0x000fe40006724270 */
[----:B------:R-:W-:-:S02]  /*edd0*/  FMNMX.FTZ R10, R112, R10, !PT ;  /* 0x0000000a700a7209 */ /* 0x000fc40007810000 */
[----:B------:R-:W-:Y:S02]  /*ede0*/  ISETP.LT.OR P1, PT, R136, 0x71, P1 ;  /* 0x000000718800780c */ /* 0x000fe40000f21670 */
[----:B------:R-:W-:Y:S02]  /*edf0*/  FMNMX.FTZ R10, R113, R10, !PT ;  /* 0x0000000a710a7209 */ /* 0x000fe40007810000 */
[----:B------:R-:W-:Y:S02]  /*ee00*/  FSEL R82, R82, -INF , !P1 ;  /* 0xff80000052527808 */ /* 0x000fe40004800000 */
[----:B------:R-:W-:Y:S02]  /*ee10*/  ISETP.GT.AND P1, PT, R23, 0x71, !P3 ;  /* 0x000000711700780c */ /* 0x000fe40005f24270 */
[----:B------:R-:W-:Y:S02]  /*ee20*/  FMNMX.FTZ R10, R116, R10, !PT ;  /* 0x0000000a740a7209 */ /* 0x000fe40007810000 */
[----:B------:R-:W-:-:S02]  /*ee30*/  ISETP.LT.OR P1, PT, R136, 0x72, P1 ;  /* 0x000000728800780c */ /* 0x000fc40000f21670 */
[----:B------:R-:W-:Y:S02]  /*ee40*/  FMNMX.FTZ R10, R117, R10, !PT ;  /* 0x0000000a750a7209 */ /* 0x000fe40007810000 */
[----:B------:R-:W-:Y:S02]  /*ee50*/  FSEL R83, R83, -INF , !P1 ;  /* 0xff80000053537808 */ /* 0x000fe40004800000 */
[----:B------:R-:W-:Y:S02]  /*ee60*/  ISETP.GT.AND P1, PT, R23, 0x78, !P2 ;  /* 0x000000781700780c */ /* 0x000fe40005724270 */
[----:B------:R-:W-:Y:S02]  /*ee70*/  FMNMX.FTZ R10, R88, R10, !PT ;  /* 0x0000000a580a7209 */ /* 0x000fe40007810000 */
[----:B------:R-:W-:Y:S02]  /*ee80*/  ISETP.LT.OR P1, PT, R136, 0x79, P1 ;  /* 0x000000798800780c */ /* 0x000fe40000f21670 */
[----:B------:R-:W-:-:S02]  /*ee90*/  FMNMX.FTZ R10, R89, R10, !PT ;  /* 0x0000000a590a7209 */ /* 0x000fc40007810000 */
[----:B------:R-:W-:Y:S02]  /*eea0*/  FSEL R86, R86, -INF , !P1 ;  /* 0xff80000056567808 */ /* 0x000fe40004800000 */
[----:B------:R-:W-:Y:S02]  /*eeb0*/  ISETP.GT.AND P1, PT, R23, 0x79, !P0 ;  /* 0x000000791700780c */ /* 0x000fe40004724270 */
[----:B------:R-:W-:Y:S02]  /*eec0*/  FMNMX.FTZ R10, R92, R10, !PT ;  /* 0x0000000a5c0a7209 */ /* 0x000fe40007810000 */
[----:B------:R-:W-:Y:S02]  /*eed0*/  ISETP.LT.OR P1, PT, R136, 0x7a, P1 ;  /* 0x0000007a8800780c */ /* 0x000fe40000f21670 */
[----:B------:R-:W-:Y:S02]  /*eee0*/  FMNMX.FTZ R10, R93, R10, !PT ;  /* 0x0000000a5d0a7209 */ /* 0x000fe40007810000 */
[----:B------:R-:W-:-:S02]  /*eef0*/  FSEL R87, R87, -INF , !P1 ;  /* 0xff80000057577808 */ /* 0x000fc40004800000 */
        /* <DEDUP_REMOVED lines=41> */
[----:B------:R-:W-:-:S02]  /*f190*/  LOP3.LUT P0, RZ, R16, 0x4000000, RZ, 0xc0, !PT ;  /* 0x0400000010ff7812 */ /* 0x000fc4000780c0ff */
[----:B------:R-:W-:Y:S02]  /*f1a0*/  ISETP.GT.AND P1, PT, R23, 0x19, !P1 ;  /* 0x000000191700780c */ /* 0x000fe40004f24270 */
[----:B------:R-:W-:Y:S02]  /*f1b0*/  FMNMX.FTZ R10, R65, R10, !PT ;  /* 0x0000000a410a7209 */ /* 0x000fe40007810000 */
[----:B------:R-:W-:Y:S02]  /*f1c0*/  ISETP.LT.OR P1, PT, R136, 0x1a, P1 ;  /* 0x0000001a8800780c */ /* 0x000fe40000f21670 */
[----:B------:R-:W-:Y:S02]  /*f1d0*/  ISETP.GT.AND P0, PT, R23, 0x80, !P0 ;  /* 0x000000801700780c */ /* 0x000fe40004704270 */
[----:B------:R-:W-:Y:S02]  /*f1e0*/  FSEL R135, R135, -INF , !P1 ;  /* 0xff80000087877808 */ /* 0x000fe40004800000 */
[----:B------:R-:W-:-:S02]  /*f1f0*/  LOP3.LUT P1, RZ, R16, 0x1, RZ, 0xc0, !PT ;  /* 0x0000000110ff7812 */ /* 0x000fc4000782c0ff */
[----:B------:R-:W-:Y:S02]  /*f200*/  FMNMX.FTZ R10, R68, R10, !PT ;  /* 0x0000000a440a7209 */ /* 0x000fe40007810000 */
[----:B------:R-:W-:Y:S02]  /*f210*/  ISETP.GT.AND P1, PT, R23, RZ, !P1 ;  /* 0x000000ff1700720c */ /* 0x000fe40004f24270 */
[----:B------:R-:W-:Y:S02]  /*f220*/  FMNMX.FTZ R10, R69, R10, !PT ;  /* 0x0000000a450a7209 */ /* 0x000fe40007810000 */
[----:B------:R-:W-:Y:S02]  /*f230*/  ISETP.LT.OR P1, PT, R136, 0x1, P1 ;  /* 0x000000018800780c */ /* 0x000fe40000f21670 */
[----:B------:R-:W-:Y:S01]  /*f240*/  LOP3.LUT R17, R17, 0xffffff7f, RZ, 0xc0, !PT ;  /* 0xffffff7f11117812 */ /* 0x000fe200078ec0ff */
[----:B------:R-:W0:Y:S01]  /*f250*/  SHFL.BFLY PT, R11, R10, 0x2, 0x1f ;  /* 0x0c401f000a0b7f89 */ /* 0x000e2200000e0000 */
[----:B------:R-:W-:-:S02]  /*f260*/  FSEL R122, R122, -INF , !P1 ;  /* 0xff8000007a7a7808 */ /* 0x000fc40004800000 */
[----:B------:R-:W-:Y:S02]  /*f270*/  @P0 LOP3.LUT R17, R17, 0x80, RZ, 0xfc, !PT ;  /* 0x0000008011110812 */ /* 0x000fe400078efcff */
[----:B------:R-:W-:Y:S02]  /*f280*/  FMNMX.FTZ R13, R122, R0, !PT ;  /* 0x000000007a0d7209 */ /* 0x000fe40007810000 */
[----:B------:R-:W-:Y:S02]  /*f290*/  LOP3.LUT P0, RZ, R16, 0x8000000, RZ, 0xc0, !PT ;  /* 0x0800000010ff7812 */ /* 0x000fe4000780c0ff */
[----:B------:R-:W-:Y:S02]  /*f2a0*/  FMNMX.FTZ R13, R123, R13, !PT ;  /* 0x0000000d7b0d7209 */ /* 0x000fe40007810000 */
[----:B------:R-:W-:Y:S02]  /*f2b0*/  ISETP.GT.AND P0, PT, R23, 0x99, !P0 ;  /* 0x000000991700780c */ /* 0x000fe40004704270 */
[----:B------:R-:W-:-:S02]  /*f2c0*/  FMNMX.FTZ R13, R126, R13, !PT ;  /* 0x0000000d7e0d7209 */ /* 0x000fc40007810000 */
[C---:B------:R-:W-:Y:S02]  /*f2d0*/  LOP3.LUT P2, RZ, R16.reuse, 0x1000000, RZ, 0xc0, !PT ;  /* 0x0100000010ff7812 */ /* 0x040fe4000784c0ff */
[----:B------:R-:W-:Y:S02]  /*f2e0*/  FMNMX.FTZ R13, R127, R13, !PT ;  /* 0x0000000d7f0d7209 */ /* 0x000fe40007810000 */
[----:B------:R-:W-:Y:S02]  /*f2f0*/  LOP3.LUT P3, RZ, R16, 0x10, RZ, 0xc0, !PT ;  /* 0x0000001010ff7812 */ /* 0x000fe4000786c0ff */
[----:B------:R-:W-:Y:S02]  /*f300*/  FMNMX.FTZ R13, R130, R13, !PT ;  /* 0x0000000d820d7209 */ /* 0x000fe40007810000 */
[----:B------:R-:W-:Y:S02]  /*f310*/  LOP3.LUT P4, RZ, R16, 0x8, RZ, 0xc0, !PT ;  /* 0x0000000810ff7812 */ /* 0x000fe4000788c0ff */
[----:B------:R-:W-:-:S02]  /*f320*/  FMNMX.FTZ R13, R131, R13, !PT ;  /* 0x0000000d830d7209 */ /* 0x000fc40007810000 */
[----:B------:R-:W-:Y:S02]  /*f330*/  LOP3.LUT P5, RZ, R16, 0x4, RZ, 0xc0, !PT ;  /* 0x0000000410ff7812 */ /* 0x000fe400078ac0ff */
[----:B------:R-:W-:Y:S02]  /*f340*/  FMNMX.FTZ R13, R134, R13, !PT ;  /* 0x0000000d860d7209 */ /* 0x000fe40007810000 */
[C---:B------:R-:W-:Y:S02]  /*f350*/  LOP3.LUT P6, RZ, R16.reuse, 0x2, RZ, 0xc0, !PT ;  /* 0x0000000210ff7812 */ /* 0x040fe400078cc0ff */
[----:B------:R-:W-:Y:S02]  /*f360*/  FMNMX.FTZ R13, R135, R13, !PT ;  /* 0x0000000d870d7209 */ /* 0x000fe40007810000 */
[----:B------:R-:W-:Y:S02]  /*f370*/  LOP3.LUT P1, RZ, R16, 0x2000000, RZ, 0xc0, !PT ;  /* 0x0200000010ff7812 */ /* 0x000fe4000782c0ff */
[----:B------:R-:W-:-:S02]  /*f380*/  FMNMX.FTZ R13, R106, R13, !PT ;  /* 0x0000000d6a0d7209 */ /* 0x000fc40007810000 */
[----:B------:R-:W-:Y:S02]  /*f390*/  LOP3.LUT R16, R16, 0xfffffffd, RZ, 0xc0, !PT ;  /* 0xfffffffd10107812 */ /* 0x000fe400078ec0ff */
[----:B------:R-:W-:Y:S02]  /*f3a0*/  FMNMX.FTZ R13, R107, R13, !PT ;  /* 0x0000000d6b0d7209 */ /* 0x000fe40007810000 */
[----:B------:R-:W-:Y:S02]  /*f3b0*/  @P0 LOP3.LUT R16, R16, 0x2, RZ, 0xfc, !PT ;  /* 0x0000000210100812 */ /* 0x000fe400078efcff */
[----:B------:R-:W-:Y:S02]  /*f3c0*/  FMNMX.FTZ R13, R110, R13, !PT ;  /* 0x0000000d6e0d7209 */ /* 0x000fe40007810000 */
[----:B------:R-:W-:Y:S02]  /*f3d0*/  LOP3.LUT P0, RZ, R17, 0x80, RZ, 0xc0, !PT ;  /* 0x0000008011ff7812 */ /* 0x000fe4000780c0ff */
[----:B------:R-:W-:-:S02]  /*f3e0*/  FMNMX.FTZ R13, R111, R13, !PT ;  /* 0x0000000d6f0d7209 */ /* 0x000fc40007810000 */
[----:B0-----:R-:W-:Y:S02]  /*f3f0*/  FMNMX.FTZ R10, R10, R11, !PT ;  /* 0x0000000b0a0a7209 */ /* 0x001fe40007810000 */
[----:B------:R-:W-:Y:S02]  /*f400*/  FMNMX.FTZ R13, R114, R13, !PT ;  /* 0x0000000d720d7209 */ /* 0x000fe40007810000 */
[----:B------:R-:W-:Y:S01]  /*f410*/  ISETP.LT.OR P0, PT, R136, 0x81, P0 ;  /* 0x000000818800780c */ /* 0x000fe20000701670 */
[----:B------:R-:W0:Y:S01]  /*f420*/  SHFL.BFLY PT, R11, R10, 0x1, 0x1f ;  /* 0x0c201f000a0b7f89 */ /* 0x000e2200000e0000 */
[----:B------:R-:W-:Y:S02]  /*f430*/  FMNMX.FTZ R13, R115, R13, !PT ;  /* 0x0000000d730d7209 */ /* 0x000fe40007810000 */
[----:B------:R-:W-:Y:S02]  /*f440*/  LOP3.LUT R16, R16, 0xfffffff7, RZ, 0xc0, !PT ;  /* 0xfffffff710107812 */ /* 0x000fe400078ec0ff */
[----:B------:R-:W-:-:S02]  /*f450*/  FMNMX.FTZ R13, R118, R13, !PT ;  /* 0x0000000d760d7209 */ /* 0x000fc40007810000 */
[----:B------:R-:W-:Y:S02]  /*f460*/  ISETP.GT.AND P1, PT, R23, 0x81, !P1 ;  /* 0x000000811700780c */ /* 0x000fe40004f24270 */
[----:B------:R-:W-:Y:S02]  /*f470*/  FMNMX.FTZ R13, R119, R13, !PT ;  /* 0x0000000d770d7209 */ /* 0x000fe40007810000 */
[----:B------:R-:W-:Y:S02]  /*f480*/  ISETP.GT.AND P2, PT, R23, 0x88, !P2 ;  /* 0x000000881700780c */ /* 0x000fe40005744270 */
[----:B------:R-:W-:Y:S02]  /*f490*/  FMNMX.FTZ R13, R90, R13, !PT ;  /* 0x0000000d5a0d7209 */ /* 0x000fe40007810000 */
[----:B------:R-:W-:Y:S02]  /*f4a0*/  @P0 LOP3.LUT R16, R16, 0x8, RZ, 0xfc, !PT ;  /* 0x0000000810100812 */ /* 0x000fe400078efcff */
[----:B------:R-:W-:-:S02]  /*f4b0*/  FMNMX.FTZ R13, R91, R13, !PT ;  /* 0x0000000d5b0d7209 */ /* 0x000fc40007810000 */
[----:B------:R-:W-:Y:S02]  /*f4c0*/  ISETP.LT.OR P0, PT, R136, 0x82, P1 ;  /* 0x000000828800780c */ /* 0x000fe40000f01670 */
[----:B------:R-:W-:Y:S02]  /*f4d0*/  FMNMX.FTZ R13, R94, R13, !PT ;  /* 0x0000000d5e0d7209 */ /* 0x000fe40007810000 */
[C---:B------:R-:W-:Y:S02]  /*f4e0*/  LOP3.LUT P1, RZ, R16.reuse, 0x2, RZ, 0xc0, !PT ;  /* 0x0000000210ff7812 */ /* 0x040fe4000782c0ff */
[----:B------:R-:W-:Y:S02]  /*f4f0*/  FMNMX.FTZ R13, R95, R13, !PT ;  /* 0x0000000d5f0d7209 */ /* 0x000fe40007810000 */
[----:B------:R-:W-:Y:S02]  /*f500*/  LOP3.LUT R16, R16, 0xfffffffb, RZ, 0xc0, !PT ;  /* 0xfffffffb10107812 */ /* 0x000fe400078ec0ff */
[----:B------:R-:W-:-:S02]  /*f510*/  FMNMX.FTZ R13, R98, R13, !PT ;  /* 0x0000000d620d7209 */ /* 0x000fc40007810000 */
[----:B0-----:R-:W-:Y:S02]  /*f520*/  FMNMX.FTZ R10, R10, R11, !PT ;  /* 0x0000000b0a0a7209 */ /* 0x001fe40007810000 */
[----:B------:R-:W-:Y:S02]  /*f530*/  FMNMX.FTZ R13, R99, R13, !PT ;  /* 0x0000000d630d7209 */ /* 0x000fe40007810000 */
[----:B------:R-:W-:Y:S02]  /*f540*/  @P0 LOP3.LUT R16, R16, 0x4, RZ, 0xfc, !PT ;  /* 0x0000000410100812 */ /* 0x000fe400078efcff */
[----:B------:R-:W-:Y:S02]  /*f550*/  FMNMX.FTZ R13, R102, R13, !PT ;  /* 0x0000000d660d7209 */ /* 0x000fe40007810000 */
[----:B------:R-:W-:Y:S02]  /*f560*/  ISETP.LT.OR P0, PT, R136, 0x89, P2 ;  /* 0x000000898800780c */ /* 0x000fe40001701670 */
[----:B------:R-:W-:-:S02]  /*f570*/  FMNMX.FTZ R13, R103, R13, !PT ;  /* 0x0000000d670d7209 */ /* 0x000fc40007810000 */
[----:B------:R-:W-:Y:S02]  /*f580*/  FSETP.NEU.FTZ.AND P2, PT, R10, -INF , PT ;  /* 0xff8000000a00780b */ /* 0x000fe40003f5d000 */
[----:B------:R-:W-:Y:S02]  /*f590*/  FMNMX.FTZ R13, R74, R13, !PT ;  /* 0x0000000d4a0d7209 */ /* 0x000fe40007810000 */
[----:B------:R-:W-:Y:S02]  /*f5a0*/  FSEL R11, R10, RZ, P2 ;  /* 0x000000ff0a0b7208 */ /* 0x000fe40001000000 */
[----:B------:R-:W-:Y:S02]  /*f5b0*/  FMNMX.FTZ R13, R75, R13, !PT ;  /* 0x0000000d4b0d7209 */ /* 0x000fe40007810000 */
[----:B------:R-:W-:Y:S01]  /*f5c0*/  LOP3.LUT R17, R17, 0xffffffbf, RZ, 0xc0, !PT ;  /* 0xffffffbf11117812 */ /* 0x000fe200078ec0ff */
[----:B------:R-:W-:-:S01]  /*f5d0*/  FADD.FTZ R3, -R11, R3 ;  /* 0x000000030b037221 */ /* 0x000fc20000010100 */
[----:B------:R-:W-:Y:S01]  /*f5e0*/  FMNMX.FTZ R13, R78, R13, !PT ;  /* 0x0000000d4e0d7209 */ /* 0x000fe20007810000 */
[----:B------:R-:W-:-:S01]  /*f5f0*/  FFMA.FTZ R11, R2, R10, -8 ;  /* 0xc1000000020b7423 */ /* 0x000fc2000001000a */
[----:B------:R-:W-:Y:S01]  /*f600*/  @P0 LOP3.LUT R17, R17, 0x40, RZ, 0xfc, !PT ;  /* 0x0000004011110812 */ /* 0x000fe200078efcff */
[----:B------:R-:W-:Y:S01]  /*f610*/  FMUL.FTZ R3, R2, R3 ;  /* 0x0000000302037220 */ /* 0x000fe20000410000 */
[----:B------:R-:W-:-:S02]  /*f620*/  FMNMX.FTZ R13, R79, R13, !PT ;  /* 0x0000000d4f0d7209 */ /* 0x000fc40007810000 */
[----:B------:R-:W-:Y:S02]  /*f630*/  LOP3.LUT P0, RZ, R16, 0x8, RZ, 0xc0, !PT ;  /* 0x0000000810ff7812 */ /* 0x000fe4000780c0ff */
[----:B------:R-:W-:Y:S01]  /*f640*/  FMNMX.FTZ R13, R82, R13, !PT ;  /* 0x0000000d520d7209 */ /* 0x000fe20007810000 */
[----:B------:R-:W-:Y:S01]  /*f650*/  MUFU.EX2 R3, R3 ;  /* 0x0000000300037308 */ /* 0x000fe20000000800 */
[----:B------:R-:W-:Y:S02]  /*f660*/  FSEL R11, R11, RZ, P2 ;  /* 0x000000ff0b0b7208 */ /* 0x000fe40001000000 */
[----:B------:R-:W-:Y:S02]  /*f670*/  FMNMX.FTZ R13, R83, R13, !PT ;  /* 0x0000000d530d7209 */ /* 0x000fe40007810000 */
[----:B------:R-:W-:Y:S01]  /*f680*/  LOP3.LUT P2, RZ, R16, 0x4, RZ, 0xc0, !PT ;  /* 0x0000000410ff7812 */ /* 0x000fe2000784c0ff */
[--C-:B------:R-:W-:Y:S01]  /*f690*/  FFMA.FTZ R120, R2, R120, -R11.reuse ;  /* 0x0000007802787223 */ /* 0x100fe2000001080b */
[----:B------:R-:W-:Y:S01]  /*f6a0*/  FMNMX.FTZ R13, R86, R13, !PT ;  /* 0x0000000d560d7209 */ /* 0x000fe20007810000 */
[--C-:B------:R-:W-:Y:S01]  /*f6b0*/  FFMA.FTZ R121, R2, R121, -R11.reuse ;  /* 0x0000007902797223 */ /* 0x100fe2000001080b */
[----:B------:R-:W-:Y:S01]  /*f6c0*/  FSEL R58, R58, -INF , !P0 ;  /* 0xff8000003a3a7808 */ /* 0x000fe20004000000 */
[C-C-:B------:R-:W-:Y:S01]  /*f6d0*/  FFMA.FTZ R124, R2.reuse, R124, -R11.reuse ;  /* 0x0000007c027c7223 */ /* 0x140fe2000001080b */
[----:B------:R-:W-:Y:S01]  /*f6e0*/  FMNMX.FTZ R13, R87, R13, !PT ;  /* 0x0000000d570d7209 */ /* 0x000fe20007810000 */
[----:B------:R-:W2:Y:S01]  /*f6f0*/  MUFU.EX2 R120, R120 ;  /* 0x0000007800787308 */ /* 0x000ea20000000800 */
[----:B------:R-:W-:Y:S01]  /*f700*/  ISETP.GT.AND P3, PT, R23, 0x89, !P3 ;  /* 0x000000891700780c */ /* 0x000fe20005f64270 */
[C-C-:B------:R-:W-:Y:S01]  /*f710*/  FFMA.FTZ R125, R2.reuse, R125, -R11.reuse ;  /* 0x0000007d027d7223 */ /* 0x140fe2000001080b */
[----:B------:R-:W-:Y:S01]  /*f720*/  LOP3.LUT P0, RZ, R17, 0x40, RZ, 0xc0, !PT ;  /* 0x0000004011ff7812 */ /* 0x000fe2000780c0ff */
[C-C-:B------:R-:W-:Y:S01]  /*f730*/  FFMA.FTZ R128, R2.reuse, R128, -R11.reuse ;  /* 0x0000008002807223 */ /* 0x140fe2000001080b */
[----:B------:R-:W-:Y:S01]  /*f740*/  FSEL R59, R59, -INF , !P2 ;  /* 0xff8000003b3b7808 */ /* 0x000fe20005000000 */
[--C-:B------:R-:W-:Y:S01]  /*f750*/  FFMA.FTZ R129, R2, R129, -R11.reuse ;  /* 0x0000008102817223 */ /* 0x100fe2000001080b */
[----:B------:R-:W-:Y:S01]  /*f760*/  FMNMX.FTZ R13, R58, R13, !PT ;  /* 0x0000000d3a0d7209 */ /* 0x000fe20007810000 */
[----:B------:R-:W0:Y:S01]  /*f770*/  MUFU.EX2 R121, R121 ;  /* 0x0000007900797308 */ /* 0x000e220000000800 */
[----:B------:R-:W-:Y:S01]  /*f780*/  ISETP.GT.AND P4, PT, R23, 0x90, !P4 ;  /* 0x000000901700780c */ /* 0x000fe20006784270 */
[--C-:B------:R-:W-:Y:S01]  /*f790*/  FFMA.FTZ R132, R2, R132, -R11.reuse ;  /* 0x0000008402847223 */ /* 0x100fe2000001080b */
[----:B------:R-:W-:Y:S01]  /*f7a0*/  ISETP.LT.OR P3, PT, R136, 0x8a, P3 ;  /* 0x0000008a8800780c */ /* 0x000fe20001f61670 */
[--C-:B------:R-:W-:Y:S01]  /*f7b0*/  FFMA.FTZ R133, R2, R133, -R11.reuse ;  /* 0x0000008502857223 */ /* 0x100fe2000001080b */
[----:B------:R-:W-:Y:S01]  /*f7c0*/  FSEL R62, R62, -INF , !P0 ;  /* 0xff8000003e3e7808 */ /* 0x000fe20004000000 */
[C-C-:B------:R-:W-:Y:S01]  /*f7d0*/  FFMA.FTZ R104, R2.reuse, R104, -R11.reuse ;  /* 0x0000006802687223 */ /* 0x140fe2000001080b */
[----:B------:R-:W-:Y:S01]  /*f7e0*/  FMNMX.FTZ R13, R59, R13, !PT ;  /* 0x0000000d3b0d7209 */ /* 0x000fe20007810000 */
[----:B------:R-:W1:Y:S01]  /*f7f0*/  MUFU.EX2 R124, R124 ;  /* 0x0000007c007c7308 */ /* 0x000e620000000800 */
[----:B------:R-:W-:Y:S01]  /*f800*/  ISETP.GT.AND P5, PT, R23, 0x91, !P5 ;  /* 0x000000911700780c */ /* 0x000fe20006fa4270 */
[--C-:B------:R-:W-:Y:S01]  /*f810*/  FFMA.FTZ R105, R2, R105, -R11.reuse ;  /* 0x0000006902697223 */ /* 0x100fe2000001080b */
[----:B------:R-:W-:Y:S01]  /*f820*/  ISETP.LT.OR P4, PT, R136, 0x91, P4 ;  /* 0x000000918800780c */ /* 0x000fe20002781670 */
[C-C-:B------:R-:W-:Y:S01]  /*f830*/  FFMA.FTZ R108, R2.reuse, R108, -R11.reuse ;  /* 0x0000006c026c7223 */ /* 0x140fe2000001080b */
[----:B------:R-:W-:Y:S01]  /*f840*/  FSEL R63, R63, -INF , !P3 ;  /* 0xff8000003f3f7808 */ /* 0x000fe20005800000 */
[--C-:B------:R-:W-:Y:S01]  /*f850*/  FFMA.FTZ R109, R2, R109, -R11.reuse ;  /* 0x0000006d026d7223 */ /* 0x100fe2000001080b */
[----:B------:R-:W-:Y:S01]  /*f860*/  FMNMX.FTZ R13, R62, R13, !PT ;  /* 0x0000000d3e0d7209 */ /* 0x000fe20007810000 */
[----:B------:R-:W3:Y:S01]  /*f870*/  MUFU.EX2 R125, R125 ;  /* 0x0000007d007d7308 */ /* 0x000ee20000000800 */
[----:B------:R-:W-:Y:S01]  /*f880*/  ISETP.GT.AND P6, PT, R23, 0x98, !P6 ;  /* 0x000000981700780c */ /* 0x000fe200077c4270 */
[--C-:B------:R-:W-:Y:S01]  /*f890*/  FFMA.FTZ R112, R2, R112, -R11.reuse ;  /* 0x0000007002707223 */ /* 0x100fe2000001080b */
[----:B------:R-:W-:Y:S01]  /*f8a0*/  ISETP.LT.OR P5, PT, R136, 0x92, P5 ;  /* 0x000000928800780c */ /* 0x000fe20002fa1670 */
[--C-:B------:R-:W-:Y:S01]  /*f8b0*/  FFMA.FTZ R113, R2, R113, -R11.reuse ;  /* 0x0000007102717223 */ /* 0x100fe2000001080b */
[----:B------:R-:W-:Y:S01]  /*f8c0*/  FSEL R66, R66, -INF , !P4 ;  /* 0xff80000042427808 */ /* 0x000fe20006000000 */
[--C-:B------:R-:W-:Y:S01]  /*f8d0*/  FFMA.FTZ R116, R2, R116, -R11.reuse ;  /* 0x0000007402747223 */ /* 0x100fe2000001080b */
[----:B------:R-:W-:Y:S01]  /*f8e0*/  FMNMX.FTZ R13, R63, R13, !PT ;  /* 0x0000000d3f0d7209 */ /* 0x000fe20007810000 */
[----:B------:R-:W4:Y:S01]  /*f8f0*/  MUFU.EX2 R128, R128 ;  /* 0x0000008000807308 */ /* 0x000f220000000800 */
[----:B------:R-:W-:Y:S01]  /*f900*/  ISETP.LT.OR P6, PT, R136, 0x99, P6 ;  /* 0x000000998800780c */ /* 0x000fe200037c1670 */
[C-C-:B------:R-:W-:Y:S01]  /*f910*/  FFMA.FTZ R117, R2.reuse, R117, -R11.reuse ;  /* 0x0000007502757223 */ /* 0x140fe2000001080b */
[----:B------:R-:W-:Y:S01]  /*f920*/  FSEL R67, R67, -INF , !P5 ;  /* 0xff80000043437808 */ /* 0x000fe20006800000 */
[--C-:B------:R-:W-:Y:S01]  /*f930*/  FFMA.FTZ R88, R2, R88, -R11.reuse ;  /* 0x0000005802587223 */ /* 0x100fe2000001080b */
[----:B------:R-:W-:Y:S01]  /*f940*/  FMNMX.FTZ R13, R66, R13, !PT ;  /* 0x0000000d420d7209 */ /* 0x000fe20007810000 */
[--C-:B------:R-:W-:Y:S01]  /*f950*/  FFMA.FTZ R89, R2, R89, -R11.reuse ;  /* 0x0000005902597223 */ /* 0x100fe2000001080b */
[----:B------:R-:W-:Y:S01]  /*f960*/  ISETP.LT.OR P1, PT, R136, 0x9a, P1 ;  /* 0x0000009a8800780c */ /* 0x000fe20000f21670 */
[----:B------:R-:W5:Y:S01]  /*f970*/  MUFU.EX2 R129, R129 ;  /* 0x0000008100817308 */ /* 0x000f620000000800 */
[----:B------:R-:W-:Y:S01]  /*f980*/  FSEL R70, R70, -INF , !P6 ;  /* 0xff80000046467808 */ /* 0x000fe20007000000 */
[C-C-:B------:R-:W-:Y:S01]  /*f990*/  FFMA.FTZ R92, R2.reuse, R92, -R11.reuse ;  /* 0x0000005c025c7223 */ /* 0x140fe2000001080b */
[----:B------:R-:W-:Y:S01]  /*f9a0*/  FMNMX.FTZ R13, R67, R13, !PT ;  /* 0x0000000d430d7209 */ /* 0x000fe20007810000 */
[C-C-:B------:R-:W-:Y:S01]  /*f9b0*/  FFMA.FTZ R93, R2.reuse, R93, -R11.reuse ;  /* 0x0000005d025d7223 */ /* 0x140fe2000001080b */
[----:B------:R-:W-:Y:S01]  /*f9c0*/  FSEL R71, R71, -INF , !P1 ;  /* 0xff80000047477808 */ /* 0x000fe20004800000 */
[--C-:B------:R-:W-:Y:S01]  /*f9d0*/  FFMA.FTZ R96, R2, R96, -R11.reuse ;  /* 0x0000006002607223 */ /* 0x100fe2000001080b */
[----:B------:R-:W-:Y:S01]  /*f9e0*/  FMNMX.FTZ R13, R70, R13, !PT ;  /* 0x0000000d460d7209 */ /* 0x000fe20007810000 */
[----:B------:R-:W5:Y:S01]  /*f9f0*/  MUFU.EX2 R132, R132 ;  /* 0x0000008400847308 */ /* 0x000f620000000800 */
[----:B------:R-:W-:-:S01]  /*fa00*/  FFMA.FTZ R97, R2, R97, -R11 ;  /* 0x0000006102617223 */ /* 0x000fc2000001080b */
[C-C-:B------:R-:W-:Y:S01]  /*fa10*/  FFMA.FTZ R100, R2.reuse, R100, -R11.reuse ;  /* 0x0000006402647223 */ /* 0x140fe2000001080b */
[----:B------:R-:W-:Y:S01]  /*fa20*/  FMNMX.FTZ R13, R71, R13, !PT ;  /* 0x0000000d470d7209 */ /* 0x000fe20007810000 */
[C-C-:B------:R-:W-:Y:S01]  /*fa30*/  FFMA.FTZ R101, R2.reuse, R101, -R11.reuse ;  /* 0x0000006502657223 */ /* 0x140fe2000001080b */
[----:B------:R-:W-:-:S01]  /*fa40*/  FFMA.FTZ R72, R2, R72, -R11 ;  /* 0x0000004802487223 */ /* 0x000fc2000001080b */
[C-C-:B------:R-:W-:Y:S01]  /*fa50*/  FFMA.FTZ R73, R2.reuse, R73, -R11.reuse ;  /* 0x0000004902497223 */ /* 0x140fe2000001080b */
[----:B------:R-:W-:-:S01]  /*fa60*/  FFMA.FTZ R76, R2, R76, -R11 ;  /* 0x0000004c024c7223 */ /* 0x000fc2000001080b */
[----:B------:R-:W2:Y:S01]  /*fa70*/  SHFL.BFLY PT, R14, R13, 0x2, 0x1f ;  /* 0x0c401f000d0e7f89 */ /* 0x000ea200000e0000 */
[----:B------:R-:W-:Y:S01]  /*fa80*/  MUFU.EX2 R133, R133 ;  /* 0x0000008500857308 */ /* 0x000fe20000000800 */
[----:B------:R-:W-:-:S01]  /*fa90*/  FFMA.FTZ R77, R2, R77, -R11 ;  /* 0x0000004d024d7223 */ /* 0x000fc2000001080b */
[C-C-:B------:R-:W-:Y:S01]  /*faa0*/  FFMA.FTZ R80, R2.reuse, R80, -R11.reuse ;  /* 0x0000005002507223 */ /* 0x140fe2000001080b */
[----:B------:R-:W-:-:S01]  /*fab0*/  FFMA.FTZ R81, R2, R81, -R11 ;  /* 0x0000005102517223 */ /* 0x000fc2000001080b */
[C-C-:B------:R-:W-:Y:S01]  /*fac0*/  FFMA.FTZ R84, R2.reuse, R84, -R11.reuse ;  /* 0x0000005402547223 */ /* 0x140fe2000001080b */
[----:B------:R-:W-:-:S01]  /*fad0*/  FFMA.FTZ R85, R2, R85, -R11 ;  /* 0x0000005502557223 */ /* 0x000fc2000001080b */
[C-C-:B------:R-:W-:Y:S01]  /*fae0*/  FFMA.FTZ R56, R2.reuse, R56, -R11.reuse ;  /* 0x0000003802387223 */ /* 0x140fe2000001080b */
[----:B------:R-:W-:-:S01]  /*faf0*/  FFMA.FTZ R57, R2, R57, -R11 ;  /* 0x0000003902397223 */ /* 0x000fc2000001080b */
[----:B------:R-:W-:Y:S01]  /*fb00*/  MUFU.EX2 R104, R104 ;  /* 0x0000006800687308 */ /* 0x000fe20000000800 */
[----:B------:R-:W-:-:S01]  /*fb10*/  FFMA.FTZ R60, R2, R60, -R11 ;  /* 0x0000003c023c7223 */ /* 0x000fc2000001080b */
[C-C-:B------:R-:W-:Y:S01]  /*fb20*/  FFMA.FTZ R61, R2.reuse, R61, -R11.reuse ;  /* 0x0000003d023d7223 */ /* 0x140fe2000001080b */
[----:B------:R-:W-:-:S01]  /*fb30*/  FFMA.FTZ R64, R2, R64, -R11 ;  /* 0x0000004002407223 */ /* 0x000fc2000001080b */
[C-C-:B------:R-:W-:Y:S01]  /*fb40*/  FFMA.FTZ R65, R2.reuse, R65, -R11.reuse ;  /* 0x0000004102417223 */ /* 0x140fe2000001080b */
[----:B------:R-:W-:-:S01]  /*fb50*/  FFMA.FTZ R68, R2, R68, -R11 ;  /* 0x0000004402447223 */ /* 0x000fc2000001080b */
[----:B------:R-:W-:Y:S01]  /*fb60*/  FFMA.FTZ R11, R2, R69, -R11 ;  /* 0x00000045020b7223 */ /* 0x000fe2000001080b */
[----:B------:R-:W-:Y:S01]  /*fb70*/  LOP3.LUT P0, RZ, R17, 0x20, RZ, 0xc0, !PT ;  /* 0x0000002011ff7812 */ /* 0x000fe2000780c0ff */
[----:B------:R-:W-:Y:S01]  /*fb80*/  MUFU.EX2 R105, R105 ;  /* 0x0000006900697308 */ /* 0x000fe20000000800 */
[----:B--2---:R-:W-:-:S07]  /*fb90*/  FMNMX.FTZ R13, R13, R14, !PT ;  /* 0x0000000e0d0d7209 */ /* 0x004fce0007810000 */
[----:B------:R-:W-:Y:S01]  /*fba0*/  MUFU.EX2 R108, R108 ;  /* 0x0000006c006c7308 */ /* 0x000fe20000000800 */
[----:B------:R-:W2:Y:S07]  /*fbb0*/  SHFL.BFLY PT, R14, R13, 0x1, 0x1f ;  /* 0x0c201f000d0e7f89 */ /* 0x000eae00000e0000 */
[----:B------:R-:W-:Y:S08]  /*fbc0*/  MUFU.EX2 R109, R109 ;  /* 0x0000006d006d7308 */ /* 0x000ff00000000800 */
[----:B------:R-:W-:Y:S08]  /*fbd0*/  MUFU.EX2 R112, R112 ;  /* 0x0000007000707308 */ /* 0x000ff00000000800 */
[----:B------:R-:W-:Y:S01]  /*fbe0*/  MUFU.EX2 R113, R113 ;  /* 0x0000007100717308 */ /* 0x000fe20000000800 */
[----:B--2---:R-:W-:-:S04]  /*fbf0*/  FMNMX.FTZ R13, R13, R14, !PT ;  /* 0x0000000e0d0d7209 */ /* 0x004fc80007810000 */
[----:B------:R-:W-:-:S03]  /*fc00*/  FSETP.NEU.FTZ.AND P1, PT, R13, -INF , PT ;  /* 0xff8000000d00780b */ /* 0x000fc60003f3d000 */
[----:B------:R-:W-:Y:S01]  /*fc10*/  MUFU.EX2 R116, R116 ;  /* 0x0000007400747308 */ /* 0x000fe20000000800 */
[----:B------:R-:W-:-:S05]  /*fc20*/  FSEL R14, R13, RZ, P1 ;  /* 0x000000ff0d0e7208 */ /* 0x000fca0000800000 */
[----:B------:R-:W-:Y:S01]  /*fc30*/  FADD.FTZ R0, -R14, R0 ;  /* 0x000000000e007221 */ /* 0x000fe20000010100 */
[----:B------:R-:W-:-:S01]  /*fc40*/  FFMA.FTZ R14, R2, R13, -8 ;  /* 0xc1000000020e7423 */ /* 0x000fc2000001000d */
[----:B------:R-:W-:Y:S02]  /*fc50*/  MUFU.EX2 R117, R117 ;  /* 0x0000007500757308 */ /* 0x000fe40000000800 */
[----:B------:R-:W-:Y:S02]  /*fc60*/  FMUL.FTZ R0, R2, R0 ;  /* 0x0000000002007220 */ /* 0x000fe40000410000 */
[----:B------:R-:W-:Y:S01]  /*fc70*/  FSEL R23, R14, RZ, P1 ;  /* 0x000000ff0e177208 */ /* 0x000fe20000800000 */
[----:B------:R-:W-:-:S03]  /*fc80*/  FFMA.FTZ R14, R3, R137, R120 ;  /* 0x00000089030e7223 */ /* 0x000fc60000010078 */
[----:B------:R-:W-:Y:S01]  /*fc90*/  MUFU.EX2 R0, R0 ;  /* 0x0000000000007308 */ /* 0x000fe20000000800 */
[----:B------:R-:W-:-:S01]  /*fca0*/  FFMA.FTZ R122, R2, R122, -R23 ;  /* 0x0000007a027a7223 */ /* 0x000fc20000010817 */
[----:B0-----:R-:W-:Y:S01]  /*fcb0*/  FADD.FTZ R14, R121, R14 ;  /* 0x0000000e790e7221 */ /* 0x001fe20000010000 */
[----:B------:R-:W-:-:S01]  /*fcc0*/  FFMA.FTZ R123, R2, R123, -R23 ;  /* 0x0000007b027b7223 */ /* 0x000fc20000010817 */
[C-C-:B------:R-:W-:Y:S01]  /*fcd0*/  FFMA.FTZ R126, R2.reuse, R126, -R23.reuse ;  /* 0x0000007e027e7223 */ /* 0x140fe20000010817 */
[----:B------:R-:W-:-:S01]  /*fce0*/  FFMA.FTZ R127, R2, R127, -R23 ;  /* 0x0000007f027f7223 */ /* 0x000fc20000010817 */
[----:B-1----:R-:W-:Y:S01]  /*fcf0*/  FADD.FTZ R14, R124, R14 ;  /* 0x0000000e7c0e7221 */ /* 0x002fe20000010000 */
[----:B------:R-:W-:-:S01]  /*fd00*/  FFMA.FTZ R130, R2, R130, -R23 ;  /* 0x0000008202827223 */ /* 0x000fc20000010817 */
[----:B------:R-:W0:Y:S01]  /*fd10*/  MUFU.EX2 R122, R122 ;  /* 0x0000007a007a7308 */ /* 0x000e220000000800 */
[----:B------:R-:W-:-:S01]  /*fd20*/  FFMA.FTZ R131, R2, R131, -R23 ;  /* 0x0000008302837223 */ /* 0x000fc20000010817 */
[----:B---3--:R-:W-:Y:S01]  /*fd30*/  FADD.FTZ R14, R125, R14 ;  /* 0x0000000e7d0e7221 */ /* 0x008fe20000010000 */
[----:B------:R-:W-:-:S01]  /*fd40*/  FFMA.FTZ R134, R2, R134, -R23 ;  /* 0x0000008602867223 */ /* 0x000fc20000010817 */
[C-C-:B------:R-:W-:Y:S01]  /*fd50*/  FFMA.FTZ R135, R2.reuse, R135, -R23.reuse ;  /* 0x0000008702877223 */ /* 0x140fe20000010817 */
[----:B------:R-:W-:-:S01]  /*fd60*/  FFMA.FTZ R106, R2, R106, -R23 ;  /* 0x0000006a026a7223 */ /* 0x000fc20000010817 */
[----:B----4-:R-:W-:Y:S01]  /*fd70*/  FADD.FTZ R14, R128, R14 ;  /* 0x0000000e800e7221 */ /* 0x010fe20000010000 */
[----:B------:R-:W-:-:S01]  /*fd80*/  FFMA.FTZ R107, R2, R107, -R23 ;  /* 0x0000006b026b7223 */ /* 0x000fc20000010817 */
[----:B------:R-:W1:Y:S01]  /*fd90*/  MUFU.EX2 R123, R123 ;  /* 0x0000007b007b7308 */ /* 0x000e620000000800 */
[----:B------:R-:W-:-:S01]  /*fda0*/  FFMA.FTZ R110, R2, R110, -R23 ;  /* 0x0000006e026e7223 */ /* 0x000fc20000010817 */
[----:B-----5:R-:W-:Y:S01]  /*fdb0*/  FADD.FTZ R14, R129, R14 ;  /* 0x0000000e810e7221 */ /* 0x020fe20000010000 */
[----:B------:R-:W-:-:S01]  /*fdc0*/  FFMA.FTZ R111, R2, R111, -R23 ;  /* 0x0000006f026f7223 */ /* 0x000fc20000010817 */
[C-C-:B------:R-:W-:Y:S01]  /*fdd0*/  FFMA.FTZ R114, R2.reuse, R114, -R23.reuse ;  /* 0x0000007202727223 */ /* 0x140fe20000010817 */
[----:B------:R-:W-:-:S01]  /*fde0*/  FFMA.FTZ R115, R2, R115, -R23 ;  /* 0x0000007302737223 */ /* 0x000fc20000010817 */
[----:B------:R-:W-:Y:S01]  /*fdf0*/  FADD.FTZ R14, R132, R14 ;  /* 0x0000000e840e7221 */ /* 0x000fe20000010000 */
[----:B------:R-:W-:-:S01]  /*fe00*/  FFMA.FTZ R118, R2, R118, -R23 ;  /* 0x0000007602767223 */ /* 0x000fc20000010817 */
[----:B------:R-:W2:Y:S01]  /*fe10*/  MUFU.EX2 R126, R126 ;  /* 0x0000007e007e7308 */ /* 0x000ea20000000800 */
[----:B0-----:R-:W-:-:S01]  /*fe20*/  FFMA.FTZ R21, R0, R21, R122 ;  /* 0x0000001500157223 */ /* 0x001fc2000001007a */
        /* <DEDUP_REMOVED lines=11> */
[----:B------:R-:W-:-:S01]  /*fee0*/  FFMA.FTZ R99, R2, R99, -R23 ;  /* 0x0000006302637223 */ /* 0x000fc20000010817 */
[----:B------:R-:W-:Y:S01]  /*fef0*/  FADD.FTZ R14, R108, R14 ;  /* 0x0000000e6c0e7221 */ /* 0x000fe20000010000 */
[----:B------:R-:W-:-:S01]  /*ff00*/  FFMA.FTZ R102, R2, R102, -R23 ;  /* 0x0000006602667223 */ /* 0x000fc20000010817 */
[----:B------:R-:W1:Y:S01]  /*ff10*/  MUFU.EX2 R130, R130 ;  /* 0x0000008200827308 */ /* 0x000e620000000800 */
[----:B--2---:R-:W-:-:S01]  /*ff20*/  FADD.FTZ R21, R126, R21 ;  /* 0x000000157e157221 */ /* 0x004fc20000010000 */
        /* <DEDUP_REMOVED lines=20> */
[C-C-:B------:R-:W-:Y:S01]  /*10070*/  FFMA.FTZ R62, R2.reuse, R62, -R23.reuse ;  /* 0x0000003e023e7223 */ /* 0x140fe20000010817 */
[----:B------:R-:W-:-:S01]  /*10080*/  FFMA.FTZ R63, R2, R63, -R23 ;  /* 0x0000003f023f7223 */ /* 0x000fc20000010817 */
[----:B------:R-:W1:Y:S01]  /*10090*/  MUFU.EX2 R135, R135 ;  /* 0x0000008700877308 */ /* 0x000e620000000800 */
[----:B--2---:R-:W-:-:S01]  /*100a0*/  FADD.FTZ R21, R131, R21 ;  /* 0x0000001583157221 */ /* 0x004fc20000010000 */
[C-C-:B------:R-:W-:Y:S01]  /*100b0*/  FFMA.FTZ R66, R2.reuse, R66, -R23.reuse ;  /* 0x0000004202427223 */ /* 0x140fe20000010817 */
[----:B------:R-:W-:-:S01]  /*100c0*/  FFMA.FTZ R67, R2, R67, -R23 ;  /* 0x0000004302437223 */ /* 0x000fc20000010817 */
[C-C-:B------:R-:W-:Y:S01]  /*100d0*/  FFMA.FTZ R70, R2.reuse, R70, -R23.reuse ;  /* 0x0000004602467223 */ /* 0x140fe20000010817 */
[----:B------:R-:W-:-:S03]  /*100e0*/  FFMA.FTZ R23, R2, R71, -R23 ;  /* 0x0000004702177223 */ /* 0x000fc60000010817 */
        /* <DEDUP_REMOVED lines=101> */
[----:B--2---:R-:W-:-:S05]  /*10740*/  FADD.FTZ R14, R11, R14 ;  /* 0x0000000e0b0e7221 */ /* 0x004fca0000010000 */
[----:B------:R2:W-:Y:S02]  /*10750*/  STL [R1], R14 ;  /* 0x0000000e01007387 */ /* 0x0005e40000100800 */
[----:B------:R-:W3:Y:S01]  /*10760*/  MUFU.EX2 R63, R63 ;  /* 0x0000003f003f7308 */ /* 0x000ee20000000800 */
[----:B0-----:R-:W-:-:S07]  /*10770*/  FADD.FTZ R21, R59, R21 ;  /* 0x000000153b157221 */ /* 0x001fce0000010000 */
[----:B------:R-:W0:Y:S01]  /*10780*/  MUFU.EX2 R66, R66 ;  /* 0x0000004200427308 */ /* 0x000e220000000800 */
[----:B-1----:R-:W-:-:S07]  /*10790*/  FADD.FTZ R21, R62, R21 ;  /* 0x000000153e157221 */ /* 0x002fce0000010000 */
[----:B------:R-:W1:Y:S01]  /*107a0*/  MUFU.EX2 R67, R67 ;  /* 0x0000004300437308 */ /* 0x000e620000000800 */
[----:B---3--:R-:W-:-:S07]  /*107b0*/  FADD.FTZ R21, R63, R21 ;  /* 0x000000153f157221 */ /* 0x008fce0000010000 */
[----:B------:R-:W3:Y:S01]  /*107c0*/  MUFU.EX2 R70, R70 ;  /* 0x0000004600467308 */ /* 0x000ee20000000800 */
[----:B0-----:R-:W-:-:S07]  /*107d0*/  FADD.FTZ R21, R66, R21 ;  /* 0x0000001542157221 */ /* 0x001fce0000010000 */
[----:B------:R-:W0:Y:S01]  /*107e0*/  MUFU.EX2 R23, R23 ;  /* 0x0000001700177308 */ /* 0x000e220000000800 */
[----:B-1----:R-:W-:-:S04]  /*107f0*/  FADD.FTZ R21, R67, R21 ;  /* 0x0000001543157221 */ /* 0x002fc80000010000 */
[----:B---3--:R-:W-:-:S04]  /*10800*/  FADD.FTZ R21, R70, R21 ;  /* 0x0000001546157221 */ /* 0x008fc80000010000 */
[----:B0-----:R-:W-:Y:S01]  /*10810*/  FADD.FTZ R21, R23, R21 ;  /* 0x0000001517157221 */ /* 0x001fe20000010000 */
[----:B--2---:R-:W-:Y:S06]  /*10820*/  @!P0 BRA `(.L_x_1511) ;  /* 0x0000000000048947 */ /* 0x004fec0003800000 */
[----:B------:R-:W-:Y:S01]  /*10830*/  BPT.TRAP 0x1 ;  /* 0x000000040000795c */ /* 0x000fe20000300000 */
.L_x_1511:
[----:B------:R-:W2:Y:S01]  /*10840*/  LDL R14, [R1+0x34] ;  /* 0x00003400010e7983 */ /* 0x000ea20000100800 */
[----:B------:R-:W-:Y:S01]  /*10850*/  VIADD R15, R15, 0x13260 ;  /* 0x000132600f0f7836 */ /* 0x000fe20000000000 */
[----:B------:R-:W-:-:S04]  /*10860*/  F2FP.SATFINITE.E4M3.F32.PACK_AB_MERGE_C R23, R23, R70, RZ ;  /* 0x000000461717723e */ /* 0x000fc800048070ff */
[----:B------:R-:W-:Y:S02]  /*10870*/  PRMT R15, R142, 0x654, R15 ;  /* 0x000006548e0f7816 */ /* 0x000fe4000000000f */
[----:B------:R-:W-:Y:S02]  /*10880*/  F2FP.SATFINITE.E4M3.F32.PACK_AB_MERGE_C R124, R125, R124, RZ ;  /* 0x0000007c7d7c723e */ /* 0x000fe400048070ff */
[----:B------:R-:W-:Y:S01]  /*10890*/  F2FP.SATFINITE.E4M3.F32.PACK_AB_MERGE_C R126, R127, R126, RZ ;  /* 0x0000007e7f7e723e */ /* 0x000fe200048070ff */
[----:B------:R0:W-:Y:S01]  /*108a0*/  SYNCS.ARRIVE.TRANS64.RED.A1T0 RZ, [R15+URZ], RZ ;  /* 0x000000ff0fff79a7 */ /* 0x0001e2000810043f */
[----:B------:R-:W-:Y:S02]  /*108b0*/  F2FP.SATFINITE.E4M3.F32.PACK_AB_MERGE_C R132, R133, R132, RZ ;  /* 0x000000848584723e */ /* 0x000fe400048070ff */
[----:B------:R-:W-:Y:S02]  /*108c0*/  F2FP.SATFINITE.E4M3.F32.PACK_AB_MERGE_C R134, R135, R134, RZ ;  /* 0x000000868786723e */ /* 0x000fe400048070ff */
[----:B------:R-:W-:-:S02]  /*108d0*/  F2FP.SATFINITE.E4M3.F32.PACK_AB_MERGE_C R108, R109, R108, RZ ;  /* 0x0000006c6d6c723e */ /* 0x000fc400048070ff */
[----:B------:R-:W-:Y:S02]  /*108e0*/  F2FP.SATFINITE.E4M3.F32.PACK_AB_MERGE_C R110, R111, R110, RZ ;  /* 0x0000006e6f6e723e */ /* 0x000fe400048070ff */
[----:B------:R-:W-:Y:S02]  /*108f0*/  F2FP.SATFINITE.E4M3.F32.PACK_AB_MERGE_C R116, R117, R116, RZ ;  /* 0x000000747574723e */ /* 0x000fe400048070ff */
[----:B------:R-:W-:Y:S02]  /*10900*/  F2FP.SATFINITE.E4M3.F32.PACK_AB_MERGE_C R118, R119, R118, RZ ;  /* 0x000000767776723e */ /* 0x000fe400048070ff */
        /* <DEDUP_REMOVED lines=10> */
[----:B------:R-:W-:Y:S01]  /*109b0*/  F2FP.SATFINITE.E4M3.F32.PACK_AB_MERGE_C R11, R11, R68, RZ ;  /* 0x000000440b0b723e */ /* 0x000fe200048070ff */
[-C--:B------:R-:W-:Y:S01]  /*109c0*/  FMUL.FTZ R24, R24, R3.reuse ;  /* 0x0000000318187220 */ /* 0x080fe20000410000 */
        /* <DEDUP_REMOVED lines=33> */
[----:B------:R-:W-:Y:S01]  /*10be0*/  IMAD.MOV.U32 R0, RZ, RZ, R13 ;  /* 0x000000ffff007224 */ /* 0x000fe200078e000d */
[----:B------:R-:W-:Y:S01]  /*10bf0*/  F2FP.SATFINITE.E4M3.F32.PACK_AB_MERGE_C R153, R123, R122, R126 ;  /* 0x0000007a7b99723e */ /* 0x000fe2000480707e */
[----:B------:R-:W-:Y:S01]  /*10c00*/  IMAD.MOV.U32 R3, RZ, RZ, R10 ;  /* 0x000000ffff037224 */ /* 0x000fe200078e000a */
        /* <DEDUP_REMOVED lines=19> */
[C---:B--2---:R-:W-:Y:S01]  /*10d40*/  ISETP.GT.AND P1, PT, R8.reuse, R14, PT ;  /* 0x0000000e0800720c */ /* 0x044fe20003f24270 */
[----:B------:R-:W-:-:S12]  /*10d50*/  VIADD R8, R8, 0xffffffff ;  /* 0xffffffff08087836 */ /* 0x000fd80000000000 */
[----:B0-----:R-:W-:Y:S05]  /*10d60*/  @P1 BRA `(.L_x_1512) ;  /* 0xffffffbc00501947 */ /* 0x001fea000383ffff */
[----:B------:R-:W-:Y:S05]  /*10d70*/  BSYNC B0 ;  /* 0x0000000000007941 */ /* 0x000fea0003800000 */
.L_x_1491:
[----:B------:R-:W-:Y:S02]  /*10d80*/  IMAD.MOV.U32 R0, RZ, RZ, R13 ;  /* 0x000000ffff007224 */ /* 0x000fe400078e000d */
[----:B------:R-:W-:Y:S02]  /*10d90*/  IMAD.MOV.U32 R3, RZ, RZ, R10 ;  /* 0x000000ffff037224 */ /* 0x000fe400078e000a */
[----:B------:R-:W-:Y:S02]  /*10da0*/  IMAD.MOV.U32 R23, RZ, RZ, R9 ;  /* 0x000000ffff177224 */ /* 0x000fe400078e0009 */
[----:B------:R-:W-:-:S07]  /*10db0*/  IMAD.MOV.U32 R156, RZ, RZ, R20 ;  /* 0x000000ffff9c7224 */ /* 0x000fce00078e0014 */
.L_x_1490:
[----:B------:R-:W-:Y:S05]  /*10dc0*/  BSYNC B1 ;  /* 0x0000000000017941 */ /* 0x000fea0003800000 */
.L_x_1489:
[----:B------:R-:W2:Y:S01]  /*10dd0*/  LDL R9, [R1+0x2c] ;  /* 0x00002c0001097983 */ /* 0x000ea20000100800 */
[----:B------:R-:W0:Y:S03]  /*10de0*/  LDC R10, c[0x0][0x448] ;  /* 0x00011200ff0a7b82 */ /* 0x000e260000000800 */
[----:B------:R-:W3:Y:S04]  /*10df0*/  LDL R15, [R1+0x10] ;  /* 0x00001000010f7983 */ /* 0x000ee80000100800 */
[----:B------:R-:W3:Y:S01]  /*10e00*/  LDL R14, [R1+0x14] ;  /* 0x00001400010e7983 */ /* 0x000ee20000100800 */
[----:B------:R-:W1:Y:S01]  /*10e10*/  LDC R13, c[0x0][0x9e4] ;  /* 0x00027900ff0d7b82 */ /* 0x000e620000000800 */
[----:B------:R-:W-:-:S02]  /*10e20*/  LOP3.LUT R17, R17, 0xfffffff7, RZ, 0xc0, !PT ;  /* 0xfffffff711117812 */ /* 0x000fc400078ec0ff */
[----:B0-----:R-:W-:-:S13]  /*10e30*/  ISETP.NE.AND P1, PT, R10, 0x1, PT ;  /* 0x000000010a00780c */ /* 0x001fda0003f25270 */
[----:B------:R-:W0:Y:S01]  /*10e40*/  @P1 LDC R10, c[0x0][0x44c] ;  /* 0x00011300ff0a1b82 */ /* 0x000e220000000800 */
[----:B------:R-:W-:-:S04]  /*10e50*/  @P1 LOP3.LUT R17, R17, 0x8, RZ, 0xfc, !PT ;  /* 0x0000000811111812 */ /* 0x000fc800078efcff */
[----:B------:R-:W-:-:S03]  /*10e60*/  LOP3.LUT R17, R17, 0xffffffef, RZ, 0xc0, !PT ;  /* 0xffffffef11117812 */ /* 0x000fc600078ec0ff */
[----:B------:R-:W4:Y:S01]  /*10e70*/  @P1 LDC R11, c[0x0][0x450] ;  /* 0x00011400ff0b1b82 */ /* 0x000f220000000800 */
[----:B--2---:R-:W-:-:S04]  /*10e80*/  VIADD R9, R9, 0xbf ;  /* 0x000000bf09097836 */ /* 0x004fc80000000000 */
[----:B0-----:R-:W-:Y:S01]  /*10e90*/  @P1 IMAD.HI.U32 R10, R9, R10, RZ ;  /* 0x0000000a090a1227 */ /* 0x001fe200078e00ff */
[----:B---3--:R-:W-:-:S04]  /*10ea0*/  IADD3 R14, R14, 0x1, -R15 ;  /* 0x000000010e0e7810 */ /* 0x008fc80007ffe80f */
[----:B----4-:R-:W-:Y:S02]  /*10eb0*/  @P1 SHF.R.U32.HI R9, RZ, R11, R10 ;  /* 0x0000000bff091219 */ /* 0x010fe4000001160a */
[----:B-1----:R-:W-:-:S03]  /*10ec0*/  ISETP.GE.AND P1, PT, R13, 0x1, PT ;  /* 0x000000010d00780c */ /* 0x002fc60003f26270 */
[----:B------:R-:W-:-:S04]  /*10ed0*/  IMAD.IADD R9, R14, 0x1, R9 ;  /* 0x000000010e097824 */ /* 0x000fc800078e0209 */
[----:B------:R-:W-:-:S06]  /*10ee0*/  IMAD.IADD R12, R9, 0x1, -R12 ;  /* 0x00000001090c7824 */ /* 0x000fcc00078e0a0c */
[----:B------:R-:W-:Y:S01]  /*10ef0*/  @P1 LOP3.LUT R17, R17, 0x10, RZ, 0xfc, !PT ;  /* 0x0000001011111812 */ /* 0x000fe200078efcff */
        /* <DEDUP_REMOVED lines=11> */
.L_x_1515:
[----:B------:R-:W-:-:S13]  /*10fb0*/  ISETP.NE.AND P1, PT, R13, 0x1, PT ;  /* 0x000000010d00780c */ /* 0x000fda0003f25270 */
[----:B------:R-:W0:Y:S02]  /*10fc0*/  @P1 LDC.64 R10, c[0x0][0x9e8] ;  /* 0x00027a00ff0a1b82 */ /* 0x000e240000000a00 */
[----:B0-----:R-:W-:-:S05]  /*10fd0*/  @P1 IMAD.HI.U32 R10, R9, R10, RZ ;  /* 0x0000000a090a1227 */ /* 0x001fca00078e00ff */
[----:B------:R-:W-:-:S07]  /*10fe0*/  @P1 SHF.R.U32.HI R9, RZ, R11, R10 ;  /* 0x0000000bff091219 */ /* 0x000fce000001160a */
.L_x_1516:
[----:B------:R-:W-:Y:S05]  /*10ff0*/  BSYNC B0 ;  /* 0x0000000000007941 */ /* 0x000fea0003800000 */
.L_x_1514:
[----:B------:R-:W-:-:S05]  /*11000*/  IMAD R9, R9, R13, RZ ;  /* 0x0000000d09097224 */ /* 0x000fca00078e02ff */
[----:B------:R-:W-:-:S07]  /*11010*/  VIMNMX R12, R12, R9, !PT ;  /* 0x000000090c0c7248 */ /* 0x000fce0007fe0100 */
.L_x_1513:
[----:B------:R-:W2:Y:S01]  /*11020*/  LDL R10, [R1+0x44] ;  /* 0x00004400010a7983 */ /* 0x000ea20000100800 */
[----:B------:R-:W-:Y:S01]  /*11030*/  VIADD R12, R12, 0x9f ;  /* 0x0000009f0c0c7836 */ /* 0x000fe20000000000 */
[----:B------:R-:W-:Y:S03]  /*11040*/  BSSY B0, `(.L_x_1517) ;  /* 0x000025a000007945 */ /* 0x000fe60003800000 */
[----:B------:R-:W-:-:S05]  /*11050*/  IMAD.HI R12, R12, 0x66666667, RZ ;  /* 0x666666670c0c7827 */ /* 0x000fca00078e02ff */
[----:B------:R-:W-:-:S04]  /*11060*/  SHF.R.U32.HI R9, RZ, 0x1f, R12 ;  /* 0x0000001fff097819 */ /* 0x000fc8000001160c */
[----:B------:R-:W-:-:S04]  /*11070*/  LEA.HI.SX32 R9, R12, R9, 0x1a ;  /* 0x000000090c097211 */ /* 0x000fc800078fd2ff */
[----:B--2---:R-:W-:-:S04]  /*11080*/  VIMNMX R20, R10, R9, !PT ;  /* 0x000000090a147248 */ /* 0x004fc80007fe0100 */
[----:B------:R-:W-:-:S13]  /*11090*/  ISETP.GE.AND P1, PT, R8, R20, PT ;  /* 0x000000140800720c */ /* 0x000fda0003f26270 */
[----:B------:R-:W-:Y:S05]  /*110a0*/  @!P1 BRA `(.L_x_1518) ;  /* 0x00000024004c9947 */ /* 0x000fea0003800000 */
[----:B------:R-:W-:Y:S01]  /*110b0*/  BSSY B1, `(.L_x_1519) ;  /* 0x0000251000017945 */ /* 0x000fe20003800000 */
[----:B------:R-:W-:Y:S02]  /*110c0*/  IMAD.MOV.U32 R15, RZ, RZ, R8 ;  /* 0x000000ffff0f7224 */ /* 0x000fe400078e0008 */
[----:B------:R-:W-:Y:S02]  /*110d0*/  IMAD.MOV.U32 R10, RZ, RZ, R0 ;  /* 0x000000ffff0a7224 */ /* 0x000fe400078e0000 */
[----:B------:R-:W-:Y:S02]  /*110e0*/  IMAD.MOV.U32 R11, RZ, RZ, R3 ;  /* 0x000000ffff0b7224 */ /* 0x000fe400078e0003 */
[----:B------:R-:W-:Y:S02]  /*110f0*/  IMAD.MOV.U32 R9, RZ, RZ, R156 ;  /* 0x000000ffff097224 */ /* 0x000fe400078e009c */
[----:B------:R-:W-:-:S07]  /*11100*/  IMAD.MOV.U32 R8, RZ, RZ, R23 ;  /* 0x000000ffff087224 */ /* 0x000fce00078e0017 */
.L_x_1532:
[----:B------:R-:W-:-:S05]  /*11110*/  VIADD R0, R8, 0x1 ;  /* 0x0000000108007836 */ /* 0x000fca0000000000 */
[----:B------:R-:W-:-:S04]  /*11120*/  ISETP.NE.AND P1, PT, R0, 0x2, PT ;  /* 0x000000020000780c */ /* 0x000fc80003f25270 */
[----:B------:R-:W-:Y:S02]  /*11130*/  SEL R0, R0, RZ, P1 ;  /* 0x000000ff00007207 */ /* 0x000fe40000800000 */
[----:B------:R-:W-:-:S03]  /*11140*/  SEL R156, RZ, 0x1, P1 ;  /* 0x00000001ff9c7807 */ /* 0x000fc60000800000 */
[----:B------:R-:W-:Y:S01]  /*11150*/  IMAD.MOV.U32 R23, RZ, RZ, R0 ;  /* 0x000000ffff177224 */ /* 0x000fe200078e0000 */
[----:B------:R-:W-:Y:S01]  /*11160*/  LOP3.LUT R156, R9, R156, RZ, 0x3c, !PT ;  /* 0x0000009c099c7212 */ /* 0x000fe200078e3cff */
[----:B------:R-:W-:Y:S06]  /*11170*/  @!P0 BRA `(.L_x_1520) ;  /* 0x0000000000048947 */ /* 0x000fec0003800000 */
[----:B------:R-:W-:Y:S01]  /*11180*/  BPT.TRAP 0x1 ;  /* 0x000000040000795c */ /* 0x000fe20000300000 */
.L_x_1520:
[----:B------:R-:W-:Y:S01]  /*11190*/  IMAD R3, R23, 0x8, R22 ;  /* 0x0000000817037824 */ /* 0x000fe200078e0216 */
[----:B------:R-:W-:-:S04]  /*111a0*/  SHF.L.U32 R12, R156, 0x1f, RZ ;  /* 0x0000001f9c0c7819 */ /* 0x000fc800000006ff */
[----:B------:R0:W1:Y:S01]  /*111b0*/  SYNCS.PHASECHK.TRANS64.TRYWAIT P1, [R3+URZ+0x13230], R12 ;  /* 0x0132300c030075a7 */ /* 0x000062000802017f */
[----:B------:R-:W-:Y:S05]  /*111c0*/  @!P0 BRA `(.L_x_1521) ;  /* 0x0000000000048947 */ /* 0x000fea0003800000 */
[----:B------:R-:W-:Y:S01]  /*111d0*/  BPT.TRAP 0x1 ;  /* 0x000000040000795c */ /* 0x000fe20000300000 */
.L_x_1521:
        /* <DEDUP_REMOVED lines=8> */
.L_x_1523:
[----:B------:R-:W-:Y:S05]  /*11260*/  BSYNC B2 ;  /* 0x0000000000027941 */ /* 0x000fea0003800000 */
.L_x_1522:
[----:B01----:R-:W-:Y:S01]  /*11270*/  IMAD.MOV.U32 R12, RZ, RZ, R14 ;  /* 0x000000ffff0c7224 */ /* 0x003fe200078e000e */
[----:B------:R-:W-:Y:S01]  /*11280*/  R2UR UR16, R4 ;  /* 0x00000000041072ca */ /* 0x000fe200000e0000 */
[----:B------:R-:W-:Y:S01]  /*11290*/  IMAD.MOV.U32 R13, RZ, RZ, -0x7fffffe0 ;  /* 0x80000020ff0d7424 */ /* 0x000fe200078e00ff */
        /* <DEDUP_REMOVED lines=28> */
[----:B------:R-:W-:Y:S01]  /*11460*/  R2UR UR14, R56 ;  /* 0x00000000380e72ca */ /* 0x000fe200000e0000 */
[----:B------:R-:W-:Y:S01]  /*11470*/  VIADD R56, R14, 0x102 ;  /* 0x000001020e387836 */ /* 0x000fe20000000000 */
[----:B------:R-:W-:Y:S01]  /*11480*/  R2UR UR15, R57 ;  /* 0x00000000390f72ca */ /* 0x000fe200000e0000 */
[----:B------:R-:W-:Y:S01]  /*11490*/  IMAD.MOV.U32 R57, RZ, RZ, -0x7fffffe0 ;  /* 0x80000020ff397424 */ /* 0x000fe200078e00ff */
[----:B------:R-:W-:-:S02]  /*114a0*/  R2UR UR4, R4 ;  /* 0x00000000040472ca */ /* 0x000fc400000e0000 */
[----:B------:R-:W-:Y:S02]  /*114b0*/  R2UR UR5, R5 ;  /* 0x00000000050572ca */ /* 0x000fe400000e0000 */
        /* <DEDUP_REMOVED lines=50> */
.L_x_1525:
[----:B------:R-:W-:Y:S01]  /*117e0*/  SHF.L.U32 R3, R9, 0x1f, RZ ;  /* 0x0000001f09037819 */ /* 0x000fe200000006ff */
[----:B------:R-:W-:-:S04]  /*117f0*/  IMAD R14, R8, 0x8, R22 ;  /* 0x00000008080e7824 */ /* 0x000fc800078e0216 */
[----:B------:R0:W1:Y:S01]  /*11800*/  SYNCS.PHASECHK.TRANS64.TRYWAIT P1, [R14+URZ+0x13250], R3 ;  /* 0x013250030e0075a7 */ /* 0x000062000802017f */
[----:B------:R-:W-:Y:S05]  /*11810*/  @!P0 BRA `(.L_x_1526) ;  /* 0x0000000000048947 */ /* 0x000fea0003800000 */
[----:B------:R-:W-:Y:S01]  /*11820*/  BPT.TRAP 0x1 ;  /* 0x000000040000795c */ /* 0x000fe20000300000 */
.L_x_1526:
[----:B------:R-:W-:Y:S04]  /*11830*/  BSSY B2, `(.L_x_1527) ;  /* 0x0000004000027945 */ /* 0x000fe80003800000 */
[----:B-1----:R-:W-:Y:S05]  /*11840*/  @P1 BRA `(.L_x_1528) ;  /* 0x0000000000081947 */ /* 0x002fea0003800000 */
[----:B------:R-:W1:Y:S02]  /*11850*/  SYNCS.PHASECHK.TRANS64.TRYWAIT P1, [R14+URZ+0x13250], R3 ;  /* 0x013250030e0075a7 */ /* 0x000e64000802017f */
[----:B-1----:R-:W-:Y:S05]  /*11860*/  @!P1 BRA `(.L_x_1529) ;  /* 0x0000010c00909947 */ /* 0x002fea0003800000 */
.L_x_1528:
[----:B------:R-:W-:Y:S05]  /*11870*/  BSYNC B2 ;  /* 0x0000000000027941 */ /* 0x000fea0003800000 */
.L_x_1527:
[----:B------:R-:W-:Y:S01]  /*11880*/  VIADD R9, R22, 0x1000 ;  /* 0x0000100016097836 */ /* 0x000fe20000000000 */
        /* <DEDUP_REMOVED lines=40> */
.L_x_1530:
[----:B------:R-:W2:Y:S04]  /*11b10*/  LDL.LU R12, [R1] ;  /* 0x00000000010c7983 */ /* 0x000ea80000300800 */
[----:B------:R-:W3:Y:S01]  /*11b20*/  LDL R137, [R1+0x1c] ;  /* 0x00001c0001897983 */ /* 0x000ee20000100800 */
[----:B------:R-:W-:-:S04]  /*11b30*/  IMAD R0, R0, 0x8, R22 ;  /* 0x0000000800007824 */ /* 0x000fc800078e0216 */
[----:B------:R-:W-:-:S05]  /*11b40*/  VIADD R0, R0, 0x13240 ;  /* 0x0001324000007836 */ /* 0x000fca0000000000 */
[----:B---3--:R-:W-:-:S04]  /*11b50*/  PRMT R0, R137, 0x654, R0 ;  /* 0x0000065489007816 */ /* 0x008fc80000000000 */
[----:B------:R3:W-:Y:S02]  /*11b60*/  SYNCS.ARRIVE.TRANS64.RED.A1T0 RZ, [R0+URZ], RZ ;  /* 0x000000ff00ff79a7 */ /* 0x0007e4000810043f */
[----:B---3--:R-:W-:-:S04]  /*11b70*/  FMNMX.FTZ R0, R120, R11, !PT ;  /* 0x0000000b78007209 */ /* 0x008fc80007810000 */
        /* <DEDUP_REMOVED lines=39> */
[----:B01----:R-:W0:Y:S02]  /*11df0*/  SHFL.BFLY PT, R3, R0, 0x2, 0x1f ;  /* 0x0c401f0000037f89 */ /* 0x003e2400000e0000 */
[----:B0-----:R-:W-:-:S05]  /*11e00*/  FMNMX.FTZ R3, R0, R3, !PT ;  /* 0x0000000300037209 */ /* 0x001fca0007810000 */
[----:B------:R-:W0:Y:S02]  /*11e10*/  SHFL.BFLY PT, R0, R3, 0x1, 0x1f ;  /* 0x0c201f0003007f89 */ /* 0x000e2400000e0000 */
[----:B0-----:R-:W-:Y:S02]  /*11e20*/  FMNMX.FTZ R3, R3, R0, !PT ;  /* 0x0000000003037209 */ /* 0x001fe40007810000 */
[----:B------:R-:W-:-:S03]  /*11e30*/  FMNMX.FTZ R0, R122, R10, !PT ;  /* 0x0000000a7a007209 */ /* 0x000fc60007810000 */
[----:B------:R-:W-:Y:S01]  /*11e40*/  FFMA.FTZ R9, R2, R3, -8 ;  /* 0xc100000002097423 */ /* 0x000fe20000010003 */
[----:B------:R-:W-:-:S03]  /*11e50*/  FMNMX.FTZ R0, R123, R0, !PT ;  /* 0x000000007b007209 */ /* 0x000fc60007810000 */
[--C-:B------:R-:W-:Y:S01]  /*11e60*/  FFMA.FTZ R120, R2, R120, -R9.reuse ;  /* 0x0000007802787223 */ /* 0x100fe20000010809 */
[----:B------:R-:W-:Y:S01]  /*11e70*/  FMNMX.FTZ R0, R126, R0, !PT ;  /* 0x000000007e007209 */ /* 0x000fe20007810000 */
[C-C-:B------:R-:W-:Y:S01]  /*11e80*/  FFMA.FTZ R121, R2.reuse, R121, -R9.reuse ;  /* 0x0000007902797223 */ /* 0x140fe20000010809 */
[----:B------:R-:W-:-:S01]  /*11e90*/  FFMA.FTZ R124, R2, R124, -R9 ;  /* 0x0000007c027c7223 */ /* 0x000fc20000010809 */
[C-C-:B------:R-:W-:Y:S01]  /*11ea0*/  FFMA.FTZ R125, R2.reuse, R125, -R9.reuse ;  /* 0x0000007d027d7223 */ /* 0x140fe20000010809 */
[----:B------:R-:W-:Y:S01]  /*11eb0*/  FMNMX.FTZ R0, R127, R0, !PT ;  /* 0x000000007f007209 */ /* 0x000fe20007810000 */
[----:B------:R-:W-:Y:S01]  /*11ec0*/  MUFU.EX2 R120, R120 ;  /* 0x0000007800787308 */ /* 0x000fe20000000800 */
[----:B------:R-:W-:-:S01]  /*11ed0*/  FFMA.FTZ R128, R2, R128, -R9 ;  /* 0x0000008002807223 */ /* 0x000fc20000010809 */
        /* <DEDUP_REMOVED lines=55> */
[----:B------:R-:W-:-:S02]  /*12250*/  FFMA.FTZ R9, R2, R69, -R9 ;  /* 0x0000004502097223 */ /* 0x000fc40000010809 */
        /* <DEDUP_REMOVED lines=32> */
[----:B------:R-:W-:Y:S04]  /*12460*/  MUFU.EX2 R92, R92 ;  /* 0x0000005c005c7308 */ /* 0x000fe80000000800 */
[----:B------:R-:W0:Y:S04]  /*12470*/  SHFL.BFLY PT, R8, R0, 0x2, 0x1f ;  /* 0x0c401f0000087f89 */ /* 0x000e2800000e0000 */
[----:B------:R-:W-:Y:S08]  /*12480*/  MUFU.EX2 R93, R93 ;  /* 0x0000005d005d7308 */ /* 0x000ff00000000800 */
[----:B------:R-:W-:Y:S08]  /*12490*/  MUFU.EX2 R96, R96 ;  /* 0x0000006000607308 */ /* 0x000ff00000000800 */
        /* <DEDUP_REMOVED lines=8> */
[----:B------:R-:W-:-:S04]  /*12520*/  FADD.FTZ R8, -R3, R11 ;  /* 0x0000000b03087221 */ /* 0x000fc80000010100 */
[----:B------:R-:W-:Y:S01]  /*12530*/  FMUL.FTZ R8, R2, R8 ;  /* 0x0000000802087220 */ /* 0x000fe20000410000 */
[----:B------:R-:W-:-:S01]  /*12540*/  FADD.FTZ R10, -R0, R10 ;  /* 0x0000000a000a7221 */ /* 0x000fc20000010100 */
[C---:B------:R-:W-:Y:S01]  /*12550*/  FFMA.FTZ R11, R2.reuse, R0, -8 ;  /* 0xc1000000020b7423 */ /* 0x040fe20000010000 */
[----:B------:R-:W-:Y:S02]  /*12560*/  MUFU.EX2 R76, R76 ;  /* 0x0000004c004c7308 */ /* 0x000fe40000000800 */
[C---:B------:R-:W-:Y:S01]  /*12570*/  FMUL.FTZ R10, R2.reuse, R10 ;  /* 0x0000000a020a7220 */ /* 0x040fe20000410000 */
[C-C-:B------:R-:W-:Y:S01]  /*12580*/  FFMA.FTZ R122, R2.reuse, R122, -R11.reuse ;  /* 0x0000007a027a7223 */ /* 0x140fe2000001080b */
[----:B------:R-:W-:-:S01]  /*12590*/  FFMA.FTZ R123, R2, R123, -R11 ;  /* 0x0000007b027b7223 */ /* 0x000fc2000001080b */
[C-C-:B------:R-:W-:Y:S01]  /*125a0*/  FFMA.FTZ R126, R2.reuse, R126, -R11.reuse ;  /* 0x0000007e027e7223 */ /* 0x140fe2000001080b */
[----:B------:R-:W-:-:S01]  /*125b0*/  FFMA.FTZ R127, R2, R127, -R11 ;  /* 0x0000007f027f7223 */ /* 0x000fc2000001080b */
[C-C-:B------:R-:W-:Y:S01]  /*125c0*/  FFMA.FTZ R130, R2.reuse, R130, -R11.reuse ;  /* 0x0000008202827223 */ /* 0x140fe2000001080b */
[----:B------:R-:W2:Y:S01]  /*125d0*/  MUFU.EX2 R8, R8 ;  /* 0x0000000800087308 */ /* 0x000ea20000000800 */
        /* <DEDUP_REMOVED lines=15> */
[----:B------:R-:W0:Y:S01]  /*126d0*/  MUFU.EX2 R122, R122 ;  /* 0x0000007a007a7308 */ /* 0x000e220000000800 */
[----:B--2---:R-:W-:-:S01]  /*126e0*/  FFMA.FTZ R12, R8, R12, R120 ;  /* 0x0000000c080c7223 */ /* 0x004fc20000010078 */
[C-C-:B------:R-:W-:Y:S01]  /*126f0*/  FFMA.FTZ R95, R2.reuse, R95, -R11.reuse ;  /* 0x0000005f025f7223 */ /* 0x140fe2000001080b */
[----:B------:R-:W-:-:S01]  /*12700*/  FFMA.FTZ R98, R2, R98, -R11 ;  /* 0x0000006202627223 */ /* 0x000fc2000001080b */
[----:B------:R-:W-:Y:S01]  /*12710*/  FFMA.FTZ R99, R2, R99, -R11 ;  /* 0x0000006302637223 */ /* 0x000fe2000001080b */
[----:B------:R-:W-:-:S01]  /*12720*/  FADD.FTZ R12, R121, R12 ;  /* 0x0000000c790c7221 */ /* 0x000fc20000010000 */
[C-C-:B------:R-:W-:Y:S01]  /*12730*/  FFMA.FTZ R102, R2.reuse, R102, -R11.reuse ;  /* 0x0000006602667223 */ /* 0x140fe2000001080b */
[----:B------:R-:W-:-:S01]  /*12740*/  FFMA.FTZ R103, R2, R103, -R11 ;  /* 0x0000006702677223 */ /* 0x000fc2000001080b */
[----:B------:R-:W1:Y:S01]  /*12750*/  MUFU.EX2 R123, R123 ;  /* 0x0000007b007b7308 */ /* 0x000e620000000800 */
[----:B------:R-:W-:-:S01]  /*12760*/  FADD.FTZ R12, R124, R12 ;  /* 0x0000000c7c0c7221 */ /* 0x000fc20000010000 */
[C-C-:B------:R-:W-:Y:S01]  /*12770*/  FFMA.FTZ R74, R2.reuse, R74, -R11.reuse ;  /* 0x0000004a024a7223 */ /* 0x140fe2000001080b */
[----:B------:R-:W-:-:S01]  /*12780*/  FFMA.FTZ R75, R2, R75, -R11 ;  /* 0x0000004b024b7223 */ /* 0x000fc2000001080b */
[----:B------:R-:W-:Y:S01]  /*12790*/  FFMA.FTZ R78, R2, R78, -R11 ;  /* 0x0000004e024e7223 */ /* 0x000fe2000001080b */
[----:B------:R-:W-:-:S01]  /*127a0*/  FADD.FTZ R12, R125, R12 ;  /* 0x0000000c7d0c7221 */ /* 0x000fc20000010000 */
[C-C-:B------:R-:W-:Y:S01]  /*127b0*/  FFMA.FTZ R79, R2.reuse, R79, -R11.reuse ;  /* 0x0000004f024f7223 */ /* 0x140fe2000001080b */
[----:B------:R-:W-:-:S01]  /*127c0*/  FFMA.FTZ R82, R2, R82, -R11 ;  /* 0x0000005202527223 */ /* 0x000fc2000001080b */
[----:B------:R-:W2:Y:S01]  /*127d0*/  MUFU.EX2 R126, R126 ;  /* 0x0000007e007e7308 */ /* 0x000ea20000000800 */
[----:B------:R-:W-:-:S01]  /*127e0*/  FADD.FTZ R12, R128, R12 ;  /* 0x0000000c800c7221 */ /* 0x000fc20000010000 */
[----:B0-----:R-:W-:Y:S01]  /*127f0*/  FFMA.FTZ R21, R10, R21, R122 ;  /* 0x000000150a157223 */ /* 0x001fe2000001007a */
[----:B------:R-:W-:-:S01]  /*12800*/  FFMA.FTZ R83, R2, R83, -R11 ;  /* 0x0000005302537223 */ /* 0x000fc2000001080b */
[----:B------:R-:W-:Y:S01]  /*12810*/  FFMA.FTZ R86, R2, R86, -R11 ;  /* 0x0000005602567223 */ /* 0x000fe2000001080b */
[----:B------:R-:W-:-:S01]  /*12820*/  FADD.FTZ R12, R129, R12 ;  /* 0x0000000c810c7221 */ /* 0x000fc20000010000 */
[C-C-:B------:R-:W-:Y:S01]  /*12830*/  FFMA.FTZ R87, R2.reuse, R87, -R11.reuse ;  /* 0x0000005702577223 */ /* 0x140fe2000001080b */
[----:B------:R-:W-:-:S01]  /*12840*/  FFMA.FTZ R58, R2, R58, -R11 ;  /* 0x0000003a023a7223 */ /* 0x000fc2000001080b */
[----:B------:R-:W0:Y:S01]  /*12850*/  MUFU.EX2 R127, R127 ;  /* 0x0000007f007f7308 */ /* 0x000e220000000800 */
[----:B------:R-:W-:-:S01]  /*12860*/  FADD.FTZ R12, R132, R12 ;  /* 0x0000000c840c7221 */ /* 0x000fc20000010000 */
[----:B-1----:R-:W-:Y:S01]  /*12870*/  FADD.FTZ R13, R123, R21 ;  /* 0x000000157b0d7221 */ /* 0x002fe20000010000 */
[----:B------:R-:W-:-:S01]  /*12880*/  FFMA.FTZ R59, R2, R59, -R11 ;  /* 0x0000003b023b7223 */ /* 0x000fc2000001080b */
[----:B------:R-:W-:Y:S01]  /*12890*/  FFMA.FTZ R62, R2, R62, -R11 ;  /* 0x0000003e023e7223 */ /* 0x000fe2000001080b */
[----:B------:R-:W-:-:S01]  /*128a0*/  FADD.FTZ R12, R133, R12 ;  /* 0x0000000c850c7221 */ /* 0x000fc20000010000 */
[C-C-:B------:R-:W-:Y:S01]  /*128b0*/  FFMA.FTZ R63, R2.reuse, R63, -R11.reuse ;  /* 0x0000003f023f7223 */ /* 0x140fe2000001080b */
[----:B------:R-:W-:-:S01]  /*128c0*/  FFMA.FTZ R66, R2, R66, -R11 ;  /* 0x0000004202427223 */ /* 0x000fc2000001080b */
[----:B------:R-:W1:Y:S01]  /*128d0*/  MUFU.EX2 R130, R130 ;  /* 0x0000008200827308 */ /* 0x000e620000000800 */
[----:B------:R-:W-:-:S01]  /*128e0*/  FADD.FTZ R12, R104, R12 ;  /* 0x0000000c680c7221 */ /* 0x000fc20000010000 */
[----:B--2---:R-:W-:Y:S01]  /*128f0*/  FADD.FTZ R13, R126, R13 ;  /* 0x0000000d7e0d7221 */ /* 0x004fe20000010000 */
[----:B------:R-:W-:-:S01]  /*12900*/  FFMA.FTZ R67, R2, R67, -R11 ;  /* 0x0000004302437223 */ /* 0x000fc2000001080b */
[----:B------:R-:W-:Y:S01]  /*12910*/  FFMA.FTZ R70, R2, R70, -R11 ;  /* 0x0000004602467223 */ /* 0x000fe2000001080b */
[----:B------:R-:W-:-:S01]  /*12920*/  FADD.FTZ R12, R105, R12 ;  /* 0x0000000c690c7221 */ /* 0x000fc20000010000 */
[----:B------:R-:W-:-:S02]  /*12930*/  FFMA.FTZ R11, R2, R71, -R11 ;  /* 0x00000047020b7223 */ /* 0x000fc4000001080b */
        /* <DEDUP_REMOVED lines=102> */
[----:B0-----:R-:W-:-:S05]  /*12fa0*/  FADD.FTZ R12, R9, R12 ;  /* 0x0000000c090c7221 */ /* 0x001fca0000010000 */
[----:B------:R0:W-:Y:S02]  /*12fb0*/  STL [R1], R12 ;  /* 0x0000000c01007387 */ /* 0x0001e40000100800 */
[----:B------:R-:W3:Y:S01]  /*12fc0*/  MUFU.EX2 R63, R63 ;  /* 0x0000003f003f7308 */ /* 0x000ee20000000800 */
[----:B-1----:R-:W-:-:S07]  /*12fd0*/  FADD.FTZ R13, R59, R13 ;  /* 0x0000000d3b0d7221 */ /* 0x002fce0000010000 */
[----:B------:R-:W1:Y:S01]  /*12fe0*/  MUFU.EX2 R66, R66 ;  /* 0x0000004200427308 */ /* 0x000e620000000800 */
[----:B--2---:R-:W-:-:S07]  /*12ff0*/  FADD.FTZ R13, R62, R13 ;  /* 0x0000000d3e0d7221 */ /* 0x004fce0000010000 */
[----:B------:R-:W2:Y:S01]  /*13000*/  MUFU.EX2 R67, R67 ;  /* 0x0000004300437308 */ /* 0x000ea20000000800 */
[----:B---3--:R-:W-:-:S07]  /*13010*/  FADD.FTZ R13, R63, R13 ;  /* 0x0000000d3f0d7221 */ /* 0x008fce0000010000 */
[----:B------:R-:W3:Y:S01]  /*13020*/  MUFU.EX2 R70, R70 ;  /* 0x0000004600467308 */ /* 0x000ee20000000800 */
[----:B-1----:R-:W-:-:S07]  /*13030*/  FADD.FTZ R13, R66, R13 ;  /* 0x0000000d420d7221 */ /* 0x002fce0000010000 */
[----:B------:R-:W1:Y:S01]  /*13040*/  MUFU.EX2 R11, R11 ;  /* 0x0000000b000b7308 */ /* 0x000e620000000800 */
[----:B--2---:R-:W-:-:S04]  /*13050*/  FADD.FTZ R13, R67, R13 ;  /* 0x0000000d430d7221 */ /* 0x004fc80000010000 */
[----:B---3--:R-:W-:-:S04]  /*13060*/  FADD.FTZ R13, R70, R13 ;  /* 0x0000000d460d7221 */ /* 0x008fc80000010000 */
[----:B-1----:R-:W-:Y:S01]  /*13070*/  FADD.FTZ R21, R11, R13 ;  /* 0x0000000d0b157221 */ /* 0x002fe20000010000 */
[----:B0-----:R-:W-:Y:S06]  /*13080*/  @!P0 BRA `(.L_x_1531) ;  /* 0x0000000000048947 */ /* 0x001fec0003800000 */
[----:B------:R-:W-:Y:S01]  /*13090*/  BPT.TRAP 0x1 ;  /* 0x000000040000795c */ /* 0x000fe20000300000 */
.L_x_1531:
[----:B------:R-:W-:Y:S01]  /*130a0*/  ISETP.GT.AND P1, PT, R15, R20, PT ;  /* 0x000000140f00720c */ /* 0x000fe20003f24270 */
[----:B------:R-:W-:Y:S01]  /*130b0*/  VIADD R14, R14, 0x13260 ;  /* 0x000132600e0e7836 */ /* 0x000fe20000000000 */
[----:B------:R-:W-:Y:S01]  /*130c0*/  F2FP.SATFINITE.E4M3.F32.PACK_AB_MERGE_C R9, R9, R68, RZ ;  /* 0x000000440909723e */ /* 0x000fe200048070ff */
[----:B------:R-:W-:Y:S01]  /*130d0*/  FMUL.FTZ R24, R24, R8 ;  /* 0x0000000818187220 */ /* 0x000fe20000410000 */
[----:B------:R-:W-:Y:S01]  /*130e0*/  F2FP.SATFINITE.E4M3.F32.PACK_AB_MERGE_C R11, R11, R70, RZ ;  /* 0x000000460b0b723e */ /* 0x000fe200048070ff */
[-C--:B------:R-:W-:Y:S01]  /*130f0*/  FMUL.FTZ R25, R25, R8.reuse ;  /* 0x0000000819197220 */ /* 0x080fe20000410000 */
[----:B------:R-:W-:Y:S01]  /*13100*/  PRMT R14, R137, 0x654, R14 ;  /* 0x00000654890e7816 */ /* 0x000fe2000000000e */
[----:B------:R-:W-:Y:S01]  /*13110*/  FMUL.FTZ R28, R28, R8 ;  /* 0x000000081c1c7220 */ /* 0x000fe20000410000 */
[----:B------:R-:W-:Y:S01]  /*13120*/  F2FP.SATFINITE.E4M3.F32.PACK_AB_MERGE_C R124, R125, R124, RZ ;  /* 0x0000007c7d7c723e */ /* 0x000fe200048070ff */
[----:B------:R-:W-:Y:S01]  /*13130*/  FMUL.FTZ R29, R29, R8 ;  /* 0x000000081d1d7220 */ /* 0x000fe20000410000 */
[----:B------:R-:W-:Y:S01]  /*13140*/  F2FP.SATFINITE.E4M3.F32.PACK_AB_MERGE_C R126, R127, R126, RZ ;  /* 0x0000007e7f7e723e */ /* 0x000fe200048070ff */
[----:B------:R0:W-:Y:S01]  /*13150*/  SYNCS.ARRIVE.TRANS64.RED.A1T0 RZ, [R14+URZ], RZ ;  /* 0x000000ff0eff79a7 */ /* 0x0001e2000810043f */
        /* <DEDUP_REMOVED lines=32> */
[----:B------:R-:W-:Y:S01]  /*13360*/  F2FP.SATFINITE.E4M3.F32.PACK_AB_MERGE_C R138, R65, R64, R9 ;  /* 0x00000040418a723e */ /* 0x000fe20004807009 */
        /* <DEDUP_REMOVED lines=35> */
[----:B------:R-:W-:Y:S01]  /*135a0*/  F2FP.SATFINITE.E4M3.F32.PACK_AB_MERGE_C R137, R59, R58, R62 ;  /* 0x0000003a3b89723e */ /* 0x000fe2000480703e */
[----:B0-----:R-:W-:Y:S06]  /*135b0*/  @P1 BRA `(.L_x_1532) ;  /* 0xffffffd800d41947 */ /* 0x001fec000383ffff */
[----:B------:R-:W-:Y:S05]  /*135c0*/  BSYNC B1 ;  /* 0x0000000000017941 */ /* 0x000fea0003800000 */
.L_x_1519:
[----:B------:R-:W-:-:S07]  /*135d0*/  IMAD.MOV.U32 R8, RZ, RZ, R15 ;  /* 0x000000ffff087224 */ /* 0x000fce00078e000f */
.L_x_1518:
[----:B------:R-:W-:Y:S05]  /*135e0*/  BSYNC B0 ;  /* 0x0000000000007941 */ /* 0x000fea0003800000 */
.L_x_1517:
[----:B------:R-:W2:Y:S01]  /*135f0*/  LDL R9, [R1+0x44] ;  /* 0x0000440001097983 */ /* 0x000ea20000100800 */
[----:B------:R-:W-:Y:S01]  /*13600*/  BSSY B0, `(.L_x_1533) ;  /* 0x0000436000007945 */ /* 0x000fe20003800000 */
[----:B--2---:R-:W-:-:S13]  /*13610*/  ISETP.GE.AND P1, PT, R8, R9, PT ;  /* 0x000000090800720c */ /* 0x004fda0003f26270 */
[----:B------:R-:W-:Y:S05]  /*13620*/  @!P1 BRA `(.L_x_1534) ;  /* 0x0000004000cc9947 */ /* 0x000fea0003800000 */
[----:B------:R-:W-:Y:S02]  /*13630*/  IMAD.MOV.U32 R15, RZ, RZ, R0 ;  /* 0x000000ffff0f7224 */ /* 0x000fe400078e0000 */
[----:B------:R-:W-:Y:S02]  /*13640*/  IMAD.MOV.U32 R14, RZ, RZ, R3 ;  /* 0x000000ffff0e7224 */ /* 0x000fe400078e0003 */
[----:B------:R-:W-:Y:S02]  /*13650*/  IMAD.MOV.U32 R9, RZ, RZ, R156 ;  /* 0x000000ffff097224 */ /* 0x000fe400078e009c */
[----:B------:R-:W-:-:S07]  /*13660*/  IMAD.MOV.U32 R10, RZ, RZ, R23 ;  /* 0x000000ffff0a7224 */ /* 0x000fce00078e0017 */
.L_x_1555:
        /* <DEDUP_REMOVED lines=8> */
.L_x_1535:
[----:B------:R-:W-:Y:S01]  /*136f0*/  IMAD R3, R23, 0x8, R22 ;  /* 0x0000000817037824 */ /* 0x000fe200078e0216 */
[----:B------:R-:W-:-:S04]  /*13700*/  SHF.L.U32 R12, R156, 0x1f, RZ ;  /* 0x0000001f9c0c7819 */ /* 0x000fc800000006ff */
[----:B------:R0:W1:Y:S01]  /*13710*/  SYNCS.PHASECHK.TRANS64.TRYWAIT P1, [R3+URZ+0x13230], R12 ;  /* 0x0132300c030075a7 */ /* 0x000062000802017f */
[----:B------:R-:W-:Y:S05]  /*13720*/  @!P0 BRA `(.L_x_1536) ;  /* 0x0000000000048947 */ /* 0x000fea0003800000 */
[----:B------:R-:W-:Y:S01]  /*13730*/  BPT.TRAP 0x1 ;  /* 0x000000040000795c */ /* 0x000fe20000300000 */
.L_x_1536:
        /* <DEDUP_REMOVED lines=8> */
.L_x_1538:
[----:B------:R-:W-:Y:S05]  /*137c0*/  BSYNC B1 ;  /* 0x0000000000017941 */ /* 0x000fea0003800000 */
.L_x_1537:
        /* <DEDUP_REMOVED lines=87> */
.L_x_1540:
[----:B------:R-:W-:Y:S01]  /*13d40*/  SHF.L.U32 R3, R9, 0x1f, RZ ;  /* 0x0000001f09037819 */ /* 0x000fe200000006ff */
[----:B------:R-:W-:-:S04]  /*13d50*/  IMAD R9, R10, 0x8, R22 ;  /* 0x000000080a097824 */ /* 0x000fc800078e0216 */
[----:B------:R0:W1:Y:S01]  /*13d60*/  SYNCS.PHASECHK.TRANS64.TRYWAIT P1, [R9+URZ+0x13250], R3 ;  /* 0x01325003090075a7 */ /* 0x000062000802017f */
[----:B------:R-:W-:Y:S05]  /*13d70*/  @!P0 BRA `(.L_x_1541) ;  /* 0x0000000000048947 */ /* 0x000fea0003800000 */
[----:B------:R-:W-:Y:S01]  /*13d80*/  BPT.TRAP 0x1 ;  /* 0x000000040000795c */ /* 0x000fe20000300000 */
.L_x_1541:
[----:B------:R-:W-:Y:S04]  /*13d90*/  BSSY B1, `(.L_x_1542) ;  /* 0x0000004000017945 */ /* 0x000fe80003800000 */
[----:B-1----:R-:W-:Y:S05]  /*13da0*/  @P1 BRA `(.L_x_1543) ;  /* 0x0000000000081947 */ /* 0x002fea0003800000 */
[----:B------:R-:W1:Y:S02]  /*13db0*/  SYNCS.PHASECHK.TRANS64.TRYWAIT P1, [R9+URZ+0x13250], R3 ;  /* 0x01325003090075a7 */ /* 0x000e64000802017f */
[----:B-1----:R-:W-:Y:S05]  /*13dc0*/  @!P1 BRA `(.L_x_1544) ;  /* 0x000000e800609947 */ /* 0x002fea0003800000 */
.L_x_1543:
[----:B------:R-:W-:Y:S05]  /*13dd0*/  BSYNC B1 ;  /* 0x0000000000017941 */ /* 0x000fea0003800000 */
.L_x_1542:
        /* <DEDUP_REMOVED lines=41> */
.L_x_1545:
[----:B------:R-:W2:Y:S01]  /*14070*/  LDL R13, [R1+0x2c] ;  /* 0x00002c00010d7983 */ /* 0x000ea20000100800 */
[----:B------:R-:W3:Y:S03]  /*14080*/  LDC R10, c[0x0][0x448] ;  /* 0x00011200ff0a7b82 */ /* 0x000ee60000000800 */
[----:B01----:R-:W2:Y:S04]  /*14090*/  LDL R3, [R1+0x40] ;  /* 0x0000400001037983 */ /* 0x003ea80000100800 */
[----:B------:R-:W4:Y:S01]  /*140a0*/  LDL R140, [R1+0x1c] ;  /* 0x00001c00018c7983 */ /* 0x000f220000100800 */
[----:B------:R-:W0:Y:S03]  /*140b0*/  LDC R143, c[0x0][0x9e4] ;  /* 0x00027900ff8f7b82 */ /* 0x000e260000000800 */
[----:B------:R-:W5:Y:S04]  /*140c0*/  LDL R12, [R1+0x3c] ;  /* 0x00003c00010c7983 */ /* 0x000f680000100800 */
[----:B------:R-:W5:Y:S04]  /*140d0*/  LDL R142, [R1+0x14] ;  /* 0x00001400018e7983 */ /* 0x000f680000100800 */
[----:B------:R-:W5:Y:S01]  /*140e0*/  LDL R141, [R1+0x10] ;  /* 0x00001000018d7983 */ /* 0x000f620000100800 */
[----:B---3--:R-:W-:-:S13]  /*140f0*/  ISETP.NE.AND P1, PT, R10, 0x1, PT ;  /* 0x000000010a00780c */ /* 0x008fda0003f25270 */
[----:B------:R-:W1:Y:S08]  /*14100*/  @P1 LDC R11, c[0x0][0x44c] ;  /* 0x00011300ff0b1b82 */ /* 0x000e700000000800 */
[----:B------:R-:W3:Y:S01]  /*14110*/  @P1 LDC R10, c[0x0][0x450] ;  /* 0x00011400ff0a1b82 */ /* 0x000ee20000000800 */
[----:B------:R-:W-:-:S04]  /*14120*/  IMAD R0, R0, 0x8, R22 ;  /* 0x0000000800007824 */ /* 0x000fc800078e0216 */
[----:B------:R-:W-:Y:S01]  /*14130*/  VIADD R0, R0, 0x13240 ;  /* 0x0001324000007836 */ /* 0x000fe20000000000 */
[----:B------:R-:W-:Y:S01]  /*14140*/  ULOP3.LUT UR4, URZ, UR42, URZ, 0x33, !UPT ;  /* 0x0000002a3f047292 */ /* 0x000fe2000f8e333f */
[----:B--2---:R-:W-:-:S04]  /*14150*/  IMAD.IADD R3, R3, 0x1, R13 ;  /* 0x0000000103037824 */ /* 0x004fc800078e020d */
[----:B-1----:R-:W-:Y:S01]  /*14160*/  @P1 IMAD.HI.U32 R11, R3, R11, RZ ;  /* 0x0000000b030b1227 */ /* 0x002fe200078e00ff */
[----:B----4-:R-:W-:-:S04]  /*14170*/  PRMT R0, R140, 0x654, R0 ;  /* 0x000006548c007816 */ /* 0x010fc80000000000 */
[----:B---3--:R-:W-:Y:S01]  /*14180*/  @P1 SHF.R.U32.HI R3, RZ, R10, R11 ;  /* 0x0000000aff031219 */ /* 0x008fe2000001160b */
[----:B------:R1:W-:Y:S04]  /*14190*/  SYNCS.ARRIVE.TRANS64.RED.A1T0 RZ, [R0+URZ], RZ ;  /* 0x000000ff00ff79a7 */ /* 0x0003e8000810043f */
[----:B------:R-:W2:Y:S01]  /*141a0*/  SHFL.IDX PT, R138, R3, RZ, 0x1c1f ;  /* 0x001c1fff038a7589 */ /* 0x000ea200000e0000 */
[----:B-1----:R-:W-:-:S04]  /*141b0*/  IMAD R0, R8, -0xa0, RZ ;  /* 0xffffff6008007824 */ /* 0x002fc800078e02ff */
[----:B------:R-:W-:Y:S01]  /*141c0*/  VIADD R20, R0, 0x1 ;  /* 0x0000000100147836 */ /* 0x000fe20000000000 */
[----:B0-----:R-:W-:-:S03]  /*141d0*/  ISETP.GE.AND P1, PT, R143, 0x1, PT ;  /* 0x000000018f00780c */ /* 0x001fc60003f26270 */
[----:B-----5:R-:W-:-:S05]  /*141e0*/  IMAD R20, R12, -0x2, R20 ;  /* 0xfffffffe0c147824 */ /* 0x020fca00078e0214 */
[----:B------:R-:W-:-:S05]  /*141f0*/  IADD3 R13, -R141, R20, R142 ;  /* 0x000000148d0d7210 */ /* 0x000fca0007ffe18e */
[C---:B------:R-:W-:Y:S02]  /*14200*/  VIADD R12, R13.reuse, UR39 ;  /* 0x000000270d0c7c36 */ /* 0x040fe40008000000 */
[----:B------:R-:W-:Y:S02]  /*14210*/  VIADD R13, R13, UR4 ;  /* 0x000000040d0d7c36 */ /* 0x000fe40008000000 */
[----:B------:R-:W-:Y:S02]  /*14220*/  VIADD R20, R20, 0xffffffff ;  /* 0xffffffff14147836 */ /* 0x000fe40000000000 */
[--C-:B--2---:R-:W-:Y:S02]  /*14230*/  IMAD.IADD R136, R12, 0x1, R138.reuse ;  /* 0x000000010c887824 */ /* 0x104fe400078e028a */
        /* <DEDUP_REMOVED lines=14> */
.L_x_1548:
[----:B------:R-:W-:-:S05]  /*14320*/  IMAD.U32 R139, RZ, RZ, UR36 ;  /* 0x00000024ff8b7e24 */ /* 0x000fca000f8e00ff */
[----:B------:R-:W-:-:S13]  /*14330*/  ISETP.NE.AND P1, PT, R139, 0x1, PT ;  /* 0x000000018b00780c */ /* 0x000fda0003f25270 */
[----:B------:R-:W0:Y:S02]  /*14340*/  @P1 LDC.64 R10, c[0x0][0x9e8] ;  /* 0x00027a00ff0a1b82 */ /* 0x000e240000000a00 */
[----:B0-----:R-:W-:-:S05]  /*14350*/  @P1 IMAD.HI.U32 R10, R138, R10, RZ ;  /* 0x0000000a8a0a1227 */ /* 0x001fca00078e00ff */
[----:B------:R-:W-:-:S07]  /*14360*/  @P1 SHF.R.U32.HI R138, RZ, R11, R10 ;  /* 0x0000000bff8a1219 */ /* 0x000fce000001160a */
.L_x_1549:
[----:B------:R-:W-:Y:S05]  /*14370*/  BSYNC B1 ;  /* 0x0000000000017941 */ /* 0x000fea0003800000 */
.L_x_1547:
[----:B------:R-:W-:-:S05]  /*14380*/  IMAD R138, R138, R139, R20 ;  /* 0x0000008b8a8a7224 */ /* 0x000fca00078e0214 */
[----:B------:R-:W-:Y:S02]  /*14390*/  VIMNMX R137, R137, R138, !PT ;  /* 0x0000008a89897248 */ /* 0x000fe40007fe0100 */
[----:B------:R-:W-:-:S07]  /*143a0*/  VIADDMNMX R136, R138, R139, R136, PT ;  /* 0x0000008b8a887246 */ /* 0x000fce0003800188 */
.L_x_1546:
[C---:B------:R-:W-:Y:S02]  /*143b0*/  ISETP.GE.AND P2, PT, R0.reuse, 0x2, PT ;  /* 0x000000020000780c */ /* 0x040fe40003f46270 */
        /* <DEDUP_REMOVED lines=224> */
[----:B------:R-:W-:Y:S02]  /*151c0*/  ISETP.GE.AND P6, PT, R0, 0x9a, PT ;  /* 0x0000009a0000780c */ /* 0x000fe40003fc6270 */
[----:B------:R-:W0:Y:S11]  /*151d0*/  SHFL.IDX PT, R0, R3, 0x1, 0x1c1f ;  /* 0x003c1f0003007f89 */ /* 0x000e3600000e0000 */
[----:B------:R-:W-:-:S02]  /*151e0*/  @P6 LOP3.LUT R16, R16, 0x8000000, RZ, 0xfc, !PT ;  /* 0x0800000010106812 */ /* 0x000fc400078efcff */
[----:B------:R-:W-:-:S04]  /*151f0*/  ISETP.GT.AND P6, PT, R137, 0x99, !P6 ;  /* 0x000000998900780c */ /* 0x000fc800077c4270 */
[----:B------:R-:W-:-:S04]  /*15200*/  ISETP.LT.OR P6, PT, R136, 0x9a, P6 ;  /* 0x0000009a8800780c */ /* 0x000fc800037c1670 */
[----:B------:R-:W-:Y:S02]  /*15210*/  FSEL R69, R69, -INF , !P6 ;  /* 0xff80000045457808 */ /* 0x000fe40007000000 */
[----:B------:R-:W-:Y:S01]  /*15220*/  ISETP.GE.AND P6, PT, R143, 0x1, PT ;  /* 0x000000018f00780c */ /* 0x000fe20003fc6270 */
        /* <DEDUP_REMOVED lines=15> */
.L_x_1552:
[----:B------:R-:W-:-:S05]  /*15320*/  IMAD.U32 R3, RZ, RZ, UR36 ;  /* 0x00000024ff037e24 */ /* 0x000fca000f8e00ff */
[----:B------:R-:W-:-:S13]  /*15330*/  ISETP.NE.AND P6, PT, R3, 0x1, PT ;  /* 0x000000010300780c */ /* 0x000fda0003fc5270 */
[----:B------:R-:W0:Y:S02]  /*15340*/  @P6 LDC.64 R10, c[0x0][0x9e8] ;  /* 0x00027a00ff0a6b82 */ /* 0x000e240000000a00 */
[----:B0-----:R-:W-:-:S05]  /*15350*/  @P6 IMAD.HI.U32 R10, R0, R10, RZ ;  /* 0x0000000a000a6227 */ /* 0x001fca00078e00ff */
[----:B------:R-:W-:-:S07]  /*15360*/  @P6 SHF.R.U32.HI R0, RZ, R11, R10 ;  /* 0x0000000bff006219 */ /* 0x000fce000001160a */
.L_x_1553:
[----:B------:R-:W-:Y:S05]  /*15370*/  BSYNC B1 ;  /* 0x0000000000017941 */ /* 0x000fea0003800000 */
.L_x_1551:
[----:B------:R-:W-:-:S05]  /*15380*/  IMAD R0, R0, R3, R20 ;  /* 0x0000000300007224 */ /* 0x000fca00078e0214 */
[----:B------:R-:W-:Y:S02]  /*15390*/  VIMNMX R13, R13, R0, !PT ;  /* 0x000000000d0d7248 */ /* 0x000fe40007fe0100 */
[----:B------:R-:W-:-:S07]  /*153a0*/  VIADDMNMX R12, R0, R3, R12, PT ;  /* 0x00000003000c7246 */ /* 0x000fce000380010c */
.L_x_1550:
        /* <DEDUP_REMOVED lines=76> */
[----:B------:R-:W-:Y:S02]  /*15870*/  FMNMX.FTZ R0, R108, R0, !PT ;  /* 0x000000006c007209 */ /* 0x000fe40007810000 */
        /* <DEDUP_REMOVED lines=12> */
[----:B------:R-:W-:Y:S02]  /*15940*/  LOP3.LUT P5, RZ, R16, 0x200, RZ, 0xc0, !PT ;  /* 0x0000020010ff7812 */ /* 0x000fe400078ac0ff */
[----:B------:R-:W-:-:S02]  /*15950*/  FMNMX.FTZ R0, R88, R0, !PT ;  /* 0x0000000058007209 */ /* 0x000fc40007810000 */
[----:B------:R-:W-:Y:S02]  /*15960*/  FSEL R78, R78, -INF , !P1 ;  /* 0xff8000004e4e7808 */ /* 0x000fe40004800000 */
        /* <DEDUP_REMOVED lines=9> */
[----:B------:R-:W-:Y:S02]  /*15a00*/  FMNMX.FTZ R0, R96, R0, !PT ;  /* 0x0000000060007209 */ /* 0x000fe40007810000 */
[----:B------:R-:W-:-:S02]  /*15a10*/  LOP3.LUT P3, RZ, R16, 0x80, RZ, 0xc0, !PT ;  /* 0x0000008010ff7812 */ /* 0x000fc4000786c0ff */
[----:B------:R-:W-:Y:S02]  /*15a20*/  FSEL R82, R82, -INF , !P1 ;  /* 0xff80000052527808 */ /* 0x000fe40004800000 */
[----:B------:R-:W-:Y:S02]  /*15a30*/  FMNMX.FTZ R0, R97, R0, !PT ;  /* 0x0000000061007209 */ /* 0x000fe40007810000 */
[----:B------:R-:W-:Y:S02]  /*15a40*/  ISETP.GT.AND P1, PT, R13, 0x71, !P3 ;  /* 0x000000710d00780c */ /* 0x000fe40005f24270 */
[----:B------:R-:W-:Y:S02]  /*15a50*/  FMNMX.FTZ R0, R100, R0, !PT ;  /* 0x0000000064007209 */ /* 0x000fe40007810000 */
[----:B------:R-:W-:Y:S02]  /*15a60*/  ISETP.LT.OR P1, PT, R12, 0x72, P1 ;  /* 0x000000720c00780c */ /* 0x000fe40000f21670 */
[----:B------:R-:W-:-:S02]  /*15a70*/  LOP3.LUT P2, RZ, R16, 0x40, RZ, 0xc0, !PT ;  /* 0x0000004010ff7812 */ /* 0x000fc4000784c0ff */
[----:B------:R-:W-:Y:S02]  /*15a80*/  FMNMX.FTZ R0, R101, R0, !PT ;  /* 0x0000000065007209 */ /* 0x000fe40007810000 */
[----:B------:R-:W-:Y:S02]  /*15a90*/  FSEL R83, R83, -INF , !P1 ;  /* 0xff80000053537808 */ /* 0x000fe40004800000 */
        /* <DEDUP_REMOVED lines=15> */
[----:B------:R-:W-:-:S02]  /*15b90*/  FMNMX.FTZ R0, R81, R0, !PT ;  /* 0x0000000051007209 */ /* 0x000fc40007810000 */
[----:B------:R-:W-:Y:S02]  /*15ba0*/  FSEL R123, R123, -INF , !P1 ;  /* 0xff8000007b7b7808 */ /* 0x000fe40004800000 */
[----:B------:R-:W-:Y:S02]  /*15bb0*/  FMNMX.FTZ R0, R84, R0, !PT ;  /* 0x0000000054007209 */ /* 0x000fe40007810000 */
        /* <DEDUP_REMOVED lines=21> */
[----:B------:R-:W-:Y:S01]  /*15d10*/  LOP3.LUT P1, RZ, R17, 0x1, RZ, 0xc0, !PT ;  /* 0x0000000111ff7812 */ /* 0x000fe2000782c0ff */
[----:B------:R-:W0:Y:S01]  /*15d20*/  SHFL.BFLY PT, R3, R0, 0x2, 0x1f ;  /* 0x0c401f0000037f89 */ /* 0x000e2200000e0000 */
[----:B------:R-:W-:-:S02]  /*15d30*/  LOP3.LUT P0, RZ, R16, 0x4000000, RZ, 0xc0, !PT ;  /* 0x0400000010ff7812 */ /* 0x000fc4000780c0ff */
[C---:B------:R-:W-:Y:S02]  /*15d40*/  ISETP.GT.AND P1, PT, R13.reuse, 0x11, !P1 ;  /* 0x000000110d00780c */ /* 0x040fe40004f24270 */
[----:B------:R-:W-:Y:S02]  /*15d50*/  ISETP.GT.AND P0, PT, R13, 0x80, !P0 ;  /* 0x000000800d00780c */ /* 0x000fe40004704270 */
[----:B------:R-:W-:Y:S02]  /*15d60*/  ISETP.LT.OR P1, PT, R12, 0x12, P1 ;  /* 0x000000120c00780c */ /* 0x000fe40000f21670 */
[----:B------:R-:W-:Y:S02]  /*15d70*/  LOP3.LUT P2, RZ, R16, 0x1000000, RZ, 0xc0, !PT ;  /* 0x0100000010ff7812 */ /* 0x000fe4000784c0ff */
[----:B------:R-:W-:Y:S02]  /*15d80*/  FSEL R131, R131, -INF , !P1 ;  /* 0xff80000083837808 */ /* 0x000fe40004800000 */
[----:B------:R-:W-:-:S02]  /*15d90*/  LOP3.LUT P1, RZ, R17, 0x4, RZ, 0xc0, !PT ;  /* 0x0000000411ff7812 */ /* 0x000fc4000782c0ff */
[C---:B------:R-:W-:Y:S02]  /*15da0*/  LOP3.LUT P3, RZ, R16.reuse, 0x10, RZ, 0xc0, !PT ;  /* 0x0000001010ff7812 */ /* 0x040fe4000786c0ff */
[----:B------:R-:W-:Y:S02]  /*15db0*/  ISETP.GT.AND P1, PT, R13, 0x18, !P1 ;  /* 0x000000180d00780c */ /* 0x000fe40004f24270 */
[----:B------:R-:W-:Y:S02]  /*15dc0*/  LOP3.LUT P4, RZ, R16, 0x8, RZ, 0xc0, !PT ;  /* 0x0000000810ff7812 */ /* 0x000fe4000788c0ff */
[----:B------:R-:W-:Y:S02]  /*15dd0*/  ISETP.LT.OR P1, PT, R12, 0x19, P1 ;  /* 0x000000190c00780c */ /* 0x000fe40000f21670 */
[----:B------:R-:W-:Y:S02]  /*15de0*/  LOP3.LUT P5, RZ, R16, 0x4, RZ, 0xc0, !PT ;  /* 0x0000000410ff7812 */ /* 0x000fe400078ac0ff */
[----:B------:R-:W-:-:S02]  /*15df0*/  FSEL R134, R134, -INF , !P1 ;  /* 0xff80000086867808 */ /* 0x000fc40004800000 */
[----:B0-----:R-:W-:Y:S02]  /*15e00*/  FMNMX.FTZ R3, R0, R3, !PT ;  /* 0x0000000300037209 */ /* 0x001fe40007810000 */
[C---:B------:R-:W-:Y:S02]  /*15e10*/  LOP3.LUT P1, RZ, R17.reuse, 0x2, RZ, 0xc0, !PT ;  /* 0x0000000211ff7812 */ /* 0x040fe4000782c0ff */
[----:B------:R-:W-:Y:S01]  /*15e20*/  LOP3.LUT R17, R17, 0xffffff7f, RZ, 0xc0, !PT ;  /* 0xffffff7f11117812 */ /* 0x000fe200078ec0ff */
[----:B------:R-:W0:Y:S01]  /*15e30*/  SHFL.BFLY PT, R0, R3, 0x1, 0x1f ;  /* 0x0c201f0003007f89 */ /* 0x000e2200000e0000 */
[----:B------:R-:W-:Y:S02]  /*15e40*/  ISETP.GT.AND P1, PT, R13, 0x19, !P1 ;  /* 0x000000190d00780c */ /* 0x000fe40004f24270 */
[----:B------:R-:W-:Y:S02]  /*15e50*/  @P0 LOP3.LUT R17, R17, 0x80, RZ, 0xfc, !PT ;  /* 0x0000008011110812 */ /* 0x000fe400078efcff */
[----:B------:R-:W-:-:S02]  /*15e60*/  ISETP.LT.OR P1, PT, R12, 0x1a, P1 ;  /* 0x0000001a0c00780c */ /* 0x000fc40000f21670 */
[C---:B------:R-:W-:Y:S02]  /*15e70*/  LOP3.LUT P0, RZ, R16.reuse, 0x8000000, RZ, 0xc0, !PT ;  /* 0x0800000010ff7812 */ /* 0x040fe4000780c0ff */
[----:B------:R-:W-:Y:S02]  /*15e80*/  FSEL R135, R135, -INF , !P1 ;  /* 0xff80000087877808 */ /* 0x000fe40004800000 */
[C---:B------:R-:W-:Y:S02]  /*15e90*/  LOP3.LUT P1, RZ, R16.reuse, 0x1, RZ, 0xc0, !PT ;  /* 0x0000000110ff7812 */ /* 0x040fe4000782c0ff */
[C---:B------:R-:W-:Y:S02]  /*15ea0*/  ISETP.GT.AND P0, PT, R13.reuse, 0x99, !P0 ;  /* 0x000000990d00780c */ /* 0x040fe40004704270 */
[----:B------:R-:W-:Y:S02]  /*15eb0*/  ISETP.GT.AND P1, PT, R13, RZ, !P1 ;  /* 0x000000ff0d00720c */ /* 0x000fe40004f24270 */
[----:B------:R-:W-:-:S02]  /*15ec0*/  LOP3.LUT P6, RZ, R16, 0x2, RZ, 0xc0, !PT ;  /* 0x0000000210ff7812 */ /* 0x000fc400078cc0ff */
[----:B------:R-:W-:Y:S02]  /*15ed0*/  ISETP.LT.OR P1, PT, R12, 0x1, P1 ;  /* 0x000000010c00780c */ /* 0x000fe40000f21670 */
[----:B------:R-:W-:Y:S02]  /*15ee0*/  ISETP.GT.AND P2, PT, R13, 0x88, !P2 ;  /* 0x000000880d00780c */ /* 0x000fe40005744270 */
[----:B------:R-:W-:Y:S02]  /*15ef0*/  FSEL R122, R122, -INF , !P1 ;  /* 0xff8000007a7a7808 */ /* 0x000fe40004800000 */
[----:B0-----:R-:W-:Y:S02]  /*15f00*/  FMNMX.FTZ R3, R3, R0, !PT ;  /* 0x0000000003037209 */ /* 0x001fe40007810000 */
[----:B------:R-:W-:Y:S02]  /*15f10*/  FMNMX.FTZ R0, R122, R15, !PT ;  /* 0x0000000f7a007209 */ /* 0x000fe40007810000 */
[----:B------:R-:W-:Y:S01]  /*15f20*/  LOP3.LUT P1, RZ, R16, 0x2000000, RZ, 0xc0, !PT ;  /* 0x0200000010ff7812 */ /* 0x000fe2000782c0ff */
[----:B------:R-:W-:-:S01]  /*15f30*/  FFMA.FTZ R11, R2, R3, -8 ;  /* 0xc1000000020b7423 */ /* 0x000fc20000010003 */
[----:B------:R-:W-:-:S02]  /*15f40*/  FMNMX.FTZ R0, R123, R0, !PT ;  /* 0x000000007b007209 */ /* 0x000fc40007810000 */
[----:B------:R-:W-:Y:S02]  /*15f50*/  LOP3.LUT R16, R16, 0xfffffffd, RZ, 0xc0, !PT ;  /* 0xfffffffd10107812 */ /* 0x000fe400078ec0ff */
[----:B------:R-:W-:Y:S02]  /*15f60*/  FMNMX.FTZ R0, R126, R0, !PT ;  /* 0x000000007e007209 */ /* 0x000fe40007810000 */
[----:B------:R-:W-:Y:S02]  /*15f70*/  @P0 LOP3.LUT R16, R16, 0x2, RZ, 0xfc, !PT ;  /* 0x0000000210100812 */ /* 0x000fe400078efcff */
[----:B------:R-:W-:Y:S02]  /*15f80*/  FMNMX.FTZ R0, R127, R0, !PT ;  /* 0x000000007f007209 */ /* 0x000fe40007810000 */
[----:B------:R-:W-:Y:S02]  /*15f90*/  LOP3.LUT P0, RZ, R17, 0x80, RZ, 0xc0, !PT ;  /* 0x0000008011ff7812 */ /* 0x000fe4000780c0ff */
[----:B------:R-:W-:-:S02]  /*15fa0*/  FMNMX.FTZ R0, R130, R0, !PT ;  /* 0x0000000082007209 */ /* 0x000fc40007810000 */
[----:B------:R-:W-:Y:S02]  /*15fb0*/  ISETP.LT.OR P0, PT, R12, 0x81, P0 ;  /* 0x000000810c00780c */ /* 0x000fe40000701670 */
[----:B------:R-:W-:Y:S02]  /*15fc0*/  FMNMX.FTZ R0, R131, R0, !PT ;  /* 0x0000000083007209 */ /* 0x000fe40007810000 */
[----:B------:R-:W-:Y:S02]  /*15fd0*/  LOP3.LUT R16, R16, 0xfffffff7, RZ, 0xc0, !PT ;  /* 0xfffffff710107812 */ /* 0x000fe400078ec0ff */
[----:B------:R-:W-:Y:S02]  /*15fe0*/  FMNMX.FTZ R0, R134, R0, !PT ;  /* 0x0000000086007209 */ /* 0x000fe40007810000 */
[----:B------:R-:W-:Y:S02]  /*15ff0*/  ISETP.GT.AND P1, PT, R13, 0x81, !P1 ;  /* 0x000000810d00780c */ /* 0x000fe40004f24270 */
[----:B------:R-:W-:-:S02]  /*16000*/  FMNMX.FTZ R0, R135, R0, !PT ;  /* 0x0000000087007209 */ /* 0x000fc40007810000 */
[----:B------:R-:W-:Y:S02]  /*16010*/  LOP3.LUT R17, R17, 0xffffffbf, RZ, 0xc0, !PT ;  /* 0xffffffbf11117812 */ /* 0x000fe400078ec0ff */
[----:B------:R-:W-:Y:S02]  /*16020*/  FMNMX.FTZ R0, R106, R0, !PT ;  /* 0x000000006a007209 */ /* 0x000fe40007810000 */
[----:B------:R-:W-:Y:S02]  /*16030*/  @P0 LOP3.LUT R16, R16, 0x8, RZ, 0xfc, !PT ;  /* 0x0000000810100812 */ /* 0x000fe400078efcff */
[----:B------:R-:W-:Y:S02]  /*16040*/  FMNMX.FTZ R0, R107, R0, !PT ;  /* 0x000000006b007209 */ /* 0x000fe40007810000 */
[----:B------:R-:W-:Y:S02]  /*16050*/  ISETP.LT.OR P0, PT, R12, 0x82, P1 ;  /* 0x000000820c00780c */ /* 0x000fe40000f01670 */
[----:B------:R-:W-:-:S02]  /*16060*/  FMNMX.FTZ R0, R110, R0, !PT ;  /* 0x000000006e007209 */ /* 0x000fc40007810000 */
[C---:B------:R-:W-:Y:S02]  /*16070*/  LOP3.LUT P1, RZ, R16.reuse, 0x2, RZ, 0xc0, !PT ;  /* 0x0000000210ff7812 */ /* 0x040fe4000782c0ff */
[----:B------:R-:W-:Y:S02]  /*16080*/  FMNMX.FTZ R0, R111, R0, !PT ;  /* 0x000000006f007209 */ /* 0x000fe40007810000 */
[----:B------:R-:W-:Y:S02]  /*16090*/  LOP3.LUT R16, R16, 0xfffffffb, RZ, 0xc0, !PT ;  /* 0xfffffffb10107812 */ /* 0x000fe400078ec0ff */
[----:B------:R-:W-:Y:S02]  /*160a0*/  FMNMX.FTZ R0, R114, R0, !PT ;  /* 0x0000000072007209 */ /* 0x000fe40007810000 */
[----:B------:R-:W-:Y:S02]  /*160b0*/  ISETP.GT.AND P3, PT, R13, 0x89, !P3 ;  /* 0x000000890d00780c */ /* 0x000fe40005f64270 */
[----:B------:R-:W-:-:S02]  /*160c0*/  FMNMX.FTZ R0, R115, R0, !PT ;  /* 0x0000000073007209 */ /* 0x000fc40007810000 */
[----:B------:R-:W-:Y:S02]  /*160d0*/  @P0 LOP3.LUT R16, R16, 0x4, RZ, 0xfc, !PT ;  /* 0x0000000410100812 */ /* 0x000fe400078efcff */
[----:B------:R-:W-:Y:S02]  /*160e0*/  FMNMX.FTZ R0, R118, R0, !PT ;  /* 0x0000000076007209 */ /* 0x000fe40007810000 */
[----:B------:R-:W-:Y:S02]  /*160f0*/  ISETP.LT.OR P0, PT, R12, 0x89, P2 ;  /* 0x000000890c00780c */ /* 0x000fe40001701670 */
[----:B------:R-:W-:Y:S02]  /*16100*/  FMNMX.FTZ R0, R119, R0, !PT ;  /* 0x0000000077007209 */ /* 0x000fe40007810000 */
[----:B------:R-:W-:Y:S02]  /*16110*/  FSETP.NEU.FTZ.AND P2, PT, R3, -INF , PT ;  /* 0xff8000000300780b */ /* 0x000fe40003f5d000 */
[----:B------:R-:W-:-:S02]  /*16120*/  FMNMX.FTZ R0, R90, R0, !PT ;  /* 0x000000005a007209 */ /* 0x000fc40007810000 */
[----:B------:R-:W-:Y:S02]  /*16130*/  FSEL R10, R3, RZ, P2 ;  /* 0x000000ff030a7208 */ /* 0x000fe40001000000 */
[----:B------:R-:W-:Y:S02]  /*16140*/  FMNMX.FTZ R0, R91, R0, !PT ;  /* 0x000000005b007209 */ /* 0x000fe40007810000 */
[----:B------:R-:W-:Y:S01]  /*16150*/  FSEL R11, R11, RZ, P2 ;  /* 0x000000ff0b0b7208 */ /* 0x000fe20001000000 */
[----:B------:R-:W-:Y:S01]  /*16160*/  FADD.FTZ R10, -R10, R14 ;  /* 0x0000000e0a0a7221 */ /* 0x000fe20000010100 */
[----:B------:R-:W-:Y:S02]  /*16170*/  FMNMX.FTZ R0, R94, R0, !PT ;  /* 0x000000005e007209 */ /* 0x000fe40007810000 */
[----:B------:R-:W-:Y:S01]  /*16180*/  @P0 LOP3.LUT R17, R17, 0x40, RZ, 0xfc, !PT ;  /* 0x0000004011110812 */ /* 0x000fe200078efcff */
[----:B------:R-:W-:-:S01]  /*16190*/  FFMA.FTZ R120, R2, R120, -R11 ;  /* 0x0000007802787223 */ /* 0x000fc2000001080b */
[----:B------:R-:W-:Y:S01]  /*161a0*/  FMNMX.FTZ R0, R95, R0, !PT ;  /* 0x000000005f007209 */ /* 0x000fe20007810000 */
[----:B------:R-:W-:Y:S01]  /*161b0*/  FMUL.FTZ R10, R2, R10 ;  /* 0x0000000a020a7220 */ /* 0x000fe20000410000 */
[----:B------:R-:W-:Y:S01]  /*161c0*/  LOP3.LUT P0, RZ, R16, 0x8, RZ, 0xc0, !PT ;  /* 0x0000000810ff7812 */ /* 0x000fe2000780c0ff */
[----:B------:R-:W-:-:S01]  /*161d0*/  FFMA.FTZ R121, R2, R121, -R11 ;  /* 0x0000007902797223 */ /* 0x000fc2000001080b */
[----:B------:R-:W-:Y:S01]  /*161e0*/  FMNMX.FTZ R0, R98, R0, !PT ;  /* 0x0000000062007209 */ /* 0x000fe20007810000 */
[----:B------:R-:W-:Y:S01]  /*161f0*/  MUFU.EX2 R120, R120 ;  /* 0x0000007800787308 */ /* 0x000fe20000000800 */
[----:B------:R-:W-:Y:S01]  /*16200*/  LOP3.LUT P2, RZ, R16, 0x4, RZ, 0xc0, !PT ;  /* 0x0000000410ff7812 */ /* 0x000fe2000784c0ff */
[C-C-:B------:R-:W-:Y:S01]  /*16210*/  FFMA.FTZ R124, R2.reuse, R124, -R11.reuse ;  /* 0x0000007c027c7223 */ /* 0x140fe2000001080b */
[----:B------:R-:W-:Y:S01]  /*16220*/  FMNMX.FTZ R0, R99, R0, !PT ;  /* 0x0000000063007209 */ /* 0x000fe20007810000 */
[--C-:B------:R-:W-:Y:S01]  /*16230*/  FFMA.FTZ R125, R2, R125, -R11.reuse ;  /* 0x0000007d027d7223 */ /* 0x100fe2000001080b */
[----:B------:R-:W-:Y:S01]  /*16240*/  FSEL R58, R58, -INF , !P0 ;  /* 0xff8000003a3a7808 */ /* 0x000fe20004000000 */
[--C-:B------:R-:W-:Y:S01]  /*16250*/  FFMA.FTZ R128, R2, R128, -R11.reuse ;  /* 0x0000008002807223 */ /* 0x100fe2000001080b */
[----:B------:R-:W-:Y:S01]  /*16260*/  FMNMX.FTZ R0, R102, R0, !PT ;  /* 0x0000000066007209 */ /* 0x000fe20007810000 */
[----:B------:R-:W2:Y:S01]  /*16270*/  MUFU.EX2 R10, R10 ;  /* 0x0000000a000a7308 */ /* 0x000ea20000000800 */
[----:B------:R-:W-:Y:S01]  /*16280*/  LOP3.LUT P0, RZ, R17, 0x40, RZ, 0xc0, !PT ;  /* 0x0000004011ff7812 */ /* 0x000fe2000780c0ff */
[C-C-:B------:R-:W-:Y:S01]  /*16290*/  FFMA.FTZ R129, R2.reuse, R129, -R11.reuse ;  /* 0x0000008102817223 */ /* 0x140fe2000001080b */
[----:B------:R-:W-:Y:S01]  /*162a0*/  FMNMX.FTZ R0, R103, R0, !PT ;  /* 0x0000000067007209 */ /* 0x000fe20007810000 */
[C-C-:B------:R-:W-:Y:S01]  /*162b0*/  FFMA.FTZ R132, R2.reuse, R132, -R11.reuse ;  /* 0x0000008402847223 */ /* 0x140fe2000001080b */
[----:B------:R-:W-:Y:S01]  /*162c0*/  FSEL R59, R59, -INF , !P2 ;  /* 0xff8000003b3b7808 */ /* 0x000fe20005000000 */
[--C-:B------:R-:W-:Y:S01]  /*162d0*/  FFMA.FTZ R133, R2, R133, -R11.reuse ;  /* 0x0000008502857223 */ /* 0x100fe2000001080b */
[----:B------:R-:W-:Y:S01]  /*162e0*/  FMNMX.FTZ R0, R74, R0, !PT ;  /* 0x000000004a007209 */ /* 0x000fe20007810000 */
[----:B------:R-:W0:Y:S01]  /*162f0*/  MUFU.EX2 R121, R121 ;  /* 0x0000007900797308 */ /* 0x000e220000000800 */
[----:B------:R-:W-:Y:S01]  /*16300*/  ISETP.GT.AND P4, PT, R13, 0x90, !P4 ;  /* 0x000000900d00780c */ /* 0x000fe20006784270 */
[C-C-:B------:R-:W-:Y:S01]  /*16310*/  FFMA.FTZ R104, R2.reuse, R104, -R11.reuse ;  /* 0x0000006802687223 */ /* 0x140fe2000001080b */
[----:B------:R-:W-:Y:S01]  /*16320*/  FMNMX.FTZ R0, R75, R0, !PT ;  /* 0x000000004b007209 */ /* 0x000fe20007810000 */
[--C-:B------:R-:W-:Y:S01]  /*16330*/  FFMA.FTZ R105, R2, R105, -R11.reuse ;  /* 0x0000006902697223 */ /* 0x100fe2000001080b */
[----:B------:R-:W-:Y:S01]  /*16340*/  ISETP.LT.OR P3, PT, R12, 0x8a, P3 ;  /* 0x0000008a0c00780c */ /* 0x000fe20001f61670 */
[--C-:B------:R-:W-:Y:S01]  /*16350*/  FFMA.FTZ R108, R2, R108, -R11.reuse ;  /* 0x0000006c026c7223 */ /* 0x100fe2000001080b */
[----:B------:R-:W-:Y:S01]  /*16360*/  FMNMX.FTZ R0, R78, R0, !PT ;  /* 0x000000004e007209 */ /* 0x000fe20007810000 */
[----:B------:R-:W1:Y:S01]  /*16370*/  MUFU.EX2 R124, R124 ;  /* 0x0000007c007c7308 */ /* 0x000e620000000800 */
[----:B------:R-:W-:Y:S01]  /*16380*/  FSEL R62, R62, -INF , !P0 ;  /* 0xff8000003e3e7808 */ /* 0x000fe20004000000 */
[----:B--2---:R-:W-:Y:S01]  /*16390*/  FFMA.FTZ R14, R10, R20, R120 ;  /* 0x000000140a0e7223 */ /* 0x004fe20000010078 */
[----:B------:R-:W-:Y:S01]  /*163a0*/  FMNMX.FTZ R0, R79, R0, !PT ;  /* 0x000000004f007209 */ /* 0x000fe20007810000 */
[C-C-:B------:R-:W-:Y:S01]  /*163b0*/  FFMA.FTZ R109, R2.reuse, R109, -R11.reuse ;  /* 0x0000006d026d7223 */ /* 0x140fe2000001080b */
[----:B------:R-:W-:Y:S01]  /*163c0*/  ISETP.GT.AND P5, PT, R13, 0x91, !P5 ;  /* 0x000000910d00780c */ /* 0x000fe20006fa4270 */
[--C-:B------:R-:W-:Y:S01]  /*163d0*/  FFMA.FTZ R112, R2, R112, -R11.reuse ;  /* 0x0000007002707223 */ /* 0x100fe2000001080b */
[----:B------:R-:W-:Y:S01]  /*163e0*/  FMNMX.FTZ R0, R82, R0, !PT ;  /* 0x0000000052007209 */ /* 0x000fe20007810000 */
[----:B------:R-:W2:Y:S01]  /*163f0*/  MUFU.EX2 R125, R125 ;  /* 0x0000007d007d7308 */ /* 0x000ea20000000800 */
[----:B------:R-:W-:Y:S01]  /*16400*/  ISETP.LT.OR P4, PT, R12, 0x91, P4 ;  /* 0x000000910c00780c */ /* 0x000fe20002781670 */
[----:B0-----:R-:W-:Y:S01]  /*16410*/  FADD.FTZ R14, R121, R14 ;  /* 0x0000000e790e7221 */ /* 0x001fe20000010000 */
[----:B------:R-:W-:Y:S01]  /*16420*/  FMNMX.FTZ R0, R83, R0, !PT ;  /* 0x0000000053007209 */ /* 0x000fe20007810000 */
[C-C-:B------:R-:W-:Y:S01]  /*16430*/  FFMA.FTZ R113, R2.reuse, R113, -R11.reuse ;  /* 0x0000007102717223 */ /* 0x140fe2000001080b */
[----:B------:R-:W-:Y:S01]  /*16440*/  FSEL R63, R63, -INF , !P3 ;  /* 0xff8000003f3f7808 */ /* 0x000fe20005800000 */
[--C-:B------:R-:W-:Y:S01]  /*16450*/  FFMA.FTZ R116, R2, R116, -R11.reuse ;  /* 0x0000007402747223 */ /* 0x100fe2000001080b */
[----:B------:R-:W-:Y:S01]  /*16460*/  FMNMX.FTZ R0, R86, R0, !PT ;  /* 0x0000000056007209 */ /* 0x000fe20007810000 */
[----:B------:R-:W0:Y:S01]  /*16470*/  MUFU.EX2 R128, R128 ;  /* 0x0000008000807308 */ /* 0x000e220000000800 */
[----:B------:R-:W-:Y:S01]  /*16480*/  ISETP.GT.AND P6, PT, R13, 0x98, !P6 ;  /* 0x000000980d00780c */ /* 0x000fe200077c4270 */
[----:B-1----:R-:W-:Y:S01]  /*16490*/  FADD.FTZ R14, R124, R14 ;  /* 0x0000000e7c0e7221 */ /* 0x002fe20000010000 */
[----:B------:R-:W-:Y:S01]  /*164a0*/  FMNMX.FTZ R0, R87, R0, !PT ;  /* 0x0000000057007209 */ /* 0x000fe20007810000 */
[--C-:B------:R-:W-:Y:S01]  /*164b0*/  FFMA.FTZ R117, R2, R117, -R11.reuse ;  /* 0x0000007502757223 */ /* 0x100fe2000001080b */
[----:B------:R-:W-:Y:S01]  /*164c0*/  ISETP.LT.OR P5, PT, R12, 0x92, P5 ;  /* 0x000000920c00780c */ /* 0x000fe20002fa1670 */
[--C-:B------:R-:W-:Y:S01]  /*164d0*/  FFMA.FTZ R88, R2, R88, -R11.reuse ;  /* 0x0000005802587223 */ /* 0x100fe2000001080b */
[----:B------:R-:W-:Y:S01]  /*164e0*/  FMNMX.FTZ R0, R58, R0, !PT ;  /* 0x000000003a007209 */ /* 0x000fe20007810000 */
[----:B------:R-:W1:Y:S01]  /*164f0*/  MUFU.EX2 R129, R129 ;  /* 0x0000008100817308 */ /* 0x000e620000000800 */
[----:B------:R-:W-:Y:S01]  /*16500*/  FSEL R66, R66, -INF , !P4 ;  /* 0xff80000042427808 */ /* 0x000fe20006000000 */
[----:B--2---:R-:W-:Y:S01]  /*16510*/  FADD.FTZ R14, R125, R14 ;  /* 0x0000000e7d0e7221 */ /* 0x004fe20000010000 */
[----:B------:R-:W-:Y:S01]  /*16520*/  FMNMX.FTZ R0, R59, R0, !PT ;  /* 0x000000003b007209 */ /* 0x000fe20007810000 */
[--C-:B------:R-:W-:Y:S01]  /*16530*/  FFMA.FTZ R89, R2, R89, -R11.reuse ;  /* 0x0000005902597223 */ /* 0x100fe2000001080b */
[----:B------:R-:W-:Y:S01]  /*16540*/  ISETP.LT.OR P6, PT, R12, 0x99, P6 ;  /* 0x000000990c00780c */ /* 0x000fe200037c1670 */
[--C-:B------:R-:W-:Y:S01]  /*16550*/  FFMA.FTZ R92, R2, R92, -R11.reuse ;  /* 0x0000005c025c7223 */ /* 0x100fe2000001080b */
[----:B------:R-:W-:Y:S01]  /*16560*/  FMNMX.FTZ R0, R62, R0, !PT ;  /* 0x000000003e007209 */ /* 0x000fe20007810000 */
[----:B------:R-:W2:Y:S01]  /*16570*/  MUFU.EX2 R132, R132 ;  /* 0x0000008400847308 */ /* 0x000ea20000000800 */
[----:B------:R-:W-:Y:S01]  /*16580*/  FSEL R67, R67, -INF , !P5 ;  /* 0xff80000043437808 */ /* 0x000fe20006800000 */
[----:B0-----:R-:W-:Y:S01]  /*16590*/  FADD.FTZ R14, R128, R14 ;  /* 0x0000000e800e7221 */ /* 0x001fe20000010000 */
[----:B------:R-:W-:Y:S01]  /*165a0*/  FMNMX.FTZ R0, R63, R0, !PT ;  /* 0x000000003f007209 */ /* 0x000fe20007810000 */
[--C-:B------:R-:W-:Y:S01]  /*165b0*/  FFMA.FTZ R93, R2, R93, -R11.reuse ;  /* 0x0000005d025d7223 */ /* 0x100fe2000001080b */
[----:B------:R-:W-:Y:S01]  /*165c0*/  ISETP.LT.OR P1, PT, R12, 0x9a, P1 ;  /* 0x0000009a0c00780c */ /* 0x000fe20000f21670 */
[--C-:B------:R-:W-:Y:S01]  /*165d0*/  FFMA.FTZ R96, R2, R96, -R11.reuse ;  /* 0x0000006002607223 */ /* 0x100fe2000001080b */
[----:B------:R-:W-:Y:S01]  /*165e0*/  FMNMX.FTZ R0, R66, R0, !PT ;  /* 0x0000000042007209 */ /* 0x000fe20007810000 */
[----:B------:R-:W0:Y:S01]  /*165f0*/  MUFU.EX2 R133, R133 ;  /* 0x0000008500857308 */ /* 0x000e220000000800 */
[----:B------:R-:W-:Y:S01]  /*16600*/  FSEL R70, R70, -INF , !P6 ;  /* 0xff80000046467808 */ /* 0x000fe20007000000 */
[----:B-1----:R-:W-:Y:S01]  /*16610*/  FADD.FTZ R14, R129, R14 ;  /* 0x0000000e810e7221 */ /* 0x002fe20000010000 */
[----:B------:R-:W-:Y:S01]  /*16620*/  FMNMX.FTZ R0, R67, R0, !PT ;  /* 0x0000000043007209 */ /* 0x000fe20007810000 */
[C-C-:B------:R-:W-:Y:S01]  /*16630*/  FFMA.FTZ R97, R2.reuse, R97, -R11.reuse ;  /* 0x0000006102617223 */ /* 0x140fe2000001080b */
[----:B------:R-:W-:Y:S01]  /*16640*/  FSEL R71, R71, -INF , !P1 ;  /* 0xff80000047477808 */ /* 0x000fe20004800000 */
[----:B------:R-:W-:Y:S01]  /*16650*/  FFMA.FTZ R100, R2, R100, -R11 ;  /* 0x0000006402647223 */ /* 0x000fe2000001080b */
[----:B------:R-:W-:Y:S01]  /*16660*/  FMNMX.FTZ R0, R70, R0, !PT ;  /* 0x0000000046007209 */ /* 0x000fe20007810000 */
[----:B------:R-:W1:Y:S01]  /*16670*/  MUFU.EX2 R104, R104 ;  /* 0x0000006800687308 */ /* 0x000e620000000800 */
[----:B--2---:R-:W-:-:S01]  /*16680*/  FADD.FTZ R14, R132, R14 ;  /* 0x0000000e840e7221 */ /* 0x004fc20000010000 */
[C-C-:B------:R-:W-:Y:S01]  /*16690*/  FFMA.FTZ R101, R2.reuse, R101, -R11.reuse ;  /* 0x0000006502657223 */ /* 0x140fe2000001080b */
[----:B------:R-:W-:Y:S01]  /*166a0*/  FMNMX.FTZ R0, R71, R0, !PT ;  /* 0x0000000047007209 */ /* 0x000fe20007810000 */
[C-C-:B------:R-:W-:Y:S01]  /*166b0*/  FFMA.FTZ R72, R2.reuse, R72, -R11.reuse ;  /* 0x0000004802487223 */ /* 0x140fe2000001080b */
[----:B------:R-:W-:-:S01]  /*166c0*/  FFMA.FTZ R73, R2, R73, -R11 ;  /* 0x0000004902497223 */ /* 0x000fc2000001080b */
[C-C-:B------:R-:W-:Y:S01]  /*166d0*/  FFMA.FTZ R76, R2.reuse, R76, -R11.reuse ;  /* 0x0000004c024c7223 */ /* 0x140fe2000001080b */
[----:B------:R-:W-:-:S01]  /*166e0*/  FFMA.FTZ R77, R2, R77, -R11 ;  /* 0x0000004d024d7223 */ /* 0x000fc2000001080b */
[----:B------:R-:W2:Y:S01]  /*166f0*/  SHFL.BFLY PT, R12, R0, 0x2, 0x1f ;  /* 0x0c401f00000c7f89 */ /* 0x000ea200000e0000 */
[----:B------:R-:W3:Y:S01]  /*16700*/  MUFU.EX2 R105, R105 ;  /* 0x0000006900697308 */ /* 0x000ee20000000800 */
[----:B0-----:R-:W-:-:S01]  /*16710*/  FADD.FTZ R14, R133, R14 ;  /* 0x0000000e850e7221 */ /* 0x001fc20000010000 */
[C-C-:B------:R-:W-:Y:S01]  /*16720*/  FFMA.FTZ R80, R2.reuse, R80, -R11.reuse ;  /* 0x0000005002507223 */ /* 0x140fe2000001080b */
[----:B------:R-:W-:-:S01]  /*16730*/  FFMA.FTZ R81, R2, R81, -R11 ;  /* 0x0000005102517223 */ /* 0x000fc2000001080b */
[C-C-:B------:R-:W-:Y:S01]  /*16740*/  FFMA.FTZ R84, R2.reuse, R84, -R11.reuse ;  /* 0x0000005402547223 */ /* 0x140fe2000001080b */
[----:B------:R-:W-:-:S01]  /*16750*/  FFMA.FTZ R85, R2, R85, -R11 ;  /* 0x0000005502557223 */ /* 0x000fc2000001080b */
[C-C-:B------:R-:W-:Y:S01]  /*16760*/  FFMA.FTZ R56, R2.reuse, R56, -R11.reuse ;  /* 0x0000003802387223 */ /* 0x140fe2000001080b */
[----:B------:R-:W-:-:S01]  /*16770*/  FFMA.FTZ R57, R2, R57, -R11 ;  /* 0x0000003902397223 */ /* 0x000fc2000001080b */
[----:B------:R-:W0:Y:S01]  /*16780*/  MUFU.EX2 R108, R108 ;  /* 0x0000006c006c7308 */ /* 0x000e220000000800 */
[----:B-1----:R-:W-:-:S01]  /*16790*/  FADD.FTZ R14, R104, R14 ;  /* 0x0000000e680e7221 */ /* 0x002fc20000010000 */
[C-C-:B------:R-:W-:Y:S01]  /*167a0*/  FFMA.FTZ R60, R2.reuse, R60, -R11.reuse ;  /* 0x0000003c023c7223 */ /* 0x140fe2000001080b */
[----:B------:R-:W-:-:S01]  /*167b0*/  FFMA.FTZ R61, R2, R61, -R11 ;  /* 0x0000003d023d7223 */ /* 0x000fc2000001080b */
[C-C-:B------:R-:W-:Y:S01]  /*167c0*/  FFMA.FTZ R64, R2.reuse, R64, -R11.reuse ;  /* 0x0000004002407223 */ /* 0x140fe2000001080b */
[----:B------:R-:W-:-:S01]  /*167d0*/  FFMA.FTZ R65, R2, R65, -R11 ;  /* 0x0000004102417223 */ /* 0x000fc2000001080b */
[C-C-:B------:R-:W-:Y:S01]  /*167e0*/  FFMA.FTZ R68, R2.reuse, R68, -R11.reuse ;  /* 0x0000004402447223 */ /* 0x140fe2000001080b */
[----:B------:R-:W-:-:S01]  /*167f0*/  FFMA.FTZ R11, R2, R69, -R11 ;  /* 0x00000045020b7223 */ /* 0x000fc2000001080b */
[----:B------:R-:W1:Y:S01]  /*16800*/  MUFU.EX2 R109, R109 ;  /* 0x0000006d006d7308 */ /* 0x000e620000000800 */
[----:B---3--:R-:W-:-:S01]  /*16810*/  FADD.FTZ R14, R105, R14 ;  /* 0x0000000e690e7221 */ /* 0x008fc20000010000 */
[----:B------:R-:W-:-:S02]  /*16820*/  LOP3.LUT P0, RZ, R17, 0x20, RZ, 0xc0, !PT ;  /* 0x0000002011ff7812 */ /* 0x000fc4000780c0ff */
[----:B--2---:R-:W-:-:S04]  /*16830*/  FMNMX.FTZ R0, R0, R12, !PT ;  /* 0x0000000c00007209 */ /* 0x004fc80007810000 */
[----:B------:R-:W2:Y:S01]  /*16840*/  MUFU.EX2 R112, R112 ;  /* 0x0000007000707308 */ /* 0x000ea20000000800 */
[----:B0-----:R-:W-:-:S01]  /*16850*/  FADD.FTZ R14, R108, R14 ;  /* 0x0000000e6c0e7221 */ /* 0x001fc20000010000 */
[----:B------:R-:W0:Y:S06]  /*16860*/  SHFL.BFLY PT, R12, R0, 0x1, 0x1f ;  /* 0x0c201f00000c7f89 */ /* 0x000e2c00000e0000 */
[----:B------:R-:W3:Y:S01]  /*16870*/  MUFU.EX2 R113, R113 ;  /* 0x0000007100717308 */ /* 0x000ee20000000800 */
[----:B-1----:R-:W-:-:S07]  /*16880*/  FADD.FTZ R14, R109, R14 ;  /* 0x0000000e6d0e7221 */ /* 0x002fce0000010000 */
[----:B------:R-:W1:Y:S01]  /*16890*/  MUFU.EX2 R116, R116 ;  /* 0x0000007400747308 */ /* 0x000e620000000800 */
[----:B--2---:R-:W-:-:S07]  /*168a0*/  FADD.FTZ R14, R112, R14 ;  /* 0x0000000e700e7221 */ /* 0x004fce0000010000 */
[----:B------:R-:W2:Y:S01]  /*168b0*/  MUFU.EX2 R117, R117 ;  /* 0x0000007500757308 */ /* 0x000ea20000000800 */
[----:B---3--:R-:W-:-:S01]  /*168c0*/  FADD.FTZ R14, R113, R14 ;  /* 0x0000000e710e7221 */ /* 0x008fc20000010000 */
[----:B0-----:R-:W-:-:S04]  /*168d0*/  FMNMX.FTZ R0, R0, R12, !PT ;  /* 0x0000000c00007209 */ /* 0x001fc80007810000 */
[----:B------:R-:W-:Y:S01]  /*168e0*/  FSETP.NEU.FTZ.AND P1, PT, R0, -INF , PT ;  /* 0xff8000000000780b */ /* 0x000fe20003f3d000 */
[----:B------:R-:W-:-:S01]  /*168f0*/  FFMA.FTZ R13, R2, R0, -8 ;  /* 0xc1000000020d7423 */ /* 0x000fc20000010000 */
[----:B------:R-:W0:Y:S01]  /*16900*/  MUFU.EX2 R88, R88 ;  /* 0x0000005800587308 */ /* 0x000e220000000800 */
[----:B-1----:R-:W-:-:S01]  /*16910*/  FADD.FTZ R14, R116, R14 ;  /* 0x0000000e740e7221 */ /* 0x002fc20000010000 */
[----:B------:R-:W-:Y:S02]  /*16920*/  FSEL R12, R0, RZ, P1 ;  /* 0x000000ff000c7208 */ /* 0x000fe40000800000 */
[----:B------:R-:W-:-:S03]  /*16930*/  FSEL R13, R13, RZ, P1 ;  /* 0x000000ff0d0d7208 */ /* 0x000fc60000800000 */
[----:B------:R-:W-:Y:S01]  /*16940*/  FADD.FTZ R12, -R12, R15 ;  /* 0x0000000f0c0c7221 */ /* 0x000fe20000010100 */
[----:B------:R-:W1:Y:S01]  /*16950*/  MUFU.EX2 R89, R89 ;  /* 0x0000005900597308 */ /* 0x000e620000000800 */
[----:B------:R-:W-:-:S01]  /*16960*/  FFMA.FTZ R122, R2, R122, -R13 ;  /* 0x0000007a027a7223 */ /* 0x000fc2000001080d */
[C-C-:B------:R-:W-:Y:S01]  /*16970*/  FFMA.FTZ R123, R2.reuse, R123, -R13.reuse ;  /* 0x0000007b027b7223 */ /* 0x140fe2000001080d */
[C---:B------:R-:W-:Y:S01]  /*16980*/  FMUL.FTZ R12, R2.reuse, R12 ;  /* 0x0000000c020c7220 */ /* 0x040fe20000410000 */
        /* <DEDUP_REMOVED lines=12> */
[----:B------:R-:W3:Y:S01]  /*16a50*/  MUFU.EX2 R12, R12 ;  /* 0x0000000c000c7308 */ /* 0x000ee20000000800 */
[----:B------:R-:W-:-:S01]  /*16a60*/  FFMA.FTZ R115, R2, R115, -R13 ;  /* 0x0000007302737223 */ /* 0x000fc2000001080d */
[----:B------:R-:W-:Y:S01]  /*16a70*/  FFMA.FTZ R118, R2, R118, -R13 ;  /* 0x0000007602767223 */ /* 0x000fe2000001080d */
[----:B--2---:R-:W-:-:S01]  /*16a80*/  FADD.FTZ R14, R117, R14 ;  /* 0x0000000e750e7221 */ /* 0x004fc20000010000 */
[C-C-:B------:R-:W-:Y:S01]  /*16a90*/  FFMA.FTZ R119, R2.reuse, R119, -R13.reuse ;  /* 0x0000007702777223 */ /* 0x140fe2000001080d */
[----:B------:R-:W-:-:S01]  /*16aa0*/  FFMA.FTZ R90, R2, R90, -R13 ;  /* 0x0000005a025a7223 */ /* 0x000fc2000001080d */
[----:B------:R-:W-:Y:S01]  /*16ab0*/  FFMA.FTZ R91, R2, R91, -R13 ;  /* 0x0000005b025b7223 */ /* 0x000fe2000001080d */
[----:B0-----:R-:W-:-:S01]  /*16ac0*/  FADD.FTZ R14, R88, R14 ;  /* 0x0000000e580e7221 */ /* 0x001fc20000010000 */
[----:B------:R-:W0:Y:S01]  /*16ad0*/  MUFU.EX2 R123, R123 ;  /* 0x0000007b007b7308 */ /* 0x000e220000000800 */
[----:B------:R-:W-:-:S01]  /*16ae0*/  FFMA.FTZ R94, R2, R94, -R13 ;  /* 0x0000005e025e7223 */ /* 0x000fc2000001080d */
[----:B------:R-:W-:Y:S01]  /*16af0*/  FFMA.FTZ R95, R2, R95, -R13 ;  /* 0x0000005f025f7223 */ /* 0x000fe2000001080d */
[----:B-1----:R-:W-:-:S01]  /*16b00*/  FADD.FTZ R14, R89, R14 ;  /* 0x0000000e590e7221 */ /* 0x002fc20000010000 */
[C-C-:B------:R-:W-:Y:S01]  /*16b10*/  FFMA.FTZ R98, R2.reuse, R98, -R13.reuse ;  /* 0x0000006202627223 */ /* 0x140fe2000001080d */
[----:B------:R-:W-:-:S01]  /*16b20*/  FFMA.FTZ R99, R2, R99, -R13 ;  /* 0x0000006302637223 */ /* 0x000fc2000001080d */
[C-C-:B------:R-:W-:Y:S01]  /*16b30*/  FFMA.FTZ R102, R2.reuse, R102, -R13.reuse ;  /* 0x0000006602667223 */ /* 0x140fe2000001080d */
[----:B------:R-:W-:-:S01]  /*16b40*/  FFMA.FTZ R103, R2, R103, -R13 ;  /* 0x0000006702677223 */ /* 0x000fc2000001080d */
[----:B------:R-:W1:Y:S01]  /*16b50*/  MUFU.EX2 R126, R126 ;  /* 0x0000007e007e7308 */ /* 0x000e620000000800 */
[----:B---3--:R-:W-:-:S01]  /*16b60*/  FFMA.FTZ R21, R12, R21, R122 ;  /* 0x000000150c157223 */ /* 0x008fc2000001007a */
        /* <DEDUP_REMOVED lines=19> */
[----:B------:R-:W-:-:S03]  /*16ca0*/  FFMA.FTZ R13, R2, R71, -R13 ;  /* 0x00000047020d7223 */ /* 0x000fc6000001080d */
        /* <DEDUP_REMOVED lines=119> */
.L_x_1554:
[----:B------:R-:W-:Y:S01]  /*17420*/  IMAD.MOV.U32 R14, RZ, RZ, R140 ;  /* 0x000000ffff0e7224 */ /* 0x000fe200078e008c */
[----:B------:R-:W-:Y:S01]  /*17430*/  F2FP.SATFINITE.E4M3.F32.PACK_AB_MERGE_C R124, R125, R124, RZ ;  /* 0x0000007c7d7c723e */ /* 0x000fe200048070ff */
[----:B------:R-:W-:Y:S01]  /*17440*/  VIADD R9, R9, 0x13260 ;  /* 0x0001326009097836 */ /* 0x000fe20000000000 */
[----:B------:R-:W-:Y:S02]  /*17450*/  F2FP.SATFINITE.E4M3.F32.PACK_AB_MERGE_C R126, R127, R126, RZ ;  /* 0x0000007e7f7e723e */ /* 0x000fe400048070ff */
[----:B------:R-:W-:Y:S02]  /*17460*/  F2FP.SATFINITE.E4M3.F32.PACK_AB_MERGE_C R132, R133, R132, RZ ;  /* 0x000000848584723e */ /* 0x000fe400048070ff */
[----:B------:R-:W-:Y:S02]  /*17470*/  PRMT R9, R14, 0x654, R9 ;  /* 0x000006540e097816 */ /* 0x000fe40000000009 */
[----:B------:R-:W2:Y:S01]  /*17480*/  LDL R14, [R1+0x44] ;  /* 0x00004400010e7983 */ /* 0x000ea20000100800 */
[----:B------:R-:W-:Y:S01]  /*17490*/  F2FP.SATFINITE.E4M3.F32.PACK_AB_MERGE_C R134, R135, R134, RZ ;  /* 0x000000868786723e */ /* 0x000fe200048070ff */
[----:B------:R0:W-:Y:S01]  /*174a0*/  SYNCS.ARRIVE.TRANS64.RED.A1T0 RZ, [R9+URZ], RZ ;  /* 0x000000ff09ff79a7 */ /* 0x0001e2000810043f */
        /* <DEDUP_REMOVED lines=67> */
[----:B0-----:R-:W-:Y:S01]  /*178e0*/  IMAD.MOV.U32 R9, RZ, RZ, R156 ;  /* 0x000000ffff097224 */ /* 0x001fe200078e009c */
[----:B------:R-:W-:Y:S01]  /*178f0*/  F2FP.SATFINITE.E4M3.F32.PACK_AB_MERGE_C R138, R65, R64, R11 ;  /* 0x00000040418a723e */ /* 0x000fe2000480700b */
[----:B------:R-:W-:Y:S01]  /*17900*/  IMAD.MOV.U32 R10, RZ, RZ, R23 ;  /* 0x000000ffff0a7224 */ /* 0x000fe200078e0017 */
[----:B------:R-:W-:-:S02]  /*17910*/  F2FP.SATFINITE.E4M3.F32.PACK_AB_MERGE_C R139, R67, R66, R13 ;  /* 0x00000042438b723e */ /* 0x000fc4000480700d */
[C---:B--2---:R-:W-:Y:S01]  /*17920*/  ISETP.GT.AND P1, PT, R8.reuse, R14, PT ;  /* 0x0000000e0800720c */ /* 0x044fe20003f24270 */
[----:B------:R-:W-:Y:S02]  /*17930*/  VIADD R8, R8, 0xffffffff ;  /* 0xffffffff08087836 */ /* 0x000fe40000000000 */
[----:B------:R-:W-:-:S10]  /*17940*/  IMAD.MOV.U32 R14, RZ, RZ, R3 ;  /* 0x000000ffff0e7224 */ /* 0x000fd400078e0003 */
[----:B------:R-:W-:Y:S05]  /*17950*/  @P1 BRA `(.L_x_1555) ;  /* 0xffffffbc00441947 */ /* 0x000fea000383ffff */
.L_x_1534:
[----:B------:R-:W-:Y:S05]  /*17960*/  BSYNC B0 ;  /* 0x0000000000007941 */ /* 0x000fea0003800000 */
.L_x_1533:
[----:B------:R-:W-:Y:S06]  /*17970*/  BAR.ARV 0x8, 0x200 ;  /* 0x0208000000007b1d */ /* 0x000fec0000002000 */
[----:B------:R-:W-:Y:S05]  /*17980*/  @!P0 BRA `(.L_x_1556) ;  /* 0x0000000000048947 */ /* 0x000fea0003800000 */
[----:B------:R-:W-:Y:S01]  /*17990*/  BPT.TRAP 0x1 ;  /* 0x000000040000795c */ /* 0x000fe20000300000 */
.L_x_1556:
[----:B------:R-:W-:Y:S01]  /*179a0*/  IMAD R13, R23, 0x8, R22 ;  /* 0x00000008170d7824 */ /* 0x000fe200078e0216 */
[----:B------:R-:W-:-:S04]  /*179b0*/  SHF.L.U32 R4, R156, 0x1f, RZ ;  /* 0x0000001f9c047819 */ /* 0x000fc800000006ff */
[----:B------:R0:W1:Y:S01]  /*179c0*/  SYNCS.PHASECHK.TRANS64.TRYWAIT P1, [R13+URZ+0x13250], R4 ;  /* 0x013250040d0075a7 */ /* 0x000062000802017f */
[----:B------:R-:W-:Y:S05]  /*179d0*/  @!P0 BRA `(.L_x_1557) ;  /* 0x0000000000048947 */ /* 0x000fea0003800000 */
[----:B------:R-:W-:Y:S01]  /*179e0*/  BPT.TRAP 0x1 ;  /* 0x000000040000795c */ /* 0x000fe20000300000 */
.L_x_1557:
[----:B------:R-:W-:Y:S04]  /*179f0*/  BSSY B0, `(.L_x_1558) ;  /* 0x0000004000007945 */ /* 0x000fe80003800000 */
[----:B-1----:R-:W-:Y:S05]  /*17a00*/  @P1 BRA `(.L_x_1559) ;  /* 0x0000000000081947 */ /* 0x002fea0003800000 */
[----:B------:R-:W1:Y:S02]  /*17a10*/  SYNCS.PHASECHK.TRANS64.TRYWAIT P1, [R13+URZ+0x13250], R4 ;  /* 0x013250040d0075a7 */ /* 0x000e64000802017f */
[----:B-1----:R-:W-:Y:S05]  /*17a20*/  @!P1 BRA `(.L_x_1560) ;  /* 0x000000ac005c9947 */ /* 0x002fea0003800000 */
.L_x_1559:
[----:B------:R-:W-:Y:S05]  /*17a30*/  BSYNC B0 ;  /* 0x0000000000007941 */ /* 0x000fea0003800000 */
.L_x_1558:
[----:B------:R-:W2:Y:S01]  /*17a40*/  LDL.LU R15, [R1+0xc] ;  /* 0x00000c00010f7983 */ /* 0x000ea20000300800 */
[----:B------:R-:W-:-:S03]  /*17a50*/  ULDC.64 UR4, c[0x0][0x9a0] ;  /* 0x0002680000047ab9 */ /* 0x000fc60000000a00 */
[----:B------:R-:W3:Y:S04]  /*17a60*/  LDL.LU R14, [R1+0x8] ;  /* 0x00000800010e7983 */ /* 0x000ee80000300800 */
[----:B------:R-:W4:Y:S01]  /*17a70*/  LDL.LU R12, [R1] ;  /* 0x00000000010c7983 */ /* 0x000f220000300800 */
        /* <DEDUP_REMOVED lines=8> */
[----:B------:R-:W-:-:S05]  /*17b00*/  LOP3.LUT R22, R22, 0x10000, RZ, 0xfc, !PT ;  /* 0x0001000016167812 */ /* 0x000fca00078efcff */
[----:B01----:R-:W-:-:S05]  /*17b10*/  IMAD R4, R23, 0x280, R22 ;  /* 0x0000028017047824 */ /* 0x003fca00078e0216 */
[----:B------:R-:W-:Y:S01]  /*17b20*/  R2UR UR6, R4 ;  /* 0x00000000040672ca */ /* 0x000fe200000e0000 */
[----:B------:R-:W0:Y:S08]  /*17b30*/  @P1 LDC.64 R8, c[0x0][0x9c8] ;  /* 0x00027200ff081b82 */ /* 0x000e300000000a00 */
[----:B------:R-:W1:Y:S04]  /*17b40*/  @P1 LDC.64 R10, c[0x0][0x9d0] ;  /* 0x00027400ff0a1b82 */ /* 0x000e680000000a00 */
[----:B------:R-:W-:Y:S03]  /*17b50*/  QGMMA.64x64x32.F32.E4M3.E4M3 R24, R152, gdesc[UR4], R24, gsb0 ;  /* 0x00e0000498187df3 */ /* 0x000fe60008000818 */
[----:B------:R-:W-:-:S02]  /*17b60*/  WARPGROUP.DEPBAR.LE gsb0, 0x0 ;  /* 0x00008000000079c5 */ /* 0x000fc40000010000 */
[----:B------:R-:W-:Y:S01]  /*17b70*/  WARPGROUP.ARRIVE ;  /* 0x00000000000079c5 */ /* 0x000fe20000000000 */
[----:B--2---:R-:W-:-:S05]  /*17b80*/  @P1 SHF.R.S32.HI R7, RZ, 0x1f, R15 ;  /* 0x0000001fff071819 */ /* 0x004fca000001140f */
[----:B0-----:R-:W-:-:S04]  /*17b90*/  @P1 IMAD R6, R7, R8, RZ ;  /* 0x0000000807061224 */ /* 0x001fc800078e02ff */
[C---:B------:R-:W-:Y:S01]  /*17ba0*/  @P1 IMAD R5, R15.reuse, R9, R6 ;  /* 0x000000090f051224 */ /* 0x040fe200078e0206 */
[----:B---3--:R-:W-:Y:S01]  /*17bb0*/  @P1 SHF.R.S32.HI R9, RZ, 0x1f, R14 ;  /* 0x0000001fff091819 */ /* 0x008fe2000001140e */
[----:B------:R-:W-:-:S04]  /*17bc0*/  @P1 IMAD.WIDE.U32 R6, R15, R8, RZ ;  /* 0x000000080f061225 */ /* 0x000fc800078e00ff */
[-C--:B-1----:R-:W-:Y:S02]  /*17bd0*/  @P1 IMAD R8, R9, R10.reuse, RZ ;  /* 0x0000000a09081224 */ /* 0x082fe400078e02ff */
[----:B------:R-:W-:Y:S02]  /*17be0*/  @P1 IMAD.IADD R7, R7, 0x1, R5 ;  /* 0x0000000107071824 */ /* 0x000fe400078e0205 */
[C---:B------:R-:W-:Y:S02]  /*17bf0*/  @P1 IMAD R5, R14.reuse, R11, R8 ;  /* 0x0000000b0e051224 */ /* 0x040fe400078e0208 */
[----:B------:R-:W-:-:S04]  /*17c00*/  @P1 IMAD.WIDE.U32 R6, R14, R10, R6 ;  /* 0x0000000a0e061225 */ /* 0x000fc800078e0006 */
[----:B------:R-:W-:Y:S01]  /*17c10*/  @P1 IMAD.IADD R5, R7, 0x1, R5 ;  /* 0x0000000107051824 */ /* 0x000fe200078e0205 */
[C---:B------:R-:W-:Y:S01]  /*17c20*/  @P1 LEA R8, P2, R6.reuse, UR4, 0x2 ;  /* 0x0000000406081c11 */ /* 0x040fe2000f8410ff */
[----:B------:R-:W-:Y:S02]  /*17c30*/  IMAD.MOV.U32 R10, RZ, RZ, 0x3f800000 ;  /* 0x3f800000ff0a7424 */ /* 0x000fe400078e00ff */
[----:B------:R-:W-:Y:S01]  /*17c40*/  IMAD.MOV.U32 R7, RZ, RZ, -0x3ffffff0 ;  /* 0xc0000010ff077424 */ /* 0x000fe200078e00ff */
[----:B------:R-:W-:Y:S01]  /*17c50*/  @P1 LEA.HI.X R9, R6, UR5, R5, 0x2, P2 ;  /* 0x0000000506091c11 */ /* 0x000fe200090f1405 */
[----:B------:R-:W-:-:S03]  /*17c60*/  VIADD R6, R4, 0x80 ;  /* 0x0000008004067836 */ /* 0x000fc60000000000 */
[----:B------:R-:W-:Y:S01]  /*17c70*/  R2UR UR7, R7 ;  /* 0x00000000070772ca */ /* 0x000fe200000e0000 */
[----:B------:R0:W2:Y:S01]  /*17c80*/  @P1 LDG.E R10, desc[UR40][R8.64] ;  /* 0x00000028080a1981 */ /* 0x0000a2000c1e1900 */
[----:B------:R-:W-:Y:S01]  /*17c90*/  R2UR UR6, R6 ;  /* 0x00000000060672ca */ /* 0x000fe200000e0000 */
[----:B------:R-:W-:Y:S02]  /*17ca0*/  VIADD R6, R4, 0x100 ;  /* 0x0000010004067836 */ /* 0x000fe40000000000 */
[----:B------:R-:W-:Y:S01]  /*17cb0*/  IMAD.MOV.U32 R7, RZ, RZ, -0x3ffffff0 ;  /* 0xc0000010ff077424 */ /* 0x000fe200078e00ff */
[----:B----4-:R-:W-:Y:S01]  /*17cc0*/  SHFL.BFLY PT, R5, R12, 0x2, 0x1f ;  /* 0x0c401f000c057f89 */ /* 0x010fe200000e0000 */
[----:B------:R-:W-:Y:S02]  /*17cd0*/  IMAD.MOV.U32 R20, RZ, RZ, -0x800000 ;  /* 0xff800000ff147424 */ /* 0x000fe400078e00ff */
[----:B------:R-:W-:Y:S01]  /*17ce0*/  IMAD.MOV.U32 R56, RZ, RZ, -0x800000 ;  /* 0xff800000ff387424 */ /* 0x000fe200078e00ff */
[----:B0-----:R-:W0:Y:S01]  /*17cf0*/  SHFL.BFLY PT, R8, R21, 0x2, 0x1f ;  /* 0x0c401f0015087f89 */ /* 0x001e2200000e0000 */
[----:B------:R-:W-:-:S04]  /*17d00*/  IMAD.MOV.U32 R9, RZ, RZ, RZ ;  /* 0x000000ffff097224 */ /* 0x000fc800078e00ff */
[----:B------:R-:W-:Y:S01]  /*17d10*/  QGMMA.64x64x32.F32.E4M3.E4M3 R24, R148, gdesc[UR4], R24, gsb0 ;  /* 0x00e0000494187df3 */ /* 0x000fe20008000818 */
[----:B------:R-:W-:Y:S01]  /*17d20*/  R2UR UR6, R6 ;  /* 0x00000000060672ca */ /* 0x000fe200000e0000 */
[C---:B------:R-:W-:Y:S01]  /*17d30*/  VIADD R6, R4.reuse, 0x180 ;  /* 0x0000018004067836 */ /* 0x040fe20000000000 */
[----:B------:R-:W-:Y:S01]  /*17d40*/  R2UR UR7, R7 ;  /* 0x00000000070772ca */ /* 0x000fe200000e0000 */
[----:B------:R-:W-:Y:S02]  /*17d50*/  IMAD.MOV.U32 R7, RZ, RZ, -0x3ffffff0 ;  /* 0xc0000010ff077424 */ /* 0x000fe400078e00ff */
[----:B------:R-:W-:Y:S02]  /*17d60*/  VIADD R4, R4, 0x200 ;  /* 0x0000020004047836 */ /* 0x000fe40000000000 */
[----:B0-----:R-:W-:-:S01]  /*17d70*/  FADD.FTZ R8, R8, R21 ;  /* 0x0000001508087221 */ /* 0x001fc20000010000 */
[----:B------:R-:W-:Y:S02]  /*17d80*/  WARPGROUP.DEPBAR.LE gsb0, 0x0 ;  /* 0x00008000000079c5 */ /* 0x000fe40000010000 */
[----:B------:R-:W-:-:S06]  /*17d90*/  WARPGROUP.ARRIVE ;  /* 0x00000000000079c5 */ /* 0x000fcc0000000000 */
[----:B------:R-:W-:Y:S01]  /*17da0*/  QGMMA.64x64x32.F32.E4M3.E4M3 R24, R144, gdesc[UR4], R24, gsb0 ;  /* 0x00e0000490187df3 */ /* 0x000fe20008000818 */
[----:B------:R-:W-:Y:S01]  /*17db0*/  R2UR UR6, R6 ;  /* 0x00000000060672ca */ /* 0x000fe200000e0000 */
[----:B------:R-:W-:Y:S01]  /*17dc0*/  FADD.FTZ R6, R5, R12 ;  /* 0x0000000c05067221 */ /* 0x000fe20000010000 */
[----:B------:R-:W-:Y:S01]  /*17dd0*/  R2UR UR7, R7 ;  /* 0x00000000070772ca */ /* 0x000fe200000e0000 */
[----:B------:R-:W-:-:S03]  /*17de0*/  IMAD.MOV.U32 R5, RZ, RZ, -0x3ffffff0 ;  /* 0xc0000010ff057424 */ /* 0x000fc600078e00ff */
[----:B------:R-:W0:Y:S02]  /*17df0*/  SHFL.BFLY PT, R7, R6, 0x1, 0x1f ;  /* 0x0c201f0006077f89 */ /* 0x000e2400000e0000 */
[----:B0-----:R-:W-:-:S04]  /*17e00*/  FADD.FTZ R7, R6, R7 ;  /* 0x0000000706077221 */ /* 0x001fc80000010000 */
[C---:B------:R-:W-:Y:S01]  /*17e10*/  FMUL.FTZ R14, R7.reuse, 0.00390625 ;  /* 0x3b800000070e7820 */ /* 0x040fe20000410000 */
[----:B------:R-:W-:-:S04]  /*17e20*/  FSETP.NE.FTZ.AND P1, PT, R7, RZ, PT ;  /* 0x000000ff0700720b */ /* 0x000fc80003f35000 */
[----:B------:R-:W-:-:S13]  /*17e30*/  FSETP.NE.FTZ.AND P2, PT, R14, RZ, PT ;  /* 0x000000ff0e00720b */ /* 0x000fda0003f55000 */
[----:B------:R-:W0:Y:S01]  /*17e40*/  @P2 MUFU.LG2 R6, R14 ;  /* 0x0000000e00062308 */ /* 0x000e220000000c00 */
[----:B------:R-:W-:Y:S02]  /*17e50*/  WARPGROUP.DEPBAR.LE gsb0, 0x0 ;  /* 0x00008000000079c5 */ /* 0x000fe40000010000 */
[----:B------:R-:W-:-:S06]  /*17e60*/  WARPGROUP.ARRIVE ;  /* 0x00000000000079c5 */ /* 0x000fcc0000000000 */
[----:B------:R-:W-:Y:S01]  /*17e70*/  QGMMA.64x64x32.F32.E4M3.E4M3 R24, R140, gdesc[UR4], R24, gsb0 ;  /* 0x00e000048c187df3 */ /* 0x000fe20008000818 */
[----:B------:R-:W-:Y:S01]  /*17e80*/  R2UR UR6, R4 ;  /* 0x00000000040672ca */ /* 0x000fe200000e0000 */
[----:B------:R-:W-:Y:S01]  /*17e90*/  @P2 FMUL.FTZ R4, R2, 0.69314718246459960938 ;  /* 0x3f31721802042820 */ /* 0x000fe20000410000 */
[----:B------:R-:W-:Y:S02]  /*17ea0*/  R2UR UR7, R5 ;  /* 0x00000000050772ca */ /* 0x000fe400000e0000 */
[----:B------:R-:W1:Y:S02]  /*17eb0*/  SHFL.BFLY PT, R5, R8, 0x1, 0x1f ;  /* 0x0c201f0008057f89 */ /* 0x000e6400000e0000 */
[----:B-1----:R-:W-:-:S01]  /*17ec0*/  FADD.FTZ R12, R8, R5 ;  /* 0x00000005080c7221 */ /* 0x002fc20000010000 */
[----:B------:R-:W-:-:S03]  /*17ed0*/  IMAD.MOV.U32 R5, RZ, RZ, RZ ;  /* 0x000000ffff057224 */ /* 0x000fc600078e00ff */
[----:B------:R-:W-:-:S03]  /*17ee0*/  FMUL.FTZ R15, R12, 0.00390625 ;  /* 0x3b8000000c0f7820 */ /* 0x000fc60000410000 */
[----:B------:R0:W-:Y:S01]  /*17ef0*/  @P1 MUFU.RCP R5, R7 ;  /* 0x0000000700051308 */ /* 0x0001e20000001000 */
[----:B------:R-:W-:Y:S02]  /*17f00*/  FSETP.NE.FTZ.AND P1, PT, R12, RZ, PT ;  /* 0x000000ff0c00720b */ /* 0x000fe40003f35000 */
[----:B------:R-:W-:Y:S01]  /*17f10*/  FSETP.NE.FTZ.AND P3, PT, R15, RZ, PT ;  /* 0x000000ff0f00720b */ /* 0x000fe20003f75000 */
[----:B0-----:R-:W-:-:S04]  /*17f20*/  @P2 FMUL.FTZ R7, R6, 0.69314718246459960938 ;  /* 0x3f31721806072820 */ /* 0x001fc80000410000 */
[----:B------:R-:W-:-:S06]  /*17f30*/  @P2 FFMA.FTZ R56, R4, R3, R7 ;  /* 0x0000000304382223 */ /* 0x000fcc0000010007 */
[----:B------:R-:W-:Y:S02]  /*17f40*/  @P1 MUFU.RCP R9, R12 ;  /* 0x0000000c00091308 */ /* 0x000fe40000001000 */
[----:B------:R-:W-:-:S06]  /*17f50*/  @P3 FMUL.FTZ R2, R2, 0.69314718246459960938 ;  /* 0x3f31721802023820 */ /* 0x000fcc0000410000 */
[----:B------:R-:W0:Y:S02]  /*17f60*/  @P3 MUFU.LG2 R8, R15 ;  /* 0x0000000f00083308 */ /* 0x000e240000000c00 */
[----:B0-----:R-:W-:Y:S01]  /*17f70*/  @P3 FMUL.FTZ R11, R8, 0.69314718246459960938 ;  /* 0x3f317218080b3820 */ /* 0x001fe20000410000 */
[----:B------:R-:W-:Y:S02]  /*17f80*/  WARPGROUP.DEPBAR.LE gsb0, 0x0 ;  /* 0x00008000000079c5 */ /* 0x000fe40000010000 */
[----:B------:R-:W-:Y:S01]  /*17f90*/  WARPGROUP.ARRIVE ;  /* 0x00000000000079c5 */ /* 0x000fe20000000000 */
[----:B------:R-:W-:-:S05]  /*17fa0*/  @P3 FFMA.FTZ R20, R2, R0, R11 ;  /* 0x0000000002143223 */ /* 0x000fca000001000b */
[----:B------:R-:W-:Y:S01]  /*17fb0*/  QGMMA.64x64x32.F32.E4M3.E4M3 R24, R136, gdesc[UR4], R24, gsb0 ;  /* 0x00e0000488187df3 */ /* 0x000fe20008000818 */
[-C--:B--2---:R-:W-:Y:S01]  /*17fc0*/  FMUL.FTZ R5, R5, R10.reuse ;  /* 0x0000000a05057220 */ /* 0x084fe20000410000 */
[----:B------:R-:W-:Y:S01]  /*17fd0*/  FMUL.FTZ R2, R9, R10 ;  /* 0x0000000a09027220 */ /* 0x000fe20000410000 */
[----:B------:R-:W-:Y:S02]  /*17fe0*/  WARPGROUP.DEPBAR.LE gsb0, 0x0 ;  /* 0x00008000000079c5 */ /* 0x000fe40000010000 */
[----:B------:R-:W-:Y:S05]  /*17ff0*/  @!P0 BRA `(.L_x_1561) ;  /* 0x0000000000048947 */ /* 0x000fea0003800000 */
[----:B------:R-:W-:Y:S01]  /*18000*/  BPT.TRAP 0x1 ;  /* 0x000000040000795c */ /* 0x000fe20000300000 */
.L_x_1561:
[----:B------:R-:W2:Y:S01]  /*18010*/  LDL.LU R3, [R1+0x1c] ;  /* 0x00001c0001037983 */ /* 0x000ea20000300800 */
[----:B------:R-:W-:Y:S02]  /*18020*/  VIADD R0, R13, 0x13260 ;  /* 0x000132600d007836 */ /* 0x000fe40000000000 */
[-C--:B------:R-:W-:Y:S01]  /*18030*/  FMUL.FTZ R59, R24, R5.reuse ;  /* 0x00000005183b7220 */ /* 0x080fe20000410000 */
[----:B------:R-:W-:Y:S01]  /*18040*/  FMUL.FTZ R57, R25, R5 ;  /* 0x0000000519397220 */ /* 0x000fe20000410000 */
[----:B------:R-:W3:Y:S01]  /*18050*/  LDL.LU R4, [R1+0x58] ;  /* 0x0000580001047983 */ /* 0x000ee20000300800 */
[----:B------:R-:W-:-:S05]  /*18060*/  VIADD R23, R23, 0x1 ;  /* 0x0000000117177836 */ /* 0x000fca0000000000 */
[----:B------:R-:W-:Y:S01]  /*18070*/  ISETP.NE.AND P1, PT, R23, 0x2, PT ;  /* 0x000000021700780c */ /* 0x000fe20003f25270 */
        /* <DEDUP_REMOVED lines=31> */
[----:B------:R-:W-:-:S02]  /*18270*/  SEL R23, R23, RZ, P1 ;  /* 0x000000ff17177207 */ /* 0x000fc40000800000 */
[----:B--2---:R-:W-:Y:S01]  /*18280*/  PRMT R0, R3, 0x654, R0 ;  /* 0x0000065403007816 */ /* 0x004fe20000000000 */
[----:B---3--:R-:W-:-:S03]  /*18290*/  VIADD R4, R4, 0x1 ;  /* 0x0000000104047836 */ /* 0x008fc60000000000 */
[----:B------:R0:W-:Y:S02]  /*182a0*/  SYNCS.ARRIVE.TRANS64.RED.A1T0 RZ, [R0+URZ], RZ ;  /* 0x000000ff00ff79a7 */ /* 0x0001e4000810043f */
[----:B------:R0:W-:Y:S01]  /*182b0*/  STL [R1+0x58], R4 ;  /* 0x0000580401007387 */ /* 0x0001e20000100800 */
[----:B------:R-:W-:-:S04]  /*182c0*/  SEL R3, RZ, 0x1, P1 ;  /* 0x00000001ff037807 */ /* 0x000fc80000800000 */
[----:B------:R-:W-:-:S07]  /*182d0*/  LOP3.LUT R156, R156, R3, RZ, 0x3c, !PT ;  /* 0x000000039c9c7212 */ /* 0x000fce00078e3cff */
.L_x_1447:
[----:B------:R-:W0:Y:S08]  /*182e0*/  S2UR UR4, SR_CgaCtaId ;  /* 0x00000000000479c3 */ /* 0x000e300000008800 */
[----:B------:R-:W-:Y:S01]  /*182f0*/  BAR.SYNC.DEFER_BLOCKING 0x5, 0x200 ;  /* 0x0148000000007b1d */ /* 0x000fe20000010000 */
[----:B------:R-:W-:-:S05]  /*18300*/  MOV R22, 0x400 ;  /* 0x0000040000167802 */ /* 0x000fca0000000f00 */
[----:B------:R-:W-:Y:S01]  /*18310*/  BSSY B0, `(.L_x_1562) ;  /* 0x00001d8000007945 */ /* 0x000fe20003800000 */
[----:B------:R-:W1:Y:S01]  /*18320*/  S2R R50, SR_TID.X ;  /* 0x0000000000327919 */ /* 0x000e620000002100 */
[----:B0-----:R-:W-:-:S05]  /*18330*/  IMAD.U32 R0, RZ, RZ, UR4 ;  /* 0x00000004ff007e24 */ /* 0x001fca000f8e00ff */
[----:B------:R-:W-:Y:S01]  /*18340*/  LEA R22, R0, R22, 0x18 ;  /* 0x0000001600167211 */ /* 0x000fe200078ec0ff */
[----:B------:R0:W-:Y:S04]  /*18350*/  STL [R1+0x1c], R0 ;  /* 0x00001c0001007387 */ /* 0x0001e80000100800 */
[----:B------:R-:W2:Y:S01]  /*18360*/  LDS.128 R40, [R22+0x132d0] ;  /* 0x0132d00016287984 */ /* 0x000ea20000000c00 */
[----:B-1----:R-:W-:-:S05]  /*18370*/  VIADD R30, R50, 0xffffff80 ;  /* 0xffffff80321e7836 */ /* 0x002fca0000000000 */
[----:B------:R-:W-:-:S04]  /*18380*/  SHF.R.S32.HI R31, RZ, 0x1f, R30 ;  /* 0x0000001fff1f7819 */ /* 0x000fc8000001141e */
[----:B------:R-:W-:-:S04]  /*18390*/  LEA.HI R2, R31, R30, RZ, 0x3 ;  /* 0x0000001e1f027211 */ /* 0x000fc800078f18ff */
[----:B------:R-:W-:Y:S02]  /*183a0*/  LOP3.LUT R21, R2, 0xfffffff8, RZ, 0xc0, !PT ;  /* 0xfffffff802157812 */ /* 0x000fe400078ec0ff */
[----:B------:R-:W-:-:S03]  /*183b0*/  SHF.R.S32.HI R2, RZ, 0x3, R2 ;  /* 0x00000003ff027819 */ /* 0x000fc60000011402 */
[----:B------:R-:W-:-:S04]  /*183c0*/  IMAD.IADD R21, R30, 0x1, -R21 ;  /* 0x000000011e157824 */ /* 0x000fc800078e0a15 */
[----:B------:R-:W-:-:S05]  /*183d0*/  IMAD.SHL.U32 R3, R21, 0x8, RZ ;  /* 0x0000000815037824 */ /* 0x000fca00078e00ff */
[----:B0-----:R-:W-:Y:S01]  /*183e0*/  SHF.R.S32.HI R0, RZ, 0x1f, R3 ;  /* 0x0000001fff007819 */ /* 0x001fe20000011403 */
[----:B--2---:R0:W-:Y:S04]  /*183f0*/  STL.64 [R1], R40 ;  /* 0x0000002801007387 */ /* 0x0041e80000100a00 */
[----:B------:R0:W-:Y:S01]  /*18400*/  STL.64 [R1+0x8], R42 ;  /* 0x0000082a01007387 */ /* 0x0001e20000100a00 */
[----:B------:R-:W-:Y:S06]  /*18410*/  BAR.ARV 0x4, 0x200 ;  /* 0x0108000000007b1d */ /* 0x000fec0000002000 */
[----:B------:R-:W-:Y:S05]  /*18420*/  @P0 BRA `(.L_x_1563) ;  /* 0x0000001000e00947 */ /* 0x000fea0003800000 */
[----:B------:R-:W-:Y:S01]  /*18430*/  IMAD.SHL.U32 R4, R50, 0x4, RZ ;  /* 0x0000000432047824 */ /* 0x000fe200078e00ff */
[----:B------:R-:W-:Y:S01]  /*18440*/  ULDC.64 UR4, c[0x4][0x38] ;  /* 0x01000e0000047ab9 */ /* 0x000fe20000000a00 */
[----:B------:R-:W2:Y:S01]  /*18450*/  LDL R64, [R1+0x40] ;  /* 0x0000400001407983 */ /* 0x000ea20000100800 */
[----:B0-----:R-:W0:Y:S02]  /*18460*/  S2R R41, SR_SWINHI ;  /* 0x0000000000297919 */ /* 0x001e240000002f00 */
[----:B------:R-:W-:Y:S01]  /*18470*/  LOP3.LUT R4, R4, 0xc, RZ, 0xc0, !PT ;  /* 0x0000000c04047812 */ /* 0x000fe200078ec0ff */
[----:B------:R-:W-:Y:S01]  /*18480*/  ULDC.64 UR6, c[0x0][0xb90] ;  /* 0x0002e40000067ab9 */ /* 0x000fe20000000a00 */
[----:B------:R-:W3:Y:S02]  /*18490*/  LDL.LU R63, [R1+0x54] ;  /* 0x00005400013f7983 */ /* 0x000ee40000300800 */
[----:B------:R-:W-:Y:S02]  /*184a0*/  IADD3 R4, P0, R4, UR4, RZ ;  /* 0x0000000404047c10 */ /* 0x000fe4000ff1e0ff */
[----:B------:R-:W-:Y:S01]  /*184b0*/  F2FP.BF16.F32.PACK_AB R12, R11, R12 ;  /* 0x0000000c0b0c723e */ /* 0x000fe200000010ff */
[----:B------:R-:W4:Y:S02]  /*184c0*/  LDL R62, [R1+0x50] ;  /* 0x00005000013e7983 */ /* 0x000f240000100800 */
[----:B------:R-:W-:Y:S01]  /*184d0*/  IMAD.X R5, RZ, RZ, UR5, P0 ;  /* 0x00000005ff057e24 */ /* 0x000fe200080e06ff */
[----:B------:R-:W-:Y:S01]  /*184e0*/  LEA.HI R11, R31, R30, RZ, 0x5 ;  /* 0x0000001e1f0b7211 */ /* 0x000fe200078f28ff */
[----:B------:R-:W-:Y:S01]  /*184f0*/  ULDC.64 UR4, c[0x0][0xc00] ;  /* 0x0003000000047ab9 */ /* 0x000fe20000000a00 */
[----:B------:R-:W-:Y:S01]  /*18500*/  F2FP.BF16.F32.PACK_AB R27, R26, R27 ;  /* 0x0000001b1a1b723e */ /* 0x000fe200000010ff */
[----:B------:R-:W2:Y:S04]  /*18510*/  LDL R60, [R1+0x2c] ;  /* 0x00002c00013c7983 */ /* 0x000ea80000100800 */
[----:B------:R1:W3:Y:S01]  /*18520*/  LDG.E.CONSTANT R40, desc[UR40][R4.64] ;  /* 0x0000002804287981 */ /* 0x0002e2000c1e9900 */
[----:B------:R-:W-:Y:S01]  /*18530*/  IMAD.SHL.U32 R26, R11, 0x20, RZ ;  /* 0x000000200b1a7824 */ /* 0x000fe200078e00ff */
[----:B------:R-:W-:-:S02]  /*18540*/  F2FP.BF16.F32.PACK_AB R57, R28, R57 ;  /* 0x000000391c39723e */ /* 0x000fc400000010ff */
[----:B------:R-:W-:Y:S02]  /*18550*/  LOP3.LUT P0, R28, R50, 0x3, RZ, 0xc0, !PT ;  /* 0x00000003321c7812 */ /* 0x000fe4000780c0ff */
[----:B------:R-:W-:Y:S02]  /*18560*/  LOP3.LUT R26, R26, 0xfffffc00, RZ, 0xc0, !PT ;  /* 0xfffffc001a1a7812 */ /* 0x000fe400078ec0ff */
[----:B------:R-:W-:Y:S02]  /*18570*/  F2FP.BF16.F32.PACK_AB R29, R36, R29 ;  /* 0x0000001d241d723e */ /* 0x000fe400000010ff */
[----:B-1----:R-:W-:Y:S02]  /*18580*/  LEA.HI R4, R31, R30, RZ, 0x4 ;  /* 0x0000001e1f047211 */ /* 0x002fe400078f20ff */
[----:B------:R-:W-:Y:S02]  /*18590*/  F2FP.BF16.F32.PACK_AB R24, R37, R24 ;  /* 0x000000182518723e */ /* 0x000fe400000010ff */
[----:B------:R-:W-:-:S02]  /*185a0*/  SHF.R.S32.HI R5, RZ, 0x4, R4 ;  /* 0x00000004ff057819 */ /* 0x000fc40000011404 */
[C---:B------:R-:W-:Y:S02]  /*185b0*/  LOP3.LUT R11, R4.reuse, 0x3fffff0, RZ, 0xc0, !PT ;  /* 0x03fffff0040b7812 */ /* 0x040fe400078ec0ff */
[----:B------:R-:W-:Y:S02]  /*185c0*/  LEA.HI R4, R4, R5, RZ, 0x1 ;  /* 0x0000000504047211 */ /* 0x000fe400078f08ff */
[----:B------:R-:W-:Y:S01]  /*185d0*/  ISETP.EQ.OR P0, PT, R28, 0x3, !P0 ;  /* 0x000000031c00780c */ /* 0x000fe20004702670 */
[----:B------:R-:W-:Y:S01]  /*185e0*/  IMAD.IADD R11, R30, 0x1, -R11 ;  /* 0x000000011e0b7824 */ /* 0x000fe200078e0a0b */
[----:B------:R-:W-:Y:S02]  /*185f0*/  LOP3.LUT R4, R4, 0x1ffffffe, RZ, 0xc0, !PT ;  /* 0x1ffffffe04047812 */ /* 0x000fe400078ec0ff */
[----:B------:R-:W-:Y:S01]  /*18600*/  SEL R35, R29, R24, P0 ;  /* 0x000000181d237207 */ /* 0x000fe20000000000 */
[----:B------:R-:W-:Y:S01]  /*18610*/  IMAD R11, R11, 0x40, R26 ;  /* 0x000000400b0b7824 */ /* 0x000fe200078e021a */
[----:B------:R-:W-:Y:S01]  /*18620*/  SEL R37, R24, R29, P0 ;  /* 0x0000001d18257207 */ /* 0x000fe20000000000 */
[----:B------:R-:W-:Y:S01]  /*18630*/  IMAD.IADD R4, R5, 0x1, -R4 ;  /* 0x0000000105047824 */ /* 0x000fe200078e0a04 */
[----:B------:R-:W-:-:S02]  /*18640*/  F2FP.BF16.F32.PACK_AB R9, R52, R9 ;  /* 0x000000093409723e */ /* 0x000fc400000010ff */
[----:B------:R-:W-:Y:S01]  /*18650*/  F2FP.BF16.F32.PACK_AB R8, R53, R8 ;  /* 0x000000083508723e */ /* 0x000fe200000010ff */
[----:B------:R-:W-:Y:S01]  /*18660*/  IMAD R11, R4, 0x8, R11 ;  /* 0x00000008040b7824 */ /* 0x000fe200078e020b */
[----:B------:R-:W-:Y:S02]  /*18670*/  MOV R28, R22 ;  /* 0x00000016001c7202 */ /* 0x000fe40000000f00 */
[----:B0-----:R-:W-:Y:S02]  /*18680*/  MOV R29, R41 ;  /* 0x00000029001d7202 */ /* 0x001fe40000000f00 */
[----:B------:R-:W-:Y:S02]  /*18690*/  SEL R41, R9, R8, P0 ;  /* 0x0000000809297207 */ /* 0x000fe40000000000 */
[----:B------:R-:W-:Y:S01]  /*186a0*/  SEL R43, R8, R9, P0 ;  /* 0x00000009082b7207 */ /* 0x000fe20000000000 */
[----:B------:R-:W-:Y:S01]  /*186b0*/  IMAD.WIDE R8, R11, 0x2, R28 ;  /* 0x000000020b087825 */ /* 0x000fe200078e021c */
[----:B------:R-:W-:-:S02]  /*186c0*/  F2FP.BF16.F32.PACK_AB R25, R38, R25 ;  /* 0x000000192619723e */ /* 0x000fc400000010ff */
[----:B------:R-:W-:Y:S02]  /*186d0*/  F2FP.BF16.F32.PACK_AB R14, R39, R14 ;  /* 0x0000000e270e723e */ /* 0x000fe400000010ff */
[----:B------:R-:W-:Y:S02]  /*186e0*/  F2FP.BF16.F32.PACK_AB R10, R47, R10 ;  /* 0x0000000a2f0a723e */ /* 0x000fe400000010ff */
[----:B------:R-:W-:Y:S02]  /*186f0*/  SEL R47, R25, R14, P0 ;  /* 0x0000000e192f7207 */ /* 0x000fe40000000000 */
[----:B------:R-:W-:Y:S02]  /*18700*/  SEL R49, R14, R25, P0 ;  /* 0x000000190e317207 */ /* 0x000fe40000000000 */
[----:B------:R-:W-:Y:S02]  /*18710*/  IADD3 R25, P3, R8, 0x20, RZ ;  /* 0x0000002008197810 */ /* 0x000fe40007f7e0ff */
[----:B------:R-:W-:-:S02]  /*18720*/  F2FP.BF16.F32.PACK_AB R13, R46, R13 ;  /* 0x0000000d2e0d723e */ /* 0x000fc400000010ff */
[----:B------:R-:W-:Y:S01]  /*18730*/  LOP3.LUT R4, R25, 0x380, RZ, 0xc0, !PT ;  /* 0x0000038019047812 */ /* 0x000fe200078ec0ff */
[----:B------:R-:W-:Y:S01]  /*18740*/  IMAD.X R11, RZ, RZ, R9, P3 ;  /* 0x000000ffff0b7224 */ /* 0x000fe200018e0609 */
[----:B------:R-:W-:Y:S02]  /*18750*/  F2FP.BF16.F32.PACK_AB R15, R44, R15 ;  /* 0x0000000f2c0f723e */ /* 0x000fe400000010ff */
[----:B------:R-:W-:Y:S02]  /*18760*/  LOP3.LUT R5, R8, 0x380, RZ, 0xc0, !PT ;  /* 0x0000038008057812 */ /* 0x000fe400078ec0ff */
[----:B------:R-:W-:Y:S02]  /*18770*/  F2FP.BF16.F32.PACK_AB R58, R58, R59 ;  /* 0x0000003b3a3a723e */ /* 0x000fe400000010ff */
[----:B------:R-:W-:Y:S02]  /*18780*/  SHF.R.U64 R4, R4, 0x3, RZ ;  /* 0x0000000304047819 */ /* 0x000fe400000012ff */
[----:B------:R-:W-:-:S02]  /*18790*/  IADD3 R61, P1, R8, 0x60, RZ ;  /* 0x00000060083d7810 */ /* 0x000fc40007f3e0ff */
[----:B------:R-:W-:Y:S02]  /*187a0*/  IADD3 R59, P2, R8, 0x40, RZ ;  /* 0x00000040083b7810 */ /* 0x000fe40007f5e0ff */
[----:B------:R-:W-:Y:S02]  /*187b0*/  SEL R51, R13, R10, P0 ;  /* 0x0000000a0d337207 */ /* 0x000fe40000000000 */
[----:B------:R-:W-:Y:S02]  /*187c0*/  F2FP.BF16.F32.PACK_AB R32, R32, R33 ;  /* 0x000000212020723e */ /* 0x000fe400000010ff */
[----:B------:R-:W-:Y:S02]  /*187d0*/  SEL R39, R15, R12, P0 ;  /* 0x0000000c0f277207 */ /* 0x000fe40000000000 */
[----:B------:R-:W-:Y:S02]  /*187e0*/  SEL R13, R10, R13, P0 ;  /* 0x0000000d0a0d7207 */ /* 0x000fe40000000000 */
[----:B------:R-:W-:-:S02]  /*187f0*/  SHF.R.U64 R5, R5, 0x3, RZ ;  /* 0x0000000305057819 */ /* 0x000fc400000012ff */
[----:B------:R-:W-:Y:S02]  /*18800*/  SEL R33, R58, R57, P0 ;  /* 0x000000393a217207 */ /* 0x000fe40000000000 */
[----:B------:R-:W-:Y:S02]  /*18810*/  SEL R15, R12, R15, P0 ;  /* 0x0000000f0c0f7207 */ /* 0x000fe40000000000 */
[----:B------:R-:W-:Y:S02]  /*18820*/  LOP3.LUT R10, R4, R25, RZ, 0x3c, !PT ;  /* 0x00000019040a7212 */ /* 0x000fe400078e3cff */
[----:B------:R-:W-:Y:S02]  /*18830*/  SEL R57, R57, R58, P0 ;  /* 0x0000003a39397207 */ /* 0x000fe40000000000 */
[----:B------:R-:W-:Y:S02]  /*18840*/  LOP3.LUT R4, R59, 0x380, RZ, 0xc0, !PT ;  /* 0x000003803b047812 */ /* 0x000fe400078ec0ff */
[----:B------:R-:W-:-:S02]  /*18850*/  LOP3.LUT R14, R61, 0x380, RZ, 0xc0, !PT ;  /* 0x000003803d0e7812 */ /* 0x000fc400078ec0ff */
[----:B------:R-:W-:Y:S02]  /*18860*/  F2FP.BF16.F32.PACK_AB R7, R54, R7 ;  /* 0x000000073607723e */ /* 0x000fe400000010ff */
[----:B------:R-:W-:Y:S02]  /*18870*/  F2FP.BF16.F32.PACK_AB R6, R55, R6 ;  /* 0x000000063706723e */ /* 0x000fe400000010ff */
[----:B-----5:R-:W-:Y:S02]  /*18880*/  SEL R45, R32, R27, P0 ;  /* 0x0000001b202d7207 */ /* 0x020fe40000000000 */
[----:B------:R-:W-:Y:S01]  /*18890*/  LOP3.LUT R8, R5, R8, RZ, 0x3c, !PT ;  /* 0x0000000805087212 */ /* 0x000fe200078e3cff */
[----:B------:R-:W-:Y:S01]  /*188a0*/  IMAD.X R5, RZ, RZ, R9, P1 ;  /* 0x000000ffff057224 */ /* 0x000fe200008e0609 */
[----:B------:R-:W-:Y:S02]  /*188b0*/  SEL R27, R27, R32, P0 ;  /* 0x000000201b1b7207 */ /* 0x000fe40000000000 */
[----:B------:R-:W-:-:S02]  /*188c0*/  SHF.R.U64 R4, R4, 0x3, RZ ;  /* 0x0000000304047819 */ /* 0x000fc400000012ff */
[----:B------:R-:W-:Y:S02]  /*188d0*/  SHF.R.U64 R14, R14, 0x3, RZ ;  /* 0x000000030e0e7819 */ /* 0x000fe400000012ff */
[----:B------:R-:W-:Y:S02]  /*188e0*/  SEL R53, R7, R6, P0 ;  /* 0x0000000607357207 */ /* 0x000fe40000000000 */
[----:B------:R-:W-:Y:S01]  /*188f0*/  SEL R55, R6, R7, P0 ;  /* 0x0000000706377207 */ /* 0x000fe20000000000 */
[----:B------:R-:W-:Y:S01]  /*18900*/  IMAD.X R7, RZ, RZ, R9, P2 ;  /* 0x000000ffff077224 */ /* 0x000fe200010e0609 */
[----:B------:R-:W-:Y:S02]  /*18910*/  MOV R48, R8 ;  /* 0x0000000800307202 */ /* 0x000fe40000000f00 */
[----:B------:R-:W-:Y:S02]  /*18920*/  LOP3.LUT R6, R4, R59, RZ, 0x3c, !PT ;  /* 0x0000003b04067212 */ /* 0x000fe400078e3cff */
[----:B------:R-:W-:-:S02]  /*18930*/  MOV R46, R10 ;  /* 0x0000000a002e7202 */ /* 0x000fc40000000f00 */
[----:B------:R-:W-:Y:S02]  /*18940*/  LOP3.LUT R4, R14, R61, RZ, 0x3c, !PT ;  /* 0x0000003d0e047212 */ /* 0x000fe400078e3cff */
[----:B------:R-:W-:Y:S02]  /*18950*/  MOV R44, R6 ;  /* 0x00000006002c7202 */ /* 0x000fe40000000f00 */
[----:B------:R-:W-:-:S04]  /*18960*/  ISETP.NE.U32.AND P1, PT, RZ, UR4, PT ;  /* 0x00000004ff007c0c */ /* 0x000fc8000bf25070 */
[----:B------:R-:W-:Y:S01]  /*18970*/  ISETP.NE.AND.EX P1, PT, RZ, UR5, PT, P1 ;  /* 0x00000005ff007c0c */ /* 0x000fe2000bf25310 */
[----:B------:R-:W-:Y:S01]  /*18980*/  ULDC.64 UR4, c[0x0][0xc08] ;  /* 0x0003020000047ab9 */ /* 0x000fe20000000a00 */
[----:B---3--:R-:W-:Y:S01]  /*18990*/  LOP3.LUT R12, R40, 0x2, RZ, 0x3c, !PT ;  /* 0x00000002280c7812 */ /* 0x008fe200078e3cff */
[----:B------:R-:W-:Y:S04]  /*189a0*/  SHFL.IDX PT, R33, R33, R40, 0x1c1f ;  /* 0x001c1f2821217589 */ /* 0x000fe800000e0000 */
[----:B------:R-:W0:Y:S04]  /*189b0*/  SHFL.IDX PT, R26, R57, R12, 0x1c1f ;  /* 0x001c1f0c391a7589 */ /* 0x000e2800000e0000 */
[----:B------:R-:W-:Y:S04]  /*189c0*/  SHFL.IDX PT, R45, R45, R40, 0x1c1f ;  /* 0x001c1f282d2d7589 */ /* 0x000fe800000e0000 */
[----:B------:R-:W1:Y:S04]  /*189d0*/  SHFL.IDX PT, R32, R27, R12, 0x1c1f ;  /* 0x001c1f0c1b207589 */ /* 0x000e6800000e0000 */
[----:B------:R3:W-:Y:S04]  /*189e0*/  SHFL.IDX PT, R8, R35, R40, 0x1c1f ;  /* 0x001c1f2823087589 */ /* 0x0007e800000e0000 */
[----:B------:R-:W4:Y:S04]  /*189f0*/  SHFL.IDX PT, R37, R37, R12, 0x1c1f ;  /* 0x001c1f0c25257589 */ /* 0x000f2800000e0000 */
[----:B------:R-:W-:Y:S01]  /*18a00*/  SHFL.IDX PT, R39, R39, R40, 0x1c1f ;  /* 0x001c1f2827277589 */ /* 0x000fe200000e0000 */
[----:B---3--:R-:W3:Y:S03]  /*18a10*/  LDC.64 R34, c[0x0][0xc00] ;  /* 0x00030000ff227b82 */ /* 0x008ee60000000a00 */
[----:B------:R-:W2:Y:S01]  /*18a20*/  SHFL.IDX PT, R10, R15, R12, 0x1c1f ;  /* 0x001c1f0c0f0a7589 */ /* 0x000ea200000e0000 */
[----:B0-----:R-:W-:-:S02]  /*18a30*/  SEL R24, R33, R26, P0 ;  /* 0x0000001a21187207 */ /* 0x001fc40000000000 */
[----:B------:R-:W-:Y:S01]  /*18a40*/  SEL R26, R26, R33, P0 ;  /* 0x000000211a1a7207 */ /* 0x000fe20000000000 */
[----:B------:R-:W-:Y:S01]  /*18a50*/  SHFL.IDX PT, R47, R47, R40, 0x1c1f ;  /* 0x001c1f282f2f7589 */ /* 0x000fe200000e0000 */
[----:B------:R-:W-:-:S03]  /*18a60*/  MOV R33, R4 ;  /* 0x0000000400217202 */ /* 0x000fc60000000f00 */
[----:B------:R-:W0:Y:S01]  /*18a70*/  SHFL.IDX PT, R36, R49, R12, 0x1c1f ;  /* 0x001c1f0c31247589 */ /* 0x000e2200000e0000 */
[----:B-1----:R-:W-:Y:S02]  /*18a80*/  SEL R25, R45, R32, P0 ;  /* 0x000000202d197207 */ /* 0x002fe40000000000 */
[----:B------:R-:W-:Y:S01]  /*18a90*/  SEL R27, R32, R45, P0 ;  /* 0x0000002d201b7207 */ /* 0x000fe20000000000 */
[----:B------:R-:W-:Y:S01]  /*18aa0*/  SHFL.IDX PT, R41, R41, R40, 0x1c1f ;  /* 0x001c1f2829297589 */ /* 0x000fe200000e0000 */
[----:B------:R-:W-:-:S03]  /*18ab0*/  IMAD.MOV.U32 R32, RZ, RZ, RZ ;  /* 0x000000ffff207224 */ /* 0x000fc600078e00ff */
[----:B------:R-:W1:Y:S01]  /*18ac0*/  SHFL.IDX PT, R14, R43, R12, 0x1c1f ;  /* 0x001c1f0c2b0e7589 */ /* 0x000e6200000e0000 */
[----:B----4-:R-:W-:Y:S02]  /*18ad0*/  SEL R4, R8, R37, P0 ;  /* 0x0000002508047207 */ /* 0x010fe40000000000 */
[----:B------:R-:W-:Y:S01]  /*18ae0*/  SEL R6, R37, R8, P0 ;  /* 0x0000000825067207 */ /* 0x000fe20000000000 */
[----:B------:R-:W-:Y:S04]  /*18af0*/  SHFL.IDX PT, R51, R51, R40, 0x1c1f ;  /* 0x001c1f2833337589 */ /* 0x000fe800000e0000 */
[----:B------:R-:W4:Y:S01]  /*18b00*/  SHFL.IDX PT, R38, R13, R12, 0x1c1f ;  /* 0x001c1f0c0d267589 */ /* 0x000f2200000e0000 */
[----:B--2---:R-:W-:Y:S02]  /*18b10*/  SEL R8, R39, R10, P0 ;  /* 0x0000000a27087207 */ /* 0x004fe40000000000 */
[----:B------:R-:W-:Y:S01]  /*18b20*/  SEL R10, R10, R39, P0 ;  /* 0x000000270a0a7207 */ /* 0x000fe20000000000 */
[----:B------:R-:W-:Y:S04]  /*18b30*/  SHFL.IDX PT, R53, R53, R40, 0x1c1f ;  /* 0x001c1f2835357589 */ /* 0x000fe800000e0000 */
[----:B------:R1:W2:Y:S01]  /*18b40*/  SHFL.IDX PT, R42, R55, R12, 0x1c1f ;  /* 0x001c1f0c372a7589 */ /* 0x0002a200000e0000 */
[----:B0-----:R-:W-:-:S02]  /*18b50*/  SEL R5, R47, R36, P0 ;  /* 0x000000242f057207 */ /* 0x001fc40000000000 */
[----:B------:R-:W-:Y:S01]  /*18b60*/  SEL R7, R36, R47, P0 ;  /* 0x0000002f24077207 */ /* 0x000fe20000000000 */
[----:B------:R-:W-:Y:S01]  /*18b70*/  BAR.SYNC.DEFER_BLOCKING 0x1, 0x180 ;  /* 0x0046000000007b1d */ /* 0x000fe20000010000 */
[----:B-1----:R-:W-:Y:S02]  /*18b80*/  SEL R12, R41, R14, P0 ;  /* 0x0000000e290c7207 */ /* 0x002fe40000000000 */
[----:B------:R-:W-:Y:S02]  /*18b90*/  SEL R14, R14, R41, P0 ;  /* 0x000000290e0e7207 */ /* 0x000fe40000000000 */
[----:B----4-:R-:W-:Y:S02]  /*18ba0*/  SEL R9, R51, R38, P0 ;  /* 0x0000002633097207 */ /* 0x010fe40000000000 */
[----:B------:R-:W-:Y:S02]  /*18bb0*/  SEL R11, R38, R51, P0 ;  /* 0x00000033260b7207 */ /* 0x000fe40000000000 */
[----:B--2---:R-:W-:-:S02]  /*18bc0*/  SEL R13, R53, R42, P0 ;  /* 0x0000002a350d7207 */ /* 0x004fc40000000000 */
[----:B------:R-:W-:Y:S01]  /*18bd0*/  SEL R15, R42, R53, P0 ;  /* 0x000000352a0f7207 */ /* 0x000fe20000000000 */
[----:B------:R3:W-:Y:S04]  /*18be0*/  STSM.16.M88.4 [R48], R24 ;  /* 0x0000001830007844 */ /* 0x0007e80000000200 */
[----:B------:R-:W-:Y:S04]  /*18bf0*/  STSM.16.M88.4 [R46], R4 ;  /* 0x000000042e007844 */ /* 0x000fe80000000200 */
[----:B------:R-:W-:Y:S04]  /*18c00*/  STSM.16.M88.4 [R44], R8 ;  /* 0x000000082c007844 */ /* 0x000fe80000000200 */
[----:B------:R0:W-:Y:S01]  /*18c10*/  STSM.16.M88.4 [R33], R12 ;  /* 0x0000000c21007844 */ /* 0x0001e20000000200 */
[----:B---3--:R-:W-:Y:S01]  /*18c20*/  IMAD.WIDE R24, R63, 0x4, R34 ;  /* 0x000000043f187825 */ /* 0x008fe200078e0222 */
[----:B------:R-:W-:Y:S08]  /*18c30*/  BAR.SYNC.DEFER_BLOCKING 0x1, 0x180 ;  /* 0x0046000000007b1d */ /* 0x000ff00000010000 */
[----:B------:R-:W1:Y:S01]  /*18c40*/  LDC R34, c[0x0][0xbe8] ;  /* 0x0002fa00ff227b82 */ /* 0x000e620000000800 */
[----:B------:R-:W2:Y:S01]  /*18c50*/  @P1 LDG.E R32, desc[UR40][R24.64] ;  /* 0x0000002818201981 */ /* 0x000ea2000c1e1900 */
[----:B------:R-:W-:Y:S01]  /*18c60*/  ISETP.NE.U32.AND P0, PT, RZ, UR4, PT ;  /* 0x00000004ff007c0c */ /* 0x000fe2000bf05070 */
[----:B0-----:R-:W-:Y:S01]  /*18c70*/  IMAD.IADD R13, R64, 0x1, R60 ;  /* 0x00000001400d7824 */ /* 0x001fe200078e023c */
[----:B------:R-:W-:-:S02]  /*18c80*/  LEA.HI R31, R31, R30, RZ, 0x7 ;  /* 0x0000001e1f1f7211 */ /* 0x000fc400078f38ff */
[----:B------:R-:W-:Y:S01]  /*18c90*/  ISETP.NE.AND.EX P0, PT, RZ, UR5, PT, P0 ;  /* 0x00000005ff007c0c */ /* 0x000fe2000bf05300 */
[----:B------:R-:W-:Y:S01]  /*18ca0*/  ULDC.64 UR4, c[0x0][0xb98] ;  /* 0x0002e60000047ab9 */ /* 0x000fe20000000a00 */
[----:B-1----:R-:W-:Y:S02]  /*18cb0*/  ISETP.NE.AND P2, PT, R34, 0x1, PT ;  /* 0x000000012200780c */ /* 0x002fe40003f45270 */
[----:B------:R-:W-:Y:S02]  /*18cc0*/  SHF.R.S32.HI R38, RZ, 0x1f, R62 ;  /* 0x0000001fff267819 */ /* 0x000fe4000001143e */
[----:B------:R-:W-:Y:S02]  /*18cd0*/  LOP3.LUT R9, R31, 0xffffff80, RZ, 0xc0, !PT ;  /* 0xffffff801f097812 */ /* 0x000fe400078ec0ff */
[----:B------:R-:W-:Y:S01]  /*18ce0*/  SHF.R.S32.HI R36, RZ, 0x1f, R63 ;  /* 0x0000001fff247819 */ /* 0x000fe2000001143f */
[----:B------:R-:W-:Y:S01]  /*18cf0*/  IMAD R4, R38, UR6, RZ ;  /* 0x0000000626047c24 */ /* 0x000fe2000f8e02ff */
[----:B------:R-:W-:Y:S01]  /*18d00*/  SEL R35, R63, RZ, !P1 ;  /* 0x000000ff3f237207 */ /* 0x000fe20004800000 */
[----:B------:R-:W-:Y:S01]  /*18d10*/  IMAD.IADD R30, R30, 0x1, -R9 ;  /* 0x000000011e1e7824 */ /* 0x000fe200078e0a09 */
[----:B------:R-:W-:Y:S01]  /*18d20*/  SEL R36, R36, RZ, !P1 ;  /* 0x000000ff24247207 */ /* 0x000fe20004800000 */
[----:B------:R-:W0:Y:S01]  /*18d30*/  @P0 LDC.64 R8, c[0x0][0xc08] ;  /* 0x00030200ff080b82 */ /* 0x000e220000000a00 */
[----:B------:R-:W-:Y:S01]  /*18d40*/  IMAD R7, R62, UR7, R4 ;  /* 0x000000073e077c24 */ /* 0x000fe2000f8e0204 */
[----:B------:R-:W-:-:S02]  /*18d50*/  SHF.R.S32.HI R31, RZ, 0x7, R31 ;  /* 0x00000007ff1f7819 */ /* 0x000fc4000001141f */
[----:B------:R-:W-:-:S04]  /*18d60*/  SHF.R.S32.HI R15, RZ, 0x1f, R30 ;  /* 0x0000001fff0f7819 */ /* 0x000fc8000001141e */
[----:B------:R-:W1:Y:S01]  /*18d70*/  @P2 LDC R26, c[0x0][0xbec] ;  /* 0x0002fb00ff1a2b82 */ /* 0x000e620000000800 */
[CC--:B------:R-:W-:Y:S02]  /*18d80*/  LEA.HI R10, R15.reuse, R30.reuse, RZ, 0x2 ;  /* 0x0000001e0f0a7211 */ /* 0x0c0fe400078f10ff */
[----:B------:R-:W-:Y:S02]  /*18d90*/  LEA.HI R15, R15, R30, RZ, 0x5 ;  /* 0x0000001e0f0f7211 */ /* 0x000fe400078f28ff */
[----:B------:R-:W-:Y:S02]  /*18da0*/  SHF.R.S32.HI R14, RZ, 0x2, R10 ;  /* 0x00000002ff0e7819 */ /* 0x000fe4000001140a */
[----:B------:R-:W-:Y:S01]  /*18db0*/  SHF.R.S32.HI R15, RZ, 0x5, R15 ;  /* 0x00000005ff0f7819 */ /* 0x000fe2000001140f */
[----:B------:R-:W3:Y:S01]  /*18dc0*/  @P2 LDC R27, c[0x0][0xbf0] ;  /* 0x0002fc00ff1b2b82 */ /* 0x000ee20000000800 */
[----:B-1----:R-:W-:Y:S01]  /*18dd0*/  @P2 IMAD.HI.U32 R6, R13, R26, RZ ;  /* 0x0000001a0d062227 */ /* 0x002fe200078e00ff */
[----:B--2---:R-:W-:-:S03]  /*18de0*/  SHF.R.S32.HI R33, RZ, 0x1f, R32 ;  /* 0x0000001fff217819 */ /* 0x004fc60000011420 */
[----:B------:R-:W-:Y:S01]  /*18df0*/  IMAD.WIDE.U32 R4, R62, UR6, R32 ;  /* 0x000000063e047c25 */ /* 0x000fe2000f8e0020 */
[----:B------:R-:W-:-:S03]  /*18e00*/  ULDC UR6, c[0x0][0xa88] ;  /* 0x0002a20000067ab9 */ /* 0x000fc60000000800 */
[----:B------:R-:W-:Y:S02]  /*18e10*/  IMAD.IADD R5, R5, 0x1, R7 ;  /* 0x0000000105057824 */ /* 0x000fe400078e0207 */
[----:B------:R-:W-:Y:S01]  /*18e20*/  IMAD.MOV.U32 R7, RZ, RZ, R13 ;  /* 0x000000ffff077224 */ /* 0x000fe200078e000d */
[----:B---3--:R-:W-:Y:S01]  /*18e30*/  @P2 SHF.R.U32.HI R7, RZ, R27, R6 ;  /* 0x0000001bff072219 */ /* 0x008fe20000011606 */
[----:B------:R-:W-:Y:S01]  /*18e40*/  IMAD R6, R36, UR4, RZ ;  /* 0x0000000424067c24 */ /* 0x000fe2000f8e02ff */
[----:B------:R-:W-:Y:S01]  /*18e50*/  SHF.R.S32.HI R27, RZ, 0x1f, R10 ;  /* 0x0000001fff1b7819 */ /* 0x000fe2000001140a */
[----:B------:R-:W-:-:S03]  /*18e60*/  IMAD.WIDE.U32 R4, R35, UR4, R4 ;  /* 0x0000000423047c25 */ /* 0x000fc6000f8e0004 */
[----:B------:R-:W-:Y:S01]  /*18e70*/  LEA.HI R27, R27, R14, RZ, 0x3 ;  /* 0x0000000e1b1b7211 */ /* 0x000fe200078f18ff */
[----:B------:R-:W-:Y:S02]  /*18e80*/  IMAD.MOV R11, RZ, RZ, -R7 ;  /* 0x000000ffff0b7224 */ /* 0x000fe400078e0a07 */
[----:B------:R-:W-:Y:S01]  /*18e90*/  IMAD R12, R35, UR5, R6 ;  /* 0x00000005230c7c24 */ /* 0x000fe2000f8e0206 */
[----:B------:R-:W-:Y:S01]  /*18ea0*/  IADD3 R6, P3, R7, R4, RZ ;  /* 0x0000000407067210 */ /* 0x000fe20007f7e0ff */
[----:B------:R-:W-:Y:S01]  /*18eb0*/  IMAD R11, R34, R11, R13 ;  /* 0x0000000b220b7224 */ /* 0x000fe200078e020d */
[----:B------:R-:W-:Y:S01]  /*18ec0*/  SHF.R.S32.HI R13, RZ, 0x1f, R7 ;  /* 0x0000001fff0d7819 */ /* 0x000fe20000011407 */
[----:B------:R-:W-:Y:S01]  /*18ed0*/  ULDC.64 UR4, c[0x0][0xb88] ;  /* 0x0002e20000047ab9 */ /* 0x000fe20000000a00 */
[----:B------:R-:W-:Y:S02]  /*18ee0*/  LOP3.LUT R27, R27, 0xfffffff8, RZ, 0xc0, !PT ;  /* 0xfffffff81b1b7812 */ /* 0x000fe400078ec0ff */
[----:B------:R-:W-:Y:S01]  /*18ef0*/  IADD3.X R7, R13, R5, R12, P3, !PT ;  /* 0x000000050d077210 */ /* 0x000fe20001ffe40c */
[----:B0-----:R-:W-:Y:S01]  /*18f00*/  @P0 IMAD.WIDE R4, R63, 0x4, R8 ;  /* 0x000000043f040825 */ /* 0x001fe200078e0208 */
[----:B------:R-:W-:-:S03]  /*18f10*/  SHF.R.S32.HI R10, RZ, 0x1f, R11 ;  /* 0x0000001fff0a7819 */ /* 0x000fc6000001140b */
[----:B------:R-:W-:Y:S02]  /*18f20*/  IMAD.U32 R9, RZ, RZ, UR6 ;  /* 0x00000006ff097e24 */ /* 0x000fe4000f8e00ff */
[----:B------:R-:W-:Y:S02]  /*18f30*/  IMAD R10, R10, UR4, RZ ;  /* 0x000000040a0a7c24 */ /* 0x000fe4000f8e02ff */
[C---:B------:R-:W-:Y:S02]  /*18f40*/  IMAD.WIDE.U32 R6, R11.reuse, UR4, R6 ;  /* 0x000000040b067c25 */ /* 0x040fe4000f8e0006 */
[----:B------:R0:W5:Y:S02]  /*18f50*/  @P0 LDG.E R9, desc[UR40][R4.64] ;  /* 0x0000002804090981 */ /* 0x000164000c1e1900 */
[----:B------:R-:W-:Y:S01]  /*18f60*/  IMAD R13, R11, UR5, R10 ;  /* 0x000000050b0d7c24 */ /* 0x000fe2000f8e020a */
[----:B------:R-:W-:Y:S01]  /*18f70*/  ULDC.64 UR4, c[0x0][0xb50] ;  /* 0x0002d40000047ab9 */ /* 0x000fe20000000a00 */
[----:B------:R-:W-:Y:S01]  /*18f80*/  IMAD.HI R8, R31, 0x55555556, RZ ;  /* 0x555555561f087827 */ /* 0x000fe200078e02ff */
[----:B------:R-:W-:-:S03]  /*18f90*/  LEA R10, P3, R6, UR4, 0x2 ;  /* 0x00000004060a7c11 */ /* 0x000fc6000f8610ff */
[----:B------:R-:W-:Y:S01]  /*18fa0*/  IMAD.IADD R7, R7, 0x1, R13 ;  /* 0x0000000107077824 */ /* 0x000fe200078e020d */
[----:B------:R-:W-:Y:S01]  /*18fb0*/  LEA.HI R8, R8, R8, RZ, 0x1 ;  /* 0x0000000808087211 */ /* 0x000fe200078f08ff */
[----:B------:R-:W-:-:S03]  /*18fc0*/  IMAD.IADD R14, R14, 0x1, -R27 ;  /* 0x000000010e0e7824 */ /* 0x000fc600078e0a1b */
[----:B------:R-:W-:Y:S01]  /*18fd0*/  LEA.HI.X R7, R6, UR5, R7, 0x2, P3 ;  /* 0x0000000506077c11 */ /* 0x000fe200098f1407 */
[----:B------:R-:W-:Y:S02]  /*18fe0*/  IMAD R8, R8, -0x3, R31 ;  /* 0xfffffffd08087824 */ /* 0x000fe400078e021f */
[----:B------:R-:W-:Y:S01]  /*18ff0*/  IMAD R15, R15, 0x10, R14 ;  /* 0x000000100f0f7824 */ /* 0x000fe200078e020e */
[----:B0-----:R-:W-:Y:S06]  /*19000*/  @P0 BRA `(.L_x_1564) ;  /* 0x0000000000100947 */ /* 0x001fec0003800000 */
[----:B------:R-:W-:Y:S05]  /*19010*/  @!P1 BRA `(.L_x_1564) ;  /* 0x00000000000c9947 */ /* 0x000fea0003800000 */
[----:B------:R-:W2:Y:S04]  /*19020*/  LDG.E R4, desc[UR40][R24.64] ;  /* 0x0000002818047981 */ /* 0x000ea8000c1e1900 */
[----:B-----5:R-:W2:Y:S02]  /*19030*/  LDG.E R9, desc[UR40][R24.64+0x4] ;  /* 0x0000042818097981 */ /* 0x020ea4000c1e1900 */
[----:B--2---:R-:W-:-:S07]  /*19040*/  IMAD.IADD R9, R9, 0x1, -R4 ;  /* 0x0000000109097824 */ /* 0x004fce00078e0a04 */
.L_x_1564:
[----:B------:R-:W-:Y:S01]  /*19050*/  IMAD R5, R2, 0x40, R3 ;  /* 0x0000004002057824 */ /* 0x000fe200078e0203 */
[----:B------:R-:W-:Y:S01]  /*19060*/  SHFL.IDX PT, R24, R10, RZ, 0x1c1f ;  /* 0x001c1fff0a187589 */ /* 0x000fe200000e0000 */
[----:B------:R-:W-:Y:S01]  /*19070*/  IMAD R6, R8, 0x40, R15 ;  /* 0x0000004008067824 */ /* 0x000fe200078e020f */
[----:B------:R-:W-:Y:S01]  /*19080*/  LOP3.LUT P0, RZ, R30, 0x3, RZ, 0xc0, !PT ;  /* 0x000000031eff7812 */ /* 0x000fe2000780c0ff */
[----:B------:R-:W-:Y:S01]  /*19090*/  IMAD.WIDE R28, R5, 0x2, R28 ;  /* 0x00000002051c7825 */ /* 0x000fe200078e021c */
[----:B------:R-:W0:Y:S01]  /*190a0*/  SHFL.IDX PT, R25, R7, RZ, 0x1c1f ;  /* 0x001c1fff07197589 */ /* 0x000e2200000e0000 */
[----:B------:R-:W1:Y:S01]  /*190b0*/  @P2 LDC R39, c[0x0][0xbec] ;  /* 0x0002fb00ff272b82 */ /* 0x000e620000000800 */
[----:B------:R-:W-:Y:S01]  /*190c0*/  ULDC.64 UR4, c[0x0][0xaa0] ;  /* 0x0002a80000047ab9 */ /* 0x000fe20000000a00 */
[----:B------:R-:W-:Y:S01]  /*190d0*/  IMAD.IADD R6, R6, 0x1, R60 ;  /* 0x0000000106067824 */ /* 0x000fe200078e023c */
[----:B------:R-:W-:Y:S01]  /*190e0*/  SHFL.IDX PT, R26, R10, 0x1, 0x1c1f ;  /* 0x003c1f000a1a7f89 */ /* 0x000fe200000e0000 */
[----:B-----5:R-:W-:Y:S01]  /*190f0*/  IMAD R37, R9, R34, RZ ;  /* 0x0000002209257224 */ /* 0x020fe200078e02ff */
[----:B------:R-:W-:Y:S01]  /*19100*/  IADD3 R9, P3, R28, 0x1800, RZ ;  /* 0x000018001c097810 */ /* 0x000fe20007f7e0ff */
[----:B------:R-:W-:Y:S01]  /*19110*/  VIADD R4, R6, 0x8 ;  /* 0x0000000806047836 */ /* 0x000fe20000000000 */
[----:B------:R-:W2:Y:S01]  /*19120*/  SHFL.IDX PT, R27, R7, 0x1, 0x1c1f ;  /* 0x003c1f00071b7f89 */ /* 0x000ea200000e0000 */
[----:B------:R-:W-:-:S02]  /*19130*/  IADD3 R13, P4, R28, 0x3000, RZ ;  /* 0x000030001c0d7810 */ /* 0x000fc40007f9e0ff */
[-C--:B------:R-:W-:Y:S02]  /*19140*/  ISETP.GE.OR P1, PT, R6, R37.reuse, P0 ;  /* 0x000000250600720c */ /* 0x080fe40000726670 */
[----:B------:R-:W-:Y:S02]  /*19150*/  LOP3.LUT R5, R28, 0x380, RZ, 0xc0, !PT ;  /* 0x000003801c057812 */ /* 0x000fe400078ec0ff */
[----:B------:R-:W-:Y:S02]  /*19160*/  LOP3.LUT R8, R9, 0x380, RZ, 0xc0, !PT ;  /* 0x0000038009087812 */ /* 0x000fe400078ec0ff */
[----:B------:R-:W-:Y:S02]  /*19170*/  ISETP.GE.OR P0, PT, R4, R37, P0 ;  /* 0x000000250400720c */ /* 0x000fe40000706670 */
[----:B------:R-:W-:Y:S02]  /*19180*/  LOP3.LUT R12, R13, 0x380, RZ, 0xc0, !PT ;  /* 0x000003800d0c7812 */ /* 0x000fe400078ec0ff */
[----:B------:R-:W-:-:S02]  /*19190*/  SHF.R.U64 R5, R5, 0x3, RZ ;  /* 0x0000000305057819 */ /* 0x000fc400000012ff */
[----:B------:R-:W-:Y:S01]  /*191a0*/  SHF.R.U64 R8, R8, 0x3, RZ ;  /* 0x0000000308087819 */ /* 0x000fe200000012ff */
[----:B0-----:R0:W-:Y:S01]  /*191b0*/  @!P1 ST.E desc[UR40][R24.64], R56 ;  /* 0x0000003818009985 */ /* 0x0011e2000c101928 */
[----:B------:R-:W-:Y:S02]  /*191c0*/  SHF.R.U64 R12, R12, 0x3, RZ ;  /* 0x000000030c0c7819 */ /* 0x000fe400000012ff */
[----:B------:R-:W-:Y:S01]  /*191d0*/  LOP3.LUT R4, R5, R28, RZ, 0x3c, !PT ;  /* 0x0000001c05047212 */ /* 0x000fe200078e3cff */
[--C-:B------:R-:W-:Y:S01]  /*191e0*/  IMAD.MOV.U32 R5, RZ, RZ, R29.reuse ;  /* 0x000000ffff057224 */ /* 0x100fe200078e001d */
[----:B------:R-:W-:Y:S01]  /*191f0*/  LOP3.LUT R8, R8, R9, RZ, 0x3c, !PT ;  /* 0x0000000908087212 */ /* 0x000fe200078e3cff */
[--C-:B------:R-:W-:Y:S01]  /*19200*/  IMAD.X R9, RZ, RZ, R29.reuse, P3 ;  /* 0x000000ffff097224 */ /* 0x100fe200018e061d */
[----:B------:R-:W-:Y:S01]  /*19210*/  LOP3.LUT R12, R12, R13, RZ, 0x3c, !PT ;  /* 0x0000000d0c0c7212 */ /* 0x000fe200078e3cff */
[----:B------:R-:W-:Y:S01]  /*19220*/  IMAD.X R13, RZ, RZ, R29, P4 ;  /* 0x000000ffff0d7224 */ /* 0x000fe200020e061d */
[----:B--2---:R2:W-:Y:S04]  /*19230*/  @!P0 ST.E desc[UR40][R26.64], R20 ;  /* 0x000000141a008985 */ /* 0x0045e8000c101928 */
[----:B------:R-:W3:Y:S04]  /*19240*/  LD.E.128 R4, desc[UR40][R4.64] ;  /* 0x0000002804047980 */ /* 0x000ee8000c101d00 */
[----:B------:R-:W4:Y:S04]  /*19250*/  LD.E.128 R8, desc[UR40][R8.64] ;  /* 0x0000002808087980 */ /* 0x000f28000c101d00 */
[----:B------:R-:W4:Y:S01]  /*19260*/  LD.E.128 R12, desc[UR40][R12.64] ;  /* 0x000000280c0c7980 */ /* 0x000f22000c101d00 */
[----:B------:R-:W-:-:S04]  /*19270*/  IADD3 R31, P0, R28, 0x4800, RZ ;  /* 0x000048001c1f7810 */ /* 0x000fc80007f1e0ff */
[----:B------:R-:W-:Y:S01]  /*19280*/  LOP3.LUT R28, R31, 0x380, RZ, 0xc0, !PT ;  /* 0x000003801f1c7812 */ /* 0x000fe200078ec0ff */
[----:B0-----:R-:W-:Y:S02]  /*19290*/  IMAD.X R25, RZ, RZ, R29, P0 ;  /* 0x000000ffff197224 */ /* 0x001fe400000e061d */
[----:B------:R-:W-:Y:S01]  /*192a0*/  IMAD R29, R33, UR4, RZ ;  /* 0x00000004211d7c24 */ /* 0x000fe2000f8e02ff */
[----:B------:R-:W-:Y:S01]  /*192b0*/  SHF.R.U64 R24, R28, 0x3, RZ ;  /* 0x000000031c187819 */ /* 0x000fe200000012ff */
[----:B------:R-:W0:Y:S03]  /*192c0*/  @P2 LDC R33, c[0x0][0xbf0] ;  /* 0x0002fc00ff212b82 */ /* 0x000e260000000800 */
[----:B------:R-:W-:Y:S01]  /*192d0*/  LOP3.LUT R24, R24, R31, RZ, 0x3c, !PT ;  /* 0x0000001f18187212 */ /* 0x000fe200078e3cff */
[C---:B------:R-:W-:Y:S02]  /*192e0*/  IMAD R31, R32.reuse, UR5, R29 ;  /* 0x00000005201f7c24 */ /* 0x040fe4000f8e021d */
[----:B------:R-:W-:Y:S01]  /*192f0*/  IMAD.WIDE.U32 R28, R32, UR4, RZ ;  /* 0x00000004201c7c25 */ /* 0x000fe2000f8e00ff */
[----:B------:R-:W-:-:S02]  /*19300*/  ULDC.64 UR4, c[0x0][0xae8] ;  /* 0x0002ba0000047ab9 */ /* 0x000fc40000000a00 */
[----:B--2---:R-:W5:Y:S01]  /*19310*/  LD.E.128 R24, desc[UR40][R24.64] ;  /* 0x0000002818187980 */ /* 0x004f62000c101d00 */
[----:B------:R-:W-:Y:S02]  /*19320*/  IMAD R30, R21, 0x30, R2 ;  /* 0x00000030151e7824 */ /* 0x000fe400078e0202 */
[----:B------:R-:W-:Y:S01]  /*19330*/  IMAD R20, R38, UR4, RZ ;  /* 0x0000000426147c24 */ /* 0x000fe2000f8e02ff */
[----:B------:R-:W-:Y:S01]  /*19340*/  @!PT LDS RZ, [RZ] ;  /* 0x00000000fffff984 */ /* 0x000fe20000000800 */
[----:B------:R-:W-:Y:S01]  /*19350*/  @!PT LDS RZ, [RZ] ;  /* 0x00000000fffff984 */ /* 0x000fe20000000800 */
[----:B------:R-:W-:Y:S01]  /*19360*/  @!PT LDS RZ, [RZ] ;  /* 0x00000000fffff984 */ /* 0x000fe20000000800 */
[----:B------:R-:W-:Y:S01]  /*19370*/  @!PT LDS RZ, [RZ] ;  /* 0x00000000fffff984 */ /* 0x000fe20000000800 */
[----:B------:R2:W-:Y:S06]  /*19380*/  MEMBAR.ALL.CTA ;  /* 0x0000000000007992 */ /* 0x0005ec0000008000 */
[----:B--2---:R-:W2:Y:S01]  /*19390*/  FENCE.VIEW.ASYNC.S ;  /* 0x00000000000073c6 */ /* 0x004ea20000000000 */
[----:B------:R-:W-:-:S02]  /*193a0*/  IMAD.IADD R29, R29, 0x1, R31 ;  /* 0x000000011d1d7824 */ /* 0x000fc400078e021f */
[----:B------:R-:W-:Y:S02]  /*193b0*/  IMAD.IADD R32, R60, 0x1, R30 ;  /* 0x000000013c207824 */ /* 0x000fe400078e021e */
[C---:B------:R-:W-:Y:S02]  /*193c0*/  IMAD R31, R62.reuse, UR5, R20 ;  /* 0x000000053e1f7c24 */ /* 0x040fe4000f8e0214 */
[----:B------:R-:W-:Y:S01]  /*193d0*/  IMAD.WIDE.U32 R20, R62, UR4, R28 ;  /* 0x000000043e147c25 */ /* 0x000fe2000f8e001c */
[----:B------:R-:W-:-:S03]  /*193e0*/  ULDC.64 UR4, c[0x0][0xaf0] ;  /* 0x0002bc0000047ab9 */ /* 0x000fc60000000a00 */
[----:B-1----:R-:W-:-:S04]  /*193f0*/  @P2 IMAD.HI.U32 R28, R32, R39, RZ ;  /* 0x00000027201c2227 */ /* 0x002fc800078e00ff */
[----:B------:R-:W-:Y:S01]  /*19400*/  IMAD.MOV.U32 R29, RZ, RZ, R32 ;  /* 0x000000ffff1d7224 */ /* 0x000fe200078e0020 */
[----:B0-----:R-:W-:Y:S01]  /*19410*/  @P2 SHF.R.U32.HI R29, RZ, R33, R28 ;  /* 0x00000021ff1d2219 */ /* 0x001fe2000001161c */
[----:B------:R-:W-:Y:S02]  /*19420*/  IMAD.IADD R21, R21, 0x1, R31 ;  /* 0x0000000115157824 */ /* 0x000fe400078e021f */
[----:B------:R-:W-:Y:S01]  /*19430*/  IMAD R30, R36, UR4, RZ ;  /* 0x00000004241e7c24 */ /* 0x000fe2000f8e02ff */
[----:B------:R-:W-:Y:S01]  /*19440*/  SHF.R.S32.HI R28, RZ, 0x1f, R29 ;  /* 0x0000001fff1c7819 */ /* 0x000fe2000001141d */
[----:B------:R-:W-:-:S04]  /*19450*/  IMAD.WIDE.U32 R20, R35, UR4, R20 ;  /* 0x0000000423147c25 */ /* 0x000fc8000f8e0014 */
[----:B------:R-:W-:Y:S01]  /*19460*/  IMAD R31, R35, UR5, R30 ;  /* 0x00000005231f7c24 */ /* 0x000fe2000f8e021e */
[----:B------:R-:W-:Y:S01]  /*19470*/  ULDC.64 UR4, c[0x0][0xae0] ;  /* 0x0002b80000047ab9 */ /* 0x000fe20000000a00 */
[----:B------:R-:W-:Y:S02]  /*19480*/  IMAD.MOV R33, RZ, RZ, -R29 ;  /* 0x000000ffff217224 */ /* 0x000fe400078e0a1d */
[----:B------:R-:W-:Y:S02]  /*19490*/  IMAD.IADD R21, R21, 0x1, R31 ;  /* 0x0000000115157824 */ /* 0x000fe400078e021f */
[----:B------:R-:W-:Y:S02]  /*194a0*/  IMAD R28, R28, UR4, RZ ;  /* 0x000000041c1c7c24 */ /* 0x000fe4000f8e02ff */
[----:B------:R-:W-:Y:S02]  /*194b0*/  IMAD R31, R34, R33, R32 ;  /* 0x00000021221f7224 */ /* 0x000fe400078e0220 */
[----:B------:R-:W-:-:S02]  /*194c0*/  IMAD R33, R29, UR5, R28 ;  /* 0x000000051d217c24 */ /* 0x000fc4000f8e021c */
[----:B------:R-:W-:Y:S01]  /*194d0*/  IMAD.WIDE.U32 R20, R29, UR4, R20 ;  /* 0x000000041d147c25 */ /* 0x000fe2000f8e0014 */
[----:B------:R-:W-:Y:S01]  /*194e0*/  SHF.R.S32.HI R28, RZ, 0x1f, R31 ;  /* 0x0000001fff1c7819 */ /* 0x000fe2000001141f */
[----:B------:R-:W-:Y:S02]  /*194f0*/  ULDC.64 UR4, c[0x0][0xad8] ;  /* 0x0002b60000047ab9 */ /* 0x000fe40000000a00 */
[----:B------:R-:W-:Y:S02]  /*19500*/  IMAD.IADD R21, R21, 0x1, R33 ;  /* 0x0000000115157824 */ /* 0x000fe400078e0221 */
[----:B------:R-:W-:Y:S02]  /*19510*/  IMAD R28, R28, UR4, RZ ;  /* 0x000000041c1c7c24 */ /* 0x000fe4000f8e02ff */
[----:B------:R-:W-:-:S04]  /*19520*/  IMAD.WIDE.U32 R20, R31, UR4, R20 ;  /* 0x000000041f147c25 */ /* 0x000fc8000f8e0014 */
[----:B------:R-:W-:Y:S01]  /*19530*/  IMAD R29, R31, UR5, R28 ;  /* 0x000000051f1d7c24 */ /* 0x000fe2000f8e021c */
[----:B------:R-:W-:Y:S01]  /*19540*/  ULDC.64 UR4, c[0x0][0xa80] ;  /* 0x0002a00000047ab9 */ /* 0x000fe20000000a00 */
[----:B------:R-:W-:Y:S01]  /*19550*/  IMAD.IADD R34, R2, 0x1, R60 ;  /* 0x0000000102227824 */ /* 0x000fe200078e023c */
[----:B------:R-:W-:Y:S01]  /*19560*/  LEA R32, P0, R20, UR4, 0x1 ;  /* 0x0000000414207c11 */ /* 0x000fe2000f8008ff */
[----:B------:R-:W-:Y:S01]  /*19570*/  IMAD.IADD R21, R21, 0x1, R29 ;  /* 0x0000000115157824 */ /* 0x000fe200078e021d */
[----:B------:R-:W-:Y:S01]  /*19580*/  ULDC UR4, c[0x0][0xac8] ;  /* 0x0002b20000047ab9 */ /* 0x000fe20000000800 */
[----:B------:R-:W-:Y:S02]  /*19590*/  VIADD R2, R34, 0x30 ;  /* 0x0000003022027836 */ /* 0x000fe40000000000 */
[----:B--2---:R-:W0:Y:S01]  /*195a0*/  SHFL.IDX PT, R28, R32, RZ, 0x181f ;  /* 0x00181fff201c7589 */ /* 0x004e2200000e0000 */
[----:B------:R-:W-:Y:S01]  /*195b0*/  LEA.HI.X R33, R20, UR5, R21, 0x1, P0 ;  /* 0x0000000514217c11 */ /* 0x000fe200080f0c15 */
[C---:B------:R-:W-:Y:S01]  /*195c0*/  VIADD R20, R34.reuse, 0x60 ;  /* 0x0000006022147836 */ /* 0x040fe20000000000 */
[C---:B------:R-:W-:Y:S01]  /*195d0*/  ISETP.GE.AND P0, PT, R3.reuse, UR4, PT ;  /* 0x0000000403007c0c */ /* 0x040fe2000bf06270 */
[----:B------:R-:W1:Y:S03]  /*195e0*/  SHFL.IDX PT, R30, R32, 0x1, 0x181f ;  /* 0x00381f00201e7f89 */ /* 0x000e6600000e0000 */
[-C--:B------:R-:W-:Y:S01]  /*195f0*/  ISETP.GE.OR P1, PT, R34, R37.reuse, P0 ;  /* 0x000000252200720c */ /* 0x080fe20000726670 */
[----:B------:R-:W2:Y:S01]  /*19600*/  SHFL.IDX PT, R36, R32, 0x2, 0x181f ;  /* 0x00581f0020247f89 */ /* 0x000ea200000e0000 */
[-C--:B------:R-:W-:Y:S01]  /*19610*/  ISETP.GE.OR P2, PT, R2, R37.reuse, P0 ;  /* 0x000000250200720c */ /* 0x080fe20000746670 */
[----:B------:R-:W-:Y:S01]  /*19620*/  VIADD R2, R22, 0x13220 ;  /* 0x0001322016027836 */ /* 0x000fe20000000000 */
[----:B------:R-:W-:Y:S01]  /*19630*/  ISETP.GE.OR P3, PT, R20, R37, P0 ;  /* 0x000000251400720c */ /* 0x000fe20000766670 */
[----:B------:R-:W2:Y:S03]  /*19640*/  SHFL.IDX PT, R21, R33, RZ, 0x181f ;  /* 0x00181fff21157589 */ /* 0x000ea600000e0000 */
[----:B------:R-:W-:Y:S01]  /*19650*/  PRMT R2, RZ, 0x654, R2 ;  /* 0x00000654ff027816 */ /* 0x000fe20000000002 */
[----:B------:R-:W2:Y:S03]  /*19660*/  SHFL.IDX PT, R29, R33, 0x1, 0x181f ;  /* 0x00381f00211d7f89 */ /* 0x000ea600000e0000 */
[----:B------:R1:W-:Y:S01]  /*19670*/  SYNCS.ARRIVE.TRANS64.RED.A1T0 RZ, [R2+URZ], RZ ;  /* 0x000000ff02ff79a7 */ /* 0x0003e2000810043f */
[----:B------:R-:W2:Y:S01]  /*19680*/  SHFL.IDX PT, R31, R33, 0x2, 0x181f ;  /* 0x00581f00211f7f89 */ /* 0x000ea200000e0000 */
[----:B0-----:R-:W-:-:S03]  /*19690*/  @!P1 LEA R20, P4, R3, R28, 0x1 ;  /* 0x0000001c03149211 */ /* 0x001fc600078808ff */
[----:B------:R-:W0:Y:S01]  /*196a0*/  SHFL.IDX PT, R32, R32, 0x3, 0x181f ;  /* 0x00781f0020207f89 */ /* 0x000e2200000e0000 */
[----:B-1----:R-:W-:Y:S01]  /*196b0*/  VIADD R2, R34, 0x90 ;  /* 0x0000009022027836 */ /* 0x002fe20000000000 */
[C---:B------:R-:W-:Y:S02]  /*196c0*/  @!P2 LEA R28, P5, R3.reuse, R30, 0x1 ;  /* 0x0000001e031ca211 */ /* 0x040fe400078a08ff */
[----:B------:R-:W1:Y:S01]  /*196d0*/  SHFL.IDX PT, R33, R33, 0x3, 0x181f ;  /* 0x00781f0021217f89 */ /* 0x000e6200000e0000 */
[C---:B--2---:R-:W-:Y:S02]  /*196e0*/  @!P3 LEA R30, P6, R3.reuse, R36, 0x1 ;  /* 0x00000024031eb211 */ /* 0x044fe400078c08ff */
[----:B------:R-:W-:Y:S02]  /*196f0*/  ISETP.GE.OR P0, PT, R2, R37, P0 ;  /* 0x000000250200720c */ /* 0x000fe40000706670 */
[C-C-:B------:R-:W-:Y:S02]  /*19700*/  @!P1 LEA.HI.X R21, R3.reuse, R21, R0.reuse, 0x1, P4 ;  /* 0x0000001503159211 */ /* 0x140fe400020f0c00 */
[----:B------:R-:W-:-:S02]  /*19710*/  @!P2 LEA.HI.X R29, R3, R29, R0, 0x1, P5 ;  /* 0x0000001d031da211 */ /* 0x000fc400028f0c00 */
[----:B------:R-:W-:Y:S01]  /*19720*/  @!P3 LEA.HI.X R31, R3, R31, R0, 0x1, P6 ;  /* 0x0000001f031fb211 */ /* 0x000fe200030f0c00 */
[----:B---3--:R2:W-:Y:S04]  /*19730*/  @!P1 ST.E.128 desc[UR40][R20.64], R4 ;  /* 0x0000000414009985 */ /* 0x0085e8000c101d28 */
[----:B----4-:R2:W-:Y:S04]  /*19740*/  @!P2 ST.E.128 desc[UR40][R28.64], R8 ;  /* 0x000000081c00a985 */ /* 0x0105e8000c101d28 */
[----:B------:R2:W-:Y:S01]  /*19750*/  @!P3 ST.E.128 desc[UR40][R30.64], R12 ;  /* 0x0000000c1e00b985 */ /* 0x0005e2000c101d28 */
[----:B01----:R-:W-:Y:S05]  /*19760*/  @P0 BRA `(.L_x_1565) ;  /* 0x0000000800480947 */ /* 0x003fea0003800000 */
[----:B------:R-:W-:-:S04]  /*19770*/  LEA R2, P0, R3, R32, 0x1 ;  /* 0x0000002003027211 */ /* 0x000fc800078008ff */
[----:B------:R-:W-:-:S05]  /*19780*/  LEA.HI.X R3, R3, R33, R0, 0x1, P0 ;  /* 0x0000002103037211 */ /* 0x000fca00000f0c00 */
[----:B-----5:R0:W-:Y:S01]  /*19790*/  ST.E.128 desc[UR40][R2.64], R24 ;  /* 0x0000001802007985 */ /* 0x0201e2000c101d28 */
[----:B------:R-:W-:Y:S05]  /*197a0*/  BRA `(.L_x_1565) ;  /* 0x0000000800387947 */ /* 0x000fea0003800000 */
.L_x_1563:
[----:B------:R-:W2:Y:S01]  /*197b0*/  LDL R11, [R1+0x54] ;  /* 0x00005400010b7983 */ /* 0x000ea20000100800 */
[----:B------:R-:W-:Y:S01]  /*197c0*/  ULDC.64 UR4, c[0x0][0xc00] ;  /* 0x0003000000047ab9 */ /* 0x000fe20000000a00 */
[----:B------:R-:W2:Y:S01]  /*197d0*/  LDC.64 R4, c[0x0][0xc00] ;  /* 0x00030000ff047b82 */ /* 0x000ea20000000a00 */
[----:B------:R-:W-:Y:S01]  /*197e0*/  ISETP.NE.U32.AND P0, PT, RZ, UR4, PT ;  /* 0x00000004ff007c0c */ /* 0x000fe2000bf05070 */
[----:B------:R-:W-:-:S03]  /*197f0*/  IMAD.MOV.U32 R9, RZ, RZ, RZ ;  /* 0x000000ffff097224 */ /* 0x000fc600078e00ff */
[----:B------:R-:W-:Y:S01]  /*19800*/  ISETP.NE.AND.EX P0, PT, RZ, UR5, PT, P0 ;  /* 0x00000005ff007c0c */ /* 0x000fe2000bf05300 */
[----:B------:R-:W-:Y:S02]  /*19810*/  ULDC.64 UR4, c[0x0][0xc08] ;  /* 0x0003020000047ab9 */ /* 0x000fe40000000a00 */
[----:B------:R-:W-:Y:S01]  /*19820*/  ISETP.NE.U32.AND P1, PT, RZ, UR4, PT ;  /* 0x00000004ff007c0c */ /* 0x000fe2000bf25070 */
[----:B------:R-:W1:Y:S03]  /*19830*/  LDC R27, c[0x0][0xbe8] ;  /* 0x0002fa00ff1b7b82 */ /* 0x000e660000000800 */
[----:B------:R-:W-:-:S13]  /*19840*/  ISETP.NE.AND.EX P1, PT, RZ, UR5, PT, P1 ;  /* 0x00000005ff007c0c */ /* 0x000fda000bf25310 */
[----:B------:R-:W3:Y:S01]  /*19850*/  @P1 LDC.64 R6, c[0x0][0xc08] ;  /* 0x00030200ff061b82 */ /* 0x000ee20000000a00 */
[----:B------:R-:W-:Y:S02]  /*19860*/  ULDC UR4, c[0x0][0xa88] ;  /* 0x0002a20000047ab9 */ /* 0x000fe40000000800 */
[----:B------:R-:W-:Y:S02]  /*19870*/  IMAD.U32 R8, RZ, RZ, UR4 ;  /* 0x00000004ff087e24 */ /* 0x000fe4000f8e00ff */
[----:B--2---:R-:W-:-:S04]  /*19880*/  IMAD.WIDE R4, R11, 0x4, R4 ;  /* 0x000000040b047825 */ /* 0x004fc800078e0204 */
[----:B---3--:R-:W-:Y:S01]  /*19890*/  @P1 IMAD.WIDE R6, R11, 0x4, R6 ;  /* 0x000000040b061825 */ /* 0x008fe200078e0206 */
[----:B------:R2:W5:Y:S04]  /*198a0*/  @P0 LDG.E R9, desc[UR40][R4.64] ;  /* 0x0000002804090981 */ /* 0x000568000c1e1900 */
[----:B------:R2:W5:Y:S01]  /*198b0*/  @P1 LDG.E R8, desc[UR40][R6.64] ;  /* 0x0000002806081981 */ /* 0x000562000c1e1900 */
[----:B-1----:R-:W-:Y:S02]  /*198c0*/  ISETP.NE.AND P2, PT, R27, 0x1, PT ;  /* 0x000000011b00780c */ /* 0x002fe40003f45270 */
[----:B------:R-:W-:Y:S02]  /*198d0*/  ISETP.GE.AND P3, PT, R30, 0xc0, PT ;  /* 0x000000c01e00780c */ /* 0x000fe40003f66270 */
[----:B------:R-:W-:-:S09]  /*198e0*/  SHF.R.S32.HI R10, RZ, 0x1f, R11 ;  /* 0x0000001fff0a7819 */ /* 0x000fd2000001140b */
[----:B------:R-:W1:Y:S01]  /*198f0*/  @P2 LDC R26, c[0x0][0xbec] ;  /* 0x0002fb00ff1a2b82 */ /* 0x000e620000000800 */
[----:B--2---:R-:W-:Y:S05]  /*19900*/  @P1 BRA `(.L_x_1566) ;  /* 0x0000000000101947 */ /* 0x004fea0003800000 */
[----:B------:R-:W-:Y:S05]  /*19910*/  @!P0 BRA `(.L_x_1566) ;  /* 0x00000000000c8947 */ /* 0x000fea0003800000 */
[----:B------:R-:W2:Y:S04]  /*19920*/  LDG.E R7, desc[UR40][R4.64] ;  /* 0x0000002804077981 */ /* 0x000ea8000c1e1900 */
[----:B-----5:R-:W2:Y:S02]  /*19930*/  LDG.E R8, desc[UR40][R4.64+0x4] ;  /* 0x0000042804087981 */ /* 0x020ea4000c1e1900 */
[----:B--2---:R-:W-:-:S07]  /*19940*/  IMAD.IADD R8, R8, 0x1, -R7 ;  /* 0x0000000108087824 */ /* 0x004fce00078e0a07 */
.L_x_1566:
[----:B------:R-:W2:Y:S04]  /*19950*/  LDL R29, [R1+0x50] ;  /* 0x00005000011d7983 */ /* 0x000ea80000100800 */
[----:B------:R3:W5:Y:S01]  /*19960*/  LDL R28, [R1+0x2c] ;  /* 0x00002c00011c7983 */ /* 0x0007620000100800 */
[----:B------:R-:W-:Y:S01]  /*19970*/  BSSY B1, `(.L_x_1567) ;  /* 0x000002c000017945 */ /* 0x000fe20003800000 */
[----:B------:R-:W-:Y:S02]  /*19980*/  SEL R15, R11, RZ, !P0 ;  /* 0x000000ff0b0f7207 */ /* 0x000fe40004000000 */
[----:B------:R-:W-:Y:S02]  /*19990*/  SEL R20, R10, RZ, !P0 ;  /* 0x000000ff0a147207 */ /* 0x000fe40004000000 */
[----:B-----5:R-:W-:-:S02]  /*199a0*/  SHF.R.S32.HI R12, RZ, 0x1f, R9 ;  /* 0x0000001fff0c7819 */ /* 0x020fc40000011409 */
[----:B--2---:R-:W-:Y:S01]  /*199b0*/  SHF.R.S32.HI R14, RZ, 0x1f, R29 ;  /* 0x0000001fff0e7819 */ /* 0x004fe2000001141d */
[----:B---3--:R-:W-:Y:S06]  /*199c0*/  @P3 BRA `(.L_x_1568) ;  /* 0x0000000000983947 */ /* 0x008fec0003800000 */
[----:B------:R-:W2:Y:S01]  /*199d0*/  LDC R24, c[0x0][0xbe8] ;  /* 0x0002fa00ff187b82 */ /* 0x000ea20000000800 */
[----:B------:R-:W-:Y:S01]  /*199e0*/  IADD3 R13, R28, -0x80, R50 ;  /* 0xffffff801c0d7810 */ /* 0x000fe20007ffe032 */
[----:B--2---:R-:W-:-:S05]  /*199f0*/  IMAD R4, R8, R24, RZ ;  /* 0x0000001808047224 */ /* 0x004fca00078e02ff */
        /* <DEDUP_REMOVED lines=9> */
[----:B------:R-:W2:Y:S01]  /*19a90*/  @P0 LDC R6, c[0x0][0xbec] ;  /* 0x0002fb00ff060b82 */ /* 0x000ea20000000800 */
[----:B------:R-:W-:Y:S01]  /*19aa0*/  IMAD R11, R29, UR5, R10 ;  /* 0x000000051d0b7c24 */ /* 0x000fe2000f8e020a */
[----:B------:R-:W-:-:S03]  /*19ab0*/  ULDC.64 UR4, c[0x0][0xb98] ;  /* 0x0002e60000047ab9 */ /* 0x000fc60000000a00 */
[----:B------:R-:W-:-:S03]  /*19ac0*/  IMAD.IADD R5, R5, 0x1, R11 ;  /* 0x0000000105057824 */ /* 0x000fc600078e020b */
[----:B------:R-:W3:Y:S01]  /*19ad0*/  @P0 LDC R25, c[0x0][0xbf0] ;  /* 0x0002fc00ff190b82 */ /* 0x000ee20000000800 */
[----:B------:R-:W-:-:S04]  /*19ae0*/  IMAD.WIDE.U32 R4, R15, UR4, R4 ;  /* 0x000000040f047c25 */ /* 0x000fc8000f8e0004 */
[----:B--2---:R-:W-:-:S05]  /*19af0*/  @P0 IMAD.HI.U32 R6, R13, R6, RZ ;  /* 0x000000060d060227 */ /* 0x004fca00078e00ff */
[----:B---3--:R-:W-:Y:S01]  /*19b00*/  @P0 SHF.R.U32.HI R7, RZ, R25, R6 ;  /* 0x00000019ff070219 */ /* 0x008fe20000011606 */
[----:B------:R-:W-:-:S03]  /*19b10*/  IMAD R6, R20, UR4, RZ ;  /* 0x0000000414067c24 */ /* 0x000fc6000f8e02ff */
[----:B------:R-:W-:Y:S01]  /*19b20*/  IADD3 R4, P0, R7, R4, RZ ;  /* 0x0000000407047210 */ /* 0x000fe20007f1e0ff */
[----:B------:R-:W-:Y:S02]  /*19b30*/  IMAD.MOV R11, RZ, RZ, -R7 ;  /* 0x000000ffff0b7224 */ /* 0x000fe400078e0a07 */
[----:B------:R-:W-:Y:S01]  /*19b40*/  IMAD R10, R15, UR5, R6 ;  /* 0x000000050f0a7c24 */ /* 0x000fe2000f8e0206 */
[----:B------:R-:W-:Y:S01]  /*19b50*/  ULDC.64 UR4, c[0x0][0xb88] ;  /* 0x0002e20000047ab9 */ /* 0x000fe20000000a00 */
[----:B------:R-:W-:Y:S01]  /*19b60*/  IMAD R11, R24, R11, R13 ;  /* 0x0000000b180b7224 */ /* 0x000fe200078e020d */
[----:B------:R-:W-:-:S04]  /*19b70*/  SHF.R.S32.HI R13, RZ, 0x1f, R7 ;  /* 0x0000001fff0d7819 */ /* 0x000fc80000011407 */
        /* <DEDUP_REMOVED lines=8> */
[----:B------:R-:W-:Y:S01]  /*19c00*/  LEA.HI.X R7, R4, UR5, R5, 0x2, P0 ;  /* 0x0000000504077c11 */ /* 0x000fe200080f1405 */
[----:B------:R-:W-:-:S05]  /*19c10*/  IMAD.MOV.U32 R5, RZ, RZ, -0x800000 ;  /* 0xff800000ff057424 */ /* 0x000fca00078e00ff */
[----:B------:R2:W-:Y:S02]  /*19c20*/  STG.E desc[UR40][R6.64], R5 ;  /* 0x0000000506007986 */ /* 0x0005e4000c101928 */
.L_x_1568:
[----:B------:R-:W-:Y:S05]  /*19c30*/  BSYNC B1 ;  /* 0x0000000000017941 */ /* 0x000fea0003800000 */
.L_x_1567:
[----:B------:R-:W3:Y:S01]  /*19c40*/  @P2 LDC R11, c[0x0][0xbf0] ;  /* 0x0002fc00ff0b2b82 */ /* 0x000ee20000000800 */
[----:B------:R-:W-:Y:S01]  /*19c50*/  ULDC.64 UR4, c[0x0][0xaa0] ;  /* 0x0002a80000047ab9 */ /* 0x000fe20000000a00 */
[----:B------:R-:W-:Y:S02]  /*19c60*/  IMAD R21, R21, 0x30, R2 ;  /* 0x0000003015157824 */ /* 0x000fe400078e0202 */
[----:B------:R-:W-:Y:S02]  /*19c70*/  IMAD R4, R12, UR4, RZ ;  /* 0x000000040c047c24 */ /* 0x000fe4000f8e02ff */
[----:B------:R-:W-:Y:S02]  /*19c80*/  IMAD.IADD R21, R28, 0x1, R21 ;  /* 0x000000011c157824 */ /* 0x000fe400078e0215 */
[C---:B--2---:R-:W-:Y:S02]  /*19c90*/  IMAD R7, R9.reuse, UR5, R4 ;  /* 0x0000000509077c24 */ /* 0x044fe4000f8e0204 */
[----:B------:R-:W-:Y:S01]  /*19ca0*/  IMAD.WIDE.U32 R4, R9, UR4, RZ ;  /* 0x0000000409047c25 */ /* 0x000fe2000f8e00ff */
[----:B------:R-:W-:-:S03]  /*19cb0*/  ULDC.64 UR4, c[0x0][0xae8] ;  /* 0x0002ba0000047ab9 */ /* 0x000fc60000000a00 */
[----:B------:R-:W-:Y:S02]  /*19cc0*/  IMAD R6, R14, UR4, RZ ;  /* 0x000000040e067c24 */ /* 0x000fe4000f8e02ff */
[----:B------:R-:W-:Y:S02]  /*19cd0*/  IMAD.IADD R5, R5, 0x1, R7 ;  /* 0x0000000105057824 */ /* 0x000fe400078e0207 */
[----:B------:R-:W-:Y:S02]  /*19ce0*/  IMAD R9, R29, UR5, R6 ;  /* 0x000000051d097c24 */ /* 0x000fe4000f8e0206 */
[----:B-1----:R-:W-:-:S04]  /*19cf0*/  @P2 IMAD.HI.U32 R6, R21, R26, RZ ;  /* 0x0000001a15062227 */ /* 0x002fc800078e00ff */
[----:B------:R-:W-:Y:S01]  /*19d00*/  IMAD.WIDE.U32 R4, R29, UR4, R4 ;  /* 0x000000041d047c25 */ /* 0x000fe2000f8e0004 */
[----:B------:R-:W-:-:S03]  /*19d10*/  ULDC.64 UR4, c[0x0][0xaf0] ;  /* 0x0002bc0000047ab9 */ /* 0x000fc60000000a00 */
[----:B------:R-:W-:Y:S01]  /*19d20*/  IMAD.MOV.U32 R7, RZ, RZ, R21 ;  /* 0x000000ffff077224 */ /* 0x000fe200078e0015 */
[----:B---3--:R-:W-:Y:S01]  /*19d30*/  @P2 SHF.R.U32.HI R7, RZ, R11, R6 ;  /* 0x0000000bff072219 */ /* 0x008fe20000011606 */
        /* <DEDUP_REMOVED lines=19> */
[----:B------:R-:W-:Y:S01]  /*19e70*/  IMAD.IADD R5, R5, 0x1, R7 ;  /* 0x0000000105057824 */ /* 0x000fe200078e0207 */
[----:B------:R-:W-:Y:S01]  /*19e80*/  LEA R6, P0, R4, UR4, 0x1 ;  /* 0x0000000404067c11 */ /* 0x000fe2000f8008ff */
[----:B------:R-:W-:Y:S01]  /*19e90*/  IMAD R27, R8, R27, RZ ;  /* 0x0000001b081b7224 */ /* 0x000fe200078e02ff */
[----:B------:R-:W-:Y:S01]  /*19ea0*/  ULDC UR4, c[0x0][0xac8] ;  /* 0x0002b20000047ab9 */ /* 0x000fe20000000800 */
[----:B------:R-:W-:Y:S01]  /*19eb0*/  IMAD.IADD R24, R2, 0x1, R28 ;  /* 0x0000000102187824 */ /* 0x000fe200078e021c */
[----:B------:R-:W-:Y:S01]  /*19ec0*/  LEA.HI.X R10, R4, UR5, R5, 0x1, P0 ;  /* 0x00000005040a7c11 */ /* 0x000fe200080f0c05 */
[----:B------:R-:W1:Y:S01]  /*19ed0*/  SHFL.IDX PT, R8, R6, RZ, 0x181f ;  /* 0x00181fff06087589 */ /* 0x000e6200000e0000 */
[----:B------:R-:W-:Y:S01]  /*19ee0*/  ISETP.GE.AND P0, PT, R3, UR4, PT ;  /* 0x0000000403007c0c */ /* 0x000fe2000bf06270 */
[C---:B------:R-:W-:Y:S02]  /*19ef0*/  VIADD R2, R24.reuse, 0x30 ;  /* 0x0000003018027836 */ /* 0x040fe40000000000 */
[----:B------:R-:W2:Y:S01]  /*19f00*/  SHFL.IDX PT, R12, R6, 0x1, 0x181f ;  /* 0x00381f00060c7f89 */ /* 0x000ea200000e0000 */
[C---:B------:R-:W-:Y:S01]  /*19f10*/  VIADD R4, R24.reuse, 0x60 ;  /* 0x0000006018047836 */ /* 0x040fe20000000000 */
[CC--:B------:R-:W-:Y:S01]  /*19f20*/  ISETP.GE.OR P3, PT, R24.reuse, R27.reuse, P0 ;  /* 0x0000001b1800720c */ /* 0x0c0fe20000766670 */
[----:B------:R-:W-:Y:S01]  /*19f30*/  VIADD R5, R24, 0x90 ;  /* 0x0000009018057836 */ /* 0x000fe20000000000 */
[----:B------:R-:W3:Y:S01]  /*19f40*/  SHFL.IDX PT, R14, R6, 0x2, 0x181f ;  /* 0x00581f00060e7f89 */ /* 0x000ee200000e0000 */
[----:B------:R-:W-:-:S02]  /*19f50*/  ISETP.GE.OR P2, PT, R2, R27, P0 ;  /* 0x0000001b0200720c */ /* 0x000fc40000746670 */
[-C--:B------:R-:W-:Y:S01]  /*19f60*/  ISETP.GE.OR P1, PT, R4, R27.reuse, P0 ;  /* 0x0000001b0400720c */ /* 0x080fe20000726670 */
[----:B------:R-:W4:Y:S01]  /*19f70*/  SHFL.IDX PT, R7, R10, RZ, 0x181f ;  /* 0x00181fff0a077589 */ /* 0x000f2200000e0000 */
[----:B------:R-:W-:-:S03]  /*19f80*/  ISETP.GE.OR P0, PT, R5, R27, P0 ;  /* 0x0000001b0500720c */ /* 0x000fc60000706670 */
[----:B------:R2:W5:Y:S04]  /*19f90*/  SHFL.IDX PT, R20, R6, 0x3, 0x181f ;  /* 0x00781f0006147f89 */ /* 0x00056800000e0000 */
[----:B------:R-:W0:Y:S04]  /*19fa0*/  SHFL.IDX PT, R9, R10, 0x1, 0x181f ;  /* 0x00381f000a097f89 */ /* 0x000e2800000e0000 */
[----:B------:R-:W0:Y:S01]  /*19fb0*/  SHFL.IDX PT, R11, R10, 0x2, 0x181f ;  /* 0x00581f000a0b7f89 */ /* 0x000e2200000e0000 */
[----:B-1----:R-:W-:-:S03]  /*19fc0*/  @!P3 LEA R4, P6, R3, R8, 0x1 ;  /* 0x000000080304b211 */ /* 0x002fc600078c08ff */
[----:B------:R-:W1:Y:S01]  /*19fd0*/  SHFL.IDX PT, R13, R10, 0x3, 0x181f ;  /* 0x00781f000a0d7f89 */ /* 0x000e6200000e0000 */
[C---:B--2---:R-:W-:Y:S02]  /*19fe0*/  @!P2 LEA R6, P5, R3.reuse, R12, 0x1 ;  /* 0x0000000c0306a211 */ /* 0x044fe400078a08ff */
[C---:B---3--:R-:W-:Y:S02]  /*19ff0*/  @!P1 LEA R8, P4, R3.reuse, R14, 0x1 ;  /* 0x0000000e03089211 */ /* 0x048fe400078808ff */
[C---:B----4-:R-:W-:Y:S02]  /*1a000*/  @!P3 LEA.HI.X R5, R3.reuse, R7, R0, 0x1, P6 ;  /* 0x000000070305b211 */ /* 0x050fe400030f0c00 */
[----:B-----5:R-:W-:-:S03]  /*1a010*/  @!P0 LEA R2, P6, R3, R20, 0x1 ;  /* 0x0000001403028211 */ /* 0x020fc600078c08ff */
[----:B------:R3:W-:Y:S01]  /*1a020*/  @!P3 ST.E.128 desc[UR40][R4.64], RZ ;  /* 0x000000ff0400b985 */ /* 0x0007e2000c101d28 */
[C-C-:B0-----:R-:W-:Y:S02]  /*1a030*/  @!P2 LEA.HI.X R7, R3.reuse, R9, R0.reuse, 0x1, P5 ;  /* 0x000000090307a211 */ /* 0x141fe400028f0c00 */
[----:B------:R-:W-:-:S03]  /*1a040*/  @!P1 LEA.HI.X R9, R3, R11, R0, 0x1, P4 ;  /* 0x0000000b03099211 */ /* 0x000fc600020f0c00 */
[----:B------:R3:W-:Y:S01]  /*1a050*/  @!P2 ST.E.128 desc[UR40][R6.64], RZ ;  /* 0x000000ff0600a985 */ /* 0x0007e2000c101d28 */
[----:B-1----:R-:W-:-:S03]  /*1a060*/  @!P0 LEA.HI.X R3, R3, R13, R0, 0x1, P6 ;  /* 0x0000000d03038211 */ /* 0x002fc600030f0c00 */
[----:B------:R3:W-:Y:S04]  /*1a070*/  @!P1 ST.E.128 desc[UR40][R8.64], RZ ;  /* 0x000000ff08009985 */ /* 0x0007e8000c101d28 */
[----:B------:R3:W-:Y:S02]  /*1a080*/  @!P0 ST.E.128 desc[UR40][R2.64], RZ ;  /* 0x000000ff02008985 */ /* 0x0007e4000c101d28 */
.L_x_1565:
[----:B------:R-:W-:Y:S05]  /*1a090*/  BSYNC B0 ;  /* 0x0000000000007941 */ /* 0x000fea0003800000 */
.L_x_1562:
[----:B------:R-:W4:Y:S01]  /*1a0a0*/  LDL R0, [R1+0xc] ;  /* 0x00000c0001007983 */ /* 0x000f220000100800 */
[----:B------:R-:W-:Y:S02]  /*1a0b0*/  ULDC UR4, c[0x0][0xc3c] ;  /* 0x00030f0000047ab9 */ /* 0x000fe40000000800 */
[----:B----4-:R-:W-:-:S13]  /*1a0c0*/  ISETP.GE.AND P0, PT, R0, UR4, PT ;  /* 0x0000000400007c0c */ /* 0x010fda000bf06270 */
[----:B------:R-:W-:Y:S05]  /*1a0d0*/  @!P0 BRA `(.L_x_1569) ;  /* 0xfffffe6c009c8947 */ /* 0x000fea000383ffff */
[----:B------:R-:W-:Y:S05]  /*1a0e0*/  BRA `(.L_x_1387) ;  /* 0x0000007800fc7947 */ /* 0x000fea0003800000 */
.L_x_1385:
        /* <DEDUP_REMOVED lines=10> */
[----:B------:R0:W1:Y:S01]  /*1a190*/  @P0 LDS.128 R24, [R0+0x132d0] ;  /* 0x0132d00000180984 */ /* 0x0000620000000c00 */
[----:B------:R-:W-:Y:S06]  /*1a1a0*/  @P0 BAR.ARV 0x4, 0x200 ;  /* 0x0108000000000b1d */ /* 0x000fec0000002000 */
[----:B------:R-:W-:Y:S05]  /*1a1b0*/  @P0 BRA `(.L_x_1570) ;  /* 0x00000008008c0947 */ /* 0x000fea0003800000 */
[----:B------:R-:W2:Y:S01]  /*1a1c0*/  S2R R2, SR_TID.X ;  /* 0x0000000000027919 */ /* 0x000ea20000002100 */
[----:B------:R-:W-:Y:S01]  /*1a1d0*/  ULDC UR4, c[0x0][0xc3c] ;  /* 0x00030f0000047ab9 */ /* 0x000fe20000000800 */
[----:B0-----:R-:W-:Y:S01]  /*1a1e0*/  IMAD.MOV.U32 R0, RZ, RZ, RZ ;  /* 0x000000ffff007224 */ /* 0x001fe200078e00ff */
[----:B------:R-:W0:Y:S01]  /*1a1f0*/  S2UR UR6, SR_CTAID.X ;  /* 0x00000000000679c3 */ /* 0x000e220000002500 */
[----:B------:R-:W-:Y:S01]  /*1a200*/  ULDC UR5, c[0x0][0xc38] ;  /* 0x00030e0000057ab9 */ /* 0x000fe20000000800 */
[----:B--2---:R-:W-:-:S04]  /*1a210*/  LOP3.LUT R5, R2, 0x1f, RZ, 0xc0, !PT ;  /* 0x0000001f02057812 */ /* 0x004fc800078ec0ff */
[----:B------:R-:W-:-:S04]  /*1a220*/  ISETP.NE.AND P0, PT, R5, 0x1f, PT ;  /* 0x0000001f0500780c */ /* 0x000fc80003f05270 */
[----:B------:R-:W-:-:S13]  /*1a230*/  ISETP.GE.OR P1, PT, R5, UR4, !P0 ;  /* 0x0000000405007c0c */ /* 0x000fda000c726670 */
[----:B------:R-:W2:Y:S02]  /*1a240*/  @!P1 LDC.64 R2, c[0x0][0xc80] ;  /* 0x00032000ff029b82 */ /* 0x000ea40000000a00 */
[----:B--2---:R-:W-:-:S05]  /*1a250*/  @!P1 IMAD.WIDE.U32 R2, R5, 0x4, R2 ;  /* 0x0000000405029825 */ /* 0x004fca00078e0002 */
[----:B------:R-:W2:Y:S01]  /*1a260*/  @!P1 LDG.E R0, desc[UR40][R2.64] ;  /* 0x0000002802009981 */ /* 0x000ea2000c1e1900 */
[C---:B------:R-:W-:Y:S01]  /*1a270*/  ISETP.NE.AND P1, PT, R5.reuse, RZ, PT ;  /* 0x000000ff0500720c */ /* 0x040fe20003f25270 */
[----:B------:R-:W-:Y:S01]  /*1a280*/  UMOV UR4, URZ ;  /* 0x0000003f00047c82 */ /* 0x000fe20008000000 */
[C---:B------:R-:W-:Y:S01]  /*1a290*/  ISETP.GE.U32.AND P2, PT, R5.reuse, 0x2, PT ;  /* 0x000000020500780c */ /* 0x040fe20003f46070 */
[----:B-1----:R-:W-:Y:S01]  /*1a2a0*/  IMAD.MOV.U32 R24, RZ, RZ, RZ ;  /* 0x000000ffff187224 */ /* 0x002fe200078e00ff */
[C---:B------:R-:W-:Y:S02]  /*1a2b0*/  ISETP.GE.U32.AND P3, PT, R5.reuse, 0x4, PT ;  /* 0x000000040500780c */ /* 0x040fe40003f66070 */
[C---:B------:R-:W-:Y:S02]  /*1a2c0*/  ISETP.GE.U32.AND P4, PT, R5.reuse, 0x8, PT ;  /* 0x000000080500780c */ /* 0x040fe40003f86070 */
[----:B------:R-:W-:Y:S01]  /*1a2d0*/  ISETP.GE.U32.AND P5, PT, R5, 0x10, PT ;  /* 0x000000100500780c */ /* 0x000fe20003fa6070 */
[----:B--2---:R-:W1:Y:S02]  /*1a2e0*/  SHFL.UP PT, R4, R0, 0x1, RZ ;  /* 0x0420000000047989 */ /* 0x004e6400000e00ff */
[----:B-1----:R-:W-:-:S05]  /*1a2f0*/  SEL R7, R4, RZ, P1 ;  /* 0x000000ff04077207 */ /* 0x002fca0000800000 */
[----:B------:R-:W-:-:S05]  /*1a300*/  IMAD.IADD R7, R0, 0x1, R7 ;  /* 0x0000000100077824 */ /* 0x000fca00078e0207 */
[----:B------:R-:W1:Y:S02]  /*1a310*/  SHFL.UP PT, R4, R7, 0x2, RZ ;  /* 0x0440000007047989 */ /* 0x000e6400000e00ff */
        /* <DEDUP_REMOVED lines=11> */
[----:B------:R-:W1:Y:S02]  /*1a3d0*/  SHFL.IDX PT, R4, R6, 0x1f, 0x1f ;  /* 0x03e01f0006047f89 */ /* 0x000e6400000e0000 */
[----:B-1----:R-:W-:-:S04]  /*1a3e0*/  IMAD R4, R4, UR5, RZ ;  /* 0x0000000504047c24 */ /* 0x002fc8000f8e02ff */
[----:B------:R-:W-:Y:S01]  /*1a3f0*/  IMAD.MOV.U32 R9, RZ, RZ, R4 ;  /* 0x000000ffff097224 */ /* 0x000fe200078e0004 */
[----:B0-----:R-:W-:-:S13]  /*1a400*/  ISETP.GT.AND P6, PT, R4, UR6, PT ;  /* 0x0000000604007c0c */ /* 0x001fda000bfc4270 */
[----:B------:R-:W-:Y:S05]  /*1a410*/  @P6 BRA `(.L_x_1571) ;  /* 0x0000000000a06947 */ /* 0x000fea0003800000 */
[----:B------:R-:W0:Y:S01]  /*1a420*/  LDC R6, c[0x0][0xc3c] ;  /* 0x00030f00ff067b82 */ /* 0x000e220000000800 */
[----:B------:R-:W-:Y:S01]  /*1a430*/  IMAD.MOV.U32 R4, RZ, RZ, R9 ;  /* 0x000000ffff047224 */ /* 0x000fe200078e0009 */
[----:B------:R-:W-:Y:S01]  /*1a440*/  UMOV UR4, URZ ;  /* 0x0000003f00047c82 */ /* 0x000fe20008000000 */
[----:B------:R-:W-:Y:S01]  /*1a450*/  ULDC UR7, c[0x0][0xc3c] ;  /* 0x00030f0000077ab9 */ /* 0x000fe20000000800 */
[----:B------:R-:W-:-:S05]  /*1a460*/  ULDC UR5, c[0x0][0xc38] ;  /* 0x00030e0000057ab9 */ /* 0x000fca0000000800 */
.L_x_1575:
        /* <DEDUP_REMOVED lines=12> */
.L_x_1574:
[----:B------:R-:W-:Y:S05]  /*1a530*/  BSYNC B0 ;  /* 0x0000000000007941 */ /* 0x000fea0003800000 */
.L_x_1573:
        /* <DEDUP_REMOVED lines=20> */
[----:B------:R-:W-:Y:S02]  /*1a680*/  IMAD.MOV.U32 R6, RZ, RZ, R9 ;  /* 0x000000ffff067224 */ /* 0x000fe400078e0009 */
[----:B------:R-:W-:-:S07]  /*1a690*/  IMAD.MOV.U32 R9, RZ, RZ, R3 ;  /* 0x000000ffff097224 */ /* 0x000fce00078e0003 */
.L_x_1571:
[----:B------:R-:W-:-:S04]  /*1a6a0*/  IMAD.IADD R9, R4, 0x1, -R9 ;  /* 0x0000000104097824 */ /* 0x000fc800078e0a09 */
[----:B------:R-:W-:-:S05]  /*1a6b0*/  IMAD R2, R6, UR5, R9 ;  /* 0x0000000506027c24 */ /* 0x000fca000f8e0209 */
[----:B------:R-:W-:Y:S02]  /*1a6c0*/  ISETP.GT.AND P0, PT, R2, UR6, PT ;  /* 0x0000000602007c0c */ /* 0x000fe4000bf04270 */
[----:B------:R-:W0:Y:S11]  /*1a6d0*/  LDC.64 R2, c[0x0][0xc90] ;  /* 0x00032400ff027b82 */ /* 0x000e360000000a00 */
[----:B------:R-:W-:-:S04]  /*1a6e0*/  VOTE.ANY R10, PT, !P0 ;  /* 0x00000000000a7806 */ /* 0x000fc800040e0100 */
[----:B------:R-:W1:Y:S02]  /*1a6f0*/  POPC R13, R10 ;  /* 0x0000000a000d7309 */ /* 0x000e640000000000 */
[----:B-1----:R-:W-:-:S04]  /*1a700*/  VIADD R27, R13, UR4 ;  /* 0x000000040d1b7c36 */ /* 0x002fc80008000000 */
[----:B0-----:R-:W-:-:S05]  /*1a710*/  IMAD.WIDE R2, R27, 0x4, R2 ;  /* 0x000000041b027825 */ /* 0x001fca00078e0202 */
[----:B------:R-:W2:Y:S01]  /*1a720*/  LDG.E R7, desc[UR40][R2.64] ;  /* 0x0000002802077981 */ /* 0x000ea2000c1e1900 */
[----:B------:R-:W-:-:S03]  /*1a730*/  ISETP.NE.AND P0, PT, R10, RZ, PT ;  /* 0x000000ff0a00720c */ /* 0x000fc60003f05270 */
[----:B------:R-:W2:Y:S02]  /*1a740*/  SHFL.IDX PT, R0, R0, R13, 0x1f ;  /* 0x00001f0d00007589 */ /* 0x000ea400000e0000 */
[----:B--2---:R-:W-:-:S05]  /*1a750*/  IMAD R4, R0, R7, RZ ;  /* 0x0000000700047224 */ /* 0x004fca00078e02ff */
[----:B------:R-:W-:-:S04]  /*1a760*/  IABS R8, R4 ;  /* 0x0000000400087213 */ /* 0x000fc80000000000 */
[----:B------:R-:W0:Y:S08]  /*1a770*/  I2F.RP R11, R8 ;  /* 0x00000008000b7306 */ /* 0x000e300000209400 */
[----:B0-----:R-:W0:Y:S02]  /*1a780*/  MUFU.RCP R11, R11 ;  /* 0x0000000b000b7308 */ /* 0x001e240000001000 */
[----:B0-----:R-:W-:-:S06]  /*1a790*/  VIADD R12, R11, 0xffffffe ;  /* 0x0ffffffe0b0c7836 */ /* 0x001fcc0000000000 */
[----:B------:R-:W0:Y:S02]  /*1a7a0*/  F2I.FTZ.U32.TRUNC.NTZ R3, R12 ;  /* 0x0000000c00037305 */ /* 0x000e24000021f000 */
[----:B0-----:R-:W-:Y:S01]  /*1a7b0*/  IMAD.MOV R15, RZ, RZ, -R3 ;  /* 0x000000ffff0f7224 */ /* 0x001fe200078e0a03 */
[----:B------:R-:W-:Y:S06]  /*1a7c0*/  @!P0 BRA `(.L_x_1576) ;  /* 0x0000000000088947 */ /* 0x000fec0003800000 */
[----:B------:R-:W-:-:S05]  /*1a7d0*/  VIADD R11, R13, 0xffffffff ;  /* 0xffffffff0d0b7836 */ /* 0x000fca0000000000 */
[----:B------:R0:W1:Y:S02]  /*1a7e0*/  SHFL.IDX PT, R24, R6, R11, 0x1f ;  /* 0x00001f0b06187589 */ /* 0x00006400000e0000 */
.L_x_1576:
[----:B-1----:R-:W-:Y:S01]  /*1a7f0*/  IMAD R24, R24, UR5, R9 ;  /* 0x0000000518187c24 */ /* 0x002fe2000f8e0209 */
[----:B0-----:R-:W-:Y:S01]  /*1a800*/  IABS R6, R4 ;  /* 0x0000000400067213 */ /* 0x001fe20000000000 */
[----:B------:R-:W-:Y:S02]  /*1a810*/  IMAD R11, R15, R8, RZ ;  /* 0x000000080f0b7224 */ /* 0x000fe400078e02ff */
[----:B------:R-:W-:Y:S01]  /*1a820*/  IMAD.MOV.U32 R2, RZ, RZ, RZ ;  /* 0x000000ffff027224 */ /* 0x000fe200078e00ff */
[----:B------:R-:W-:Y:S01]  /*1a830*/  IADD3 R9, -R24, UR6, RZ ;  /* 0x0000000618097c10 */ /* 0x000fe2000fffe1ff */
[----:B------:R-:W-:Y:S02]  /*1a840*/  IMAD.MOV R6, RZ, RZ, -R6 ;  /* 0x000000ffff067224 */ /* 0x000fe400078e0a06 */
[----:B------:R-:W-:Y:S01]  /*1a850*/  IMAD.HI.U32 R2, R3, R11, R2 ;  /* 0x0000000b03027227 */ /* 0x000fe200078e0002 */
[----:B------:R-:W-:-:S05]  /*1a860*/  IABS R3, R9 ;  /* 0x0000000900037213 */ /* 0x000fca0000000000 */
        /* <DEDUP_REMOVED lines=15> */
[----:B------:R-:W-:Y:S02]  /*1a960*/  IMAD R4, R4, R2, R9 ;  /* 0x0000000204047224 */ /* 0x000fe400078e0209 */
[----:B------:R-:W-:Y:S01]  /*1a970*/  IMAD.MOV.U32 R2, RZ, RZ, RZ ;  /* 0x000000ffff027224 */ /* 0x000fe200078e00ff */
[----:B------:R-:W-:-:S04]  /*1a980*/  VIADDMNMX R7, R8, UR5, R7, PT ;  /* 0x0000000508077c46 */ /* 0x000fc8000b800107 */
[----:B------:R-:W-:-:S04]  /*1a990*/  IABS R8, R7 ;  /* 0x0000000700087213 */ /* 0x000fc80000000000 */
[----:B------:R-:W0:Y:S08]  /*1a9a0*/  I2F.RP R10, R8 ;  /* 0x00000008000a7306 */ /* 0x000e300000209400 */
[----:B0-----:R-:W0:Y:S02]  /*1a9b0*/  MUFU.RCP R10, R10 ;  /* 0x0000000a000a7308 */ /* 0x001e240000001000 */
[----:B0-----:R-:W-:Y:S01]  /*1a9c0*/  VIADD R3, R10, 0xffffffe ;  /* 0x0ffffffe0a037836 */ /* 0x001fe20000000000 */
[----:B------:R-:W-:-:S05]  /*1a9d0*/  IABS R10, R7 ;  /* 0x00000007000a7213 */ /* 0x000fca0000000000 */
[----:B------:R-:W0:Y:S02]  /*1a9e0*/  F2I.FTZ.U32.TRUNC.NTZ R3, R3 ;  /* 0x0000000300037305 */ /* 0x000e24000021f000 */
[----:B0-----:R-:W-:-:S04]  /*1a9f0*/  IMAD.MOV R11, RZ, RZ, -R3 ;  /* 0x000000ffff0b7224 */ /* 0x001fc800078e0a03 */
[----:B------:R-:W-:-:S04]  /*1aa00*/  IMAD R9, R11, R8, RZ ;  /* 0x000000080b097224 */ /* 0x000fc800078e02ff */
[----:B------:R-:W-:Y:S01]  /*1aa10*/  IMAD.HI.U32 R2, R3, R9, R2 ;  /* 0x0000000903027227 */ /* 0x000fe200078e0002 */
[----:B------:R-:W-:-:S03]  /*1aa20*/  IABS R9, R4 ;  /* 0x0000000400097213 */ /* 0x000fc60000000000 */
[----:B------:R-:W-:Y:S02]  /*1aa30*/  IMAD.MOV R3, RZ, RZ, -R10 ;  /* 0x000000ffff037224 */ /* 0x000fe400078e0a0a */
        /* <DEDUP_REMOVED lines=8> */
[----:B------:R-:W-:Y:S01]  /*1aac0*/  ISETP.GE.AND P2, PT, R3, RZ, PT ;  /* 0x000000ff0300720c */ /* 0x000fe20003f46270 */
[----:B------:R-:W-:-:S06]  /*1aad0*/  IMAD.IADD R3, R4, 0x1, R6 ;  /* 0x0000000104037824 */ /* 0x000fcc00078e0206 */
[----:B------:R-:W-:-:S06]  /*1aae0*/  @P0 VIADD R2, R2, 0x1 ;  /* 0x0000000102020836 */ /* 0x000fcc0000000000 */
[----:B------:R-:W-:Y:S01]  /*1aaf0*/  @!P2 IMAD.MOV R2, RZ, RZ, -R2 ;  /* 0x000000ffff02a224 */ /* 0x000fe200078e0a02 */
[----:B------:R-:W-:Y:S01]  /*1ab00*/  @!P1 LOP3.LUT R2, RZ, R7, RZ, 0x33, !PT ;  /* 0x00000007ff029212 */ /* 0x000fe200078e33ff */
[----:B------:R-:W-:-:S03]  /*1ab10*/  IMAD.MOV R7, RZ, RZ, -R7 ;  /* 0x000000ffff077224 */ /* 0x000fc600078e0a07 */
[----:B------:R-:W-:Y:S01]  /*1ab20*/  LOP3.LUT R25, RZ, R2, RZ, 0x33, !PT ;  /* 0x00000002ff197212 */ /* 0x000fe200078e33ff */
[----:B------:R-:W-:-:S04]  /*1ab30*/  IMAD R26, R2, R7, R3 ;  /* 0x00000007021a7224 */ /* 0x000fc800078e0203 */
[----:B------:R-:W-:Y:S01]  /*1ab40*/  IMAD.IADD R25, R0, 0x1, R25 ;  /* 0x0000000100197824 */ /* 0x000fe200078e0219 */
[----:B------:R-:W-:Y:S06]  /*1ab50*/  BRA `(.L_x_1577) ;  /* 0x00000000000c7947 */ /* 0x000fec0003800000 */
.L_x_1572:
[----:B------:R-:W-:Y:S02]  /*1ab60*/  IMAD.MOV.U32 R25, RZ, RZ, RZ ;  /* 0x000000ffff197224 */ /* 0x000fe400078e00ff */
[----:B------:R-:W-:Y:S02]  /*1ab70*/  IMAD.U32 R24, RZ, RZ, UR6 ;  /* 0x00000006ff187e24 */ /* 0x000fe4000f8e00ff */
[----:B------:R-:W-:-:S07]  /*1ab80*/  IMAD.MOV.U32 R26, RZ, RZ, RZ ;  /* 0x000000ffff1a7224 */ /* 0x000fce00078e00ff */
.L_x_1577:
[----:B------:R-:W-:-:S13]  /*1ab90*/  ISETP.NE.AND P0, PT, R5, RZ, PT ;  /* 0x000000ff0500720c */ /* 0x000fda0003f05270 */
[----:B------:R-:W0:Y:S01]  /*1aba0*/  @!P0 S2R R3, SR_CgaCtaId ;  /* 0x0000000000038919 */ /* 0x000e220000008800 */
[----:B------:R-:W-:-:S04]  /*1abb0*/  @!P0 MOV R0, 0x400 ;  /* 0x0000040000008802 */ /* 0x000fc80000000f00 */
[----:B0-----:R-:W-:-:S05]  /*1abc0*/  @!P0 LEA R0, R3, R0, 0x18 ;  /* 0x0000000003008211 */ /* 0x001fca00078ec0ff */
[----:B------:R2:W-:Y:S01]  /*1abd0*/  @!P0 STS.128 [R0+0x132d0], R24 ;  /* 0x0132d01800008388 */ /* 0x0005e20000000c00 */
[----:B------:R-:W-:Y:S06]  /*1abe0*/  BAR.ARV 0x5, 0x200 ;  /* 0x0148000000007b1d */ /* 0x000fec0000002000 */
.L_x_1570:
[----:B0-2---:R-:W-:Y:S01]  /*1abf0*/  IMAD.MOV.U32 R0, RZ, RZ, 0x1 ;  /* 0x00000001ff007424 */ /* 0x005fe200078e00ff */
[----:B------:R0:W-:Y:S01]  /*1ac00*/  STL [R1], RZ ;  /* 0x000000ff01007387 */ /* 0x0001e20000100800 */
[----:B------:R-:W-:Y:S02]  /*1ac10*/  ULDC UR4, c[0x0][0xc3c] ;  /* 0x00030f0000047ab9 */ /* 0x000fe40000000800 */
[----:B-1----:R-:W-:Y:S01]  /*1ac20*/  ISETP.GE.AND P0, PT, R27, UR4, PT ;  /* 0x000000041b007c0c */ /* 0x002fe2000bf06270 */
[----:B------:R0:W-:Y:S04]  /*1ac30*/  STL [R1+0x10], R0 ;  /* 0x0000100001007387 */ /* 0x0001e80000100800 */
[----:B------:R0:W-:Y:S08]  /*1ac40*/  STL [R1+0x60], RZ ;  /* 0x000060ff01007387 */ /* 0x0001f00000100800 */
[----:B0-----:R-:W-:Y:S05]  /*1ac50*/  @P0 BRA `(.L_x_1578) ;  /* 0x0000006c00180947 */ /* 0x001fea0003800000 */
[----:B------:R-:W2:Y:S01]  /*1ac60*/  LDL R11, [R1+0x44] ;  /* 0x00004400010b7983 */ /* 0x000ea20000100800 */
[----:B------:R-:W0:Y:S01]  /*1ac70*/  S2R R10, SR_TID.X ;  /* 0x00000000000a7919 */ /* 0x000e220000002100 */
[----:B------:R-:W1:Y:S01]  /*1ac80*/  S2UR UR4, SR_CgaCtaId ;  /* 0x00000000000479c3 */ /* 0x000e620000008800 */
[C---:B0-----:R-:W-:Y:S01]  /*1ac90*/  IMAD.SHL.U32 R3, R10.reuse, 0x40, RZ ;  /* 0x000000400a037824 */ /* 0x041fe200078e00ff */
[----:B------:R-:W-:Y:S01]  /*1aca0*/  SHF.R.U32.HI R5, RZ, 0x1, R10 ;  /* 0x00000001ff057819 */ /* 0x000fe2000001160a */
[C---:B------:R-:W-:Y:S01]  /*1acb0*/  IMAD.SHL.U32 R0, R10.reuse, 0x10, RZ ;  /* 0x000000100a007824 */ /* 0x040fe200078e00ff */
[C---:B------:R-:W-:Y:S02]  /*1acc0*/  LOP3.LUT R12, R10.reuse, 0x7f, RZ, 0xc0, !PT ;  /* 0x0000007f0a0c7812 */ /* 0x040fe400078ec0ff */
[----:B------:R-:W-:Y:S01]  /*1acd0*/  LOP3.LUT R2, R3, 0x180, RZ, 0xc0, !PT ;  /* 0x0000018003027812 */ /* 0x000fe200078ec0ff */
[----:B------:R-:W-:Y:S01]  /*1ace0*/  IMAD.SHL.U32 R9, R10, 0x2, RZ ;  /* 0x000000020a097824 */ /* 0x000fe200078e00ff */
[----:B------:R-:W-:Y:S01]  /*1acf0*/  LOP3.LUT R6, R0, 0x1b0, RZ, 0xc0, !PT ;  /* 0x000001b000067812 */ /* 0x000fe200078ec0ff */
[----:B------:R-:W-:Y:S01]  /*1ad00*/  IMAD.SHL.U32 R7, R12, 0x10, RZ ;  /* 0x000000100c077824 */ /* 0x000fe200078e00ff */
[----:B------:R-:W-:Y:S01]  /*1ad10*/  LOP3.LUT R5, R2, 0x30, R5, 0xf8, !PT ;  /* 0x0000003002057812 */ /* 0x000fe200078ef805 */
[----:B------:R-:W-:Y:S01]  /*1ad20*/  IMAD.SHL.U32 R2, R10, 0x20, RZ ;  /* 0x000000200a027824 */ /* 0x000fe200078e00ff */
[----:B------:R-:W-:Y:S01]  /*1ad30*/  LOP3.LUT R8, R6, 0x30, R9, 0x78, !PT ;  /* 0x0000003006087812 */ /* 0x000fe200078e7809 */
[----:B------:R-:W-:Y:S01]  /*1ad40*/  IMAD.SHL.U32 R4, R10, 0x8, RZ ;  /* 0x000000080a047824 */ /* 0x000fe200078e00ff */
[----:B------:R-:W-:-:S02]  /*1ad50*/  LOP3.LUT R7, R7, 0x600, RZ, 0xc0, !PT ;  /* 0x0000060007077812 */ /* 0x000fc400078ec0ff */
[----:B------:R-:W-:Y:S01]  /*1ad60*/  LOP3.LUT R6, R2, 0x80, RZ, 0xc0, !PT ;  /* 0x0000008002067812 */ /* 0x000fe200078ec0ff */
[----:B------:R-:W-:Y:S01]  /*1ad70*/  IMAD.SHL.U32 R9, R10, 0x4, RZ ;  /* 0x000000040a097824 */ /* 0x000fe200078e00ff */
[----:B------:R-:W-:Y:S02]  /*1ad80*/  LOP3.LUT R4, R5, 0x30, R4, 0x78, !PT ;  /* 0x0000003005047812 */ /* 0x000fe400078e7804 */
[----:B------:R-:W-:Y:S02]  /*1ad90*/  LOP3.LUT R6, R6, 0x10, R10, 0xf8, !PT ;  /* 0x0000001006067812 */ /* 0x000fe400078ef80a */
[C---:B------:R-:W-:Y:S02]  /*1ada0*/  LOP3.LUT R5, R7.reuse, 0x60, R2, 0xf8, !PT ;  /* 0x0000006007057812 */ /* 0x040fe400078ef802 */
[----:B------:R-:W-:Y:S02]  /*1adb0*/  LOP3.LUT R7, R7, 0x40, R0, 0xf8, !PT ;  /* 0x0000004007077812 */ /* 0x000fe400078ef800 */
[----:B------:R-:W-:-:S02]  /*1adc0*/  LOP3.LUT R6, R6, 0x10, R9, 0x78, !PT ;  /* 0x0000001006067812 */ /* 0x000fc400078e7809 */
        /* <DEDUP_REMOVED lines=8> */
[----:B-1----:R-:W-:-:S05]  /*1ae50*/  IMAD.U32 R3, RZ, RZ, UR4 ;  /* 0x00000004ff037e24 */ /* 0x002fca000f8e00ff */
[----:B------:R0:W-:Y:S01]  /*1ae60*/  STL [R1+0x2c], R3 ;  /* 0x00002c0301007387 */ /* 0x0001e20000100800 */
[----:B------:R-:W-:Y:S02]  /*1ae70*/  LEA R17, R3, R17, 0x18 ;  /* 0x0000001103117211 */ /* 0x000fe400078ec0ff */
[----:B------:R-:W-:Y:S01]  /*1ae80*/  SHF.R.U32.HI R4, RZ, 0x2, R12 ;  /* 0x00000002ff047819 */ /* 0x000fe2000001160c */
[----:B------:R-:W-:Y:S03]  /*1ae90*/  BSSY B7, `(.L_x_1578) ;  /* 0x00006a2000077945 */ /* 0x000fe60003800000 */
[----:B------:R-:W-:Y:S01]  /*1aea0*/  LOP3.LUT R2, R4, 0x60, R2, 0xf8, !PT ;  /* 0x0000006004027812 */ /* 0x000fe200078ef802 */
[----:B------:R-:W-:-:S03]  /*1aeb0*/  ULDC.64 UR38, c[0x0][0x198] ;  /* 0x0000660000267ab9 */ /* 0x000fc60000000a00 */
[----:B------:R-:W-:Y:S01]  /*1aec0*/  LOP3.LUT R2, R2, 0x80, RZ, 0xfc, !PT ;  /* 0x0000008002027812 */ /* 0x000fe200078efcff */
        /* <DEDUP_REMOVED lines=11> */
[----:B------:R1:W-:Y:S04]  /*1af80*/  STL [R1], RZ ;  /* 0x000000ff01007387 */ /* 0x0003e80000100800 */
[----:B------:R1:W-:Y:S04]  /*1af90*/  STL [R1+0x10], R3 ;  /* 0x0000100301007387 */ /* 0x0003e80000100800 */
[----:B------:R1:W-:Y:S02]  /*1afa0*/  STL [R1+0x5c], R0 ;  /* 0x00005c0001007387 */ /* 0x0003e40000100800 */
.L_x_1704:
[----:B------:R-:W-:Y:S05]  /*1afb0*/  YIELD ;  /* 0x0000000000007946 */ /* 0x000fea0003800000 */
[----:B------:R-:W-:Y:S01]  /*1afc0*/  ULDC.64 UR4, c[0x0][0xa28] ;  /* 0x00028a0000047ab9 */ /* 0x000fe20000000a00 */
[----:B01----:R-:W-:Y:S02]  /*1afd0*/  CS2R R8, SRZ ;  /* 0x0000000000087805 */ /* 0x003fe4000001ff00 */
[----:B------:R-:W-:Y:S01]  /*1afe0*/  ISETP.NE.U32.AND P0, PT, RZ, UR4, PT ;  /* 0x00000004ff007c0c */ /* 0x000fe2000bf05070 */
[----:B------:R-:W0:Y:S01]  /*1aff0*/  LDC.64 R4, c[0x0][0xa00] ;  /* 0x00028000ff047b82 */ /* 0x000e220000000a00 */
[----:B------:R-:W-:-:S02]  /*1b000*/  ULDC.64 UR6, c[0x0][0xa10] ;  /* 0x0002840000067ab9 */ /* 0x000fc40000000a00 */
[----:B------:R-:W-:Y:S01]  /*1b010*/  ISETP.NE.AND.EX P0, PT, RZ, UR5, PT, P0 ;  /* 0x00000005ff007c0c */ /* 0x000fe2000bf05300 */
[----:B------:R-:W-:-:S12]  /*1b020*/  ULDC.64 UR4, c[0x0][0xa18] ;  /* 0x0002860000047ab9 */ /* 0x000fd80000000a00 */
[----:B-1----:R-:W1:Y:S02]  /*1b030*/  @P0 LDC.64 R2, c[0x0][0xa28] ;  /* 0x00028a00ff020b82 */ /* 0x002e640000000a00 */
[----:B-1----:R-:W-:-:S05]  /*1b040*/  @P0 IMAD.WIDE R2, R27, 0x4, R2 ;  /* 0x000000041b020825 */ /* 0x002fca00078e0202 */
[----:B--2---:R1:W2:Y:S01]  /*1b050*/  @P0 LDG.E R9, desc[UR40][R2.64] ;  /* 0x0000002802090981 */ /* 0x0042a2000c1e1900 */
[----:B------:R-:W-:Y:S01]  /*1b060*/  ISETP.NE.U32.AND P0, PT, RZ, UR4, PT ;  /* 0x00000004ff007c0c */ /* 0x000fe2000bf05070 */
[----:B0-----:R-:W-:Y:S01]  /*1b070*/  IMAD.WIDE R4, R27, 0x4, R4 ;  /* 0x000000041b047825 */ /* 0x001fe200078e0204 */
[----:B------:R-:W-:Y:S02]  /*1b080*/  ISETP.NE.U32.AND P1, PT, RZ, UR6, PT ;  /* 0x00000006ff007c0c */ /* 0x000fe4000bf25070 */
[----:B------:R-:W-:Y:S01]  /*1b090*/  ISETP.NE.AND.EX P2, PT, RZ, UR5, PT, P0 ;  /* 0x00000005ff007c0c */ /* 0x000fe2000bf45300 */
[----:B------:R-:W-:Y:S01]  /*1b0a0*/  ULDC.64 UR4, c[0x0][0xa00] ;  /* 0x0002800000047ab9 */ /* 0x000fe20000000a00 */
[----:B------:R-:W-:Y:S01]  /*1b0b0*/  ISETP.NE.AND.EX P1, PT, RZ, UR7, PT, P1 ;  /* 0x00000007ff007c0c */ /* 0x000fe2000bf25310 */
[----:B------:R-:W-:Y:S01]  /*1b0c0*/  IMAD.MOV.U32 R0, RZ, RZ, RZ ;  /* 0x000000ffff007224 */ /* 0x000fe200078e00ff */
[----:B------:R-:W-:Y:S01]  /*1b0d0*/  ISETP.NE.U32.AND P0, PT, RZ, UR4, PT ;  /* 0x00000004ff007c0c */ /* 0x000fe2000bf05070 */
[----:B-1----:R-:W0:Y:S03]  /*1b0e0*/  LDC.64 R2, c[0x0][0xa10] ;  /* 0x00028400ff027b82 */ /* 0x002e260000000a00 */
[----:B------:R-:W-:-:S05]  /*1b0f0*/  ISETP.NE.AND.EX P0, PT, RZ, UR5, PT, P0 ;  /* 0x00000005ff007c0c */ /* 0x000fca000bf05300 */
[----:B------:R-:W1:Y:S08]  /*1b100*/  @P2 LDC.64 R6, c[0x0][0xa18] ;  /* 0x00028600ff062b82 */ /* 0x000e700000000a00 */
[----:B------:R-:W3:Y:S01]  /*1b110*/  @P0 LDG.E R8, desc[UR40][R4.64] ;  /* 0x0000002804080981 */ /* 0x000ee2000c1e1900 */
[----:B0-----:R-:W-:-:S05]  /*1b120*/  IMAD.WIDE R2, R27, 0x4, R2 ;  /* 0x000000041b027825 */ /* 0x001fca00078e0202 */
[----:B-----5:R-:W5:Y:S01]  /*1b130*/  @P1 LDG.E R0, desc[UR40][R2.64] ;  /* 0x0000002802001981 */ /* 0x020f62000c1e1900 */
[----:B------:R-:W-:Y:S02]  /*1b140*/  ULDC UR4, c[0x0][0x288] ;  /* 0x0000a20000047ab9 */ /* 0x000fe40000000800 */
[----:B------:R-:W-:Y:S01]  /*1b150*/  IMAD.U32 R28, RZ, RZ, UR4 ;  /* 0x00000004ff1c7e24 */ /* 0x000fe2000f8e00ff */
[----:B------:R-:W-:Y:S02]  /*1b160*/  ULDC.64 UR4, c[0x0][0x418] ;  /* 0x0001060000047ab9 */ /* 0x000fe40000000a00 */
[----:B------:R-:W-:-:S03]  /*1b170*/  UISETP.NE.U32.AND UP0, UPT, UR4, URZ, UPT ;  /* 0x0000003f0400728c */ /* 0x000fc6000bf05070 */
[----:B------:R-:W-:Y:S01]  /*1b180*/  ULDC UR4, c[0x0][0x424] ;  /* 0x0001090000047ab9 */ /* 0x000fe20000000800 */
[----:B------:R-:W-:Y:S01]  /*1b190*/  UISETP.NE.AND.EX UP0, UPT, UR5, URZ, UPT, UP0 ;  /* 0x0000003f0500728c */ /* 0x000fe2000bf05300 */
[----:B-1----:R-:W-:Y:S02]  /*1b1a0*/  @P2 IMAD.WIDE R6, R27, 0x4, R6 ;  /* 0x000000041b062825 */ /* 0x002fe400078e0206 */
[----:B------:R-:W-:Y:S01]  /*1b1b0*/  ULDC UR5, c[0x0][0x2f0] ;  /* 0x0000bc0000057ab9 */ /* 0x000fe20000000800 */
[----:B------:R-:W-:Y:S02]  /*1b1c0*/  USEL UR4, UR4, 0x1, UP0 ;  /* 0x0000000104047887 */ /* 0x000fe40008000000 */
[----:B------:R0:W5:Y:S02]  /*1b1d0*/  @P2 LDG.E R28, desc[UR40][R6.64] ;  /* 0x00000028061c2981 */ /* 0x000164000c1e1900 */
[----:B------:R-:W-:-:S03]  /*1b1e0*/  UIMAD UR4, UR4, UR5, URZ ;  /* 0x00000005040472a4 */ /* 0x000fc6000f8e023f */
[----:B------:R-:W-:Y:S02]  /*1b1f0*/  ULDC UR5, c[0x0][0x348] ;  /* 0x0000d20000057ab9 */ /* 0x000fe40000000800 */
[----:B0-----:R-:W-:Y:S02]  /*1b200*/  IMAD.U32 R7, RZ, RZ, UR5 ;  /* 0x00000005ff077e24 */ /* 0x001fe4000f8e00ff */
[----:B------:R-:W-:Y:S01]  /*1b210*/  IMAD.U32 R6, RZ, RZ, UR4 ;  /* 0x00000004ff067e24 */ /* 0x000fe2000f8e00ff */
[----:B--2---:R0:W-:Y:S04]  /*1b220*/  STL [R1+0x20], R9 ;  /* 0x0000200901007387 */ /* 0x0041e80000100800 */
[----:B---3--:R0:W-:Y:S01]  /*1b230*/  STL [R1+0x50], R8 ;  /* 0x0000500801007387 */ /* 0x0081e20000100800 */
[----:B------:R-:W-:Y:S05]  /*1b240*/  @P2 BRA `(.L_x_1579) ;  /* 0x0000000000102947 */ /* 0x000fea0003800000 */
[----:B------:R-:W-:Y:S05]  /*1b250*/  @!P0 BRA `(.L_x_1579) ;  /* 0x00000000000c8947 */ /* 0x000fea0003800000 */
[----:B-----5:R-:W2:Y:S04]  /*1b260*/  LDG.E R28, desc[UR40][R4.64] ;  /* 0x00000028041c7981 */ /* 0x020ea8000c1e1900 */
[----:B------:R-:W2:Y:S02]  /*1b270*/  LDG.E R4, desc[UR40][R4.64+0x4] ;  /* 0x0000042804047981 */ /* 0x000ea4000c1e1900 */
[----:B--2---:R-:W-:-:S07]  /*1b280*/  IMAD.IADD R28, R4, 0x1, -R28 ;  /* 0x00000001041c7824 */ /* 0x004fce00078e0a1c */
.L_x_1579:
[----:B------:R-:W-:Y:S02]  /*1b290*/  ULDC.64 UR4, c[0x0][0xa20] ;  /* 0x0002880000047ab9 */ /* 0x000fe40000000a00 */
[----:B------:R-:W-:-:S04]  /*1b2a0*/  ISETP.NE.U32.AND P0, PT, RZ, UR4, PT ;  /* 0x00000004ff007c0c */ /* 0x000fc8000bf05070 */
[----:B------:R-:W-:-:S13]  /*1b2b0*/  ISETP.NE.AND.EX P0, PT, RZ, UR5, PT, P0 ;  /* 0x00000005ff007c0c */ /* 0x000fda000bf05300 */
[----:B------:R-:W-:Y:S05]  /*1b2c0*/  @!P0 BRA `(.L_x_1580) ;  /* 0x0000000000108947 */ /* 0x000fea0003800000 */
[----:B------:R-:W1:Y:S02]  /*1b2d0*/  LDC.64 R4, c[0x0][0xa20] ;  /* 0x00028800ff047b82 */ /* 0x000e640000000a00 */
[----:B-1----:R-:W-:-:S05]  /*1b2e0*/  IMAD.WIDE R4, R27, 0x4, R4 ;  /* 0x000000041b047825 */ /* 0x002fca00078e0204 */
[----:B------:R1:W5:Y:S01]  /*1b2f0*/  LDG.E R6, desc[UR40][R4.64] ;  /* 0x0000002804067981 */ /* 0x000362000c1e1900 */
[----:B------:R-:W-:Y:S05]  /*1b300*/  BRA `(.L_x_1581) ;  /* 0x0000000000247947 */ /* 0x000fea0003800000 */
.L_x_1580:
[----:B------:R-:W-:Y:S02]  /*1b310*/  ULDC.64 UR4, c[0x0][0xa08] ;  /* 0x0002820000047ab9 */ /* 0x000fe40000000a00 */
[----:B------:R-:W-:-:S04]  /*1b320*/  ISETP.NE.U32.AND P0, PT, RZ, UR4, PT ;  /* 0x00000004ff007c0c */ /* 0x000fc8000bf05070 */
[----:B------:R-:W-:-:S13]  /*1b330*/  ISETP.NE.AND.EX P0, PT, RZ, UR5, PT, P0 ;  /* 0x00000005ff007c0c */ /* 0x000fda000bf05300 */
[----:B------:R-:W-:Y:S05]  /*1b340*/  @!P0 BRA `(.L_x_1581) ;  /* 0x0000000000148947 */ /* 0x000fea0003800000 */
[----:B------:R-:W1:Y:S02]  /*1b350*/  LDC.64 R4, c[0x0][0xa08] ;  /* 0x00028200ff047b82 */ /* 0x000e640000000a00 */
[----:B-1----:R-:W-:-:S05]  /*1b360*/  IMAD.WIDE R4, R27, 0x4, R4 ;  /* 0x000000041b047825 */ /* 0x002fca00078e0204 */
[----:B------:R-:W2:Y:S04]  /*1b370*/  LDG.E R6, desc[UR40][R4.64] ;  /* 0x0000002804067981 */ /* 0x000ea8000c1e1900 */
[----:B------:R-:W2:Y:S02]  /*1b380*/  LDG.E R4, desc[UR40][R4.64+0x4] ;  /* 0x0000042804047981 */ /* 0x000ea4000c1e1900 */
[----:B--2---:R-:W-:-:S07]  /*1b390*/  IMAD.IADD R6, R4, 0x1, -R6 ;  /* 0x0000000104067824 */ /* 0x004fce00078e0a06 */
.L_x_1581:
[----:B-1----:R-:W2:Y:S04]  /*1b3a0*/  @P1 LDG.E R4, desc[UR40][R2.64] ;  /* 0x0000002802041981 */ /* 0x002ea8000c1e1900 */
[----:B------:R1:W2:Y:S01]  /*1b3b0*/  @P1 LDG.E R5, desc[UR40][R2.64+0x4] ;  /* 0x0000042802051981 */ /* 0x0002a2000c1e1900 */
[----:B-----5:R-:W-:Y:S02]  /*1b3c0*/  IMAD.IADD R6, R6, 0x1, -R9 ;  /* 0x0000000106067824 */ /* 0x020fe400078e0a09 */
[----:B------:R-:W-:-:S04]  /*1b3d0*/  IMAD R25, R25, 0xc0, RZ ;  /* 0x000000c019197824 */ /* 0x000fc800078e02ff */
[----:B0-----:R-:W-:Y:S01]  /*1b3e0*/  VIADD R8, R25, 0xbf ;  /* 0x000000bf19087836 */ /* 0x001fe20000000000 */
[----:B-1----:R-:W0:Y:S02]  /*1b3f0*/  LDC R2, c[0x0][0x448] ;  /* 0x00011200ff027b82 */ /* 0x002e240000000800 */
[----:B0-----:R-:W-:-:S13]  /*1b400*/  ISETP.NE.AND P2, PT, R2, 0x1, PT ;  /* 0x000000010200780c */ /* 0x001fda0003f45270 */
[----:B------:R-:W0:Y:S08]  /*1b410*/  @P2 LDC R3, c[0x0][0x44c] ;  /* 0x00011300ff032b82 */ /* 0x000e300000000800 */
[----:B------:R-:W1:Y:S01]  /*1b420*/  @P2 LDC R2, c[0x0][0x450] ;  /* 0x00011400ff022b82 */ /* 0x000e620000000800 */
[----:B0-----:R-:W-:-:S05]  /*1b430*/  @P2 IMAD.HI.U32 R3, R8, R3, RZ ;  /* 0x0000000308032227 */ /* 0x001fca00078e00ff */
[----:B-1----:R-:W-:Y:S01]  /*1b440*/  @P2 SHF.R.U32.HI R8, RZ, R2, R3 ;  /* 0x00000002ff082219 */ /* 0x002fe20000011603 */
[----:B--2---:R-:W-:-:S04]  /*1b450*/  @P1 IMAD.IADD R7, R5, 0x1, -R4 ;  /* 0x0000000105071824 */ /* 0x004fc800078e0a04 */
[----:B------:R-:W-:-:S04]  /*1b460*/  IMAD.IADD R18, R6, 0x1, R7 ;  /* 0x0000000106127824 */ /* 0x000fc800078e0207 */
[C---:B------:R-:W-:Y:S01]  /*1b470*/  VIADD R20, R18.reuse, 0x9f ;  /* 0x0000009f12147836 */ /* 0x040fe20000000000 */
[----:B------:R-:W-:-:S03]  /*1b480*/  IADD3 R10, R18, 0x1, -R28 ;  /* 0x00000001120a7810 */ /* 0x000fc60007ffe81c */
[----:B------:R-:W-:-:S04]  /*1b490*/  IMAD.HI R20, R20, 0x66666667, RZ ;  /* 0x6666666714147827 */ /* 0x000fc800078e02ff */
[----:B------:R-:W-:Y:S01]  /*1b4a0*/  IMAD.IADD R8, R10, 0x1, R8 ;  /* 0x000000010a087824 */ /* 0x000fe200078e0208 */
[----:B------:R-:W-:-:S04]  /*1b4b0*/  SHF.R.U32.HI R2, RZ, 0x1f, R20 ;  /* 0x0000001fff027819 */ /* 0x000fc80000011614 */
[----:B------:R-:W-:Y:S02]  /*1b4c0*/  LEA.HI.SX32 R20, R20, R2, 0x1a ;  /* 0x0000000214147211 */ /* 0x000fe400078fd2ff */
[----:B------:R-:W0:Y:S02]  /*1b4d0*/  LDC.64 R2, c[0x0][0x9e0] ;  /* 0x00027800ff027b82 */ /* 0x000e240000000a00 */
[----:B0-----:R-:W-:Y:S01]  /*1b4e0*/  ISETP.GE.AND P3, PT, R3, 0x1, PT ;  /* 0x000000010300780c */ /* 0x001fe20003f66270 */
[----:B------:R-:W-:-:S12]  /*1b4f0*/  IMAD.IADD R2, R8, 0x1, R2 ;  /* 0x0000000108027824 */ /* 0x000fd800078e0202 */
[----:B------:R-:W-:Y:S05]  /*1b500*/  @!P3 BRA `(.L_x_1582) ;  /* 0x000000000048b947 */ /* 0x000fea0003800000 */
        /* <DEDUP_REMOVED lines=11> */
.L_x_1584:
[----:B------:R-:W-:-:S13]  /*1b5c0*/  ISETP.NE.AND P0, PT, R3, 0x1, PT ;  /* 0x000000010300780c */ /* 0x000fda0003f05270 */
[----:B------:R-:W0:Y:S02]  /*1b5d0*/  @P0 LDC.64 R4, c[0x0][0x9e8] ;  /* 0x00027a00ff040b82 */ /* 0x000e240000000a00 */
[----:B0-----:R-:W-:-:S05]  /*1b5e0*/  @P0 IMAD.HI.U32 R4, R9, R4, RZ ;  /* 0x0000000409040227 */ /* 0x001fca00078e00ff */
[----:B------:R-:W-:-:S07]  /*1b5f0*/  @P0 SHF.R.U32.HI R9, RZ, R5, R4 ;  /* 0x00000005ff090219 */ /* 0x000fce0000011604 */
.L_x_1585:
[----:B------:R-:W-:Y:S05]  /*1b600*/  BSYNC B0 ;  /* 0x0000000000007941 */ /* 0x000fea0003800000 */
.L_x_1583:
[----:B------:R-:W-:-:S05]  /*1b610*/  IMAD R9, R9, R3, R3 ;  /* 0x0000000309097224 */ /* 0x000fca00078e0203 */
[----:B------:R-:W-:-:S07]  /*1b620*/  VIMNMX R2, R2, R9, PT ;  /* 0x0000000902027248 */ /* 0x000fce0003fe0100 */
.L_x_1582:
        /* <DEDUP_REMOVED lines=20> */
.L_x_1588:
[----:B------:R-:W-:-:S13]  /*1b770*/  ISETP.NE.AND P0, PT, R3, 0x1, PT ;  /* 0x000000010300780c */ /* 0x000fda0003f05270 */
[----:B------:R-:W0:Y:S02]  /*1b780*/  @P0 LDC.64 R4, c[0x0][0x9e8] ;  /* 0x00027a00ff040b82 */ /* 0x000e240000000a00 */
[----:B0-----:R-:W-:-:S05]  /*1b790*/  @P0 IMAD.HI.U32 R4, R9, R4, RZ ;  /* 0x0000000409040227 */ /* 0x001fca00078e00ff */
[----:B------:R-:W-:-:S07]  /*1b7a0*/  @P0 SHF.R.U32.HI R9, RZ, R5, R4 ;  /* 0x00000005ff090219 */ /* 0x000fce0000011604 */
.L_x_1589:
[----:B------:R-:W-:Y:S05]  /*1b7b0*/  BSYNC B0 ;  /* 0x0000000000007941 */ /* 0x000fea0003800000 */
.L_x_1587:
[----:B------:R-:W-:-:S05]  /*1b7c0*/  IMAD R3, R9, R3, RZ ;  /* 0x0000000309037224 */ /* 0x000fca00078e02ff */
[----:B------:R-:W-:-:S07]  /*1b7d0*/  VIMNMX R8, R8, R3, !PT ;  /* 0x0000000308087248 */ /* 0x000fce0007fe0100 */
.L_x_1586:
[----:B------:R-:W-:Y:S01]  /*1b7e0*/  VIADD R2, R2, 0x9f ;  /* 0x0000009f02027836 */ /* 0x000fe20000000000 */
[----:B------:R-:W-:Y:S01]  /*1b7f0*/  BSSY B0, `(.L_x_1590) ;  /* 0x00000ea000007945 */ /* 0x000fe20003800000 */
[----:B------:R-:W-:-:S04]  /*1b800*/  IMAD.HI R8, R8, 0x66666667, RZ ;  /* 0x6666666708087827 */ /* 0x000fc800078e02ff */
[----:B------:R-:W-:-:S05]  /*1b810*/  IMAD.HI R2, R2, 0x66666667, RZ ;  /* 0x6666666702027827 */ /* 0x000fca00078e02ff */
[----:B------:R-:W-:-:S04]  /*1b820*/  SHF.R.U32.HI R4, RZ, 0x1f, R2 ;  /* 0x0000001fff047819 */ /* 0x000fc80000011602 */
[----:B------:R-:W-:Y:S02]  /*1b830*/  LEA.HI.SX32 R4, R2, R4, 0x1a ;  /* 0x0000000402047211 */ /* 0x000fe400078fd2ff */
[----:B------:R-:W-:-:S04]  /*1b840*/  SHF.R.U32.HI R2, RZ, 0x1f, R8 ;  /* 0x0000001fff027819 */ /* 0x000fc80000011608 */
[----:B------:R-:W-:-:S04]  /*1b850*/  LEA.HI.SX32 R2, R8, R2, 0x1a ;  /* 0x0000000208027211 */ /* 0x000fc800078fd2ff */
        /* <DEDUP_REMOVED lines=13> */
[----:B------:R-:W-:Y:S02]  /*1b930*/  @P0 LEA.HI.SX32 R3, R2, R5, 0x1a ;  /* 0x0000000502030211 */ /* 0x000fe400078fd2ff */
[----:B------:R-:W-:Y:S02]  /*1b940*/  PLOP3.LUT P0, PT, PT, PT, PT, 0x80, 0x0 ;  /* 0x000000000000781c */ /* 0x000fe40003f0f070 */
[----:B------:R-:W-:-:S13]  /*1b950*/  ISETP.GT.AND P2, PT, R3, R4, PT ;  /* 0x000000040300720c */ /* 0x000fda0003f44270 */
[----:B------:R-:W-:Y:S05]  /*1b960*/  @!P2 BRA `(.L_x_1591) ;  /* 0x0000000c0048a947 */ /* 0x000fea0003800000 */
[----:B------:R-:W-:Y:S01]  /*1b970*/  UMOV UR4, 0xffffffff ;  /* 0xffffffff00047882 */ /* 0x000fe20000000000 */
[----:B------:R-:W-:Y:S02]  /*1b980*/  SEL R2, R27, RZ, !P1 ;  /* 0x000000ff1b027207 */ /* 0x000fe40004800000 */
[----:B------:R-:W-:Y:S05]  /*1b990*/  BRA.DIV UR4, `(.L_x_1592) ;  /* 0x0000006e04947947 */ /* 0x000fea000b800000 */
[----:B------:R-:W0:Y:S02]  /*1b9a0*/  S2R R5, SR_TID.X ;  /* 0x0000000000057919 */ /* 0x000e240000002100 */
[----:B0-----:R-:W-:-:S04]  /*1b9b0*/  SHF.R.U32.HI R5, RZ, 0x5, R5 ;  /* 0x00000005ff057819 */ /* 0x001fc80000011605 */
[----:B------:R-:W-:-:S05]  /*1b9c0*/  LOP3.LUT R5, R5, 0x3, RZ, 0xc0, !PT ;  /* 0x0000000305057812 */ /* 0x000fca00078ec0ff */
[----:B------:R0:W1:Y:S02]  /*1b9d0*/  SHFL.IDX PT, R14, R5, RZ, 0x1f ;  /* 0x00001fff050e7589 */ /* 0x00006400000e0000 */
.L_x_1752:
[----:B-1----:R-:W-:Y:S02]  /*1b9e0*/  ISETP.NE.AND P0, PT, R14, RZ, PT ;  /* 0x000000ff0e00720c */ /* 0x002fe40003f05270 */
[----:B------:R-:W-:-:S11]  /*1b9f0*/  PLOP3.LUT P6, PT, PT, PT, PT, 0x8, 0x0 ;  /* 0x000000000000781c */ /* 0x000fd60003fce170 */
[----:B------:R-:W-:Y:S05]  /*1ba00*/  @P0 BRA `(.L_x_1593) ;  /* 0x00000000000c0947 */ /* 0x000fea0003800000 */
[----:B------:R-:W-:-:S03]  /*1ba10*/  UMOV UR4, 0xffffffff ;  /* 0xffffffff00047882 */ /* 0x000fc60000000000 */
[----:B------:R-:W-:Y:S05]  /*1ba20*/  BRA.DIV UR4, `(.L_x_1594) ;  /* 0x0000006e04a47947 */ /* 0x000fea000b800000 */
[----:B------:R-:W-:-:S13]  /*1ba30*/  ELECT P6, URZ, PT ;  /* 0x00000000003f782f */ /* 0x000fda00038c0000 */
.L_x_1593:
[----:B0-----:R-:W2:Y:S01]  /*1ba40*/  LDL R5, [R1+0x60] ;  /* 0x0000600001057983 */ /* 0x001ea20000100800 */
[----:B------:R-:W-:Y:S01]  /*1ba50*/  BSSY B1, `(.L_x_1595) ;  /* 0x0000008000017945 */ /* 0x000fe20003800000 */
[----:B--2---:R-:W-:-:S05]  /*1ba60*/  VIADD R5, R5, 0x1 ;  /* 0x0000000105057836 */ /* 0x004fca0000000000 */
[----:B------:R-:W-:-:S04]  /*1ba70*/  LEA.HI R6, R5, R5, RZ, 0x1 ;  /* 0x0000000505067211 */ /* 0x000fc800078f08ff */
[----:B------:R-:W-:-:S05]  /*1ba80*/  LOP3.LUT R6, R6, 0xfffffffe, RZ, 0xc0, !PT ;  /* 0xfffffffe06067812 */ /* 0x000fca00078ec0ff */
[----:B------:R-:W-:-:S05]  /*1ba90*/  IMAD.IADD R5, R5, 0x1, -R6 ;  /* 0x0000000105057824 */ /* 0x000fca00078e0a06 */
[----:B------:R-:W-:-:S04]  /*1baa0*/  SHF.L.U32 R5, R5, 0x1f, RZ ;  /* 0x0000001f05057819 */ /* 0x000fc800000006ff */
[----:B------:R-:W0:Y:S02]  /*1bab0*/  SYNCS.PHASECHK.TRANS64.TRYWAIT P0, [R17+URZ+0x13220], R5 ;  /* 0x01322005110075a7 */ /* 0x000e24000800017f */
[----:B0-----:R-:W-:Y:S05]  /*1bac0*/  @!P0 BRA `(.L_x_1596) ;  /* 0x0000006c009c8947 */ /* 0x001fea0003800000 */
.L_x_1755:
[----:B------:R-:W-:Y:S05]  /*1bad0*/  BSYNC B1 ;  /* 0x0000000000017941 */ /* 0x000fea0003800000 */
.L_x_1595:
        /* <DEDUP_REMOVED lines=12> */
.L_x_1756:
[----:B------:R-:W-:Y:S05]  /*1bba0*/  BSYNC B2 ;  /* 0x0000000000027941 */ /* 0x000fea0003800000 */
.L_x_1599:
        /* <DEDUP_REMOVED lines=9> */
.L_x_1602:
[----:B------:R-:W-:Y:S05]  /*1bc40*/  BSYNC B2 ;  /* 0x0000000000027941 */ /* 0x000fea0003800000 */
.L_x_1601:
[----:B------:R-:W2:Y:S01]  /*1bc50*/  LDL R7, [R1+0x8] ;  /* 0x0000080001077983 */ /* 0x000ea20000100800 */
[----:B------:R-:W-:Y:S01]  /*1bc60*/  IMAD.MOV.U32 R12, RZ, RZ, RZ ;  /* 0x000000ffff0c7224 */ /* 0x000fe200078e00ff */
[----:B------:R-:W-:Y:S01]  /*1bc70*/  UIADD3 UR4, UP0, UR38, 0x570, URZ ;  /* 0x0000057026047890 */ /* 0x000fe2000ff1e03f */
[----:B------:R-:W-:Y:S01]  /*1bc80*/  IMAD R8, R3, 0xa0, R0 ;  /* 0x000000a003087824 */ /* 0x000fe200078e0200 */
[----:B------:R-:W-:Y:S01]  /*1bc90*/  PLOP3.LUT P0, PT, PT, PT, PT, 0x80, 0x0 ;  /* 0x000000000000781c */ /* 0x000fe20003f0f070 */
[----:B------:R-:W-:Y:S01]  /*1bca0*/  VIADD R9, R5, 0x13290 ;  /* 0x0001329005097836 */ /* 0x000fe20000000000 */
[----:B------:R-:W-:Y:S01]  /*1bcb0*/  R2UR UR10, R12 ;  /* 0x000000000c0a72ca */ /* 0x000fe200000e0000 */
[----:B------:R-:W-:Y:S01]  /*1bcc0*/  VIADD R8, R8, 0xffffff60 ;  /* 0xffffff6008087836 */ /* 0x000fe20000000000 */
[----:B------:R-:W-:Y:S01]  /*1bcd0*/  UIADD3.X UR5, URZ, UR39, URZ, UP0, !UPT ;  /* 0x000000273f057290 */ /* 0x000fe200087fe43f */
[----:B------:R-:W-:Y:S01]  /*1bce0*/  UMOV UR6, 0x0 ;  /* 0x0000000000067882 */ /* 0x000fe20000000000 */
[----:B------:R-:W-:Y:S01]  /*1bcf0*/  UMOV UR7, 0x12f00000 ;  /* 0x12f0000000077882 */ /* 0x000fe20000000000 */
[----:B--2---:R-:W-:-:S04]  /*1bd00*/  IMAD R7, R7, 0x2800, R17 ;  /* 0x0000280007077824 */ /* 0x004fc800078e0211 */
[----:B------:R-:W-:-:S07]  /*1bd10*/  VIADD R11, R7, 0xe000 ;  /* 0x0000e000070b7836 */ /* 0x000fce0000000000 */
.L_x_1603:
        /* <DEDUP_REMOVED lines=13> */
.L_x_1757:
[----:B------:R-:W-:Y:S05]  /*1bdf0*/  BSYNC B2 ;  /* 0x0000000000027941 */ /* 0x000fea0003800000 */
.L_x_1604:
        /* <DEDUP_REMOVED lines=11> */
.L_x_1607:
[----:B------:R-:W-:Y:S05]  /*1beb0*/  BSYNC B2 ;  /* 0x0000000000027941 */ /* 0x000fea0003800000 */
.L_x_1606:
[----:B------:R-:W-:Y:S01]  /*1bec0*/  R2UR UR10, R12 ;  /* 0x000000000c0a72ca */ /* 0x000fe200000e0000 */
[----:B------:R-:W-:Y:S01]  /*1bed0*/  UIADD3 UR4, UP0, UR38, 0x670, URZ ;  /* 0x0000067026047890 */ /* 0x000fe2000ff1e03f */
[----:B------:R-:W-:Y:S01]  /*1bee0*/  R2UR UR6, R14 ;  /* 0x000000000e0672ca */ /* 0x000fe200000e0000 */
[----:B------:R-:W-:Y:S01]  /*1bef0*/  VIADD R7, R7, 0x6000 ;  /* 0x0000600007077836 */ /* 0x000fe20000000000 */
[----:B------:R-:W-:Y:S01]  /*1bf00*/  R2UR UR7, R15 ;  /* 0x000000000f0772ca */ /* 0x000fe200000e0000 */
[----:B01----:R-:W-:Y:S01]  /*1bf10*/  VIADD R5, R5, 0x132b0 ;  /* 0x000132b005057836 */ /* 0x003fe20000000000 */
[----:B------:R-:W-:Y:S01]  /*1bf20*/  PLOP3.LUT P0, PT, PT, PT, PT, 0x80, 0x0 ;  /* 0x000000000000781c */ /* 0x000fe20003f0f070 */
[----:B------:R-:W-:-:S12]  /*1bf30*/  UIADD3.X UR5, URZ, UR39, URZ, UP0, !UPT ;  /* 0x000000273f057290 */ /* 0x000fd800087fe43f */
.L_x_1608:
        /* <DEDUP_REMOVED lines=10> */
.L_x_1598:
[----:B------:R-:W-:Y:S05]  /*1bfe0*/  BSYNC B1 ;  /* 0x0000000000017941 */ /* 0x000fea0003800000 */
.L_x_1597:
        /* <DEDUP_REMOVED lines=13> */
.L_x_1621:
        /* <DEDUP_REMOVED lines=13> */
.L_x_1758:
[----:B------:R-:W-:Y:S05]  /*1c190*/  BSYNC B2 ;  /* 0x0000000000027941 */ /* 0x000fea0003800000 */
.L_x_1611:
        /* <DEDUP_REMOVED lines=9> */
.L_x_1614:
[----:B------:R-:W-:Y:S05]  /*1c230*/  BSYNC B2 ;  /* 0x0000000000027941 */ /* 0x000fea0003800000 */
.L_x_1613:
        /* <DEDUP_REMOVED lines=12> */
.L_x_1615:
        /* <DEDUP_REMOVED lines=13> */
.L_x_1759:
[----:B------:R-:W-:Y:S05]  /*1c3d0*/  BSYNC B2 ;  /* 0x0000000000027941 */ /* 0x000fea0003800000 */
.L_x_1616:
        /* <DEDUP_REMOVED lines=11> */
.L_x_1619:
[----:B------:R-:W-:Y:S05]  /*1c490*/  BSYNC B2 ;  /* 0x0000000000027941 */ /* 0x000fea0003800000 */
.L_x_1618:
        /* <DEDUP_REMOVED lines=8> */
.L_x_1620:
        /* <DEDUP_REMOVED lines=10> */
.L_x_1610:
[----:B------:R-:W-:Y:S05]  /*1c5c0*/  BSYNC B1 ;  /* 0x0000000000017941 */ /* 0x000fea0003800000 */
.L_x_1609:
[----:B------:R-:W2:Y:S04]  /*1c5d0*/  LDL.LU R6, [R1+0x8] ;  /* 0x0000080001067983 */ /* 0x000ea80000300800 */
[----:B0-----:R-:W3:Y:S01]  /*1c5e0*/  LDL.LU R9, [R1+0x14] ;  /* 0x0000140001097983 */ /* 0x001ee20000300800 */
[C---:B------:R-:W-:Y:S01]  /*1c5f0*/  ISETP.GT.AND P2, PT, R3.reuse, R4, PT ;  /* 0x000000040300720c */ /* 0x040fe20003f44270 */
[----:B------:R-:W-:Y:S02]  /*1c600*/  VIADD R3, R3, 0xffffffff ;  /* 0xffffffff03037836 */ /* 0x000fe40000000000 */
[----:B--2---:R-:W-:-:S05]  /*1c610*/  VIADD R5, R6, 0x1 ;  /* 0x0000000106057836 */ /* 0x004fca0000000000 */
[----:B------:R-:W-:-:S04]  /*1c620*/  ISETP.NE.AND P1, PT, R5, 0x2, PT ;  /* 0x000000020500780c */ /* 0x000fc80003f25270 */
[----:B------:R-:W-:Y:S02]  /*1c630*/  SEL R6, RZ, 0x1, P1 ;  /* 0x00000001ff067807 */ /* 0x000fe40000800000 */
[----:B------:R-:W-:Y:S02]  /*1c640*/  SEL R5, R5, RZ, P1 ;  /* 0x000000ff05057207 */ /* 0x000fe40000800000 */
[----:B---3--:R-:W-:-:S05]  /*1c650*/  LOP3.LUT R9, R9, R6, RZ, 0x3c, !PT ;  /* 0x0000000609097212 */ /* 0x008fca00078e3cff */
[----:B------:R1:W-:Y:S04]  /*1c660*/  STL [R1+0x14], R9 ;  /* 0x0000140901007387 */ /* 0x0003e80000100800 */
[----:B------:R1:W-:Y:S01]  /*1c670*/  STL [R1+0x8], R5 ;  /* 0x0000080501007387 */ /* 0x0003e20000100800 */
[----:B------:R-:W-:Y:S05]  /*1c680*/  @P2 BRA `(.L_x_1621) ;  /* 0xfffffff8008c2947 */ /* 0x000fea000383ffff */
.L_x_1591:
[----:B------:R-:W-:Y:S05]  /*1c690*/  BSYNC B0 ;  /* 0x0000000000007941 */ /* 0x000fea0003800000 */
.L_x_1590:
[----:B------:R-:W2:Y:S01]  /*1c6a0*/  LDC R0, c[0x0][0x448] ;  /* 0x00011200ff007b82 */ /* 0x000ea20000000800 */
[----:B------:R-:W-:Y:S01]  /*1c6b0*/  VIADD R2, R25, 0xbf ;  /* 0x000000bf19027836 */ /* 0x000fe20000000000 */
[----:B------:R-:W-:Y:S06]  /*1c6c0*/  @!P0 WARPSYNC.ALL ;  /* 0x0000000000008948 */ /* 0x000fec0003800000 */
[----:B------:R-:W-:Y:S01]  /*1c6d0*/  @!P0 BAR.SYNC.DEFER_BLOCKING 0xc, 0x200 ;  /* 0x0308000000008b1d */ /* 0x000fe20000010000 */
[----:B--2---:R-:W-:-:S13]  /*1c6e0*/  ISETP.NE.AND P1, PT, R0, 0x1, PT ;  /* 0x000000010000780c */ /* 0x004fda0003f25270 */
[----:B------:R-:W2:Y:S08]  /*1c6f0*/  @P1 LDC R3, c[0x0][0x44c] ;  /* 0x00011300ff031b82 */ /* 0x000eb00000000800 */
[----:B------:R-:W3:Y:S01]  /*1c700*/  @P1 LDC R0, c[0x0][0x450] ;  /* 0x00011400ff001b82 */ /* 0x000ee20000000800 */
[----:B--2---:R-:W-:-:S05]  /*1c710*/  @P1 IMAD.HI.U32 R3, R2, R3, RZ ;  /* 0x0000000302031227 */ /* 0x004fca00078e00ff */
[----:B---3--:R-:W-:-:S05]  /*1c720*/  @P1 SHF.R.U32.HI R2, RZ, R0, R3 ;  /* 0x00000000ff021219 */ /* 0x008fca0000011603 */
[----:B------:R-:W-:Y:S02]  /*1c730*/  IMAD.IADD R10, R10, 0x1, R2 ;  /* 0x000000010a0a7824 */ /* 0x000fe400078e0202 */
[----:B------:R-:W2:Y:S02]  /*1c740*/  LDC.64 R2, c[0x0][0x9e0] ;  /* 0x00027800ff027b82 */ /* 0x000ea40000000a00 */
[----:B--2---:R-:W-:Y:S01]  /*1c750*/  ISETP.GE.AND P2, PT, R3, 0x1, PT ;  /* 0x000000010300780c */ /* 0x004fe20003f46270 */
        /* <DEDUP_REMOVED lines=8> */
[----:B01----:R-:W0:Y:S02]  /*1c7e0*/  @P0 LDC.64 R4, c[0x0][0x9e8] ;  /* 0x00027a00ff040b82 */ /* 0x003e240000000a00 */
[----:B0-----:R-:W-:-:S05]  /*1c7f0*/  @P0 IMAD.HI.U32 R4, R0, R4, RZ ;  /* 0x0000000400040227 */ /* 0x001fca00078e00ff */
[----:B------:R-:W-:-:S04]  /*1c800*/  @P0 SHF.R.U32.HI R0, RZ, R5, R4 ;  /* 0x00000005ff000219 */ /* 0x000fc80000011604 */
[----:B------:R-:W-:Y:S01]  /*1c810*/  LOP3.LUT R0, RZ, R0, RZ, 0x33, !PT ;  /* 0x00000000ff007212 */ /* 0x000fe200078e33ff */
[----:B------:R-:W-:Y:S06]  /*1c820*/  BRA `(.L_x_1625) ;  /* 0x0000000000107947 */ /* 0x000fec0003800000 */
.L_x_1624:
[----:B------:R-:W-:-:S13]  /*1c830*/  ISETP.NE.AND P0, PT, R3, 0x1, PT ;  /* 0x000000010300780c */ /* 0x000fda0003f05270 */
[----:B01----:R-:W0:Y:S02]  /*1c840*/  @P0 LDC.64 R4, c[0x0][0x9e8] ;  /* 0x00027a00ff040b82 */ /* 0x003e240000000a00 */
[----:B0-----:R-:W-:-:S05]  /*1c850*/  @P0 IMAD.HI.U32 R4, R0, R4, RZ ;  /* 0x0000000400040227 */ /* 0x001fca00078e00ff */
[----:B------:R-:W-:-:S07]  /*1c860*/  @P0 SHF.R.U32.HI R0, RZ, R5, R4 ;  /* 0x00000005ff000219 */ /* 0x000fce0000011604 */
.L_x_1625:
[----:B------:R-:W-:Y:S05]  /*1c870*/  BSYNC B0 ;  /* 0x0000000000007941 */ /* 0x000fea0003800000 */
.L_x_1623:
[----:B------:R-:W-:-:S05]  /*1c880*/  IMAD R0, R0, R3, R3 ;  /* 0x0000000300007224 */ /* 0x000fca00078e0203 */
[----:B------:R-:W-:-:S07]  /*1c890*/  VIMNMX R2, R2, R0, PT ;  /* 0x0000000002027248 */ /* 0x000fce0003fe0100 */
.L_x_1622:
[----:B------:R-:W-:Y:S01]  /*1c8a0*/  VIADD R0, R2, 0x9f ;  /* 0x0000009f02007836 */ /* 0x000fe20000000000 */
[----:B------:R-:W-:Y:S01]  /*1c8b0*/  ULDC UR4, c[0x0][0x9dc] ;  /* 0x0002770000047ab9 */ /* 0x000fe20000000800 */
[----:B------:R-:W-:Y:S02]  /*1c8c0*/  IMAD.MOV.U32 R4, RZ, RZ, R25 ;  /* 0x000000ffff047224 */ /* 0x000fe400078e0019 */
[----:B------:R-:W-:-:S05]  /*1c8d0*/  IMAD.HI R0, R0, 0x66666667, RZ ;  /* 0x6666666700007827 */ /* 0x000fca00078e02ff */
[----:B------:R-:W-:-:S04]  /*1c8e0*/  SHF.R.U32.HI R2, RZ, 0x1f, R0 ;  /* 0x0000001fff027819 */ /* 0x000fc80000011600 */
[----:B------:R-:W-:Y:S02]  /*1c8f0*/  LEA.HI.SX32 R2, R0, R2, 0x1a ;  /* 0x0000000200027211 */ /* 0x000fe400078fd2ff */
[----:B------:R-:W2:Y:S02]  /*1c900*/  @P1 LDC R0, c[0x0][0x450] ;  /* 0x00011400ff001b82 */ /* 0x000ea40000000800 */
[----:B------:R-:W-:-:S05]  /*1c910*/  VIMNMX R22, R20, R2, PT ;  /* 0x0000000214167248 */ /* 0x000fca0003fe0100 */
[----:B------:R3:W-:Y:S01]  /*1c920*/  STL [R1+0x54], R22 ;  /* 0x0000541601007387 */ /* 0x0007e20000100800 */
[----:B------:R-:W4:Y:S02]  /*1c930*/  @P1 LDC R2, c[0x0][0x44c] ;  /* 0x00011300ff021b82 */ /* 0x000f240000000800 */
[----:B----4-:R-:W-:-:S05]  /*1c940*/  @P1 IMAD.HI.U32 R2, R25, R2, RZ ;  /* 0x0000000219021227 */ /* 0x010fca00078e00ff */
[----:B--2---:R-:W-:-:S05]  /*1c950*/  @P1 SHF.R.U32.HI R4, RZ, R0, R2 ;  /* 0x00000000ff041219 */ /* 0x004fca0000011602 */
[----:B------:R-:W-:-:S04]  /*1c960*/  IMAD.IADD R2, R19, 0x1, R4 ;  /* 0x0000000113027824 */ /* 0x000fc800078e0204 */
[----:B------:R-:W-:Y:S01]  /*1c970*/  VIADD R0, R2, -UR4 ;  /* 0x8000000402007c36 */ /* 0x000fe20008000000 */
[----:B---3--:R-:W-:Y:S06]  /*1c980*/  @!P2 BRA `(.L_x_1626) ;  /* 0x000000000044a947 */ /* 0x008fec0003800000 */
[----:B------:R-:W-:Y:S01]  /*1c990*/  ISETP.GT.AND P0, PT, R2, -0x1, PT ;  /* 0xffffffff0200780c */ /* 0x000fe20003f04270 */
[----:B------:R-:W-:-:S12]  /*1c9a0*/  BSSY B0, `(.L_x_1627) ;  /* 0x000000d000007945 */ /* 0x000fd80003800000 */
[----:B------:R-:W-:Y:S05]  /*1c9b0*/  @P0 BRA `(.L_x_1628) ;  /* 0x00000000001c0947 */ /* 0x000fea0003800000 */
[----:B------:R-:W-:Y:S02]  /*1c9c0*/  ISETP.NE.AND P0, PT, R3, 0x1, PT ;  /* 0x000000010300780c */ /* 0x000fe40003f05270 */
[----:B------:R-:W-:-:S11]  /*1c9d0*/  LOP3.LUT R2, RZ, R2, RZ, 0x33, !PT ;  /* 0x00000002ff027212 */ /* 0x000fd600078e33ff */
[----:B01----:R-:W0:Y:S02]  /*1c9e0*/  @P0 LDC.64 R4, c[0x0][0x9e8] ;  /* 0x00027a00ff040b82 */ /* 0x003e240000000a00 */
[----:B0-----:R-:W-:-:S05]  /*1c9f0*/  @P0 IMAD.HI.U32 R4, R2, R4, RZ ;  /* 0x0000000402040227 */ /* 0x001fca00078e00ff */
[----:B------:R-:W-:-:S04]  /*1ca00*/  @P0 SHF.R.U32.HI R2, RZ, R5, R4 ;  /* 0x00000005ff020219 */ /* 0x000fc80000011604 */
[----:B------:R-:W-:Y:S01]  /*1ca10*/  LOP3.LUT R2, RZ, R2, RZ, 0x33, !PT ;  /* 0x00000002ff027212 */ /* 0x000fe200078e33ff */
[----:B------:R-:W-:Y:S06]  /*1ca20*/  BRA `(.L_x_1629) ;  /* 0x0000000000107947 */ /* 0x000fec0003800000 */
.L_x_1628:
[----:B------:R-:W-:-:S13]  /*1ca30*/  ISETP.NE.AND P0, PT, R3, 0x1, PT ;  /* 0x000000010300780c */ /* 0x000fda0003f05270 */
[----:B01----:R-:W0:Y:S02]  /*1ca40*/  @P0 LDC.64 R4, c[0x0][0x9e8] ;  /* 0x00027a00ff040b82 */ /* 0x003e240000000a00 */
[----:B0-----:R-:W-:-:S05]  /*1ca50*/  @P0 IMAD.HI.U32 R4, R2, R4, RZ ;  /* 0x0000000402040227 */ /* 0x001fca00078e00ff */
[----:B------:R-:W-:-:S07]  /*1ca60*/  @P0 SHF.R.U32.HI R2, RZ, R5, R4 ;  /* 0x00000005ff020219 */ /* 0x000fce0000011604 */
.L_x_1629:
[----:B------:R-:W-:Y:S05]  /*1ca70*/  BSYNC B0 ;  /* 0x0000000000007941 */ /* 0x000fea0003800000 */
.L_x_1627:
[----:B------:R-:W-:-:S05]  /*1ca80*/  IMAD R2, R2, R3, RZ ;  /* 0x0000000302027224 */ /* 0x000fca00078e02ff */
[----:B------:R-:W-:-:S07]  /*1ca90*/  VIMNMX R0, R0, R2, !PT ;  /* 0x0000000200007248 */ /* 0x000fce0007fe0100 */
.L_x_1626:
[----:B------:R-:W-:-:S05]  /*1caa0*/  IMAD.HI R0, R0, 0x66666667, RZ ;  /* 0x6666666700007827 */ /* 0x000fca00078e02ff */
[----:B------:R-:W-:-:S04]  /*1cab0*/  SHF.R.U32.HI R2, RZ, 0x1f, R0 ;  /* 0x0000001fff027819 */ /* 0x000fc80000011600 */
[----:B------:R-:W-:-:S04]  /*1cac0*/  LEA.HI.SX32 R2, R0, R2, 0x1a ;  /* 0x0000000200027211 */ /* 0x000fc800078fd2ff */
[----:B------:R-:W-:-:S04]  /*1cad0*/  VIMNMX R3, RZ, R2, !PT ;  /* 0x00000002ff037248 */ /* 0x000fc80007fe0100 */
[----:B------:R-:W-:Y:S01]  /*1cae0*/  ISETP.GT.AND P0, PT, R22, R3, PT ;  /* 0x000000031600720c */ /* 0x000fe20003f04270 */
[----:B------:R2:W-:-:S12]  /*1caf0*/  STL [R1+0x28], R3 ;  /* 0x0000280301007387 */ /* 0x0005d80000100800 */
[----:B--2---:R-:W-:Y:S05]  /*1cb00*/  @P0 BRA `(.L_x_1630) ;  /* 0x0000000000440947 */ /* 0x004fea0003800000 */
[----:B------:R-:W2:Y:S02]  /*1cb10*/  S2R R3, SR_TID.X ;  /* 0x0000000000037919 */ /* 0x000ea40000002100 */
[----:B--2---:R-:W-:-:S04]  /*1cb20*/  LOP3.LUT R3, R3, 0x7f, RZ, 0xc0, !PT ;  /* 0x0000007f03037812 */ /* 0x004fc800078ec0ff */
[----:B------:R-:W-:-:S13]  /*1cb30*/  ISETP.NE.AND P0, PT, R3, RZ, PT ;  /* 0x000000ff0300720c */ /* 0x000fda0003f05270 */
[----:B------:R-:W-:Y:S05]  /*1cb40*/  @P0 BRA `(.L_x_1631) ;  /* 0x0000004000480947 */ /* 0x000fea0003800000 */
[----:B01----:R-:W0:Y:S01]  /*1cb50*/  S2R R5, SR_LANEID ;  /* 0x0000000000057919 */ /* 0x003e220000000000 */
        /* <DEDUP_REMOVED lines=12> */
.L_x_1630:
        /* <DEDUP_REMOVED lines=10> */
[----:B01----:R-:W-:Y:S02]  /*1ccc0*/  IMAD.U32 R5, RZ, RZ, UR7 ;  /* 0x00000007ff057e24 */ /* 0x003fe4000f8e00ff */
        /* <DEDUP_REMOVED lines=8> */
[----:B--2---:R-:W-:Y:S05]  /*1cd50*/  CALL.ABS.NOINC R2 ;  /* 0x0000000002007343 */ /* 0x004fea0003c00000 */
.L_x_1633:
[----:B------:R-:W-:Y:S05]  /*1cd60*/  BSYNC B6 ;  /* 0x0000000000067941 */ /* 0x000fea0003800000 */
.L_x_1632:
        /* <DEDUP_REMOVED lines=22> */
.L_x_1635:
[----:B------:R-:W-:Y:S05]  /*1ced0*/  BSYNC B6 ;  /* 0x0000000000067941 */ /* 0x000fea0003800000 */
.L_x_1634:
        /* <DEDUP_REMOVED lines=20> */
.L_x_1637:
[----:B------:R-:W-:Y:S05]  /*1d020*/  BSYNC B6 ;  /* 0x0000000000067941 */ /* 0x000fea0003800000 */
.L_x_1636:
        /* <DEDUP_REMOVED lines=19> */
.L_x_1639:
[----:B------:R-:W-:Y:S05]  /*1d160*/  BSYNC B6 ;  /* 0x0000000000067941 */ /* 0x000fea0003800000 */
.L_x_1638:
[----:B------:R-:W-:Y:S01]  /*1d170*/  ULDC.64 UR4, c[0x0][0x9f8] ;  /* 0x00027e0000047ab9 */ /* 0x000fe20000000a00 */
[----:B------:R-:W2:Y:S01]  /*1d180*/  LDL R20, [R1+0x20] ;  /* 0x0000200001147983 */ /* 0x000ea20000100800 */
[----:B------:R-:W-:Y:S01]  /*1d190*/  ISETP.NE.U32.AND P0, PT, RZ, UR4, PT ;  /* 0x00000004ff007c0c */ /* 0x000fe2000bf05070 */
[----:B------:R-:W-:Y:S01]  /*1d1a0*/  IMAD.MOV.U32 R14, RZ, RZ, R27 ;  /* 0x000000ffff0e7224 */ /* 0x000fe200078e001b */
[----:B------:R-:W3:Y:S01]  /*1d1b0*/  LDC R12, c[0x0][0x430] ;  /* 0x00010c00ff0c7b82 */ /* 0x000ee20000000800 */
[----:B------:R-:W4:Y:S01]  /*1d1c0*/  LDL R13, [R1+0x64] ;  /* 0x00006400010d7983 */ /* 0x000f220000100800 */
[----:B------:R-:W-:Y:S01]  /*1d1d0*/  ISETP.NE.AND.EX P0, PT, RZ, UR5, PT, P0 ;  /* 0x00000005ff007c0c */ /* 0x000fe2000bf05300 */
[----:B------:R-:W0:-:S12]  /*1d1e0*/  S2R R19, SR_TID.X ;  /* 0x0000000000137919 */ /* 0x000e180000002100 */
[----:B------:R-:W1:Y:S01]  /*1d1f0*/  @P0 LDC.64 R2, c[0x0][0x9f8] ;  /* 0x00027e00ff020b82 */ /* 0x000e620000000a00 */
[----:B------:R-:W-:Y:S01]  /*1d200*/  IMAD.MOV.U32 R0, RZ, RZ, 0xa0 ;  /* 0x000000a0ff007424 */ /* 0x000fe200078e00ff */
[----:B---3--:R-:W-:Y:S02]  /*1d210*/  ISETP.NE.AND P2, PT, R12, 0x1, PT ;  /* 0x000000010c00780c */ /* 0x008fe40003f45270 */
[----:B0-----:R-:W-:Y:S01]  /*1d220*/  LOP3.LUT R21, R19, 0x7f, RZ, 0xc0, !PT ;  /* 0x0000007f13157812 */ /* 0x001fe200078ec0ff */
[----:B-1----:R-:W-:-:S10]  /*1d230*/  @P0 IMAD.WIDE R2, R27, 0x4, R2 ;  /* 0x000000041b020825 */ /* 0x002fd400078e0202 */
[----:B------:R-:W0:Y:S01]  /*1d240*/  @P2 LDC R4, c[0x0][0x434] ;  /* 0x00010d00ff042b82 */ /* 0x000e220000000800 */
[----:B------:R-:W-:Y:S01]  /*1d250*/  SHF.R.U32.HI R21, RZ, 0x2, R21 ;  /* 0x00000002ff157819 */ /* 0x000fe20000011615 */
[----:B------:R1:W3:Y:S01]  /*1d260*/  @P0 LDG.E R14, desc[UR40][R2.64] ;  /* 0x00000028020e0981 */ /* 0x0002e2000c1e1900 */
[----:B------:R-:W-:Y:S02]  /*1d270*/  IMAD.SHL.U32 R19, R19, 0x20, RZ ;  /* 0x0000002013137824 */ /* 0x000fe400078e00ff */
[----:B------:R-:W-:-:S03]  /*1d280*/  IMAD R0, R22, R0, -0xa0 ;  /* 0xffffff6016007424 */ /* 0x000fc600078e0200 */
[----:B------:R-:W0:Y:S01]  /*1d290*/  @P2 LDC R5, c[0x0][0x438] ;  /* 0x00010e00ff052b82 */ /* 0x000e220000000800 */
[----:B------:R-:W-:-:S05]  /*1d2a0*/  LOP3.LUT R19, R21, 0x60, R19, 0xf8, !PT ;  /* 0x0000006015137812 */ /* 0x000fca00078ef813 */
[----:B------:R-:W-:Y:S02]  /*1d2b0*/  IMAD.IADD R8, R19, 0x1, R0 ;  /* 0x0000000113087824 */ /* 0x000fe400078e0200 */
[----:B------:R-:W0:Y:S03]  /*1d2c0*/  S2R R19, SR_TID.X ;  /* 0x0000000000137919 */ /* 0x000e260000002100 */
[----:B------:R-:W-:-:S13]  /*1d2d0*/  ISETP.GE.AND P1, PT, R8, R18, PT ;  /* 0x000000120800720c */ /* 0x000fda0003f26270 */
[----:B-1----:R-:W1:Y:S01]  /*1d2e0*/  @!P1 LDC.64 R2, c[0x0][0x428] ;  /* 0x00010a00ff029b82 */ /* 0x002e620000000a00 */
[C---:B0-----:R-:W-:Y:S01]  /*1d2f0*/  LOP3.LUT R21, R19.reuse, 0x7f, RZ, 0xc0, !PT ;  /* 0x0000007f13157812 */ /* 0x041fe200078ec0ff */
[----:B------:R-:W-:-:S03]  /*1d300*/  IMAD.SHL.U32 R19, R19, 0x20, RZ ;  /* 0x0000002013137824 */ /* 0x000fc600078e00ff */
[----:B------:R-:W-:-:S04]  /*1d310*/  SHF.R.U32.HI R21, RZ, 0x2, R21 ;  /* 0x00000002ff157819 */ /* 0x000fc80000011615 */
[----:B------:R-:W-:-:S04]  /*1d320*/  LOP3.LUT R19, R21, 0x60, R19, 0xf8, !PT ;  /* 0x0000006015137812 */ /* 0x000fc800078ef813 */
[----:B------:R-:W-:-:S05]  /*1d330*/  LOP3.LUT R19, R19, 0x80, RZ, 0xfc, !PT ;  /* 0x0000008013137812 */ /* 0x000fca00078efcff */
[----:B------:R-:W-:Y:S01]  /*1d340*/  IMAD.IADD R0, R19, 0x1, R0 ;  /* 0x0000000113007824 */ /* 0x000fe200078e0200 */
[----:B------:R-:W-:Y:S01]  /*1d350*/  LOP3.LUT R16, R16, 0xfffffffd, RZ, 0xc0, !PT ;  /* 0xfffffffd10107812 */ /* 0x000fe200078ec0ff */
[----:B------:R-:W-:Y:S01]  /*1d360*/  UMOV UR4, 0xffffffff ;  /* 0xffffffff00047882 */ /* 0x000fe20000000000 */
[----:B--2---:R-:W-:-:S04]  /*1d370*/  IMAD.IADD R8, R8, 0x1, R20 ;  /* 0x0000000108087824 */ /* 0x004fc800078e0214 */
[----:B------:R-:W-:-:S04]  /*1d380*/  @P2 IMAD.HI.U32 R4, R8, R4, RZ ;  /* 0x0000000408042227 */ /* 0x000fc800078e00ff */
[----:B------:R-:W-:Y:S01]  /*1d390*/  IMAD.MOV.U32 R6, RZ, RZ, R8 ;  /* 0x000000ffff067224 */ /* 0x000fe200078e0008 */
[----:B------:R-:W-:Y:S02]  /*1d3a0*/  @P2 SHF.R.U32.HI R6, RZ, R5, R4 ;  /* 0x00000005ff062219 */ /* 0x000fe40000011604 */
[----:B------:R-:W0:Y:S02]  /*1d3b0*/  @!P1 LDC.64 R4, c[0x0][0x418] ;  /* 0x00010600ff049b82 */ /* 0x000e240000000a00 */
[----:B------:R-:W-:Y:S02]  /*1d3c0*/  @!P1 SHF.R.S32.HI R7, RZ, 0x1f, R6 ;  /* 0x0000001fff079819 */ /* 0x000fe40000011406 */
[----:B---3--:R-:W-:-:S05]  /*1d3d0*/  SHF.R.S32.HI R15, RZ, 0x1f, R14 ;  /* 0x0000001fff0f7819 */ /* 0x008fca000001140e */
[----:B-1----:R-:W-:-:S04]  /*1d3e0*/  @!P1 IMAD R9, R15, R2, RZ ;  /* 0x000000020f099224 */ /* 0x002fc800078e02ff */
[C---:B------:R-:W-:Y:S02]  /*1d3f0*/  @!P1 IMAD R9, R14.reuse, R3, R9 ;  /* 0x000000030e099224 */ /* 0x040fe400078e0209 */
[----:B------:R-:W-:Y:S02]  /*1d400*/  @!P1 IMAD.WIDE.U32 R2, R14, R2, R6 ;  /* 0x000000020e029225 */ /* 0x000fe400078e0006 */
[----:B------:R-:W1:Y:S02]  /*1d410*/  @P2 LDC R7, c[0x0][0x438] ;  /* 0x00010e00ff072b82 */ /* 0x000e640000000800 */
[----:B------:R-:W-:Y:S01]  /*1d420*/  @!P1 IMAD.IADD R3, R3, 0x1, R9 ;  /* 0x0000000103039824 */ /* 0x000fe200078e0209 */
[----:B0-----:R-:W-:-:S04]  /*1d430*/  @!P1 LEA R10, P0, R2, R4, 0x2 ;  /* 0x00000004020a9211 */ /* 0x001fc800078010ff */
[----:B------:R-:W-:Y:S02]  /*1d440*/  @!P1 LEA.HI.X R11, R2, R5, R3, 0x2, P0 ;  /* 0x00000005020b9211 */ /* 0x000fe400000f1403 */
[C---:B------:R-:W-:Y:S01]  /*1d450*/  ISETP.GE.AND P0, PT, R0.reuse, R18, PT ;  /* 0x000000120000720c */ /* 0x040fe20003f06270 */
[----:B------:R-:W0:Y:S03]  /*1d460*/  @P2 LDC R5, c[0x0][0x434] ;  /* 0x00010d00ff052b82 */ /* 0x000e260000000800 */
[----:B------:R-:W-:Y:S01]  /*1d470*/  ISETP.GT.U32.OR P0, PT, R19, 0x9f, P0 ;  /* 0x0000009f1300780c */ /* 0x000fe20000704470 */
[----:B------:R-:W-:-:S12]  /*1d480*/  IMAD.IADD R9, R0, 0x1, R20 ;  /* 0x0000000100097824 */ /* 0x000fd800078e0214 */
[----:B------:R-:W2:Y:S01]  /*1d490*/  @!P0 LDC.64 R2, c[0x0][0x428] ;  /* 0x00010a00ff028b82 */ /* 0x000ea20000000a00 */
[----:B------:R-:W-:Y:S02]  /*1d4a0*/  IMAD.MOV.U32 R0, RZ, RZ, R9 ;  /* 0x000000ffff007224 */ /* 0x000fe400078e0009 */
[----:B0-----:R-:W-:-:S05]  /*1d4b0*/  @P2 IMAD.HI.U32 R5, R9, R5, RZ ;  /* 0x0000000509052227 */ /* 0x001fca00078e00ff */
[----:B-1----:R-:W-:Y:S01]  /*1d4c0*/  @P2 SHF.R.U32.HI R0, RZ, R7, R5 ;  /* 0x00000007ff002219 */ /* 0x002fe20000011605 */
[----:B------:R-:W-:-:S03]  /*1d4d0*/  IMAD.MOV R5, RZ, RZ, -R6 ;  /* 0x000000ffff057224 */ /* 0x000fc600078e0a06 */
[----:B------:R-:W-:Y:S01]  /*1d4e0*/  @!P0 SHF.R.S32.HI R7, RZ, 0x1f, R0 ;  /* 0x0000001fff078819 */ /* 0x000fe20000011400 */
[----:B------:R-:W-:Y:S02]  /*1d4f0*/  IMAD R8, R12, R5, R8 ;  /* 0x000000050c087224 */ /* 0x000fe400078e0208 */
[----:B------:R-:W-:Y:S02]  /*1d500*/  @!P0 IMAD.MOV.U32 R6, RZ, RZ, R0 ;  /* 0x000000ffff068224 */ /* 0x000fe400078e0000 */
[-C--:B--2---:R-:W-:Y:S02]  /*1d510*/  @!P0 IMAD R5, R15, R2.reuse, RZ ;  /* 0x000000020f058224 */ /* 0x084fe400078e02ff */
[----:B------:R-:W-:-:S04]  /*1d520*/  @!P0 IMAD.WIDE.U32 R6, R14, R2, R6 ;  /* 0x000000020e068225 */ /* 0x000fc800078e0006 */
[----:B------:R-:W-:Y:S02]  /*1d530*/  @!P0 IMAD R5, R14, R3, R5 ;  /* 0x000000030e058224 */ /* 0x000fe400078e0205 */
[----:B------:R-:W0:Y:S01]  /*1d540*/  @!P0 LDC.64 R2, c[0x0][0x418] ;  /* 0x00010600ff028b82 */ /* 0x000e220000000a00 */
[----:B------:R-:W-:Y:S02]  /*1d550*/  IMAD.MOV.U32 R4, RZ, RZ, RZ ;  /* 0x000000ffff047224 */ /* 0x000fe400078e00ff */
[----:B------:R-:W-:-:S04]  /*1d560*/  @!P0 IMAD.IADD R5, R5, 0x1, R7 ;  /* 0x0000000105058824 */ /* 0x000fc800078e0207 */
[----:B------:R1:W5:Y:S04]  /*1d570*/  @!P1 LDG.E R4, desc[UR40][R10.64] ;  /* 0x000000280a049981 */ /* 0x000368000c1e1900 */
[----:B------:R1:W-:Y:S04]  /*1d580*/  STL [R1+0xc], R14 ;  /* 0x00000c0e01007387 */ /* 0x0003e80000100800 */
[----:B------:R1:W-:Y:S01]  /*1d590*/  STL [R1+0x24], R15 ;  /* 0x0000240f01007387 */ /* 0x0003e20000100800 */
[----:B0-----:R-:W-:-:S04]  /*1d5a0*/  @!P0 LEA R2, P1, R6, R2, 0x2 ;  /* 0x0000000206028211 */ /* 0x001fc800078210ff */
[----:B------:R-:W-:Y:S01]  /*1d5b0*/  @!P0 LEA.HI.X R3, R6, R3, R5, 0x2, P1 ;  /* 0x0000000306038211 */ /* 0x000fe200008f1405 */
[----:B------:R-:W-:Y:S01]  /*1d5c0*/  IMAD.MOV.U32 R5, RZ, RZ, RZ ;  /* 0x000000ffff057224 */ /* 0x000fe200078e00ff */
[----:B------:R-:W-:-:S05]  /*1d5d0*/  ISETP.GT.U32.AND P1, PT, R19, 0x9f, PT ;  /* 0x0000009f1300780c */ /* 0x000fca0003f24070 */
[----:B------:R1:W5:Y:S01]  /*1d5e0*/  @!P0 LDG.E R5, desc[UR40][R2.64] ;  /* 0x0000002802058981 */ /* 0x000362000c1e1900 */
[----:B----4-:R-:W-:Y:S01]  /*1d5f0*/  ISETP.NE.AND P0, PT, R13, 0x3, PT ;  /* 0x000000030d00780c */ /* 0x010fe20003f05270 */
[----:B------:R-:W-:-:S06]  /*1d600*/  IMAD.MOV R0, RZ, RZ, -R0 ;  /* 0x000000ffff007224 */ /* 0x000fcc00078e0a00 */
[----:B------:R-:W-:-:S04]  /*1d610*/  @P1 LOP3.LUT R16, R16, 0x2, RZ, 0xfc, !PT ;  /* 0x0000000210101812 */ /* 0x000fc800078efcff */
[----:B------:R-:W-:Y:S01]  /*1d620*/  LOP3.LUT R16, R16, 0xfffffffb, RZ, 0xc0, !PT ;  /* 0xfffffffb10107812 */ /* 0x000fe200078ec0ff */
[----:B------:R-:W-:-:S03]  /*1d630*/  IMAD R9, R12, R0, R9 ;  /* 0x000000000c097224 */ /* 0x000fc600078e0209 */
[----:B------:R-:W-:Y:S01]  /*1d640*/  @P0 LOP3.LUT R16, R16, 0x4, RZ, 0xfc, !PT ;  /* 0x0000000410100812 */ /* 0x000fe200078efcff */
[----:B-1----:R-:W-:Y:S06]  /*1d650*/  BRA.DIV UR4, `(.L_x_1640) ;  /* 0x00000056041c7947 */ /* 0x002fec000b800000 */
.L_x_1762:
[----:B------:R-:W-:Y:S01]  /*1d660*/  SHF.R.S32.HI R0, RZ, 0x1f, R26 ;  /* 0x0000001fff007819 */ /* 0x000fe2000001141a */
[----:B------:R-:W-:-:S04]  /*1d670*/  VIADD R7, R22, 0xffffffff ;  /* 0xffffffff16077836 */ /* 0x000fc80000000000 */
[----:B------:R0:W-:Y:S01]  /*1d680*/  STL [R1+0x18], R0 ;  /* 0x0000180001007387 */ /* 0x0001e20000100800 */
[----:B------:R-:W-:Y:S05]  /*1d690*/  @!P0 BRA `(.L_x_1641) ;  /* 0x0000000000048947 */ /* 0x000fea0003800000 */
[----:B------:R-:W-:Y:S01]  /*1d6a0*/  BPT.TRAP 0x1 ;  /* 0x000000040000795c */ /* 0x000fe20000300000 */
.L_x_1641:
[----:B------:R-:W2:Y:S04]  /*1d6b0*/  LDL R2, [R1] ;  /* 0x0000000001027983 */ /* 0x000ea80000100800 */
[----:B0-----:R-:W3:Y:S01]  /*1d6c0*/  LDL R0, [R1+0x10] ;  /* 0x0000100001007983 */ /* 0x001ee20000100800 */
[----:B------:R-:W-:Y:S01]  /*1d6d0*/  BSSY B0, `(.L_x_1642) ;  /* 0x0000008000007945 */ /* 0x000fe20003800000 */
[----:B--2---:R-:W-:Y:S01]  /*1d6e0*/  IMAD R6, R2, 0x8, R17 ;  /* 0x0000000802067824 */ /* 0x004fe200078e0211 */
[----:B---3--:R-:W-:-:S04]  /*1d6f0*/  SHF.L.U32 R0, R0, 0x1f, RZ ;  /* 0x0000001f00007819 */ /* 0x008fc800000006ff */
[----:B------:R0:W1:Y:S01]  /*1d700*/  SYNCS.PHASECHK.TRANS64.TRYWAIT P0, [R6+URZ+0x13280], R0 ;  /* 0x01328000060075a7 */ /* 0x000062000800017f */
[----:B------:R0:W-:Y:S02]  /*1d710*/  STL [R1+0x4c], R0 ;  /* 0x00004c0001007387 */ /* 0x0001e40000100800 */
[----:B0-----:R-:W-:-:S05]  /*1d720*/  SHF.R.S32.HI R0, RZ, 0x1f, R8 ;  /* 0x0000001fff007819 */ /* 0x001fca0000011408 */
[----:B------:R0:W-:Y:S02]  /*1d730*/  STL [R1+0x40], R0 ;  /* 0x0000400001007387 */ /* 0x0001e40000100800 */
[----:B01----:R-:W-:Y:S05]  /*1d740*/  @!P0 BRA `(.L_x_1643) ;  /* 0x0000005400108947 */ /* 0x003fea0003800000 */
.L_x_1763:
[----:B------:R-:W-:Y:S05]  /*1d750*/  BSYNC B0 ;  /* 0x0000000000007941 */ /* 0x000fea0003800000 */
.L_x_1642:
[----:B0-----:R-:W2:Y:S04]  /*1d760*/  LDL R0, [R1+0x40] ;  /* 0x0000400001007983 */ /* 0x001ea80000100800 */
[----:B------:R-:W3:Y:S01]  /*1d770*/  LDL R10, [R1+0x18] ;  /* 0x00001800010a7983 */ /* 0x000ee20000100800 */
[----:B-----5:R-:W-:Y:S01]  /*1d780*/  SHF.R.S32.HI R12, RZ, 0x1f, R4 ;  /* 0x0000001fff0c7819 */ /* 0x020fe20000011404 */
[----:B------:R-:W0:Y:S01]  /*1d790*/  LDC R11, c[0x0][0x2f4] ;  /* 0x0000bd00ff0b7b82 */ /* 0x000e220000000800 */
[----:B------:R-:W-:Y:S01]  /*1d7a0*/  ULDC.64 UR4, c[0x0][0x328] ;  /* 0x0000ca0000047ab9 */ /* 0x000fe20000000a00 */
[----:B------:R-:W1:Y:S01]  /*1d7b0*/  S2R R15, SR_TID.X ;  /* 0x00000000000f7919 */ /* 0x000e620000002100 */
[----:B------:R-:W-:Y:S01]  /*1d7c0*/  IMAD.WIDE.U32 R2, R8, UR4, RZ ;  /* 0x0000000408027c25 */ /* 0x000fe2000f8e00ff */
[----:B------:R-:W-:Y:S01]  /*1d7d0*/  ULDC.64 UR6, c[0x0][0x338] ;  /* 0x0000ce0000067ab9 */ /* 0x000fe20000000a00 */
[----:B------:R-:W-:Y:S01]  /*1d7e0*/  ULDC.64 UR8, c[0x0][0x330] ;  /* 0x0000cc0000087ab9 */ /* 0x000fe20000000a00 */
[----:B------:R3:W-:Y:S01]  /*1d7f0*/  STL [R1+0x48], R12 ;  /* 0x0000480c01007387 */ /* 0x0007e20000100800 */
[----:B------:R-:W-:Y:S01]  /*1d800*/  LOP3.LUT R16, R16, 0xfffffffe, RZ, 0xc0, !PT ;  /* 0xfffffffe10107812 */ /* 0x000fe200078ec0ff */
[----:B------:R-:W-:-:S02]  /*1d810*/  ULDC.64 UR10, c[0x0][0x318] ;  /* 0x0000c600000a7ab9 */ /* 0x000fc40000000a00 */
[----:B------:R-:W4:Y:S04]  /*1d820*/  LDL R14, [R1+0x30] ;  /* 0x00003000010e7983 */ /* 0x000f280000100800 */
[----:B------:R-:W4:Y:S01]  /*1d830*/  LDL R13, [R1] ;  /* 0x00000000010d7983 */ /* 0x000f220000100800 */
[----:B-1----:R-:W-:-:S05]  /*1d840*/  IMAD.SHL.U32 R19, R15, 0x10, RZ ;  /* 0x000000100f137824 */ /* 0x002fca00078e00ff */
[----:B------:R-:W-:-:S04]  /*1d850*/  LOP3.LUT R19, R19, 0x30, RZ, 0xc0, !PT ;  /* 0x0000003013137812 */ /* 0x000fc800078ec0ff */
[CC--:B0-----:R-:W-:Y:S02]  /*1d860*/  ISETP.GE.AND P1, PT, R19.reuse, R11.reuse, PT ;  /* 0x0000000b1300720c */ /* 0x0c1fe40003f26270 */
[----:B------:R-:W-:-:S11]  /*1d870*/  ISETP.GE.AND P0, PT, R19, R11, PT ;  /* 0x0000000b1300720c */ /* 0x000fd60003f06270 */
[----:B------:R-:W-:Y:S02]  /*1d880*/  @P1 LOP3.LUT R16, R16, 0x1, RZ, 0xfc, !PT ;  /* 0x0000000110101812 */ /* 0x000fe400078efcff */
[----:B------:R-:W-:Y:S02]  /*1d890*/  SHF.R.S32.HI R29, RZ, 0x1f, R5 ;  /* 0x0000001fff1d7819 */ /* 0x000fe40000011405 */
[----:B------:R-:W-:Y:S01]  /*1d8a0*/  LOP3.LUT R15, R15, 0x7f, RZ, 0xc0, !PT ;  /* 0x0000007f0f0f7812 */ /* 0x000fe200078ec0ff */
[----:B------:R-:W-:-:S03]  /*1d8b0*/  IMAD R7, R7, -0xa0, R18 ;  /* 0xffffff6007077824 */ /* 0x000fc600078e0212 */
[----:B------:R-:W-:-:S05]  /*1d8c0*/  SHF.R.U32.HI R15, RZ, 0x2, R15 ;  /* 0x00000002ff0f7819 */ /* 0x000fca000001160f */
[----:B------:R-:W-:-:S05]  /*1d8d0*/  IMAD.IADD R7, R7, 0x1, -R15 ;  /* 0x0000000107077824 */ /* 0x000fca00078e0a0f */
[----:B------:R-:W-:Y:S01]  /*1d8e0*/  ISETP.GE.AND P5, PT, R7, 0x1, PT ;  /* 0x000000010700780c */ /* 0x000fe20003fa6270 */
[----:B--2---:R-:W-:-:S04]  /*1d8f0*/  IMAD R0, R0, UR4, RZ ;  /* 0x0000000400007c24 */ /* 0x004fc8000f8e02ff */
[----:B------:R-:W-:-:S04]  /*1d900*/  IMAD R0, R8, UR5, R0 ;  /* 0x0000000508007c24 */ /* 0x000fc8000f8e0200 */
[----:B------:R-:W-:Y:S02]  /*1d910*/  IMAD.IADD R3, R3, 0x1, R0 ;  /* 0x0000000103037824 */ /* 0x000fe400078e0200 */
[----:B------:R-:W-:Y:S02]  /*1d920*/  IMAD R0, R12, UR6, RZ ;  /* 0x000000060c007c24 */ /* 0x000fe4000f8e02ff */
[----:B------:R-:W-:-:S04]  /*1d930*/  IMAD.WIDE.U32 R2, R4, UR6, R2 ;  /* 0x0000000604027c25 */ /* 0x000fc8000f8e0002 */
[----:B------:R-:W-:-:S04]  /*1d940*/  IMAD R0, R4, UR7, R0 ;  /* 0x0000000704007c24 */ /* 0x000fc8000f8e0200 */
[----:B------:R-:W-:Y:S02]  /*1d950*/  IMAD.IADD R3, R3, 0x1, R0 ;  /* 0x0000000103037824 */ /* 0x000fe400078e0200 */
[----:B---3--:R-:W-:Y:S02]  /*1d960*/  IMAD R12, R10, UR8, RZ ;  /* 0x000000080a0c7c24 */ /* 0x008fe4000f8e02ff */
[----:B------:R-:W-:Y:S01]  /*1d970*/  IMAD.WIDE.U32 R2, R26, UR8, R2 ;  /* 0x000000081a027c25 */ /* 0x000fe2000f8e0002 */
[----:B------:R-:W-:-:S03]  /*1d980*/  SHF.R.S32.HI R10, RZ, 0x1f, R9 ;  /* 0x0000001fff0a7819 */ /* 0x000fc60000011409 */
[----:B------:R-:W-:Y:S01]  /*1d990*/  IMAD R12, R26, UR9, R12 ;  /* 0x000000091a0c7c24 */ /* 0x000fe2000f8e020c */
[----:B------:R-:W-:-:S04]  /*1d9a0*/  IADD3 R0, P1, R2, UR10, RZ ;  /* 0x0000000a02007c10 */ /* 0x000fc8000ff3e0ff */
[----:B------:R-:W-:Y:S01]  /*1d9b0*/  IADD3.X R2, R3, UR11, R12, P1, !PT ;  /* 0x0000000b03027c10 */ /* 0x000fe20008ffe40c */
[----:B------:R-:W-:Y:S01]  /*1d9c0*/  IMAD R3, R10, UR4, RZ ;  /* 0x000000040a037c24 */ /* 0x000fe2000f8e02ff */
[----:B------:R0:W-:Y:S03]  /*1d9d0*/  STL [R1+0x4], R10 ;  /* 0x0000040a01007387 */ /* 0x0001e60000100800 */
[C---:B------:R-:W-:Y:S02]  /*1d9e0*/  IMAD R3, R9.reuse, UR5, R3 ;  /* 0x0000000509037c24 */ /* 0x040fe4000f8e0203 */
[----:B0-----:R-:W-:-:S04]  /*1d9f0*/  IMAD.WIDE.U32 R10, R9, UR4, RZ ;  /* 0x00000004090a7c25 */ /* 0x001fc8000f8e00ff */
        /* <DEDUP_REMOVED lines=8> */
[----:B----4-:R-:W-:-:S03]  /*1da80*/  IMAD R18, R13, 0x2800, R14 ;  /* 0x000028000d127824 */ /* 0x010fc600078e020e */
[----:B------:R-:W-:Y:S01]  /*1da90*/  IADD3.X R22, R12, UR11, R11, P1, !PT ;  /* 0x0000000b0c167c10 */ /* 0x000fe20008ffe40b */
[----:B------:R-:W-:Y:S08]  /*1daa0*/  BRA.DIV UR4, `(.L_x_1644) ;  /* 0x0000005204507947 */ /* 0x000ff0000b800000 */
[----:B------:R-:W0:Y:S01]  /*1dab0*/  S2R R11, SR_TID.X ;  /* 0x00000000000b7919 */ /* 0x000e220000002100 */
[C---:B------:R-:W-:Y:S02]  /*1dac0*/  ISETP.GE.AND P3, PT, R7.reuse, 0x81, PT ;  /* 0x000000810700780c */ /* 0x040fe40003f66270 */
[----:B------:R-:W-:Y:S01]  /*1dad0*/  LOP3.LUT R16, R16, 0xfffffff7, RZ, 0xc0, !PT ;  /* 0xfffffff710107812 */ /* 0x000fe200078ec0ff */
[----:B------:R-:W1:Y:S01]  /*1dae0*/  SHFL.IDX PT, R3, R0, RZ, 0x1c1f ;  /* 0x001c1fff00037589 */ /* 0x000e6200000e0000 */
[C---:B------:R-:W-:Y:S02]  /*1daf0*/  ISETP.GE.AND P4, PT, R7.reuse, 0x21, PT ;  /* 0x000000210700780c */ /* 0x040fe40003f86270 */
[----:B------:R-:W-:Y:S01]  /*1db00*/  ISETP.GE.AND P2, PT, R7, 0x61, PT ;  /* 0x000000610700780c */ /* 0x000fe20003f46270 */
[----:B------:R-:W2:Y:S06]  /*1db10*/  SHFL.IDX PT, R10, R2, RZ, 0x1c1f ;  /* 0x001c1fff020a7589 */ /* 0x000eac00000e0000 */
[----:B------:R-:W-:Y:S01]  /*1db20*/  @P3 LOP3.LUT R16, R16, 0x8, RZ, 0xfc, !PT ;  /* 0x0000000810103812 */ /* 0x000fe200078efcff */
[----:B0-----:R-:W-:-:S05]  /*1db30*/  IMAD.SHL.U32 R14, R11, 0x10, RZ ;  /* 0x000000100b0e7824 */ /* 0x001fca00078e00ff */
[----:B------:R-:W-:-:S04]  /*1db40*/  LOP3.LUT R14, R14, 0x30, RZ, 0xc0, !PT ;  /* 0x000000300e0e7812 */ /* 0x000fc800078ec0ff */
[----:B-1----:R-:W-:Y:S01]  /*1db50*/  IADD3 R12, P1, R14, R3, RZ ;  /* 0x000000030e0c7210 */ /* 0x002fe20007f3e0ff */
[----:B------:R-:W-:Y:S02]  /*1db60*/  IMAD.IADD R3, R17, 0x1, R18 ;  /* 0x0000000111037824 */ /* 0x000fe400078e0212 */
[----:B------:R-:W-:Y:S02]  /*1db70*/  SHFL.IDX PT, R18, R2, 0x1, 0x1c1f ;  /* 0x003c1f0002127f89 */ /* 0x000fe400000e0000 */
[----:B--2---:R-:W-:Y:S01]  /*1db80*/  IMAD.X R13, RZ, RZ, R10, P1 ;  /* 0x000000ffff0d7224 */ /* 0x004fe200008e060a */
[----:B------:R-:W-:Y:S01]  /*1db90*/  ISETP.LT.OR P1, PT, R7, 0x1, P0 ;  /* 0x000000010700780c */ /* 0x000fe20000721670 */
[----:B------:R-:W0:-:S12]  /*1dba0*/  SHFL.IDX PT, R10, R0, 0x1, 0x1c1f ;  /* 0x003c1f00000a7f89 */ /* 0x000e1800000e0000 */
[----:B------:R-:W-:Y:S01]  /*1dbb0*/  LDGSTS.E.BYPASS.LTC128B.128 [R3+0x6000], desc[UR40][R12.64], !P1 ;  /* 0x060000000c037fae */ /* 0x000fe2000c901d68 */
[----:B0-----:R-:W-:-:S05]  /*1dbc0*/  IADD3 R10, P1, R14, R10, RZ ;  /* 0x0000000a0e0a7210 */ /* 0x001fca0007f3e0ff */
[----:B------:R-:W-:Y:S01]  /*1dbd0*/  IMAD.X R11, RZ, RZ, R18, P1 ;  /* 0x000000ffff0b7224 */ /* 0x000fe200008e0612 */
        /* <DEDUP_REMOVED lines=9> */
[----:B------:R1:W-:Y:S02]  /*1dc70*/  LDGSTS.E.BYPASS.LTC128B.128 [R3+0x7000], desc[UR40][R10.64], !P1 ;  /* 0x070000000a037fae */ /* 0x0003e4000c901d68 */
[----:B-1----:R-:W-:Y:S02]  /*1dc80*/  IADD3 R10, P1, R14, R0, RZ ;  /* 0x000000000e0a7210 */ /* 0x002fe40007f3e0ff */
[----:B------:R0:W1:Y:S03]  /*1dc90*/  SHFL.IDX PT, R0, R22, RZ, 0x1c1f ;  /* 0x001c1fff16007589 */ /* 0x00006600000e0000 */
[----:B------:R-:W-:Y:S01]  /*1dca0*/  IMAD.X R11, RZ, RZ, R2, P1 ;  /* 0x000000ffff0b7224 */ /* 0x000fe200008e0602 */
[----:B------:R-:W-:-:S13]  /*1dcb0*/  ISETP.LT.OR P1, PT, R7, 0x61, P0 ;  /* 0x000000610700780c */ /* 0x000fda0000721670 */
[----:B------:R2:W-:Y:S01]  /*1dcc0*/  LDGSTS.E.BYPASS.LTC128B.128 [R3+0x7800], desc[UR40][R10.64], !P1 ;  /* 0x078000000a037fae */ /* 0x0005e2000c901d68 */
[----:B------:R-:W-:-:S03]  /*1dcd0*/  ISETP.GE.AND P1, PT, R7, 0x41, PT ;  /* 0x000000410700780c */ /* 0x000fc60003f26270 */
[----:B-12---:R0:W2:Y:S10]  /*1dce0*/  SHFL.IDX PT, R10, R23, RZ, 0x1c1f ;  /* 0x001c1fff170a7589 */ /* 0x0060b400000e0000 */
.L_x_1775:
[----:B------:R-:W1:Y:S01]  /*1dcf0*/  S2R R2, SR_TID.X ;  /* 0x0000000000027919 */ /* 0x000e620000002100 */
[----:B------:R-:W-:Y:S01]  /*1dd00*/  ISETP.LT.OR P0, PT, R7, 0x81, P0 ;  /* 0x000000810700780c */ /* 0x000fe20000701670 */
[----:B-1----:R-:W-:-:S05]  /*1dd10*/  IMAD.SHL.U32 R2, R2, 0x10, RZ ;  /* 0x0000001002027824 */ /* 0x002fca00078e00ff */
[----:B------:R-:W-:-:S04]  /*1dd20*/  LOP3.LUT R2, R2, 0x30, RZ, 0xc0, !PT ;  /* 0x0000003002027812 */ /* 0x000fc800078ec0ff */
[----:B--2---:R-:W-:-:S05]  /*1dd30*/  IADD3 R10, P3, R2, R10, RZ ;  /* 0x0000000a020a7210 */ /* 0x004fca0007f7e0ff */
[----:B------:R-:W-:-:S05]  /*1dd40*/  IMAD.X R11, RZ, RZ, R0, P3 ;  /* 0x000000ffff0b7224 */ /* 0x000fca00018e0600 */
[----:B------:R-:W-:Y:S01]  /*1dd50*/  @!PT LDS RZ, [RZ] ;  /* 0x00000000fffff984 */ /* 0x000fe20000000800 */
[----:B------:R-:W-:Y:S01]  /*1dd60*/  @!PT LDS RZ, [RZ] ;  /* 0x00000000fffff984 */ /* 0x000fe20000000800 */
[----:B------:R-:W-:Y:S01]  /*1dd70*/  @!PT LDS RZ, [RZ] ;  /* 0x00000000fffff984 */ /* 0x000fe20000000800 */
[----:B------:R1:W-:Y:S01]  /*1dd80*/  LDGSTS.E.BYPASS.LTC128B.128 [R3+0x8000], desc[UR40][R10.64], !P0 ;  /* 0x080000000a037fae */ /* 0x0003e2000c101d68 */
[----:B------:R-:W-:Y:S01]  /*1dd90*/  PLOP3.LUT P0, PT, PT, PT, PT, 0x80, 0x0 ;  /* 0x000000000000781c */ /* 0x000fe20003f0f070 */
[----:B------:R-:W-:-:S12]  /*1dda0*/  NOP ;  /* 0x0000000000007918 */ /* 0x000fd80000000000 */
.L_x_1645:
[----:B------:R-:W-:Y:S02]  /*1ddb0*/  PLOP3.LUT P3, PT, P3, P0, PT, 0xa2, 0x0 ;  /* 0x000000000000781c */ /* 0x000fe40001f61472 */
[----:B------:R-:W-:-:S08]  /*1ddc0*/  @P0 R2UR P3, UR4, R6 ;  /* 0x00000000060402ca */ /* 0x000fd00000060000 */
[----:B------:R-:W-:-:S05]  /*1ddd0*/  @P0 PLOP3.LUT P0, PT, P3, PT, PT, 0x80, 0x0 ;  /* 0x000000000000081c */ /* 0x000fca0001f0f070 */
[----:B------:R-:W-:Y:S01]  /*1dde0*/  @!P3 SYNCS.ARRIVE.TRANS64.RED.A0T1 RZ, [UR4+0x13270], RZ ;  /* 0x013270ffffffb9a7 */ /* 0x000fe20008200404 */
[----:B------:R-:W-:Y:S07]  /*1ddf0*/  @!P3 ARRIVES.LDGSTSBAR.64.TRANSCNT [UR4+0x13270] ;  /* 0x01327000ff00b9b0 */ /* 0x000fee0008000a84 */
[----:B------:R-:W-:Y:S05]  /*1de00*/  @P0 BRA.U.ANY `(.L_x_1645) ;  /* 0xfffffffd00e80947 */ /* 0x000fea000393ffff */
[----:B------:R-:W-:Y:S01]  /*1de10*/  NOP ;  /* 0x0000000000007918 */ /* 0x000fe20000000000 */
[----:B------:R-:W2:Y:S02]  /*1de20*/  LDL R0, [R1+0x64] ;  /* 0x0000640001007983 */ /* 0x000ea40000100800 */
[----:B--2---:R-:W-:-:S13]  /*1de30*/  ISETP.NE.AND P6, PT, R0, 0x3, PT ;  /* 0x000000030000780c */ /* 0x004fda0003fc5270 */
[----:B------:R-:W-:Y:S05]  /*1de40*/  @!P6 BRA `(.L_x_1646) ;  /* 0x000000000004e947 */ /* 0x000fea0003800000 */
[----:B------:R-:W-:Y:S01]  /*1de50*/  BPT.TRAP 0x1 ;  /* 0x000000040000795c */ /* 0x000fe20000300000 */
.L_x_1646:
[----:B------:R2:W-:Y:S01]  /*1de60*/  SYNCS.ARRIVE.TRANS64.A1T0 RZ, [R6+URZ+0x13270], RZ ;  /* 0x013270ff06ff79a7 */ /* 0x0005e2000810003f */
[----:B------:R-:W-:Y:S05]  /*1de70*/  @!P6 BRA `(.L_x_1647) ;  /* 0x000000000004e947 */ /* 0x000fea0003800000 */
[----:B------:R-:W-:Y:S01]  /*1de80*/  BPT.TRAP 0x1 ;  /* 0x000000040000795c */ /* 0x000fe20000300000 */
.L_x_1647:
[----:B------:R-:W3:Y:S01]  /*1de90*/  LDL R0, [R1+0x4c] ;  /* 0x00004c0001007983 */ /* 0x000ee20000100800 */
[----:B------:R-:W-:Y:S01]  /*1dea0*/  BSSY B0, `(.L_x_1648) ;  /* 0x0000003000007945 */ /* 0x000fe20003800000 */
[----:B---3--:R-:W3:Y:S03]  /*1deb0*/  SYNCS.PHASECHK.TRANS64.TRYWAIT P0, [R6+URZ+0x13240], R0 ;  /* 0x01324000060075a7 */ /* 0x008ee6000800017f */
[----:B---3--:R-:W-:Y:S05]  /*1dec0*/  @!P0 BRA `(.L_x_1649) ;  /* 0x0000005000d08947 */ /* 0x008fea0003800000 */
.L_x_1776:
[----:B------:R-:W-:Y:S05]  /*1ded0*/  BSYNC B0 ;  /* 0x0000000000007941 */ /* 0x000fea0003800000 */
.L_x_1648:
[----:B---3--:R-:W3:Y:S01]  /*1dee0*/  LDL.LU R0, [R1+0x40] ;  /* 0x0000400001007983 */ /* 0x008ee20000300800 */
[----:B------:R-:W-:Y:S01]  /*1def0*/  ULDC.64 UR4, c[0x0][0x300] ;  /* 0x0000c00000047ab9 */ /* 0x000fe20000000a00 */
[----:B------:R-:W-:Y:S02]  /*1df00*/  ULDC.64 UR6, c[0x0][0x310] ;  /* 0x0000c40000067ab9 */ /* 0x000fe40000000a00 */
[----:B------:R-:W4:Y:S04]  /*1df10*/  LDL.LU R12, [R1+0x48] ;  /* 0x00004800010c7983 */ /* 0x000f280000300800 */
[----:B------:R-:W5:Y:S04]  /*1df20*/  LDL.LU R7, [R1+0x4] ;  /* 0x0000040001077983 */ /* 0x000f680000300800 */
[----:B------:R-:W2:Y:S01]  /*1df30*/  LDL R2, [R1+0x18] ;  /* 0x0000180001027983 */ /* 0x000ea20000100800 */
[----:B-1----:R-:W-:-:S04]  /*1df40*/  IMAD.WIDE.U32 R10, R8, UR4, RZ ;  /* 0x00000004080a7c25 */ /* 0x002fc8000f8e00ff */
[----:B------:R-:W-:-:S04]  /*1df50*/  IMAD R29, R29, UR6, RZ ;  /* 0x000000061d1d7c24 */ /* 0x000fc8000f8e02ff */
[----:B------:R-:W-:Y:S02]  /*1df60*/  IMAD R29, R5, UR7, R29 ;  /* 0x00000007051d7c24 */ /* 0x000fe4000f8e021d */
[----:B---3--:R-:W-:-:S04]  /*1df70*/  IMAD R0, R0, UR4, RZ ;  /* 0x0000000400007c24 */ /* 0x008fc8000f8e02ff */
[----:B------:R-:W-:-:S04]  /*1df80*/  IMAD R0, R8, UR5, R0 ;  /* 0x0000000508007c24 */ /* 0x000fc8000f8e0200 */
[----:B------:R-:W-:Y:S02]  /*1df90*/  IMAD.IADD R11, R11, 0x1, R0 ;  /* 0x000000010b0b7824 */ /* 0x000fe400078e0200 */
[----:B----4-:R-:W-:Y:S02]  /*1dfa0*/  IMAD R0, R12, UR6, RZ ;  /* 0x000000060c007c24 */ /* 0x010fe4000f8e02ff */
[----:B------:R-:W-:-:S04]  /*1dfb0*/  IMAD.WIDE.U32 R10, R4, UR6, R10 ;  /* 0x00000006040a7c25 */ /* 0x000fc8000f8e000a */
[----:B------:R-:W-:Y:S02]  /*1dfc0*/  IMAD R4, R4, UR7, R0 ;  /* 0x0000000704047c24 */ /* 0x000fe4000f8e0200 */
[----:B-----5:R-:W-:Y:S02]  /*1dfd0*/  IMAD R0, R7, UR4, RZ ;  /* 0x0000000407007c24 */ /* 0x020fe4000f8e02ff */
[----:B------:R-:W-:Y:S02]  /*1dfe0*/  IMAD.IADD R11, R11, 0x1, R4 ;  /* 0x000000010b0b7824 */ /* 0x000fe400078e0204 */
[C---:B------:R-:W-:Y:S02]  /*1dff0*/  IMAD R0, R9.reuse, UR5, R0 ;  /* 0x0000000509007c24 */ /* 0x040fe4000f8e0200 */
[----:B------:R-:W-:Y:S01]  /*1e000*/  IMAD.WIDE.U32 R8, R9, UR4, RZ ;  /* 0x0000000409087c25 */ /* 0x000fe2000f8e00ff */
[----:B------:R-:W-:-:S03]  /*1e010*/  ULDC.64 UR4, c[0x0][0x308] ;  /* 0x0000c20000047ab9 */ /* 0x000fc60000000a00 */
[----:B------:R-:W-:Y:S02]  /*1e020*/  IMAD.IADD R9, R9, 0x1, R0 ;  /* 0x0000000109097824 */ /* 0x000fe400078e0200 */
[----:B------:R-:W-:-:S04]  /*1e030*/  IMAD.WIDE.U32 R10, R26, UR4, R10 ;  /* 0x000000041a0a7c25 */ /* 0x000fc8000f8e000a */
[----:B------:R-:W-:Y:S01]  /*1e040*/  IMAD.WIDE.U32 R4, R5, UR6, R8 ;  /* 0x0000000605047c25 */ /* 0x000fe2000f8e0008 */
[----:B------:R-:W-:Y:S02]  /*1e050*/  ULDC.64 UR6, c[0x0][0x2e8] ;  /* 0x0000ba0000067ab9 */ /* 0x000fe40000000a00 */
[----:B------:R-:W-:Y:S01]  /*1e060*/  IADD3 R0, P0, R10, UR6, RZ ;  /* 0x000000060a007c10 */ /* 0x000fe2000ff1e0ff */
[----:B--2---:R-:W-:Y:S02]  /*1e070*/  IMAD R7, R2, UR4, RZ ;  /* 0x0000000402077c24 */ /* 0x004fe4000f8e02ff */
[----:B------:R-:W-:Y:S02]  /*1e080*/  IMAD.IADD R5, R5, 0x1, R29 ;  /* 0x0000000105057824 */ /* 0x000fe400078e021d */
[C---:B------:R-:W-:Y:S02]  /*1e090*/  IMAD R7, R26.reuse, UR5, R7 ;  /* 0x000000051a077c24 */ /* 0x040fe4000f8e0207 */
[----:B------:R-:W-:Y:S01]  /*1e0a0*/  IMAD.WIDE.U32 R4, R26, UR4, R4 ;  /* 0x000000041a047c25 */ /* 0x000fe2000f8e0004 */
[----:B------:R-:W-:-:S02]  /*1e0b0*/  UMOV UR4, 0xffffffff ;  /* 0xffffffff00047882 */ /* 0x000fc40000000000 */
[----:B------:R-:W-:Y:S02]  /*1e0c0*/  IADD3.X R2, R11, UR7, R7, P0, !PT ;  /* 0x000000070b027c10 */ /* 0x000fe400087fe407 */
[----:B------:R-:W-:-:S04]  /*1e0d0*/  IADD3 R8, P0, R4, UR6, RZ ;  /* 0x0000000604087c10 */ /* 0x000fc8000ff1e0ff */
[----:B------:R-:W-:Y:S01]  /*1e0e0*/  IADD3.X R7, R7, UR7, R5, P0, !PT ;  /* 0x0000000707077c10 */ /* 0x000fe200087fe405 */
[----:B------:R-:W-:Y:S08]  /*1e0f0*/  BRA.DIV UR4, `(.L_x_1650) ;  /* 0x00000052045c7947 */ /* 0x000ff0000b800000 */
[----:B------:R-:W1:Y:S01]  /*1e100*/  S2R R5, SR_TID.X ;  /* 0x0000000000057919 */ /* 0x000e620000002100 */
[----:B------:R-:W2:Y:S01]  /*1e110*/  LDC R10, c[0x0][0x2f4] ;  /* 0x0000bd00ff0a7b82 */ /* 0x000ea20000000800 */
[----:B------:R-:W-:Y:S01]  /*1e120*/  SHFL.IDX PT, R4, R2, RZ, 0x1c1f ;  /* 0x001c1fff02047589 */ /* 0x000fe200000e0000 */
[----:B-1----:R-:W-:-:S03]  /*1e130*/  IMAD.SHL.U32 R9, R5, 0x10, RZ ;  /* 0x0000001005097824 */ /* 0x002fc600078e00ff */
[----:B------:R-:W1:Y:S02]  /*1e140*/  SHFL.IDX PT, R5, R0, RZ, 0x1c1f ;  /* 0x001c1fff00057589 */ /* 0x000e6400000e0000 */
[----:B------:R-:W-:-:S04]  /*1e150*/  LOP3.LUT R9, R9, 0x30, RZ, 0xc0, !PT ;  /* 0x0000003009097812 */ /* 0x000fc800078ec0ff */
[C---:B--2---:R-:W-:Y:S02]  /*1e160*/  ISETP.GE.AND P3, PT, R9.reuse, R10, PT ;  /* 0x0000000a0900720c */ /* 0x044fe40003f66270 */
[----:B-1----:R-:W-:-:S05]  /*1e170*/  @P5 IADD3 R5, P0, R9, R5, RZ ;  /* 0x0000000509055210 */ /* 0x002fca0007f1e0ff */
[----:B------:R-:W-:-:S05]  /*1e180*/  @P5 IMAD.X R4, RZ, RZ, R4, P0 ;  /* 0x000000ffff045224 */ /* 0x000fca00000e0604 */
[----:B------:R-:W-:-:S04]  /*1e190*/  @P5 LOP3.LUT R5, R5, R4, RZ, 0x3c, !PT ;  /* 0x0000000405055212 */ /* 0x000fc800078e3cff */
[----:B------:R-:W-:-:S04]  /*1e1a0*/  @P5 LOP3.LUT R4, R5, R4, RZ, 0x3c, !PT ;  /* 0x0000000405045212 */ /* 0x000fc800078e3cff */
[----:B------:R-:W-:-:S05]  /*1e1b0*/  @P5 LOP3.LUT R5, R5, R4, RZ, 0x3c, !PT ;  /* 0x0000000405055212 */ /* 0x000fca00078e3cff */
[----:B------:R-:W-:Y:S01]  /*1e1c0*/  @!PT LDS RZ, [RZ] ;  /* 0x00000000fffff984 */ /* 0x000fe20000000800 */
[----:B------:R1:W-:Y:S04]  /*1e1d0*/  @P5 LDGSTS.E.BYPASS.LTC128B.128 [R3+0xe000], desc[UR40][R4.64], !P3 ;  /* 0x0e00000004035fae */ /* 0x0003e8000d901d68 */
[----:B-1----:R-:W1:Y:S04]  /*1e1e0*/  SHFL.IDX PT, R5, R0, 0x1, 0x1c1f ;  /* 0x003c1f0000057f89 */ /* 0x002e6800000e0000 */
[----:B------:R-:W2:Y:S01]  /*1e1f0*/  SHFL.IDX PT, R4, R2, 0x1, 0x1c1f ;  /* 0x003c1f0002047f89 */ /* 0x000ea200000e0000 */
[----:B-1----:R-:W-:-:S05]  /*1e200*/  @P4 IADD3 R5, P0, R9, R5, RZ ;  /* 0x0000000509054210 */ /* 0x002fca0007f1e0ff */
[----:B--2---:R-:W-:-:S05]  /*1e210*/  @P4 IMAD.X R4, RZ, RZ, R4, P0 ;  /* 0x000000ffff044224 */ /* 0x004fca00000e0604 */
[----:B------:R-:W-:-:S04]  /*1e220*/  @P4 LOP3.LUT R5, R5, R4, RZ, 0x3c, !PT ;  /* 0x0000000405054212 */ /* 0x000fc800078e3cff */
[----:B------:R-:W-:-:S04]  /*1e230*/  @P4 LOP3.LUT R4, R5, R4, RZ, 0x3c, !PT ;  /* 0x0000000405044212 */ /* 0x000fc800078e3cff */
[----:B------:R-:W-:-:S05]  /*1e240*/  @P4 LOP3.LUT R5, R5, R4, RZ, 0x3c, !PT ;  /* 0x0000000405054212 */ /* 0x000fca00078e3cff */
[----:B------:R1:W-:Y:S04]  /*1e250*/  @P4 LDGSTS.E.BYPASS.LTC128B.128 [R3+0xe800], desc[UR40][R4.64], !P3 ;  /* 0x0e80000004034fae */ /* 0x0003e8000d901d68 */
[----:B-1----:R-:W1:Y:S04]  /*1e260*/  SHFL.IDX PT, R5, R0, 0x2, 0x1c1f ;  /* 0x005c1f0000057f89 */ /* 0x002e6800000e0000 */
[----:B------:R-:W2:Y:S04]  /*1e270*/  SHFL.IDX PT, R4, R2, 0x2, 0x1c1f ;  /* 0x005c1f0002047f89 */ /* 0x000ea800000e0000 */
[----:B------:R-:W3:Y:S04]  /*1e280*/  SHFL.IDX PT, R0, R0, 0x3, 0x1c1f ;  /* 0x007c1f0000007f89 */ /* 0x000ee800000e0000 */
[----:B------:R-:W4:Y:S01]  /*1e290*/  SHFL.IDX PT, R2, R2, 0x3, 0x1c1f ;  /* 0x007c1f0002027f89 */ /* 0x000f2200000e0000 */
[----:B-1----:R-:W-:-:S05]  /*1e2a0*/  @P1 IADD3 R5, P0, R9, R5, RZ ;  /* 0x0000000509051210 */ /* 0x002fca0007f1e0ff */
[----:B--2---:R-:W-:Y:S01]  /*1e2b0*/  @P1 IMAD.X R4, RZ, RZ, R4, P0 ;  /* 0x000000ffff041224 */ /* 0x004fe200000e0604 */
[----:B---3--:R-:W-:-:S04]  /*1e2c0*/  @P2 IADD3 R0, P0, R9, R0, RZ ;  /* 0x0000000009002210 */ /* 0x008fc80007f1e0ff */
[----:B------:R-:W-:Y:S01]  /*1e2d0*/  @P1 LOP3.LUT R5, R5, R4, RZ, 0x3c, !PT ;  /* 0x0000000405051212 */ /* 0x000fe200078e3cff */
[----:B----4-:R-:W-:-:S03]  /*1e2e0*/  @P2 IMAD.X R2, RZ, RZ, R2, P0 ;  /* 0x000000ffff022224 */ /* 0x010fc600000e0602 */
[----:B------:R-:W-:-:S04]  /*1e2f0*/  @P1 LOP3.LUT R4, R5, R4, RZ, 0x3c, !PT ;  /* 0x0000000405041212 */ /* 0x000fc800078e3cff */
[----:B------:R-:W-:-:S05]  /*1e300*/  @P1 LOP3.LUT R5, R5, R4, RZ, 0x3c, !PT ;  /* 0x0000000405051212 */ /* 0x000fca00078e3cff */
[----:B------:R1:W-:Y:S02]  /*1e310*/  @P1 LDGSTS.E.BYPASS.LTC128B.128 [R3+0xf000], desc[UR40][R4.64], !P3 ;  /* 0x0f00000004031fae */ /* 0x0003e4000d901d68 */
[----:B-1----:R-:W-:Y:S02]  /*1e320*/  @P2 IMAD.MOV.U32 R4, RZ, RZ, R0 ;  /* 0x000000ffff042224 */ /* 0x002fe400078e0000 */
[----:B------:R-:W-:Y:S01]  /*1e330*/  @P2 IMAD.MOV.U32 R5, RZ, RZ, R2 ;  /* 0x000000ffff052224 */ /* 0x000fe200078e0002 */
[----:B------:R1:W2:Y:S04]  /*1e340*/  SHFL.IDX PT, R0, R7, RZ, 0x1c1f ;  /* 0x001c1fff07007589 */ /* 0x0002a800000e0000 */
[----:B------:R3:W-:Y:S04]  /*1e350*/  @P2 LDGSTS.E.BYPASS.LTC128B.128 [R3+0xf800], desc[UR40][R4.64], !P3 ;  /* 0x0f80000004032fae */ /* 0x0007e8000d901d68 */
[----:B---3--:R1:W3:Y:S02]  /*1e360*/  SHFL.IDX PT, R4, R8, RZ, 0x1c1f ;  /* 0x001c1fff08047589 */ /* 0x0082e400000e0000 */
.L_x_1788:
        /* <DEDUP_REMOVED lines=9> */
[----:B--2---:R-:W-:-:S06]  /*1e400*/  IMAD.X R5, RZ, RZ, R0, P0 ;  /* 0x000000ffff057224 */ /* 0x004fcc00000e0600 */
[----:B------:R-:W-:Y:S01]  /*1e410*/  @!PT LDS RZ, [RZ] ;  /* 0x00000000fffff984 */ /* 0x000fe20000000800 */
[----:B------:R-:W-:Y:S01]  /*1e420*/  @!PT LDS RZ, [RZ] ;  /* 0x00000000fffff984 */ /* 0x000fe20000000800 */
[----:B------:R-:W-:Y:S01]  /*1e430*/  @!PT LDS RZ, [RZ] ;  /* 0x00000000fffff984 */ /* 0x000fe20000000800 */
[----:B------:R4:W-:Y:S02]  /*1e440*/  LDGSTS.E.BYPASS.LTC128B.128 [R3+0x10000], desc[UR40][R4.64], !P1 ;  /* 0x1000000004037fae */ /* 0x0009e4000c901d68 */
.L_x_1652:
[----:B------:R-:W-:Y:S05]  /*1e450*/  BSYNC B0 ;  /* 0x0000000000007941 */ /* 0x000fea0003800000 */
.L_x_1651:
[----:B------:R-:W-:Y:S01]  /*1e460*/  NOP ;  /* 0x0000000000007918 */ /* 0x000fe20000000000 */
[----:B------:R-:W-:-:S13]  /*1e470*/  PLOP3.LUT P0, PT, PT, PT, PT, 0x80, 0x0 ;  /* 0x000000000000781c */ /* 0x000fda0003f0f070 */
.L_x_1653:
        /* <DEDUP_REMOVED lines=11> */
.L_x_1654:
[----:B----4-:R2:W5:Y:S01]  /*1e530*/  LDL.LU R3, [R1+0x50] ;  /* 0x0000500001037983 */ /* 0x0105620000300800 */
[----:B------:R-:W-:Y:S01]  /*1e540*/  VIADD R0, R17, 0xb000 ;  /* 0x0000b00011007836 */ /* 0x000fe20000000000 */
[----:B------:R2:W-:Y:S06]  /*1e550*/  SYNCS.ARRIVE.TRANS64.A1T0 RZ, [R6+URZ+0x13230], RZ ;  /* 0x013230ff06ff79a7 */ /* 0x0005ec000810003f */
[----:B------:R-:W-:Y:S05]  /*1e560*/  WARPSYNC.ALL ;  /* 0x0000000000007948 */ /* 0x000fea0003800000 */
[----:B------:R-:W-:Y:S01]  /*1e570*/  BAR.SYNC.DEFER_BLOCKING 0x8, 0x200 ;  /* 0x0208000000007b1d */ /* 0x000fe20000010000 */
[----:B------:R-:W-:Y:S02]  /*1e580*/  LOP3.LUT P1, RZ, R0, 0x1bf, RZ, 0xc0, !PT ;  /* 0x000001bf00ff7812 */ /* 0x000fe4000782c0ff */
[----:B------:R-:W-:-:S03]  /*1e590*/  SHF.R.S32.HI R29, RZ, 0x1f, R27 ;  /* 0x0000001fff1d7819 */ /* 0x000fc6000001141b */
[----:B------:R-:W-:Y:S01]  /*1e5a0*/  ULDC.64 UR4, c[0x0][0x298] ;  /* 0x0000a60000047ab9 */ /* 0x000fe20000000a00 */
[----:B------:R-:W-:Y:S01]  /*1e5b0*/  ULDC.64 UR6, c[0x0][0xa00] ;  /* 0x0002800000067ab9 */ /* 0x000fe20000000a00 */
[----:B------:R-:W-:Y:S01]  /*1e5c0*/  BSSY B6, `(.L_x_1655) ;  /* 0x000001b000067945 */ /* 0x000fe20003800000 */
[----:B------:R-:W-:-:S04]  /*1e5d0*/  ISETP.NE.U32.AND P0, PT, RZ, UR6, PT ;  /* 0x00000006ff007c0c */ /* 0x000fc8000bf05070 */
[----:B------:R-:W-:-:S04]  /*1e5e0*/  ISETP.NE.AND.EX P0, PT, RZ, UR7, PT, P0 ;  /* 0x00000007ff007c0c */ /* 0x000fc8000bf05300 */
[----:B------:R-:W-:Y:S02]  /*1e5f0*/  SEL R29, R29, RZ, !P0 ;  /* 0x000000ff1d1d7207 */ /* 0x000fe40004000000 */
[----:B0-----:R-:W-:Y:S02]  /*1e600*/  SEL R22, R27, RZ, !P0 ;  /* 0x000000ff1b167207 */ /* 0x001fe40004000000 */
[----:B-----5:R-:W-:Y:S01]  /*1e610*/  SHF.R.S32.HI R2, RZ, 0x1f, R3 ;  /* 0x0000001fff027819 */ /* 0x020fe20000011403 */
[----:B------:R-:W-:-:S04]  /*1e620*/  IMAD.WIDE.U32 R18, R3, UR4, RZ ;  /* 0x0000000403127c25 */ /* 0x000fc8000f8e00ff */
[----:B------:R-:W-:-:S04]  /*1e630*/  IMAD R2, R2, UR4, RZ ;  /* 0x0000000402027c24 */ /* 0x000fc8000f8e02ff */
[----:B------:R-:W-:-:S04]  /*1e640*/  IMAD R23, R3, UR5, R2 ;  /* 0x0000000503177c24 */ /* 0x000fc8000f8e0202 */
[----:B------:R-:W-:Y:S01]  /*1e650*/  IMAD.IADD R23, R19, 0x1, R23 ;  /* 0x0000000113177824 */ /* 0x000fe200078e0217 */
[----:B------:R-:W-:Y:S06]  /*1e660*/  @!P1 BRA `(.L_x_1656) ;  /* 0x0000000000409947 */ /* 0x000fec0003800000 */
[----:B------:R-:W-:Y:S01]  /*1e670*/  MOV R2, 0x0 ;  /* 0x0000000000027802 */ /* 0x000fe20000000f00 */
[----:B------:R-:W-:Y:S01]  /*1e680*/  ULDC.64 UR4, c[0x4][0x98] ;  /* 0x0100260000047ab9 */ /* 0x000fe20000000a00 */
[----:B------:R-:W-:Y:S01]  /*1e690*/  ULDC.64 UR6, c[0x4][0xa0] ;  /* 0x0100280000067ab9 */ /* 0x000fe20000000a00 */
[----:B------:R-:W-:Y:S01]  /*1e6a0*/  ULDC.64 UR8, c[0x4][0x28] ;  /* 0x01000a0000087ab9 */ /* 0x000fe20000000a00 */
[----:B---3--:R-:W-:Y:S02]  /*1e6b0*/  IMAD.U32 R4, RZ, RZ, UR4 ;  /* 0x00000004ff047e24 */ /* 0x008fe4000f8e00ff */
[----:B------:R-:W0:Y:S01]  /*1e6c0*/  LDC.64 R2, c[0x4][R2] ;  /* 0x0100000002027b82 */ /* 0x000e220000000a00 */
[----:B------:R-:W-:Y:S02]  /*1e6d0*/  IMAD.U32 R5, RZ, RZ, UR5 ;  /* 0x00000005ff057e24 */ /* 0x000fe4000f8e00ff */
[----:B--2---:R-:W-:Y:S02]  /*1e6e0*/  IMAD.U32 R6, RZ, RZ, UR6 ;  /* 0x00000006ff067e24 */ /* 0x004fe4000f8e00ff */
[----:B-1----:R-:W-:-:S02]  /*1e6f0*/  IMAD.U32 R7, RZ, RZ, UR7 ;  /* 0x00000007ff077e24 */ /* 0x002fc4000f8e00ff */
[----:B------:R-:W-:Y:S02]  /*1e700*/  IMAD.U32 R10, RZ, RZ, UR8 ;  /* 0x00000008ff0a7e24 */ /* 0x000fe4000f8e00ff */
[----:B------:R-:W-:Y:S02]  /*1e710*/  IMAD.U32 R11, RZ, RZ, UR9 ;  /* 0x00000009ff0b7e24 */ /* 0x000fe4000f8e00ff */
[----:B------:R-:W-:Y:S02]  /*1e720*/  IMAD.MOV.U32 R8, RZ, RZ, 0x70 ;  /* 0x00000070ff087424 */ /* 0x000fe400078e00ff */
[----:B------:R-:W-:Y:S02]  /*1e730*/  IMAD.MOV.U32 R12, RZ, RZ, 0x1 ;  /* 0x00000001ff0c7424 */ /* 0x000fe400078e00ff */
[----:B------:R-:W-:-:S07]  /*1e740*/  IMAD.MOV.U32 R13, RZ, RZ, RZ ;  /* 0x000000ffff0d7224 */ /* 0x000fce00078e00ff */
[----:B------:R-:W-:-:S07]  /*1e750*/  LEPC R20, `(.L_x_1656) ;  /* 0x000000001014794e */ /* 0x000fce0000000000 */
[----:B0-----:R-:W-:Y:S05]  /*1e760*/  CALL.ABS.NOINC R2 ;  /* 0x0000000002007343 */ /* 0x001fea0003c00000 */
.L_x_1656:
[----:B------:R-:W-:Y:S05]  /*1e770*/  BSYNC B6 ;  /* 0x0000000000067941 */ /* 0x000fea0003800000 */
.L_x_1655:
[----:B------:R-:W4:Y:S01]  /*1e780*/  LDL R20, [R1+0x18] ;  /* 0x0000180001147983 */ /* 0x000f220000100800 */
[----:B------:R-:W0:Y:S01]  /*1e790*/  LDC R9, c[0x0][0x448] ;  /* 0x00011200ff097b82 */ /* 0x000e220000000800 */
[----:B------:R-:W-:Y:S01]  /*1e7a0*/  ULDC.64 UR4, c[0x0][0x2d8] ;  /* 0x0000b60000047ab9 */ /* 0x000fe20000000a00 */
[----:B------:R-:W-:Y:S01]  /*1e7b0*/  IMAD.MOV.U32 R2, RZ, RZ, R18 ;  /* 0x000000ffff027224 */ /* 0x000fe200078e0012 */
[----:B------:R0:W5:Y:S01]  /*1e7c0*/  LDL R10, [R1+0x5c] ;  /* 0x00005c00010a7983 */ /* 0x0001620000100800 */
[----:B------:R-:W-:Y:S01]  /*1e7d0*/  IMAD.MOV.U32 R3, RZ, RZ, R23 ;  /* 0x000000ffff037224 */ /* 0x000fe200078e0017 */
[----:B------:R-:W-:Y:S01]  /*1e7e0*/  ULDC.64 UR6, c[0x0][0x2c8] ;  /* 0x0000b20000067ab9 */ /* 0x000fe20000000a00 */
[----:B------:R-:W-:Y:S01]  /*1e7f0*/  ULDC.64 UR8, c[0x0][0x280] ;  /* 0x0000a00000087ab9 */ /* 0x000fe20000000a00 */
[----:B------:R-:W-:Y:S01]  /*1e800*/  IMAD.WIDE.U32 R2, R26, UR4, R2 ;  /* 0x000000041a027c25 */ /* 0x000fe2000f8e0002 */
[----:B0-----:R-:W-:-:S13]  /*1e810*/  ISETP.NE.AND P1, PT, R9, 0x1, PT ;  /* 0x000000010900780c */ /* 0x001fda0003f25270 */
[----:B---3--:R-:W0:Y:S08]  /*1e820*/  @P1 LDC R4, c[0x0][0x44c] ;  /* 0x00011300ff041b82 */ /* 0x008e300000000800 */
[----:B------:R-:W3:Y:S08]  /*1e830*/  @P1 LDC R5, c[0x0][0x450] ;  /* 0x00011400ff051b82 */ /* 0x000ef00000000800 */
[----:B-1----:R-:W1:Y:S01]  /*1e840*/  @P1 LDC R8, c[0x0][0x450] ;  /* 0x00011400ff081b82 */ /* 0x002e620000000800 */
[----:B----4-:R-:W-:-:S02]  /*1e850*/  IMAD R0, R20, UR4, RZ ;  /* 0x0000000414007c24 */ /* 0x010fc4000f8e02ff */
[----:B------:R-:W4:Y:S02]  /*1e860*/  S2R R20, SR_TID.X ;  /* 0x0000000000147919 */ /* 0x000f240000002100 */
[----:B------:R-:W-:Y:S01]  /*1e870*/  IMAD R0, R26, UR5, R0 ;  /* 0x000000051a007c24 */ /* 0x000fe2000f8e0200 */
[----:B------:R-:W-:-:S03]  /*1e880*/  ULDC.64 UR4, c[0x0][0x2e0] ;  /* 0x0000b80000047ab9 */ /* 0x000fc60000000a00 */
[----:B------:R-:W-:Y:S02]  /*1e890*/  IMAD.IADD R3, R3, 0x1, R0 ;  /* 0x0000000103037824 */ /* 0x000fe400078e0200 */
[----:B------:R-:W-:Y:S02]  /*1e8a0*/  IMAD R0, R29, UR4, RZ ;  /* 0x000000041d007c24 */ /* 0x000fe4000f8e02ff */
[----:B------:R-:W-:-:S04]  /*1e8b0*/  IMAD.WIDE.U32 R2, R22, UR4, R2 ;  /* 0x0000000416027c25 */ /* 0x000fc8000f8e0002 */
[----:B------:R-:W-:Y:S01]  /*1e8c0*/  IMAD R0, R22, UR5, R0 ;  /* 0x0000000516007c24 */ /* 0x000fe2000f8e0200 */
[----:B------:R-:W-:-:S03]  /*1e8d0*/  ULDC.64 UR4, c[0x0][0x2d0] ;  /* 0x0000b40000047ab9 */ /* 0x000fc60000000a00 */
[----:B------:R-:W-:Y:S01]  /*1e8e0*/  IMAD.IADD R3, R3, 0x1, R0 ;  /* 0x0000000103037824 */ /* 0x000fe200078e0200 */
[C---:B----4-:R-:W-:Y:S01]  /*1e8f0*/  LOP3.LUT R21, R20.reuse, 0x7f, RZ, 0xc0, !PT ;  /* 0x0000007f14157812 */ /* 0x050fe200078ec0ff */
[----:B------:R-:W-:-:S03]  /*1e900*/  IMAD.SHL.U32 R20, R20, 0x20, RZ ;  /* 0x0000002014147824 */ /* 0x000fc600078e00ff */
[----:B------:R-:W-:-:S04]  /*1e910*/  SHF.R.U32.HI R21, RZ, 0x2, R21 ;  /* 0x00000002ff157819 */ /* 0x000fc80000011615 */
[----:B------:R-:W-:-:S05]  /*1e920*/  LOP3.LUT R20, R21, 0x60, R20, 0xf8, !PT ;  /* 0x0000006015147812 */ /* 0x000fca00078ef814 */
[----:B--2---:R-:W-:-:S04]  /*1e930*/  IMAD.IADD R6, R20, 0x1, R25 ;  /* 0x0000000114067824 */ /* 0x004fc800078e0219 */
[----:B0-----:R-:W-:-:S04]  /*1e940*/  @P1 IMAD.HI.U32 R0, R6, R4, RZ ;  /* 0x0000000406001227 */ /* 0x001fc800078e00ff */
[----:B------:R-:W-:Y:S01]  /*1e950*/  IMAD.MOV.U32 R4, RZ, RZ, R6 ;  /* 0x000000ffff047224 */ /* 0x000fe200078e0006 */
[----:B---3--:R-:W-:-:S04]  /*1e960*/  @P1 SHF.R.U32.HI R4, RZ, R5, R0 ;  /* 0x00000005ff041219 */ /* 0x008fc80000011600 */
[--C-:B------:R-:W-:Y:S01]  /*1e970*/  SHF.R.S32.HI R0, RZ, 0x1f, R4.reuse ;  /* 0x0000001fff007819 */ /* 0x100fe20000011404 */
[----:B------:R-:W-:-:S04]  /*1e980*/  IMAD.MOV R7, RZ, RZ, -R4 ;  /* 0x000000ffff077224 */ /* 0x000fc800078e0a04 */
[----:B------:R-:W-:-:S04]  /*1e990*/  IMAD R0, R0, UR4, RZ ;  /* 0x0000000400007c24 */ /* 0x000fc8000f8e02ff */
[C---:B------:R-:W-:Y:S02]  /*1e9a0*/  IMAD R0, R4.reuse, UR5, R0 ;  /* 0x0000000504007c24 */ /* 0x040fe4000f8e0200 */
[----:B------:R-:W-:-:S04]  /*1e9b0*/  IMAD.WIDE.U32 R4, R4, UR4, R2 ;  /* 0x0000000404047c25 */ /* 0x000fc8000f8e0002 */
[----:B------:R-:W-:Y:S02]  /*1e9c0*/  IMAD.IADD R5, R5, 0x1, R0 ;  /* 0x0000000105057824 */ /* 0x000fe400078e0200 */
[----:B------:R-:W-:-:S05]  /*1e9d0*/  IMAD R0, R9, R7, R6 ;  /* 0x0000000709007224 */ /* 0x000fca00078e0206 */
[----:B------:R-:W-:Y:S01]  /*1e9e0*/  SHF.R.S32.HI R7, RZ, 0x1f, R0 ;  /* 0x0000001fff077819 */ /* 0x000fe20000011400 */
[----:B------:R-:W-:-:S04]  /*1e9f0*/  IMAD.WIDE.U32 R4, R0, UR6, R4 ;  /* 0x0000000600047c25 */ /* 0x000fc8000f8e0004 */
[----:B------:R-:W-:-:S04]  /*1ea00*/  IMAD R7, R7, UR6, RZ ;  /* 0x0000000607077c24 */ /* 0x000fc8000f8e02ff */
[----:B------:R-:W-:Y:S02]  /*1ea10*/  IMAD R0, R0, UR7, R7 ;  /* 0x0000000700007c24 */ /* 0x000fe4000f8e0207 */
[----:B------:R-:W0:Y:S01]  /*1ea20*/  @P1 LDC R7, c[0x0][0x44c] ;  /* 0x00011300ff071b82 */ /* 0x000e220000000800 */
[----:B------:R-:W-:Y:S01]  /*1ea30*/  IADD3 R4, P0, R4, UR8, RZ ;  /* 0x0000000804047c10 */ /* 0x000fe2000ff1e0ff */
[----:B------:R-:W2:Y:S03]  /*1ea40*/  S2R R20, SR_TID.X ;  /* 0x0000000000147919 */ /* 0x000ea60000002100 */
[----:B------:R-:W-:Y:S01]  /*1ea50*/  IADD3.X R0, R5, UR9, R0, P0, !PT ;  /* 0x0000000905007c10 */ /* 0x000fe200087fe400 */
[----:B------:R-:W-:-:S04]  /*1ea60*/  VIADD R5, R6, 0x80 ;  /* 0x0000008006057836 */ /* 0x000fc80000000000 */
[----:B------:R-:W-:Y:S02]  /*1ea70*/  IMAD.MOV.U32 R6, RZ, RZ, R5 ;  /* 0x000000ffff067224 */ /* 0x000fe400078e0005 */
[----:B0-----:R-:W-:-:S05]  /*1ea80*/  @P1 IMAD.HI.U32 R7, R5, R7, RZ ;  /* 0x0000000705071227 */ /* 0x001fca00078e00ff */
[----:B-1----:R-:W-:-:S05]  /*1ea90*/  @P1 SHF.R.U32.HI R6, RZ, R8, R7 ;  /* 0x00000008ff061219 */ /* 0x002fca0000011607 */
        /* <DEDUP_REMOVED lines=8> */
[----:B--2---:R-:W-:Y:S02]  /*1eb20*/  IMAD.SHL.U32 R18, R20, 0x10, RZ ;  /* 0x0000001014127824 */ /* 0x004fe400078e00ff */
        /* <DEDUP_REMOVED lines=13> */
[----:B------:R-:W-:Y:S02]  /*1ec00*/  IMAD R2, R28, R9, RZ ;  /* 0x000000091c027224 */ /* 0x000fe400078e02ff */
[----:B------:R-:W-:Y:S01]  /*1ec10*/  IMAD.IADD R25, R19, 0x1, R25 ;  /* 0x0000000113197824 */ /* 0x000fe200078e0219 */
[----:B------:R-:W1:Y:S04]  /*1ec20*/  SHFL.IDX PT, R7, R0, RZ, 0x1c1f ;  /* 0x001c1fff00077589 */ /* 0x000e6800000e0000 */
[----:B------:R-:W-:-:S13]  /*1ec30*/  ISETP.GE.AND P2, PT, R25, R2, PT ;  /* 0x000000021900720c */ /* 0x000fda0003f46270 */
[----:B0-----:R-:W-:-:S05]  /*1ec40*/  @!P2 IADD3 R6, P1, R18, R6, RZ ;  /* 0x000000061206a210 */ /* 0x001fca0007f3e0ff */
[----:B-1----:R-:W-:-:S05]  /*1ec50*/  @!P2 IMAD.X R7, RZ, RZ, R7, P1 ;  /* 0x000000ffff07a224 */ /* 0x002fca00008e0607 */
        /* <DEDUP_REMOVED lines=35> */
[----:B0-----:R-:W-:-:S05]  /*1ee90*/  @!P1 IADD3 R0, P3, R18, R0, RZ ;  /* 0x0000000012009210 */ /* 0x001fca0007f7e0ff */
[----:B------:R-:W-:Y:S02]  /*1eea0*/  @!P1 IMAD.X R4, RZ, RZ, R4, P3 ;  /* 0x000000ffff049224 */ /* 0x000fe400018e0604 */
[----:B-1----:R-:W-:Y:S02]  /*1eeb0*/  @!P1 IMAD.MOV.U32 R6, RZ, RZ, R0 ;  /* 0x000000ffff069224 */ /* 0x002fe400078e0000 */
[----:B------:R-:W-:-:S05]  /*1eec0*/  @!P1 IMAD.MOV.U32 R7, RZ, RZ, R4 ;  /* 0x000000ffff079224 */ /* 0x000fca00078e0004 */
[----:B--2---:R0:W-:Y:S02]  /*1eed0*/  @!P1 LDGSTS.E.BYPASS.LTC128B.128 [R10+0xd000], desc[UR40][R6.64], !P0 ;  /* 0x0d000000060a9fae */ /* 0x0041e4000c101d68 */
.L_x_1801:
        /* <DEDUP_REMOVED lines=10> */
.L_x_1658:
        /* <DEDUP_REMOVED lines=18> */
.L_x_1802:
[----:B------:R-:W-:Y:S05]  /*1f0a0*/  BSYNC B0 ;  /* 0x0000000000007941 */ /* 0x000fea0003800000 */
.L_x_1659:
[----:B------:R-:W1:Y:S04]  /*1f0b0*/  LDL.LU R3, [R1+0x54] ;  /* 0x0000540001037983 */ /* 0x000e680000300800 */
[----:B------:R-:W2:Y:S01]  /*1f0c0*/  LDL R2, [R1+0x28] ;  /* 0x0000280001027983 */ /* 0x000ea20000100800 */
[----:B-1----:R-:W-:-:S05]  /*1f0d0*/  VIADD R0, R3, 0xfffffffe ;  /* 0xfffffffe03007836 */ /* 0x002fca0000000000 */
[----:B--2---:R-:W-:-:S13]  /*1f0e0*/  ISETP.GE.AND P0, PT, R0, R2, PT ;  /* 0x000000020000720c */ /* 0x004fda0003f06270 */
[----:B------:R-:W-:Y:S05]  /*1f0f0*/  @!P0 BRA `(.L_x_1661) ;  /* 0x00000014003c8947 */ /* 0x000fea0003800000 */
[----:B------:R1:W-:Y:S04]  /*1f100*/  STL [R1+0x4], R0 ;  /* 0x0000040001007387 */ /* 0x0003e80000100800 */
[----:B------:R1:W5:Y:S04]  /*1f110*/  LDL.LU R20, [R1] ;  /* 0x0000000001147983 */ /* 0x0003680000300800 */
[----:B------:R1:W5:Y:S02]  /*1f120*/  LDL.LU R21, [R1+0x10] ;  /* 0x0000100001157983 */ /* 0x0003640000300800 */
.L_x_1681:
[----:B0-2---:R-:W2:Y:S04]  /*1f130*/  LDL R3, [R1+0x20] ;  /* 0x0000200001037983 */ /* 0x005ea80000100800 */
[----:B------:R-:W3:Y:S04]  /*1f140*/  LDL R8, [R1+0x24] ;  /* 0x0000240001087983 */ /* 0x000ee80000100800 */
[----:B------:R-:W4:Y:S04]  /*1f150*/  LDL R12, [R1+0xc] ;  /* 0x00000c00010c7983 */ /* 0x000f280000100800 */
[----:B0-----:R-:W2:Y:S01]  /*1f160*/  LDL.LU R10, [R1+0x4] ;  /* 0x00000400010a7983 */ /* 0x001ea20000300800 */
[----:B-1----:R-:W0:Y:S01]  /*1f170*/  S2R R0, SR_TID.X ;  /* 0x0000000000007919 */ /* 0x002e220000002100 */
[----:B------:R-:W1:Y:S01]  /*1f180*/  S2R R4, SR_TID.X ;  /* 0x0000000000047919 */ /* 0x000e620000002100 */
[----:B------:R-:W1:Y:S01]  /*1f190*/  S2R R13, SR_TID.X ;  /* 0x00000000000d7919 */ /* 0x000e620000002100 */
[----:B------:R-:W4:Y:S01]  /*1f1a0*/  LDL R11, [R1+0x28] ;  /* 0x00002800010b7983 */ /* 0x000f220000100800 */
[----:B------:R-:W-:Y:S05]  /*1f1b0*/  YIELD ;  /* 0x0000000000007946 */ /* 0x000fea0003800000 */
[----:B------:R-:W-:Y:S01]  /*1f1c0*/  ULDC.64 UR4, c[0x0][0x428] ;  /* 0x00010a0000047ab9 */ /* 0x000fe20000000a00 */
[----:B------:R-:W4:Y:S01]  /*1f1d0*/  LDL R9, [R1+0x64] ;  /* 0x0000640001097983 */ /* 0x000f220000100800 */
[----:B------:R-:W-:Y:S01]  /*1f1e0*/  ULDC.64 UR6, c[0x0][0x418] ;  /* 0x0001060000067ab9 */ /* 0x000fe20000000a00 */
[----:B0-----:R-:W-:-:S02]  /*1f1f0*/  LOP3.LUT R2, R0, 0x7f, RZ, 0xc0, !PT ;  /* 0x0000007f00027812 */ /* 0x001fc400078ec0ff */
[----:B------:R-:W0:Y:S02]  /*1f200*/  LDC R0, c[0x0][0x430] ;  /* 0x00010c00ff007b82 */ /* 0x000e240000000800 */
[----:B------:R-:W-:Y:S01]  /*1f210*/  SHF.R.U32.HI R2, RZ, 0x2, R2 ;  /* 0x00000002ff027819 */ /* 0x000fe20000011602 */
[----:B-1----:R-:W-:-:S05]  /*1f220*/  IMAD.SHL.U32 R4, R4, 0x20, RZ ;  /* 0x0000002004047824 */ /* 0x002fca00078e00ff */
[----:B------:R-:W-:Y:S02]  /*1f230*/  LOP3.LUT R4, R2, 0x60, R4, 0xf8, !PT ;  /* 0x0000006002047812 */ /* 0x000fe400078ef804 */
[----:B------:R-:W1:Y:S01]  /*1f240*/  S2R R2, SR_TID.X ;  /* 0x0000000000027919 */ /* 0x000e620000002100 */
[----:B0-----:R-:W-:-:S13]  /*1f250*/  ISETP.NE.AND P0, PT, R0, 0x1, PT ;  /* 0x000000010000780c */ /* 0x001fda0003f05270 */
[----:B------:R-:W0:Y:S08]  /*1f260*/  @P0 LDC R6, c[0x0][0x434] ;  /* 0x00010d00ff060b82 */ /* 0x000e300000000800 */
[----:B------:R-:W0:Y:S01]  /*1f270*/  @P0 LDC R5, c[0x0][0x438] ;  /* 0x00010e00ff050b82 */ /* 0x000e220000000800 */
[----:B-1----:R-:W-:Y:S01]  /*1f280*/  LOP3.LUT R2, R2, 0x7f, RZ, 0xc0, !PT ;  /* 0x0000007f02027812 */ /* 0x002fe200078ec0ff */
[----:B------:R-:W-:-:S03]  /*1f290*/  IMAD.SHL.U32 R13, R13, 0x20, RZ ;  /* 0x000000200d0d7824 */ /* 0x000fc600078e00ff */
[----:B------:R-:W-:-:S04]  /*1f2a0*/  SHF.R.U32.HI R7, RZ, 0x2, R2 ;  /* 0x00000002ff077819 */ /* 0x000fc80000011602 */
[----:B------:R-:W-:Y:S02]  /*1f2b0*/  LOP3.LUT R13, R7, 0x60, R13, 0xf8, !PT ;  /* 0x00000060070d7812 */ /* 0x000fe400078ef80d */
[----:B------:R-:W1:Y:S02]  /*1f2c0*/  @P0 LDC R7, c[0x0][0x434] ;  /* 0x00010d00ff070b82 */ /* 0x000e640000000800 */
[----:B------:R-:W-:-:S04]  /*1f2d0*/  LOP3.LUT R13, R13, 0x80, RZ, 0xfc, !PT ;  /* 0x000000800d0d7812 */ /* 0x000fc800078efcff */
[----:B------:R-:W-:Y:S01]  /*1f2e0*/  ISETP.GT.U32.AND P1, PT, R13, 0x9f, PT ;  /* 0x0000009f0d00780c */ /* 0x000fe20003f24070 */
[----:B--2---:R-:W-:-:S04]  /*1f2f0*/  IMAD R3, R10, 0xa0, R3 ;  /* 0x000000a00a037824 */ /* 0x004fc800078e0203 */
[----:B------:R-:W-:-:S04]  /*1f300*/  IMAD.IADD R4, R4, 0x1, R3 ;  /* 0x0000000104047824 */ /* 0x000fc800078e0203 */
[----:B0-----:R-:W-:-:S04]  /*1f310*/  @P0 IMAD.HI.U32 R6, R4, R6, RZ ;  /* 0x0000000604060227 */ /* 0x001fc800078e00ff */
[----:B------:R-:W-:Y:S01]  /*1f320*/  IMAD.MOV.U32 R2, RZ, RZ, R4 ;  /* 0x000000ffff027224 */ /* 0x000fe200078e0004 */
[----:B------:R-:W-:Y:S02]  /*1f330*/  @P0 SHF.R.U32.HI R2, RZ, R5, R6 ;  /* 0x00000005ff020219 */ /* 0x000fe40000011606 */
[----:B------:R-:W0:Y:S01]  /*1f340*/  @P0 LDC R6, c[0x0][0x438] ;  /* 0x00010e00ff060b82 */ /* 0x000e220000000800 */
[----:B------:R-:W-:-:S04]  /*1f350*/  IMAD.IADD R3, R13, 0x1, R3 ;  /* 0x000000010d037824 */ /* 0x000fc800078e0203 */
[----:B-1----:R-:W-:-:S04]  /*1f360*/  @P0 IMAD.HI.U32 R7, R3, R7, RZ ;  /* 0x0000000703070227 */ /* 0x002fc800078e00ff */
[----:B------:R-:W-:Y:S02]  /*1f370*/  IMAD.MOV.U32 R5, RZ, RZ, R3 ;  /* 0x000000ffff057224 */ /* 0x000fe400078e0003 */
[----:B---3--:R-:W-:Y:S01]  /*1f380*/  IMAD R8, R8, UR4, RZ ;  /* 0x0000000408087c24 */ /* 0x008fe2000f8e02ff */
[----:B0-----:R-:W-:Y:S01]  /*1f390*/  @P0 SHF.R.U32.HI R5, RZ, R6, R7 ;  /* 0x00000006ff050219 */ /* 0x001fe20000011607 */
[----:B------:R-:W-:-:S04]  /*1f3a0*/  IMAD.MOV R7, RZ, RZ, -R2 ;  /* 0x000000ffff077224 */ /* 0x000fc800078e0a02 */
[----:B------:R-:W-:Y:S02]  /*1f3b0*/  IMAD.MOV R6, RZ, RZ, -R5 ;  /* 0x000000ffff067224 */ /* 0x000fe400078e0a05 */
[C---:B------:R-:W-:Y:S02]  /*1f3c0*/  IMAD R4, R0.reuse, R7, R4 ;  /* 0x0000000700047224 */ /* 0x040fe400078e0204 */
[----:B------:R-:W-:Y:S01]  /*1f3d0*/  IMAD R0, R0, R6, R3 ;  /* 0x0000000600007224 */ /* 0x000fe200078e0203 */
[----:B------:R-:W-:Y:S01]  /*1f3e0*/  SHF.R.S32.HI R3, RZ, 0x1f, R2 ;  /* 0x0000001fff037819 */ /* 0x000fe20000011402 */
[C---:B----4-:R-:W-:Y:S02]  /*1f3f0*/  IMAD R8, R12.reuse, UR5, R8 ;  /* 0x000000050c087c24 */ /* 0x050fe4000f8e0208 */
[----:B------:R-:W-:-:S04]  /*1f400*/  IMAD.WIDE.U32 R2, R12, UR4, R2 ;  /* 0x000000040c027c25 */ /* 0x000fc8000f8e0002 */
[----:B------:R-:W-:Y:S01]  /*1f410*/  IMAD.IADD R3, R8, 0x1, R3 ;  /* 0x0000000108037824 */ /* 0x000fe200078e0203 */
        /* <DEDUP_REMOVED lines=8> */
[----:B-----5:R-:W-:-:S03]  /*1f4a0*/  VIADD R3, R20, 0x1 ;  /* 0x0000000114037836 */ /* 0x020fc60000000000 */
[----:B------:R-:W-:Y:S01]  /*1f4b0*/  @!P1 LEA.HI.X R7, R2, UR7, R8, 0x2, P0 ;  /* 0x0000000702079c11 */ /* 0x000fe200080f1408 */
[----:B------:R-:W-:Y:S02]  /*1f4c0*/  IMAD.MOV.U32 R8, RZ, RZ, RZ ;  /* 0x000000ffff087224 */ /* 0x000fe400078e00ff */
[----:B------:R-:W-:Y:S01]  /*1f4d0*/  IMAD.MOV.U32 R2, RZ, RZ, R10 ;  /* 0x000000ffff027224 */ /* 0x000fe200078e000a */
[----:B------:R-:W-:-:S03]  /*1f4e0*/  ISETP.NE.AND P0, PT, R3, 0x2, PT ;  /* 0x000000020300780c */ /* 0x000fc60003f05270 */
[----:B------:R0:W5:Y:S01]  /*1f4f0*/  @!P1 LDG.E R8, desc[UR40][R6.64] ;  /* 0x0000002806089981 */ /* 0x000162000c1e1900 */
[----:B------:R-:W-:Y:S02]  /*1f500*/  ISETP.GT.AND P1, PT, R2, R11, PT ;  /* 0x0000000b0200720c */ /* 0x000fe40003f24270 */
[----:B------:R-:W-:Y:S01]  /*1f510*/  SEL R2, RZ, 0x1, P0 ;  /* 0x00000001ff027807 */ /* 0x000fe20000000000 */
[----:B------:R-:W-:Y:S01]  /*1f520*/  VIADD R10, R10, 0xffffffff ;  /* 0xffffffff0a0a7836 */ /* 0x000fe20000000000 */
[----:B------:R-:W-:Y:S02]  /*1f530*/  SEL R3, R3, RZ, P0 ;  /* 0x000000ff03037207 */ /* 0x000fe40000000000 */
[----:B------:R-:W-:Y:S02]  /*1f540*/  LOP3.LUT R2, R21, R2, RZ, 0x3c, !PT ;  /* 0x0000000215027212 */ /* 0x000fe400078e3cff */
[----:B------:R0:W-:Y:S04]  /*1f550*/  STL [R1+0x4], R10 ;  /* 0x0000040a01007387 */ /* 0x0001e80000100800 */
[----:B------:R0:W-:Y:S04]  /*1f560*/  STL [R1+0x10], R2 ;  /* 0x0000100201007387 */ /* 0x0001e80000100800 */
[----:B------:R0:W-:Y:S01]  /*1f570*/  STL [R1], R3 ;  /* 0x0000000301007387 */ /* 0x0001e20000100800 */
[----:B------:R-:W-:-:S02]  /*1f580*/  ISETP.NE.AND P2, PT, R9, 0x3, PT ;  /* 0x000000030900780c */ /* 0x000fc40003f45270 */
[----:B--2---:R-:W-:-:S11]  /*1f590*/  SHF.R.S32.HI R28, RZ, 0x1f, R5 ;  /* 0x0000001fff1c7819 */ /* 0x004fd60000011405 */
[----:B0-----:R-:W-:Y:S05]  /*1f5a0*/  @!P2 BRA `(.L_x_1662) ;  /* 0x000000000004a947 */ /* 0x001fea0003800000 */
[----:B------:R-:W-:Y:S01]  /*1f5b0*/  BPT.TRAP 0x1 ;  /* 0x000000040000795c */ /* 0x000fe20000300000 */
.L_x_1662:
[----:B------:R-:W-:Y:S01]  /*1f5c0*/  IMAD R6, R3, 0x8, R17 ;  /* 0x0000000803067824 */ /* 0x000fe200078e0211 */
[----:B------:R-:W-:Y:S01]  /*1f5d0*/  SHF.L.U32 R29, R2, 0x1f, RZ ;  /* 0x0000001f021d7819 */ /* 0x000fe200000006ff */
[----:B------:R-:W-:Y:S01]  /*1f5e0*/  BSSY B0, `(.L_x_1663) ;  /* 0x0000004000007945 */ /* 0x000fe20003800000 */
[----:B------:R-:W-:Y:S02]  /*1f5f0*/  SHF.R.S32.HI R25, RZ, 0x1f, R4 ;  /* 0x0000001fff197819 */ /* 0x000fe40000011404 */
[----:B------:R-:W0:Y:S02]  /*1f600*/  SYNCS.PHASECHK.TRANS64.TRYWAIT P0, [R6+URZ+0x13280], R29 ;  /* 0x0132801d060075a7 */ /* 0x000e24000800017f */
[----:B0-----:R-:W-:Y:S05]  /*1f610*/  @!P0 BRA `(.L_x_1664) ;  /* 0x00000048009c8947 */ /* 0x001fea0003800000 */
.L_x_1803:
[----:B------:R-:W-:Y:S05]  /*1f620*/  BSYNC B0 ;  /* 0x0000000000007941 */ /* 0x000fea0003800000 */
.L_x_1663:
        /* <DEDUP_REMOVED lines=67> */
.L_x_1815:
        /* <DEDUP_REMOVED lines=11> */
.L_x_1666:
        /* <DEDUP_REMOVED lines=11> */
.L_x_1667:
[----:B------:R2:W-:Y:S01]  /*1fbc0*/  SYNCS.ARRIVE.TRANS64.A1T0 RZ, [R6+URZ+0x13270], RZ ;  /* 0x013270ff06ff79a7 */ /* 0x0005e2000810003f */
[----:B------:R-:W-:Y:S05]  /*1fbd0*/  @!P3 BRA `(.L_x_1668) ;  /* 0x000000000004b947 */ /* 0x000fea0003800000 */
[----:B------:R-:W-:Y:S01]  /*1fbe0*/  BPT.TRAP 0x1 ;  /* 0x000000040000795c */ /* 0x000fe20000300000 */
.L_x_1668:
[----:B------:R-:W3:Y:S01]  /*1fbf0*/  SYNCS.PHASECHK.TRANS64.TRYWAIT P0, [R6+URZ+0x13240], R29 ;  /* 0x0132401d060075a7 */ /* 0x000ee2000800017f */
[----:B------:R-:W-:Y:S04]  /*1fc00*/  BSSY B0, `(.L_x_1669) ;  /* 0x0000002000007945 */ /* 0x000fe80003800000 */
[----:B---3--:R-:W-:Y:S05]  /*1fc10*/  @!P0 BRA `(.L_x_1670) ;  /* 0x0000004800cc8947 */ /* 0x008fea0003800000 */
.L_x_1816:
[----:B------:R-:W-:Y:S05]  /*1fc20*/  BSYNC B0 ;  /* 0x0000000000007941 */ /* 0x000fea0003800000 */
.L_x_1669:
        /* <DEDUP_REMOVED lines=59> */
.L_x_1828:
        /* <DEDUP_REMOVED lines=8> */
.L_x_1672:
        /* <DEDUP_REMOVED lines=11> */
.L_x_1673:
[----:B------:R-:W5:Y:S01]  /*20110*/  LDL R0, [R1+0x58] ;  /* 0x0000580001007983 */ /* 0x000f620000100800 */
[----:B------:R0:W-:Y:S01]  /*20120*/  SYNCS.ARRIVE.TRANS64.A1T0 RZ, [R6+URZ+0x13230], RZ ;  /* 0x013230ff06ff79a7 */ /* 0x0001e2000810003f */
[----:B-----5:R-:W-:-:S13]  /*20130*/  ISETP.NE.AND P0, PT, R0, 0x3, PT ;  /* 0x000000030000780c */ /* 0x020fda0003f05270 */
[----:B0-----:R-:W-:Y:S05]  /*20140*/  @!P0 BRA `(.L_x_1674) ;  /* 0x0000000000048947 */ /* 0x001fea0003800000 */
[----:B------:R-:W-:Y:S01]  /*20150*/  BPT.TRAP 0x1 ;  /* 0x000000040000795c */ /* 0x000fe20000300000 */
.L_x_1674:
[----:B------:R-:W-:Y:S01]  /*20160*/  LOP3.LUT R0, R21, 0x1, RZ, 0x3c, !PT ;  /* 0x0000000115007812 */ /* 0x000fe200078e3cff */
[----:B------:R-:W-:Y:S01]  /*20170*/  IMAD R2, R20, 0x8, R17 ;  /* 0x0000000814027824 */ /* 0x000fe200078e0211 */
[----:B------:R-:W-:Y:S02]  /*20180*/  BSSY B0, `(.L_x_1675) ;  /* 0x0000004000007945 */ /* 0x000fe40003800000 */
[----:B------:R-:W-:-:S04]  /*20190*/  SHF.L.U32 R0, R0, 0x1f, RZ ;  /* 0x0000001f00007819 */ /* 0x000fc800000006ff */
[----:B------:R-:W0:Y:S02]  /*201a0*/  SYNCS.PHASECHK.TRANS64.TRYWAIT P2, [R2+URZ+0x13270], R0 ;  /* 0x01327000020075a7 */ /* 0x000e24000804017f */
[----:B0-----:R-:W-:Y:S05]  /*201b0*/  @!P2 BRA `(.L_x_1676) ;  /* 0x0000004800d4a947 */ /* 0x001fea0003800000 */
.L_x_1829:
[----:B------:R-:W-:Y:S05]  /*201c0*/  BSYNC B0 ;  /* 0x0000000000007941 */ /* 0x000fea0003800000 */
.L_x_1675:
[----:B------:R-:W5:Y:S02]  /*201d0*/  LDL R3, [R1+0x64] ;  /* 0x0000640001037983 */ /* 0x000f640000100800 */
[----:B-----5:R-:W-:-:S13]  /*201e0*/  ISETP.NE.AND P2, PT, R3, 0x3, PT ;  /* 0x000000030300780c */ /* 0x020fda0003f45270 */
[----:B------:R-:W-:Y:S05]  /*201f0*/  @!P2 BRA `(.L_x_1677) ;  /* 0x000000000004a947 */ /* 0x000fea0003800000 */
[----:B------:R-:W-:Y:S01]  /*20200*/  BPT.TRAP 0x1 ;  /* 0x000000040000795c */ /* 0x000fe20000300000 */
.L_x_1677:
[----:B------:R-:W-:Y:S01]  /*20210*/  SHF.L.U32 R0, R21, 0x1f, RZ ;  /* 0x0000001f15007819 */ /* 0x000fe200000006ff */
[----:B------:R-:W-:-:S03]  /*20220*/  IMAD R3, R20, 0x2800, RZ ;  /* 0x0000280014037824 */ /* 0x000fc600078e02ff */
[----:B------:R-:W0:Y:S02]  /*20230*/  SYNCS.PHASECHK.TRANS64.TRYWAIT P2, [R2+URZ+0x13260], R0 ;  /* 0x01326000020075a7 */ /* 0x000e24000804017f */
[----:B0-----:R-:W-:Y:S05]  /*20240*/  @!P2 BRA `(.L_x_1678) ;  /* 0x0000004800c4a947 */ /* 0x001fea0003800000 */
.L_x_1830:
[----:B------:R-:W5:Y:S04]  /*20250*/  LDL R4, [R1+0x38] ;  /* 0x0000380001047983 */ /* 0x000f680000100800 */
[----:B------:R-:W4:Y:S04]  /*20260*/  LDL R10, [R1+0x34] ;  /* 0x00003400010a7983 */ /* 0x000f280000100800 */
[----:B------:R-:W4:Y:S01]  /*20270*/  LDL R12, [R1+0x64] ;  /* 0x00006400010c7983 */ /* 0x000f220000100800 */
[----:B------:R-:W-:Y:S05]  /*20280*/  WARPSYNC.ALL ;  /* 0x0000000000007948 */ /* 0x000fea0003800000 */
[----:B-----5:R-:W-:-:S05]  /*20290*/  LOP3.LUT R0, R3, R4, RZ, 0xfc, !PT ;  /* 0x0000000403007212 */ /* 0x020fca00078efcff */
[----:B------:R-:W-:-:S05]  /*202a0*/  IMAD.IADD R0, R17, 0x1, R0 ;  /* 0x0000000111007824 */ /* 0x000fca00078e0200 */
[----:B--23--:R-:W0:Y:S01]  /*202b0*/  LDSM.16.MT88.4 R4, [R0+0x6000] ;  /* 0x006000000004783b */ /* 0x00ce220000004200 */
[----:B----4-:R-:W-:-:S05]  /*202c0*/  LOP3.LUT R3, R3, R10, RZ, 0xfc, !PT ;  /* 0x0000000a03037212 */ /* 0x010fca00078efcff */
        /* <DEDUP_REMOVED lines=39> */
.L_x_1679:
[----:B--2---:R2:W-:Y:S01]  /*20540*/  SYNCS.ARRIVE.TRANS64.A1T0 RZ, [R2+URZ+0x13250], RZ ;  /* 0x013250ff02ff79a7 */ /* 0x0045e2000810003f */
[----:B------:R-:W-:Y:S06]  /*20550*/  BAR.SYNC.DEFER_BLOCKING 0x2, 0x80 ;  /* 0x0082000000007b1d */ /* 0x000fec0000010000 */
[----:B------:R-:W-:Y:S05]  /*20560*/  @!P0 BRA `(.L_x_1680) ;  /* 0x0000000000048947 */ /* 0x000fea0003800000 */
[----:B------:R-:W-:Y:S01]  /*20570*/  BPT.TRAP 0x1 ;  /* 0x000000040000795c */ /* 0x000fe20000300000 */
.L_x_1680:
[----:B------:R-:W3:Y:S01]  /*20580*/  LDL R0, [R1+0x2c] ;  /* 0x00002c0001007983 */ /* 0x000ee20000100800 */
[----:B--2---:R-:W-:-:S03]  /*20590*/  VIADD R2, R2, 0x13280 ;  /* 0x0001328002027836 */ /* 0x004fc60000000000 */
[----:B------:R2:W5:Y:S04]  /*205a0*/  LDL R20, [R1] ;  /* 0x0000000001147983 */ /* 0x0005680000100800 */
[----:B------:R2:W5:Y:S01]  /*205b0*/  LDL R21, [R1+0x10] ;  /* 0x0000100001157983 */ /* 0x0005620000100800 */
[----:B---3--:R-:W-:-:S04]  /*205c0*/  PRMT R2, R0, 0x654, R2 ;  /* 0x0000065400027816 */ /* 0x008fc80000000002 */
[----:B------:R2:W-:Y:S01]  /*205d0*/  SYNCS.ARRIVE.TRANS64.RED.A1T0 RZ, [R2+URZ], RZ ;  /* 0x000000ff02ff79a7 */ /* 0x0005e2000810043f */
[----:B------:R-:W-:Y:S05]  /*205e0*/  @P1 BRA `(.L_x_1681) ;  /* 0xffffffe800d01947 */ /* 0x000fea000383ffff */
.L_x_1661:
[----:B------:R-:W2:Y:S02]  /*205f0*/  S2R R0, SR_TID.X ;  /* 0x0000000000007919 */ /* 0x000ea40000002100 */
[----:B--2---:R-:W-:Y:S02]  /*20600*/  LOP3.LUT R2, R0, 0x7f, RZ, 0xc0, !PT ;  /* 0x0000007f00027812 */ /* 0x004fe400078ec0ff */
[----:B------:R-:W2:Y:S01]  /*20610*/  LDL R0, [R1+0x58] ;  /* 0x0000580001007983 */ /* 0x000ea20000100800 */
[----:B------:R-:W-:Y:S01]  /*20620*/  BSSY B0, `(.L_x_1682) ;  /* 0x0000010000007945 */ /* 0x000fe20003800000 */
[----:B------:R-:W-:Y:S02]  /*20630*/  ISETP.NE.AND P1, PT, R2, RZ, PT ;  /* 0x000000ff0200720c */ /* 0x000fe40003f25270 */
[----:B--2---:R-:W-:-:S11]  /*20640*/  ISETP.NE.AND P0, PT, R0, 0x3, PT ;  /* 0x000000030000780c */ /* 0x004fd60003f05270 */
        /* <DEDUP_REMOVED lines=13> */
.L_x_1683:
[----:B------:R-:W-:Y:S05]  /*20720*/  BSYNC B0 ;  /* 0x0000000000007941 */ /* 0x000fea0003800000 */
.L_x_1682:
[----:B------:R-:W-:Y:S05]  /*20730*/  @!P0 BRA `(.L_x_1684) ;  /* 0x0000000000048947 */ /* 0x000fea0003800000 */
[----:B------:R-:W-:Y:S01]  /*20740*/  BPT.TRAP 0x1 ;  /* 0x000000040000795c */ /* 0x000fe20000300000 */
.L_x_1684:
        /* <DEDUP_REMOVED lines=8> */
.L_x_1831:
[----:B------:R-:W-:Y:S05]  /*207d0*/  BSYNC B0 ;  /* 0x0000000000007941 */ /* 0x000fea0003800000 */
.L_x_1685:
[----:B------:R-:W2:Y:S02]  /*207e0*/  LDL R2, [R1+0x64] ;  /* 0x0000640001027983 */ /* 0x000ea40000100800 */
[----:B--2---:R-:W-:-:S13]  /*207f0*/  ISETP.NE.AND P1, PT, R2, 0x3, PT ;  /* 0x000000030200780c */ /* 0x004fda0003f25270 */
[----:B------:R-:W-:Y:S05]  /*20800*/  @!P1 BRA `(.L_x_1687) ;  /* 0x0000000000049947 */ /* 0x000fea0003800000 */
[----:B------:R-:W-:Y:S01]  /*20810*/  BPT.TRAP 0x1 ;  /* 0x000000040000795c */ /* 0x000fe20000300000 */
.L_x_1687:
[----:B0-----:R-:W2:Y:S02]  /*20820*/  LDL R0, [R1+0x10] ;  /* 0x0000100001007983 */ /* 0x001ea40000100800 */
[----:B--2---:R-:W-:-:S04]  /*20830*/  SHF.L.U32 R0, R0, 0x1f, RZ ;  /* 0x0000001f00007819 */ /* 0x004fc800000006ff */
[----:B------:R-:W0:Y:S02]  /*20840*/  SYNCS.PHASECHK.TRANS64.TRYWAIT P1, [R3+URZ+0x13260], R0 ;  /* 0x01326000030075a7 */ /* 0x000e24000802017f */
[----:B0-----:R-:W-:Y:S05]  /*20850*/  @!P1 BRA `(.L_x_1688) ;  /* 0x0000004400689947 */ /* 0x001fea0003800000 */
.L_x_1832:
[----:B------:R-:W2:Y:S04]  /*20860*/  LDL R12, [R1] ;  /* 0x00000000010c7983 */ /* 0x000ea80000100800 */
[----:B------:R-:W0:Y:S04]  /*20870*/  LDL R4, [R1+0x38] ;  /* 0x0000380001047983 */ /* 0x000e280000100800 */
[----:B------:R-:W3:Y:S04]  /*20880*/  LDL R10, [R1+0x34] ;  /* 0x00003400010a7983 */ /* 0x000ee80000100800 */
[----:B------:R-:W4:Y:S01]  /*20890*/  LDL R13, [R1+0x64] ;  /* 0x00006400010d7983 */ /* 0x000f220000100800 */
[----:B------:R-:W-:Y:S05]  /*208a0*/  WARPSYNC.ALL ;  /* 0x0000000000007948 */ /* 0x000fea0003800000 */
        /* <DEDUP_REMOVED lines=44> */
.L_x_1689:
[----:B--2---:R2:W-:Y:S01]  /*20b70*/  SYNCS.ARRIVE.TRANS64.A1T0 RZ, [R3+URZ+0x13250], RZ ;  /* 0x013250ff03ff79a7 */ /* 0x0045e2000810003f */
[----:B------:R-:W-:Y:S06]  /*20b80*/  BAR.SYNC.DEFER_BLOCKING 0x2, 0x80 ;  /* 0x0082000000007b1d */ /* 0x000fec0000010000 */
[----:B------:R-:W-:Y:S05]  /*20b90*/  @!P0 BRA `(.L_x_1690) ;  /* 0x0000000000048947 */ /* 0x000fea0003800000 */
[----:B------:R-:W-:Y:S01]  /*20ba0*/  BPT.TRAP 0x1 ;  /* 0x000000040000795c */ /* 0x000fe20000300000 */
.L_x_1690:
[----:B------:R-:W3:Y:S04]  /*20bb0*/  LDL R0, [R1+0x2c] ;  /* 0x00002c0001007983 */ /* 0x000ee80000100800 */
[----:B------:R-:W4:Y:S01]  /*20bc0*/  LDL.LU R4, [R1+0x10] ;  /* 0x0000100001047983 */ /* 0x000f220000300800 */
[----:B--2---:R-:W-:-:S05]  /*20bd0*/  VIADD R3, R3, 0x13280 ;  /* 0x0001328003037836 */ /* 0x004fca0000000000 */
[----:B---3--:R-:W-:Y:S01]  /*20be0*/  PRMT R3, R0, 0x654, R3 ;  /* 0x0000065400037816 */ /* 0x008fe20000000003 */
[----:B------:R-:W-:-:S03]  /*20bf0*/  VIADD R0, R12, 0x1 ;  /* 0x000000010c007836 */ /* 0x000fc60000000000 */
[----:B------:R2:W-:Y:S02]  /*20c00*/  SYNCS.ARRIVE.TRANS64.RED.A1T0 RZ, [R3+URZ], RZ ;  /* 0x000000ff03ff79a7 */ /* 0x0005e4000810043f */
[----:B------:R-:W-:-:S04]  /*20c10*/  ISETP.NE.AND P0, PT, R0, 0x2, PT ;  /* 0x000000020000780c */ /* 0x000fc80003f05270 */
[----:B0-----:R-:W-:Y:S02]  /*20c20*/  SEL R2, RZ, 0x1, P0 ;  /* 0x00000001ff027807 */ /* 0x001fe40000000000 */
[----:B------:R-:W-:Y:S02]  /*20c30*/  SEL R0, R0, RZ, P0 ;  /* 0x000000ff00007207 */ /* 0x000fe40000000000 */
[----:B----4-:R-:W-:-:S03]  /*20c40*/  LOP3.LUT R4, R4, R2, RZ, 0x3c, !PT ;  /* 0x0000000204047212 */ /* 0x010fc600078e3cff */
[----:B------:R2:W-:Y:S04]  /*20c50*/  STL [R1], R0 ;  /* 0x0000000001007387 */ /* 0x0005e80000100800 */
[----:B------:R2:W-:Y:S02]  /*20c60*/  STL [R1+0x10], R4 ;  /* 0x0000100401007387 */ /* 0x0005e40000100800 */
.L_x_1631:
[----:B------:R-:W-:-:S13]  /*20c70*/  LOP3.LUT P0, RZ, R16, 0x10, RZ, 0xc0, !PT ;  /* 0x0000001010ff7812 */ /* 0x000fda000780c0ff */
[----:B------:R-:W-:Y:S05]  /*20c80*/  @!P0 BRA `(.L_x_1691) ;  /* 0x0000000000288947 */ /* 0x000fea0003800000 */
[----:B------:R-:W-:Y:S05]  /*20c90*/  WARPSYNC.ALL ;  /* 0x0000000000007948 */ /* 0x000fea0003800000 */
[----:B------:R-:W2:Y:S08]  /*20ca0*/  S2UR UR4, SR_CgaCtaId ;  /* 0x00000000000479c3 */ /* 0x000eb00000008800 */
[----:B------:R-:W-:Y:S01]  /*20cb0*/  BAR.SYNC.DEFER_BLOCKING 0x5, 0x200 ;  /* 0x0148000000007b1d */ /* 0x000fe20000010000 */
[----:B------:R-:W-:Y:S01]  /*20cc0*/  MOV R17, 0x400 ;  /* 0x0000040000117802 */ /* 0x000fe20000000f00 */
[----:B--2---:R-:W-:-:S05]  /*20cd0*/  IMAD.U32 R0, RZ, RZ, UR4 ;  /* 0x00000004ff007e24 */ /* 0x004fca000f8e00ff */
[----:B------:R-:W-:Y:S01]  /*20ce0*/  LEA R17, R0, R17, 0x18 ;  /* 0x0000001100117211 */ /* 0x000fe200078ec0ff */
[----:B------:R2:W-:Y:S04]  /*20cf0*/  STL [R1+0x2c], R0 ;  /* 0x00002c0001007387 */ /* 0x0005e80000100800 */
[----:B------:R2:W3:Y:S01]  /*20d00*/  LDS.128 R24, [R17+0x132d0] ;  /* 0x0132d00011187984 */ /* 0x0004e20000000c00 */
[----:B------:R-:W-:Y:S06]  /*20d10*/  BAR.ARV 0x4, 0x200 ;  /* 0x0108000000007b1d */ /* 0x000fec0000002000 */
[----:B------:R-:W-:Y:S05]  /*20d20*/  BRA `(.L_x_1692) ;  /* 0x0000000800d47947 */ /* 0x000fea0003800000 */
.L_x_1691:
[----:B--2---:R-:W2:Y:S01]  /*20d30*/  S2R R0, SR_TID.X ;  /* 0x0000000000007919 */ /* 0x004ea20000002100 */
[----:B------:R-:W-:Y:S01]  /*20d40*/  UMOV UR4, 0xffffffff ;  /* 0xffffffff00047882 */ /* 0x000fe20000000000 */
[----:B--2---:R-:W-:-:S04]  /*20d50*/  LOP3.LUT R4, R0, 0x1f, RZ, 0xc0, !PT ;  /* 0x0000001f00047812 */ /* 0x004fc800078ec0ff */
[----:B------:R-:W-:Y:S01]  /*20d60*/  ISETP.NE.AND P0, PT, R4, 0x1f, PT ;  /* 0x0000001f0400780c */ /* 0x000fe20003f05270 */
[----:B------:R-:W-:-:S12]  /*20d70*/  BRA.DIV UR4, `(.L_x_1693) ;  /* 0x0000004204347947 */ /* 0x000fd8000b800000 */
[----:B01----:R-:W-:Y:S01]  /*20d80*/  IMAD.IADD R5, R27, 0x1, R4 ;  /* 0x000000011b057824 */ /* 0x003fe200078e0204 */
[----:B------:R-:W-:-:S04]  /*20d90*/  ULDC UR4, c[0x0][0xc3c] ;  /* 0x00030f0000047ab9 */ /* 0x000fc80000000800 */
[----:B------:R-:W-:-:S13]  /*20da0*/  ISETP.GE.OR P1, PT, R5, UR4, !P0 ;  /* 0x0000000405007c0c */ /* 0x000fda000c726670 */
[----:B------:R-:W0:Y:S02]  /*20db0*/  @!P1 LDC.64 R2, c[0x0][0xc80] ;  /* 0x00032000ff029b82 */ /* 0x000e240000000a00 */
[----:B0-----:R-:W-:-:S06]  /*20dc0*/  @!P1 IMAD.WIDE R2, R5, 0x4, R2 ;  /* 0x0000000405029825 */ /* 0x001fcc00078e0202 */
[----:B------:R0:W2:Y:S01]  /*20dd0*/  @!P1 LDG.E R3, desc[UR40][R2.64] ;  /* 0x0000002802039981 */ /* 0x0000a2000c1e1900 */
[C---:B------:R-:W-:Y:S02]  /*20de0*/  ISETP.GE.U32.AND P2, PT, R4.reuse, 0x2, PT ;  /* 0x000000020400780c */ /* 0x040fe40003f46070 */
[C---:B------:R-:W-:Y:S01]  /*20df0*/  ISETP.GE.U32.AND P3, PT, R4.reuse, 0x4, PT ;  /* 0x000000040400780c */ /* 0x040fe20003f66070 */
[----:B------:R-:W-:Y:S01]  /*20e00*/  SHFL.IDX PT, R0, R24, RZ, 0x1f ;  /* 0x00001fff18007589 */ /* 0x000fe200000e0000 */
[C---:B------:R-:W-:Y:S02]  /*20e10*/  ISETP.GE.U32.AND P4, PT, R4.reuse, 0x8, PT ;  /* 0x000000080400780c */ /* 0x040fe40003f86070 */
[C---:B------:R-:W-:Y:S01]  /*20e20*/  ISETP.GE.U32.AND P5, PT, R4.reuse, 0x10, PT ;  /* 0x000000100400780c */ /* 0x040fe20003fa6070 */
[----:B0-----:R-:W-:Y:S02]  /*20e30*/  IMAD.MOV.U32 R2, RZ, RZ, RZ ;  /* 0x000000ffff027224 */ /* 0x001fe400078e00ff */
[----:B--2---:R-:W-:Y:S01]  /*20e40*/  @!P1 IMAD.MOV.U32 R2, RZ, RZ, R3 ;  /* 0x000000ffff029224 */ /* 0x004fe200078e0003 */
[----:B------:R-:W-:-:S04]  /*20e50*/  ISETP.NE.AND P1, PT, R4, RZ, PT ;  /* 0x000000ff0400720c */ /* 0x000fc80003f25270 */
        /* <DEDUP_REMOVED lines=17> */
.L_x_1842:
[----:B------:R-:W-:Y:S02]  /*20f70*/  ULDC UR4, c[0x0][0xc38] ;  /* 0x00030e0000047ab9 */ /* 0x000fe40000000800 */
[----:B------:R-:W-:-:S04]  /*20f80*/  IMAD.U32 R4, RZ, RZ, UR4 ;  /* 0x00000004ff047e24 */ /* 0x000fc8000f8e00ff */
[----:B-1----:R-:W-:-:S04]  /*20f90*/  IMAD R24, R14, R4, RZ ;  /* 0x000000040e187224 */ /* 0x002fc800078e02ff */
[----:B------:R-:W-:-:S05]  /*20fa0*/  IMAD.IADD R5, R5, 0x1, R24 ;  /* 0x0000000105057824 */ /* 0x000fca00078e0218 */
[----:B------:R-:W-:-:S13]  /*20fb0*/  ISETP.GT.AND P6, PT, R5, R0, PT ;  /* 0x000000000500720c */ /* 0x000fda0003fc4270 */
[----:B------:R-:W-:Y:S05]  /*20fc0*/  @P6 BRA `(.L_x_1694) ;  /* 0x00000000009c6947 */ /* 0x000fea0003800000 */
.L_x_1699:
        /* <DEDUP_REMOVED lines=14> */
.L_x_1697:
[----:B------:R-:W-:Y:S05]  /*210b0*/  BSYNC B0 ;  /* 0x0000000000007941 */ /* 0x000fea0003800000 */
.L_x_1696:
[----:B------:R-:W-:-:S03]  /*210c0*/  UMOV UR4, 0xffffffff ;  /* 0xffffffff00047882 */ /* 0x000fc60000000000 */
[----:B------:R-:W-:Y:S05]  /*210d0*/  BRA.DIV UR4, `(.L_x_1698) ;  /* 0x0000004204807947 */ /* 0x000fea000b800000 */
[----:B-----5:R-:W0:Y:S02]  /*210e0*/  SHFL.UP PT, R14, R2, 0x1, RZ ;  /* 0x04200000020e7989 */ /* 0x020e2400000e00ff */
        /* <DEDUP_REMOVED lines=15> */
.L_x_1850:
[----:B------:R-:W-:Y:S02]  /*211e0*/  ULDC UR4, c[0x0][0xc38] ;  /* 0x00030e0000047ab9 */ /* 0x000fe40000000800 */
[----:B------:R-:W-:-:S04]  /*211f0*/  IMAD.U32 R4, RZ, RZ, UR4 ;  /* 0x00000004ff047e24 */ /* 0x000fc8000f8e00ff */
[----:B-1----:R-:W-:-:S04]  /*21200*/  IMAD R24, R14, R4, RZ ;  /* 0x000000040e187224 */ /* 0x002fc800078e02ff */
[----:B------:R-:W-:-:S05]  /*21210*/  IMAD.IADD R5, R24, 0x1, R5 ;  /* 0x0000000118057824 */ /* 0x000fca00078e0205 */
[----:B------:R-:W-:-:S13]  /*21220*/  ISETP.GT.AND P6, PT, R5, R0, PT ;  /* 0x000000000500720c */ /* 0x000fda0003fc4270 */
[----:B------:R-:W-:Y:S05]  /*21230*/  @!P6 BRA `(.L_x_1699) ;  /* 0xfffffffc0064e947 */ /* 0x000fea000383ffff */
.L_x_1694:
        /* <DEDUP_REMOVED lines=8> */
.L_x_1854:
[----:B------:R-:W-:Y:S01]  /*212c0*/  ISETP.NE.AND P0, PT, R5, RZ, PT ;  /* 0x000000ff0500720c */ /* 0x000fe20003f05270 */
[----:B------:R-:W-:-:S12]  /*212d0*/  IMAD.MOV.U32 R5, RZ, RZ, RZ ;  /* 0x000000ffff057224 */ /* 0x000fd800078e00ff */
[----:B------:R-:W-:Y:S05]  /*212e0*/  @!P0 BRA `(.L_x_1701) ;  /* 0x0000000000108947 */ /* 0x000fea0003800000 */
[----:B------:R-:W-:Y:S01]  /*212f0*/  UMOV UR4, 0xffffffff ;  /* 0xffffffff00047882 */ /* 0x000fe20000000000 */
[----:B------:R-:W-:Y:S02]  /*21300*/  VIADD R12, R6, 0xffffffff ;  /* 0xffffffff060c7836 */ /* 0x000fe40000000000 */
[----:B------:R-:W-:Y:S05]  /*21310*/  BRA.DIV UR4, `(.L_x_1702) ;  /* 0x0000004204f87947 */ /* 0x000fea000b800000 */
[----:B------:R3:W4:Y:S02]  /*21320*/  SHFL.IDX PT, R5, R3, R12, 0x1f ;  /* 0x00001f0c03057589 */ /* 0x00072400000e0000 */
.L_x_1701:
[----:B01-3--:R-:W0:Y:S01]  /*21330*/  LDC.64 R2, c[0x0][0xc90] ;  /* 0x00032400ff027b82 */ /* 0x00be220000000a00 */
[----:B------:R-:W-:-:S04]  /*21340*/  IMAD.IADD R27, R6, 0x1, R27 ;  /* 0x00000001061b7824 */ /* 0x000fc800078e021b */
[----:B0-----:R-:W-:-:S05]  /*21350*/  IMAD.WIDE R2, R27, 0x4, R2 ;  /* 0x000000041b027825 */ /* 0x001fca00078e0202 */
[----:B------:R-:W2:Y:S01]  /*21360*/  LDG.E R7, desc[UR40][R2.64] ;  /* 0x0000002802077981 */ /* 0x000ea2000c1e1900 */
[----:B----4-:R-:W-:-:S04]  /*21370*/  IMAD R24, R5, R4, R24 ;  /* 0x0000000405187224 */ /* 0x010fc800078e0218 */
[----:B------:R-:W-:Y:S02]  /*21380*/  IMAD.IADD R0, R0, 0x1, -R24 ;  /* 0x0000000100007824 */ /* 0x000fe400078e0a18 */
[----:B--2---:R-:W-:-:S05]  /*21390*/  IMAD R6, R25, R7, RZ ;  /* 0x0000000719067224 */ /* 0x004fca00078e02ff */
[----:B------:R-:W-:-:S04]  /*213a0*/  IABS R8, R6 ;  /* 0x0000000600087213 */ /* 0x000fc80000000000 */
[----:B------:R-:W0:Y:S08]  /*213b0*/  I2F.RP R2, R8 ;  /* 0x0000000800027306 */ /* 0x000e300000209400 */
[----:B0-----:R-:W0:Y:S02]  /*213c0*/  MUFU.RCP R2, R2 ;  /* 0x0000000200027308 */ /* 0x001e240000001000 */
[----:B0-----:R-:W-:-:S06]  /*213d0*/  VIADD R2, R2, 0xffffffe ;  /* 0x0ffffffe02027836 */ /* 0x001fcc0000000000 */
[----:B------:R-:W0:Y:S02]  /*213e0*/  F2I.FTZ.U32.TRUNC.NTZ R3, R2 ;  /* 0x0000000200037305 */ /* 0x000e24000021f000 */
[----:B0-----:R-:W-:-:S04]  /*213f0*/  IMAD.MOV R2, RZ, RZ, -R3 ;  /* 0x000000ffff027224 */ /* 0x001fc800078e0a03 */
[----:B------:R-:W-:Y:S02]  /*21400*/  IMAD R5, R2, R8, RZ ;  /* 0x0000000802057224 */ /* 0x000fe400078e02ff */
[----:B------:R-:W-:-:S04]  /*21410*/  IMAD.MOV.U32 R2, RZ, RZ, RZ ;  /* 0x000000ffff027224 */ /* 0x000fc800078e00ff */
[----:B------:R-:W-:Y:S01]  /*21420*/  IMAD.HI.U32 R2, R3, R5, R2 ;  /* 0x0000000503027227 */ /* 0x000fe200078e0002 */
[----:B------:R-:W-:Y:S02]  /*21430*/  IABS R3, R0 ;  /* 0x0000000000037213 */ /* 0x000fe40000000000 */
[----:B------:R-:W-:-:S03]  /*21440*/  IABS R5, R6 ;  /* 0x0000000600057213 */ /* 0x000fc60000000000 */
[----:B------:R-:W-:-:S04]  /*21450*/  IMAD.HI.U32 R2, R2, R3, RZ ;  /* 0x0000000302027227 */ /* 0x000fc800078e00ff */
[----:B------:R-:W-:-:S04]  /*21460*/  IMAD.MOV R5, RZ, RZ, -R5 ;  /* 0x000000ffff057224 */ /* 0x000fc800078e0a05 */
        /* <DEDUP_REMOVED lines=16> */
[----:B------:R-:W-:-:S03]  /*21570*/  IMAD.IADD R5, R0, 0x1, R5 ;  /* 0x0000000100057824 */ /* 0x000fc600078e0205 */
        /* <DEDUP_REMOVED lines=23> */
[----:B------:R-:W-:Y:S01]  /*216f0*/  @!P1 LOP3.LUT R2, RZ, R4, RZ, 0x33, !PT ;  /* 0x00000004ff029212 */ /* 0x000fe200078e33ff */
[----:B------:R-:W-:-:S04]  /*21700*/  IMAD.MOV R4, RZ, RZ, -R4 ;  /* 0x000000ffff047224 */ /* 0x000fc800078e0a04 */
[----:B------:R-:W-:Y:S01]  /*21710*/  IMAD R26, R2, R4, R5 ;  /* 0x00000004021a7224 */ /* 0x000fe200078e0205 */
[----:B------:R-:W-:-:S05]  /*21720*/  LOP3.LUT R2, RZ, R2, RZ, 0x33, !PT ;  /* 0x00000002ff027212 */ /* 0x000fca00078e33ff */
[----:B------:R-:W-:Y:S01]  /*21730*/  IMAD.IADD R25, R25, 0x1, R2 ;  /* 0x0000000119197824 */ /* 0x000fe200078e0202 */
[----:B------:R-:W-:Y:S06]  /*21740*/  BRA `(.L_x_1703) ;  /* 0x00000000001c7947 */ /* 0x000fec0003800000 */
.L_x_1695:
[----:B------:R-:W-:Y:S01]  /*21750*/  UMOV UR4, URZ ;  /* 0x0000003f00047c82 */ /* 0x000fe20008000000 */
[----:B------:R-:W-:Y:S01]  /*21760*/  UMOV UR5, URZ ;  /* 0x0000003f00057c82 */ /* 0x000fe20008000000 */
[----:B------:R-:W-:Y:S01]  /*21770*/  ULDC UR6, c[0x0][0xc3c] ;  /* 0x00030f0000067ab9 */ /* 0x000fe20000000800 */
[----:B------:R-:W-:Y:S02]  /*21780*/  IMAD.MOV.U32 R24, RZ, RZ, R0 ;  /* 0x000000ffff187224 */ /* 0x000fe400078e0000 */
[----:B------:R-:W-:Y:S02]  /*21790*/  IMAD.U32 R25, RZ, RZ, UR4 ;  /* 0x00000004ff197e24 */ /* 0x000fe4000f8e00ff */
[----:B------:R-:W-:Y:S02]  /*217a0*/  IMAD.U32 R26, RZ, RZ, UR5 ;  /* 0x00000005ff1a7e24 */ /* 0x000fe4000f8e00ff */
[----:B------:R-:W-:-:S07]  /*217b0*/  IMAD.U32 R27, RZ, RZ, UR6 ;  /* 0x00000006ff1b7e24 */ /* 0x000fce000f8e00ff */
.L_x_1703:
[----:B------:R1:W2:Y:S01]  /*217c0*/  LDL R2, [R1+0x2c] ;  /* 0x00002c0001027983 */ /* 0x0002a20000100800 */
[----:B------:R-:W3:Y:S01]  /*217d0*/  S2R R0, SR_TID.X ;  /* 0x0000000000007919 */ /* 0x000ee20000002100 */
[----:B------:R-:W-:Y:S05]  /*217e0*/  WARPSYNC.ALL ;  /* 0x0000000000007948 */ /* 0x000fea0003800000 */
[----:B---3--:R-:W-:Y:S01]  /*217f0*/  LOP3.LUT R0, R0, 0x1f, RZ, 0xc0, !PT ;  /* 0x0000001f00007812 */ /* 0x008fe200078ec0ff */
[----:B------:R-:W-:Y:S03]  /*21800*/  BAR.SYNC.DEFER_BLOCKING 0x4, 0x200 ;  /* 0x0108000000007b1d */ /* 0x000fe60000010000 */
[----:B------:R-:W-:-:S13]  /*21810*/  ISETP.NE.AND P0, PT, R0, RZ, PT ;  /* 0x000000ff0000720c */ /* 0x000fda0003f05270 */
[----:B------:R-:W-:Y:S01]  /*21820*/  @!P0 MOV R0, 0x400 ;  /* 0x0000040000008802 */ /* 0x000fe20000000f00 */
[----:B--2---:R-:W2:Y:S03]  /*21830*/  @!P0 S2R R2, SR_CgaCtaId ;  /* 0x0000000000028919 */ /* 0x004ea60000008800 */
[----:B--2---:R-:W-:Y:S01]  /*21840*/  @!P0 LEA R17, R2, R0, 0x18 ;  /* 0x0000000002118211 */ /* 0x004fe200078ec0ff */
[----:B------:R1:W-:Y:S04]  /*21850*/  @!P0 STL [R1+0x2c], R2 ;  /* 0x00002c0201008387 */ /* 0x0003e80000100800 */
[----:B------:R1:W-:Y:S01]  /*21860*/  @!P0 STS.128 [R17+0x132d0], R24 ;  /* 0x0132d01811008388 */ /* 0x0003e20000000c00 */
[----:B------:R-:W-:Y:S06]  /*21870*/  BAR.ARV 0x5, 0x200 ;  /* 0x0148000000007b1d */ /* 0x000fec0000002000 */
.L_x_1692:
[----:B------:R-:W-:Y:S02]  /*21880*/  ULDC UR4, c[0x0][0xc3c] ;  /* 0x00030f0000047ab9 */ /* 0x000fe40000000800 */
[----:B---3--:R-:W-:-:S13]  /*21890*/  ISETP.GE.AND P0, PT, R27, UR4, PT ;  /* 0x000000041b007c0c */ /* 0x008fda000bf06270 */
[----:B------:R-:W-:Y:S05]  /*218a0*/  @!P0 BRA `(.L_x_1704) ;  /* 0xffffff9400c08947 */ /* 0x000fea000383ffff */
[----:B------:R-:W-:Y:S05]  /*218b0*/  BSYNC B7 ;  /* 0x0000000000077941 */ /* 0x000fea0003800000 */
.L_x_1578:
[----:B--2---:R-:W2:Y:S01]  /*218c0*/  LDL.LU R0, [R1+0x60] ;  /* 0x0000600001007983 */ /* 0x004ea20000300800 */
[----:B------:R-:W-:Y:S01]  /*218d0*/  BSSY B0, `(.L_x_1705) ;  /* 0x000000b000007945 */ /* 0x000fe20003800000 */
[----:B01----:R-:W0:Y:S01]  /*218e0*/  S2R R5, SR_CgaCtaId ;  /* 0x0000000000057919 */ /* 0x003e220000008800 */
        /* <DEDUP_REMOVED lines=9> */
.L_x_1857:
[----:B------:R-:W-:Y:S05]  /*21980*/  BSYNC B0 ;  /* 0x0000000000007941 */ /* 0x000fea0003800000 */
.L_x_1705:
[----:B------:R-:W-:-:S03]  /*21990*/  UMOV UR4, 0xffffffff ;  /* 0xffffffff00047882 */ /* 0x000fc60000000000 */
[----:B------:R-:W-:Y:S05]  /*219a0*/  BRA.DIV UR4, `(.L_x_1707) ;  /* 0x0000003e04907947 */ /* 0x000fea000b800000 */
[----:B0-----:R-:W0:Y:S02]  /*219b0*/  S2R R0, SR_TID.X ;  /* 0x0000000000007919 */ /* 0x001e240000002100 */
[----:B0-----:R-:W-:-:S04]  /*219c0*/  SHF.R.U32.HI R0, RZ, 0x5, R0 ;  /* 0x00000005ff007819 */ /* 0x001fc80000011600 */
[----:B------:R-:W-:-:S05]  /*219d0*/  LOP3.LUT R0, R0, 0x3, RZ, 0xc0, !PT ;  /* 0x0000000300007812 */ /* 0x000fca00078ec0ff */
[----:B------:R0:W1:Y:S02]  /*219e0*/  SHFL.IDX PT, R14, R0, RZ, 0x1f ;  /* 0x00001fff000e7589 */ /* 0x00006400000e0000 */
.L_x_1860:
[----:B-1----:R-:W-:-:S13]  /*219f0*/  ISETP.NE.AND P0, PT, R14, RZ, PT ;  /* 0x000000ff0e00720c */ /* 0x002fda0003f05270 */
[----:B------:R-:W-:Y:S05]  /*21a00*/  @P0 BRA `(.L_x_1387) ;  /* 0x0000000000b40947 */ /* 0x000fea0003800000 */
[----:B------:R-:W-:-:S03]  /*21a10*/  UMOV UR4, 0xffffffff ;  /* 0xffffffff00047882 */ /* 0x000fc60000000000 */
[----:B------:R-:W-:Y:S05]  /*21a20*/  BRA.DIV UR4, `(.L_x_1708) ;  /* 0x0000003e04a47947 */ /* 0x000fea000b800000 */
[----:B------:R-:W-:-:S13]  /*21a30*/  ELECT P6, URZ, PT ;  /* 0x00000000003f782f */ /* 0x000fda00038c0000 */
.L_x_1863:
[----:B------:R-:W-:Y:S05]  /*21a40*/  @!P6 BRA `(.L_x_1387) ;  /* 0x0000000000a4e947 */ /* 0x000fea0003800000 */
[----:B0-----:R-:W2:Y:S02]  /*21a50*/  LDL.LU R0, [R1+0x44] ;  /* 0x0000440001007983 */ /* 0x001ea40000300800 */
[----:B--2---:R-:W-:-:S04]  /*21a60*/  LOP3.LUT R0, R0, 0x2, RZ, 0xfc, !PT ;  /* 0x0000000200007812 */ /* 0x004fc800078efcff */
[----:B------:R-:W-:-:S13]  /*21a70*/  ISETP.NE.AND P0, PT, R0, 0x3, PT ;  /* 0x000000030000780c */ /* 0x000fda0003f05270 */
[----:B------:R-:W-:Y:S05]  /*21a80*/  @!P0 BRA `(.L_x_1709) ;  /* 0x0000000000048947 */ /* 0x000fea0003800000 */
[----:B------:R-:W-:Y:S01]  /*21a90*/  BPT.TRAP 0x1 ;  /* 0x000000040000795c */ /* 0x000fe20000300000 */
.L_x_1709:
        /* <DEDUP_REMOVED lines=9> */
.L_x_1864:
[----:B------:R-:W2:Y:S01]  /*21b30*/  LDL.LU R6, [R1+0x10] ;  /* 0x0000100001067983 */ /* 0x000ea20000300800 */
[----:B------:R-:W-:Y:S02]  /*21b40*/  SEL R0, R0, RZ, P2 ;  /* 0x000000ff00007207 */ /* 0x000fe40001000000 */
[----:B--2---:R-:W-:Y:S01]  /*21b50*/  LOP3.LUT R2, R6, R2, RZ, 0x3c, !PT ;  /* 0x0000000206027212 */ /* 0x004fe200078e3cff */
[----:B------:R-:W-:Y:S06]  /*21b60*/  @!P0 BRA `(.L_x_1711) ;  /* 0x0000000000048947 */ /* 0x000fec0003800000 */
[----:B------:R-:W-:Y:S01]  /*21b70*/  BPT.TRAP 0x1 ;  /* 0x000000040000795c */ /* 0x000fe20000300000 */
.L_x_1711:
[----:B------:R-:W-:Y:S01]  /*21b80*/  IMAD R5, R0, 0x8, R5 ;  /* 0x0000000800057824 */ /* 0x000fe200078e0205 */
[----:B------:R-:W-:-:S04]  /*21b90*/  SHF.L.U32 R0, R2, 0x1f, RZ ;  /* 0x0000001f02007819 */ /* 0x000fc800000006ff */
[----:B------:R-:W1:Y:S02]  /*21ba0*/  SYNCS.PHASECHK.TRANS64.TRYWAIT P1, [R5+URZ+0x13240], R0 ;  /* 0x01324000050075a7 */ /* 0x000e64000802017f */
[----:B-1----:R-:W-:Y:S05]  /*21bb0*/  @!P1 BRA `(.L_x_1712) ;  /* 0x0000003c00749947 */ /* 0x002fea0003800000 */
.L_x_1865:
[----:B------:R-:W-:Y:S05]  /*21bc0*/  @!P0 BRA `(.L_x_1713) ;  /* 0x0000000000048947 */ /* 0x000fea0003800000 */
[----:B------:R-:W-:Y:S01]  /*21bd0*/  BPT.TRAP 0x1 ;  /* 0x000000040000795c */ /* 0x000fe20000300000 */
.L_x_1713:
[----:B------:R-:W2:Y:S02]  /*21be0*/  SYNCS.PHASECHK.TRANS64.TRYWAIT P1, [R4+URZ+0x13260], R3 ;  /* 0x01326003040075a7 */ /* 0x000ea4000802017f */
[----:B--2---:R-:W-:Y:S05]  /*21bf0*/  @!P1 BRA `(.L_x_1714) ;  /* 0x0000003c00789947 */ /* 0x004fea0003800000 */
.L_x_1866:
[----:B------:R-:W-:Y:S05]  /*21c00*/  @!P0 BRA `(.L_x_1715) ;  /* 0x0000000000048947 */ /* 0x000fea0003800000 */
[----:B------:R-:W-:Y:S01]  /*21c10*/  BPT.TRAP 0x1 ;  /* 0x000000040000795c */ /* 0x000fe20000300000 */
.L_x_1715:
[----:B------:R-:W3:Y:S02]  /*21c20*/  SYNCS.PHASECHK.TRANS64.TRYWAIT P1, [R5+URZ+0x13260], R0 ;  /* 0x01326000050075a7 */ /* 0x000ee4000802017f */
[----:B---3--:R-:W-:Y:S05]  /*21c30*/  @!P1 BRA `(.L_x_1716) ;  /* 0x0000003c007c9947 */ /* 0x008fea0003800000 */
.L_x_1867:
[----:B------:R-:W-:Y:S05]  /*21c40*/  @!P0 BRA `(.L_x_1717) ;  /* 0x0000000000048947 */ /* 0x000fea0003800000 */
[----:B------:R-:W-:Y:S01]  /*21c50*/  BPT.TRAP 0x1 ;  /* 0x000000040000795c */ /* 0x000fe20000300000 */
.L_x_1717:
[----:B------:R-:W4:Y:S02]  /*21c60*/  SYNCS.PHASECHK.TRANS64.TRYWAIT P1, [R4+URZ+0x13280], R3 ;  /* 0x01328003040075a7 */ /* 0x000f24000802017f */
[----:B----4-:R-:W-:Y:S05]  /*21c70*/  @!P1 BRA `(.L_x_1718) ;  /* 0x0000003c00809947 */ /* 0x010fea0003800000 */
.L_x_1868:
[----:B------:R-:W-:Y:S05]  /*21c80*/  @!P0 BRA `(.L_x_1719) ;  /* 0x0000000000048947 */ /* 0x000fea0003800000 */
[----:B------:R-:W-:Y:S01]  /*21c90*/  BPT.TRAP 0x1 ;  /* 0x000000040000795c */ /* 0x000fe20000300000 */
.L_x_1719:
[----:B------:R0:W0:Y:S02]  /*21ca0*/  SYNCS.PHASECHK.TRANS64.TRYWAIT P0, [R5+URZ+0x13280], R0 ;  /* 0x01328000050075a7 */ /* 0x000024000800017f */
[----:B0-----:R-:W-:Y:S05]  /*21cb0*/  @!P0 NANOSLEEP.SYNCS 0x989680 ;  /* 0x009896800000895d */ /* 0x001fea0003900000 */
[----:B------:R-:W0:Y:S02]  /*21cc0*/  @!P0 SYNCS.PHASECHK.TRANS64 P0, [R5+URZ+0x13280], R0 ;  /* 0x01328000050085a7 */ /* 0x000e24000800007f */
[----:B0-----:R-:W-:Y:S05]  /*21cd0*/  @!P0 BRA `(.L_x_1719) ;  /* 0xfffffffc00f08947 */ /* 0x001fea000383ffff */
.L_x_1387:
[----:B------:R-:W-:Y:S05]  /*21ce0*/  BSYNC B8 ;  /* 0x0000000000087941 */ /* 0x000fea0003800000 */
.L_x_1384:
[----:B------:R-:W-:Y:S05]  /*21cf0*/  EXIT ;  /* 0x000000000000794d */ /* 0x000fea0003800000 */
.L_x_1411:
[----:B-1----:R1:W2:Y:S02]  /*21d00*/  SYNCS.PHASECHK.TRANS64.TRYWAIT P5, [R64+URZ+0x13290], R73 ;  /* 0x01329049400075a7 */ /* 0x0022a400080a017f */
[----:B--2---:R-:W-:Y:S05]  /*21d10*/  @!P5 NANOSLEEP.SYNCS 0x989680 ;  /* 0x009896800000d95d */ /* 0x004fea0003900000 */
[----:B------:R-:W2:Y:S02]  /*21d20*/  @!P5 SYNCS.PHASECHK.TRANS64 P5, [R64+URZ+0x13290], R73 ;  /* 0x013290494000d5a7 */ /* 0x000ea400080a007f */
[----:B--2---:R-:W-:Y:S05]  /*21d30*/  @!P5 BRA `(.L_x_1411) ;  /* 0xfffffffc00f0d947 */ /* 0x004fea000383ffff */
[----:B------:R-:W-:Y:S05]  /*21d40*/  BRA `(.L_x_1720) ;  /* 0xfffffe0800f47947 */ /* 0x000fea000383ffff */
.L_x_1412:
[----:B------:R-:W-:Y:S01]  /*21d50*/  BSSY B1, `(.L_x_1721) ;  /* 0x0000007000017945 */ /* 0x000fe20003800000 */
[----:B------:R-:W-:Y:S02]  /*21d60*/  IMAD.MOV.U32 R12, RZ, RZ, RZ ;  /* 0x000000ffff0c7224 */ /* 0x000fe400078e00ff */
[----:B------:R-:W-:Y:S02]  /*21d70*/  IMAD.MOV.U32 R11, RZ, RZ, 0x1e1f ;  /* 0x00001e1fff0b7424 */ /* 0x000fe400078e00ff */
[----:B------:R-:W-:-:S07]  /*21d80*/  IMAD.MOV.U32 R15, RZ, RZ, -0x1 ;  /* 0xffffffffff0f7424 */ /* 0x000fce00078e00ff */
[----:B01----:R-:W-:Y:S05]  /*21d90*/  WARPSYNC.COLLECTIVE R15, `(.L_x_1722) ;  /* 0x000000000f087348 */ /* 0x003fea0003c00000 */
[----:B------:R2:W3:Y:S02]  /*21da0*/  SHFL.IDX P6, R14, R13, R12, R11 ;  /* 0x0000000c0d0e7389 */ /* 0x0004e400000c000b */
[----:B0123--:R-:W-:Y:S01]  /*21db0*/  ENDCOLLECTIVE ;  /* 0x000000000000791b */ /* 0x00ffe20003800000 */
.L_x_1722:
[----:B------:R-:W-:Y:S05]  /*21dc0*/  BSYNC B1 ;  /* 0x0000000000017941 */ /* 0x000fea0003800000 */
.L_x_1721:
        /* <DEDUP_REMOVED lines=8> */
.L_x_1723:
[----:B------:R-:W-:Y:S05]  /*21e50*/  BRA `(.L_x_1724) ;  /* 0xfffffe0800c47947 */ /* 0x000fea000383ffff */
.L_x_1422:
[----:B0-----:R0:W1:Y:S02]  /*21e60*/  SYNCS.PHASECHK.TRANS64.TRYWAIT P6, [R64+URZ+0x13290], R73 ;  /* 0x01329049400075a7 */ /* 0x00106400080c017f */
[----:B-1----:R-:W-:Y:S05]  /*21e70*/  @!P6 NANOSLEEP.SYNCS 0x989680 ;  /* 0x009896800000e95d */ /* 0x002fea0003900000 */
[----:B------:R-:W1:Y:S02]  /*21e80*/  @!P6 SYNCS.PHASECHK.TRANS64 P6, [R64+URZ+0x13290], R73 ;  /* 0x013290494000e5a7 */ /* 0x000e6400080c007f */
[----:B-1----:R-:W-:Y:S05]  /*21e90*/  @!P6 BRA `(.L_x_1422) ;  /* 0xfffffffc00f0e947 */ /* 0x002fea000383ffff */
[----:B------:R-:W-:Y:S05]  /*21ea0*/  BRA `(.L_x_1725) ;  /* 0xfffffe1800f07947 */ /* 0x000fea000383ffff */
.L_x_1423:
[----:B------:R-:W-:Y:S01]  /*21eb0*/  BSSY B1, `(.L_x_1726) ;  /* 0x0000007000017945 */ /* 0x000fe20003800000 */
[----:B------:R-:W-:Y:S02]  /*21ec0*/  IMAD.MOV.U32 R12, RZ, RZ, RZ ;  /* 0x000000ffff0c7224 */ /* 0x000fe400078e00ff */
[----:B------:R-:W-:Y:S02]  /*21ed0*/  IMAD.MOV.U32 R11, RZ, RZ, 0x1e1f ;  /* 0x00001e1fff0b7424 */ /* 0x000fe400078e00ff */
[----:B------:R-:W-:-:S07]  /*21ee0*/  IMAD.MOV.U32 R15, RZ, RZ, -0x1 ;  /* 0xffffffffff0f7424 */ /* 0x000fce00078e00ff */
[----:B0-----:R-:W-:Y:S05]  /*21ef0*/  WARPSYNC.COLLECTIVE R15, `(.L_x_1727) ;  /* 0x000000000f087348 */ /* 0x001fea0003c00000 */
[----:B------:R1:W2:Y:S02]  /*21f00*/  SHFL.IDX P6, R14, R13, R12, R11 ;  /* 0x0000000c0d0e7389 */ /* 0x0002a400000c000b */
[----:B012---:R-:W-:Y:S01]  /*21f10*/  ENDCOLLECTIVE ;  /* 0x000000000000791b */ /* 0x007fe20003800000 */
.L_x_1727:
[----:B------:R-:W-:Y:S05]  /*21f20*/  BSYNC B1 ;  /* 0x0000000000017941 */ /* 0x000fea0003800000 */
.L_x_1726:
        /* <DEDUP_REMOVED lines=8> */
.L_x_1728:
[----:B------:R-:W-:Y:S05]  /*21fb0*/  BRA `(.L_x_1729) ;  /* 0xfffffe1800c07947 */ /* 0x000fea000383ffff */
.L_x_1428:
[----:B0-----:R0:W1:Y:S02]  /*21fc0*/  SYNCS.PHASECHK.TRANS64.TRYWAIT P3, [R64+URZ+0x13290], R73 ;  /* 0x01329049400075a7 */ /* 0x001064000806017f */
[----:B-1----:R-:W-:Y:S05]  /*21fd0*/  @!P3 NANOSLEEP.SYNCS 0x989680 ;  /* 0x009896800000b95d */ /* 0x002fea0003900000 */
[----:B------:R-:W1:Y:S02]  /*21fe0*/  @!P3 SYNCS.PHASECHK.TRANS64 P3, [R64+URZ+0x13290], R73 ;  /* 0x013290494000b5a7 */ /* 0x000e64000806007f */
[----:B-1----:R-:W-:Y:S05]  /*21ff0*/  @!P3 BRA `(.L_x_1428) ;  /* 0xfffffffc00f0b947 */ /* 0x002fea000383ffff */
[----:B------:R-:W-:Y:S05]  /*22000*/  BRA `(.L_x_1730) ;  /* 0xfffffe2800947947 */ /* 0x000fea000383ffff */
.L_x_1429:
[----:B------:R-:W-:Y:S01]  /*22010*/  BSSY B1, `(.L_x_1731) ;  /* 0x0000007000017945 */ /* 0x000fe20003800000 */
[----:B------:R-:W-:Y:S02]  /*22020*/  IMAD.MOV.U32 R12, RZ, RZ, RZ ;  /* 0x000000ffff0c7224 */ /* 0x000fe400078e00ff */
[----:B------:R-:W-:Y:S02]  /*22030*/  IMAD.MOV.U32 R11, RZ, RZ, 0x1e1f ;  /* 0x00001e1fff0b7424 */ /* 0x000fe400078e00ff */
[----:B------:R-:W-:-:S07]  /*22040*/  IMAD.MOV.U32 R15, RZ, RZ, -0x1 ;  /* 0xffffffffff0f7424 */ /* 0x000fce00078e00ff */
[----:B0-----:R-:W-:Y:S05]  /*22050*/  WARPSYNC.COLLECTIVE R15, `(.L_x_1732) ;  /* 0x000000000f087348 */ /* 0x001fea0003c00000 */
[----:B------:R1:W2:Y:S02]  /*22060*/  SHFL.IDX P6, R14, R13, R12, R11 ;  /* 0x0000000c0d0e7389 */ /* 0x0002a400000c000b */
[----:B012---:R-:W-:Y:S01]  /*22070*/  ENDCOLLECTIVE ;  /* 0x000000000000791b */ /* 0x007fe20003800000 */
.L_x_1732:
[----:B------:R-:W-:Y:S05]  /*22080*/  BSYNC B1 ;  /* 0x0000000000017941 */ /* 0x000fea0003800000 */
.L_x_1731:
        /* <DEDUP_REMOVED lines=8> */
.L_x_1733:
[----:B------:R-:W-:Y:S05]  /*22110*/  BRA `(.L_x_1734) ;  /* 0xfffffe2800d07947 */ /* 0x000fea000383ffff */
.L_x_1433:
[----:B-1----:R1:W0:Y:S02]  /*22120*/  SYNCS.PHASECHK.TRANS64.TRYWAIT P4, [R64+URZ+0x132b0], R73 ;  /* 0x0132b049400075a7 */ /* 0x002224000808017f */
[----:B0-----:R-:W-:Y:S05]  /*22130*/  @!P4 NANOSLEEP.SYNCS 0x989680 ;  /* 0x009896800000c95d */ /* 0x001fea0003900000 */
[----:B------:R-:W0:Y:S02]  /*22140*/  @!P4 SYNCS.PHASECHK.TRANS64 P4, [R64+URZ+0x132b0], R73 ;  /* 0x0132b0494000c5a7 */ /* 0x000e24000808007f */
[----:B0-----:R-:W-:Y:S05]  /*22150*/  @!P4 BRA `(.L_x_1433) ;  /* 0xfffffffc00f0c947 */ /* 0x001fea000383ffff */
[----:B------:R-:W-:Y:S05]  /*22160*/  BRA `(.L_x_1735) ;  /* 0xfffffe2c00487947 */ /* 0x000fea000383ffff */
.L_x_1459:
[----:B------:R-:W-:Y:S01]  /*22170*/  BSSY B1, `(.L_x_1736) ;  /* 0x0000007000017945 */ /* 0x000fe20003800000 */
[----:B------:R-:W-:Y:S02]  /*22180*/  IMAD.MOV.U32 R12, RZ, RZ, RZ ;  /* 0x000000ffff0c7224 */ /* 0x000fe400078e00ff */
[----:B------:R-:W-:Y:S02]  /*22190*/  IMAD.MOV.U32 R11, RZ, RZ, 0x1e1f ;  /* 0x00001e1fff0b7424 */ /* 0x000fe400078e00ff */
[----:B------:R-:W-:-:S07]  /*221a0*/  IMAD.MOV.U32 R15, RZ, RZ, -0x1 ;  /* 0xffffffffff0f7424 */ /* 0x000fce00078e00ff */
[----:B------:R-:W-:Y:S05]  /*221b0*/  WARPSYNC.COLLECTIVE R15, `(.L_x_1737) ;  /* 0x000000000f087348 */ /* 0x000fea0003c00000 */
[----:B------:R0:W1:Y:S02]  /*221c0*/  SHFL.IDX P6, R14, R13, R12, R11 ;  /* 0x0000000c0d0e7389 */ /* 0x00006400000c000b */
[----:B01----:R-:W-:Y:S01]  /*221d0*/  ENDCOLLECTIVE ;  /* 0x000000000000791b */ /* 0x003fe20003800000 */
.L_x_1737:
[----:B------:R-:W-:Y:S05]  /*221e0*/  BSYNC B1 ;  /* 0x0000000000017941 */ /* 0x000fea0003800000 */
.L_x_1736:
        /* <DEDUP_REMOVED lines=8> */
.L_x_1738:
[----:B------:R-:W-:Y:S02]  /*22270*/  IMAD.MOV.U32 R13, RZ, RZ, R4 ;  /* 0x000000ffff0d7224 */ /* 0x000fe400078e0004 */
[----:B------:R-:W-:-:S07]  /*22280*/  IMAD.MOV.U32 R3, RZ, RZ, R14 ;  /* 0x000000ffff037224 */ /* 0x000fce00078e000e */
[----:B------:R-:W-:Y:S05]  /*22290*/  WARPSYNC.COLLECTIVE R15, `(.L_x_1739) ;  /* 0x000000000f087348 */ /* 0x000fea0003c00000 */
[----:B------:R0:W1:Y:S02]  /*222a0*/  SHFL.IDX P6, R14, R13, R12, R11 ;  /* 0x0000000c0d0e7389 */ /* 0x00006400000c000b */
[----:B01----:R-:W-:Y:S01]  /*222b0*/  ENDCOLLECTIVE ;  /* 0x000000000000791b */ /* 0x003fe20003800000 */
.L_x_1739:
[----:B------:R-:W-:Y:S02]  /*222c0*/  IMAD.MOV.U32 R13, RZ, RZ, R5 ;  /* 0x000000ffff0d7224 */ /* 0x000fe400078e0005 */
[----:B------:R-:W-:-:S07]  /*222d0*/  IMAD.MOV.U32 R4, RZ, RZ, R14 ;  /* 0x000000ffff047224 */ /* 0x000fce00078e000e */
[----:B------:R-:W-:Y:S05]  /*222e0*/  WARPSYNC.COLLECTIVE R15, `(.L_x_1740) ;  /* 0x000000000f087348 */ /* 0x000fea0003c00000 */
[----:B------:R0:W1:Y:S02]  /*222f0*/  SHFL.IDX P6, R14, R13, R12, R11 ;  /* 0x0000000c0d0e7389 */ /* 0x00006400000c000b */
[----:B01----:R-:W-:Y:S01]  /*22300*/  ENDCOLLECTIVE ;  /* 0x000000000000791b */ /* 0x003fe20003800000 */
.L_x_1740:
[----:B------:R-:W-:Y:S05]  /*22310*/  BRA `(.L_x_1741) ;  /* 0xfffffe4000107947 */ /* 0x000fea000383ffff */
.L_x_1463:
[----:B-1----:R1:W2:Y:S02]  /*22320*/  SYNCS.PHASECHK.TRANS64.TRYWAIT P0, [R22+URZ+0x13200], R5 ;  /* 0x01320005160075a7 */ /* 0x0022a4000800017f */
[----:B--2---:R-:W-:Y:S05]  /*22330*/  @!P0 NANOSLEEP.SYNCS 0x989680 ;  /* 0x009896800000895d */ /* 0x004fea0003900000 */
[----:B------:R-:W2:Y:S02]  /*22340*/  @!P0 SYNCS.PHASECHK.TRANS64 P0, [R22+URZ+0x13200], R5 ;  /* 0x01320005160085a7 */ /* 0x000ea4000800007f */
[----:B--2---:R-:W-:Y:S05]  /*22350*/  @!P0 BRA `(.L_x_1463) ;  /* 0xfffffffc00f08947 */ /* 0x004fea000383ffff */
[----:B------:R-:W-:Y:S05]  /*22360*/  BRA `(.L_x_1742) ;  /* 0xfffffe4000a87947 */ /* 0x000fea000383ffff */
.L_x_1467:
[----:B------:R-:W-:Y:S01]  /*22370*/  BSSY B1, `(.L_x_1743) ;  /* 0x0000007000017945 */ /* 0x000fe20003800000 */
[----:B------:R-:W-:Y:S02]  /*22380*/  IMAD.MOV.U32 R12, RZ, RZ, RZ ;  /* 0x000000ffff0c7224 */ /* 0x000fe400078e00ff */
[----:B------:R-:W-:Y:S02]  /*22390*/  IMAD.MOV.U32 R11, RZ, RZ, 0x1e1f ;  /* 0x00001e1fff0b7424 */ /* 0x000fe400078e00ff */
[----:B------:R-:W-:-:S07]  /*223a0*/  IMAD.MOV.U32 R15, RZ, RZ, -0x1 ;  /* 0xffffffffff0f7424 */ /* 0x000fce00078e00ff */
[----:B------:R-:W-:Y:S05]  /*223b0*/  WARPSYNC.COLLECTIVE R15, `(.L_x_1744) ;  /* 0x000000000f087348 */ /* 0x000fea0003c00000 */
[----:B------:R0:W1:Y:S02]  /*223c0*/  SHFL.IDX P6, R14, R13, R12, R11 ;  /* 0x0000000c0d0e7389 */ /* 0x00006400000c000b */
[----:B01----:R-:W-:Y:S01]  /*223d0*/  ENDCOLLECTIVE ;  /* 0x000000000000791b */ /* 0x003fe20003800000 */
.L_x_1744:
[----:B------:R-:W-:Y:S05]  /*223e0*/  BSYNC B1 ;  /* 0x0000000000017941 */ /* 0x000fea0003800000 */
.L_x_1743:
        /* <DEDUP_REMOVED lines=8> */
.L_x_1745:
[----:B------:R-:W-:Y:S02]  /*22470*/  IMAD.MOV.U32 R13, RZ, RZ, R7 ;  /* 0x000000ffff0d7224 */ /* 0x000fe400078e0007 */
[----:B------:R-:W-:-:S07]  /*22480*/  IMAD.MOV.U32 R5, RZ, RZ, R14 ;  /* 0x000000ffff057224 */ /* 0x000fce00078e000e */
[----:B------:R-:W-:Y:S05]  /*22490*/  WARPSYNC.COLLECTIVE R15, `(.L_x_1746) ;  /* 0x000000000f087348 */ /* 0x000fea0003c00000 */
[----:B------:R0:W1:Y:S02]  /*224a0*/  SHFL.IDX P6, R14, R13, R12, R11 ;  /* 0x0000000c0d0e7389 */ /* 0x00006400000c000b */
[----:B01----:R-:W-:Y:S01]  /*224b0*/  ENDCOLLECTIVE ;  /* 0x000000000000791b */ /* 0x003fe20003800000 */
.L_x_1746:
[----:B------:R-:W-:Y:S02]  /*224c0*/  IMAD.MOV.U32 R13, RZ, RZ, R0 ;  /* 0x000000ffff0d7224 */ /* 0x000fe400078e0000 */
[----:B------:R-:W-:-:S07]  /*224d0*/  IMAD.MOV.U32 R7, RZ, RZ, R14 ;  /* 0x000000ffff077224 */ /* 0x000fce00078e000e */
[----:B------:R-:W-:Y:S05]  /*224e0*/  WARPSYNC.COLLECTIVE R15, `(.L_x_1747) ;  /* 0x000000000f087348 */ /* 0x000fea0003c00000 */
[----:B------:R0:W1:Y:S02]  /*224f0*/  SHFL.IDX P6, R14, R13, R12, R11 ;  /* 0x0000000c0d0e7389 */ /* 0x00006400000c000b */
[----:B01----:R-:W-:Y:S01]  /*22500*/  ENDCOLLECTIVE ;  /* 0x000000000000791b */ /* 0x003fe20003800000 */
.L_x_1747:
[----:B------:R-:W-:Y:S05]  /*22510*/  BRA `(.L_x_1748) ;  /* 0xfffffe5000d47947 */ /* 0x000fea000383ffff */
.L_x_1471:
[----:B0-----:R0:W1:Y:S02]  /*22520*/  SYNCS.PHASECHK.TRANS64.TRYWAIT P1, [R22+URZ+0x13200], R13 ;  /* 0x0132000d160075a7 */ /* 0x001064000802017f */
[----:B-1----:R-:W-:Y:S05]  /*22530*/  @!P1 NANOSLEEP.SYNCS 0x989680 ;  /* 0x009896800000995d */ /* 0x002fea0003900000 */
[----:B------:R-:W1:Y:S02]  /*22540*/  @!P1 SYNCS.PHASECHK.TRANS64 P1, [R22+URZ+0x13200], R13 ;  /* 0x0132000d160095a7 */ /* 0x000e64000802007f */
[----:B-1----:R-:W-:Y:S05]  /*22550*/  @!P1 BRA `(.L_x_1471) ;  /* 0xfffffffc00f09947 */ /* 0x002fea000383ffff */
[----:B------:R-:W-:Y:S05]  /*22560*/  BRA `(.L_x_1749) ;  /* 0xfffffe54005c7947 */ /* 0x000fea000383ffff */
.L_x_1475:
[----:B-1----:R1:W3:Y:S02]  /*22570*/  SYNCS.PHASECHK.TRANS64.TRYWAIT P1, [R12+URZ+0x13230], R3 ;  /* 0x013230030c0075a7 */ /* 0x0022e4000802017f */
[----:B---3--:R-:W-:Y:S05]  /*22580*/  @!P1 NANOSLEEP.SYNCS 0x989680 ;  /* 0x009896800000995d */ /* 0x008fea0003900000 */
[----:B------:R-:W3:Y:S02]  /*22590*/  @!P1 SYNCS.PHASECHK.TRANS64 P1, [R12+URZ+0x13230], R3 ;  /* 0x013230030c0095a7 */ /* 0x000ee4000802007f */
[----:B---3--:R-:W-:Y:S05]  /*225a0*/  @!P1 BRA `(.L_x_1475) ;  /* 0xfffffffc00f09947 */ /* 0x008fea000383ffff */
[----:B------:R-:W-:Y:S05]  /*225b0*/  BRA `(.L_x_1474) ;  /* 0xfffffe6400ac7947 */ /* 0x000fea000383ffff */
.L_x_1496:
[----:B-1----:R1:W2:Y:S02]  /*225c0*/  SYNCS.PHASECHK.TRANS64.TRYWAIT P1, [R14+URZ+0x13230], R11 ;  /* 0x0132300b0e0075a7 */ /* 0x0022a4000802017f */
[----:B--2---:R-:W-:Y:S05]  /*225d0*/  @!P1 NANOSLEEP.SYNCS 0x989680 ;  /* 0x009896800000995d */ /* 0x004fea0003900000 */
[----:B------:R-:W2:Y:S02]  /*225e0*/  @!P1 SYNCS.PHASECHK.TRANS64 P1, [R14+URZ+0x13230], R11 ;  /* 0x0132300b0e0095a7 */ /* 0x000ea4000802007f */
[----:B--2---:R-:W-:Y:S05]  /*225f0*/  @!P1 BRA `(.L_x_1496) ;  /* 0xfffffffc00f09947 */ /* 0x004fea000383ffff */
[----:B------:R-:W-:Y:S05]  /*22600*/  BRA `(.L_x_1495) ;  /* 0xfffffea400787947 */ /* 0x000fea000383ffff */
.L_x_1501:
[----:B-1----:R1:W2:Y:S02]  /*22610*/  SYNCS.PHASECHK.TRANS64.TRYWAIT P1, [R15+URZ+0x13250], R10 ;  /* 0x0132500a0f0075a7 */ /* 0x0022a4000802017f */
[----:B--2---:R-:W-:Y:S05]  /*22620*/  @!P1 NANOSLEEP.SYNCS 0x989680 ;  /* 0x009896800000995d */ /* 0x004fea0003900000 */
[----:B------:R-:W2:Y:S02]  /*22630*/  @!P1 SYNCS.PHASECHK.TRANS64 P1, [R15+URZ+0x13250], R10 ;  /* 0x0132500a0f0095a7 */ /* 0x000ea4000802007f */
[----:B--2---:R-:W-:Y:S05]  /*22640*/  @!P1 BRA `(.L_x_1501) ;  /* 0xfffffffc00f09947 */ /* 0x004fea000383ffff */
[----:B------:R-:W-:Y:S05]  /*22650*/  BRA `(.L_x_1500) ;  /* 0xfffffea800e87947 */ /* 0x000fea000383ffff */
.L_x_1524:
[----:B-1----:R1:W2:Y:S02]  /*22660*/  SYNCS.PHASECHK.TRANS64.TRYWAIT P1, [R3+URZ+0x13230], R12 ;  /* 0x0132300c030075a7 */ /* 0x0022a4000802017f */
[----:B--2---:R-:W-:Y:S05]  /*22670*/  @!P1 NANOSLEEP.SYNCS 0x989680 ;  /* 0x009896800000995d */ /* 0x004fea0003900000 */
[----:B------:R-:W2:Y:S02]  /*22680*/  @!P1 SYNCS.PHASECHK.TRANS64 P1, [R3+URZ+0x13230], R12 ;  /* 0x0132300c030095a7 */ /* 0x000ea4000802007f */
[----:B--2---:R-:W-:Y:S05]  /*22690*/  @!P1 BRA `(.L_x_1524) ;  /* 0xfffffffc00f09947 */ /* 0x004fea000383ffff */
[----:B------:R-:W-:Y:S05]  /*226a0*/  BRA `(.L_x_1523) ;  /* 0xfffffee800ec7947 */ /* 0x000fea000383ffff */
.L_x_1529:
[----:B-1----:R1:W2:Y:S02]  /*226b0*/  SYNCS.PHASECHK.TRANS64.TRYWAIT P1, [R14+URZ+0x13250], R3 ;  /* 0x013250030e0075a7 */ /* 0x0022a4000802017f */
[----:B--2---:R-:W-:Y:S05]  /*226c0*/  @!P1 NANOSLEEP.SYNCS 0x989680 ;  /* 0x009896800000995d */ /* 0x004fea0003900000 */
[----:B------:R-:W2:Y:S02]  /*226d0*/  @!P1 SYNCS.PHASECHK.TRANS64 P1, [R14+URZ+0x13250], R3 ;  /* 0x013250030e0095a7 */ /* 0x000ea4000802007f */
[----:B--2---:R-:W-:Y:S05]  /*226e0*/  @!P1 BRA `(.L_x_1529) ;  /* 0xfffffffc00f09947 */ /* 0x004fea000383ffff */
[----:B------:R-:W-:Y:S05]  /*226f0*/  BRA `(.L_x_1528) ;  /* 0xfffffef0005c7947 */ /* 0x000fea000383ffff */
.L_x_1539:
[----:B-1----:R1:W2:Y:S02]  /*22700*/  SYNCS.PHASECHK.TRANS64.TRYWAIT P1, [R3+URZ+0x13230], R12 ;  /* 0x0132300c030075a7 */ /* 0x0022a4000802017f */
[----:B--2---:R-:W-:Y:S05]  /*22710*/  @!P1 NANOSLEEP.SYNCS 0x989680 ;  /* 0x009896800000995d */ /* 0x004fea0003900000 */
[----:B------:R-:W2:Y:S02]  /*22720*/  @!P1 SYNCS.PHASECHK.TRANS64 P1, [R3+URZ+0x13230], R12 ;  /* 0x0132300c030095a7 */ /* 0x000ea4000802007f */
[----:B--2---:R-:W-:Y:S05]  /*22730*/  @!P1 BRA `(.L_x_1539) ;  /* 0xfffffffc00f09947 */ /* 0x004fea000383ffff */
[----:B------:R-:W-:Y:S05]  /*22740*/  BRA `(.L_x_1538) ;  /* 0xffffff10001c7947 */ /* 0x000fea000383ffff */
.L_x_1544:
[----:B-1----:R1:W2:Y:S02]  /*22750*/  SYNCS.PHASECHK.TRANS64.TRYWAIT P1, [R9+URZ+0x13250], R3 ;  /* 0x01325003090075a7 */ /* 0x0022a4000802017f */
[----:B--2---:R-:W-:Y:S05]  /*22760*/  @!P1 NANOSLEEP.SYNCS 0x989680 ;  /* 0x009896800000995d */ /* 0x004fea0003900000 */
[----:B------:R-:W2:Y:S02]  /*22770*/  @!P1 SYNCS.PHASECHK.TRANS64 P1, [R9+URZ+0x13250], R3 ;  /* 0x01325003090095a7 */ /* 0x000ea4000802007f */
[----:B--2---:R-:W-:Y:S05]  /*22780*/  @!P1 BRA `(.L_x_1544) ;  /* 0xfffffffc00f09947 */ /* 0x004fea000383ffff */
[----:B------:R-:W-:Y:S05]  /*22790*/  BRA `(.L_x_1543) ;  /* 0xffffff14008c7947 */ /* 0x000fea000383ffff */
.L_x_1560:
[----:B-1----:R1:W2:Y:S02]  /*227a0*/  SYNCS.PHASECHK.TRANS64.TRYWAIT P1, [R13+URZ+0x13250], R4 ;  /* 0x013250040d0075a7 */ /* 0x0022a4000802017f */
[----:B--2---:R-:W-:Y:S05]  /*227b0*/  @!P1 NANOSLEEP.SYNCS 0x989680 ;  /* 0x009896800000995d */ /* 0x004fea0003900000 */
[----:B------:R-:W2:Y:S02]  /*227c0*/  @!P1 SYNCS.PHASECHK.TRANS64 P1, [R13+URZ+0x13250], R4 ;  /* 0x013250040d0095a7 */ /* 0x000ea4000802007f */
[----:B--2---:R-:W-:Y:S05]  /*227d0*/  @!P1 BRA `(.L_x_1560) ;  /* 0xfffffffc00f09947 */ /* 0x004fea000383ffff */
[----:B------:R-:W-:Y:S05]  /*227e0*/  BRA `(.L_x_1559) ;  /* 0xffffff5000907947 */ /* 0x000fea000383ffff */
.L_x_1592:
        /* <DEDUP_REMOVED lines=11> */
.L_x_1751:
[----:B------:R-:W-:Y:S05]  /*228a0*/  BSYNC B1 ;  /* 0x0000000000017941 */ /* 0x000fea0003800000 */
.L_x_1750:
[----:B------:R-:W-:Y:S05]  /*228b0*/  BRA `(.L_x_1752) ;  /* 0xffffff9000487947 */ /* 0x000fea000383ffff */
.L_x_1594:
[----:B------:R-:W-:Y:S01]  /*228c0*/  BSSY B1, `(.L_x_1753) ;  /* 0x0000006000017945 */ /* 0x000fe20003800000 */
[----:B------:R-:W-:-:S07]  /*228d0*/  IMAD.MOV.U32 R15, RZ, RZ, -0x1 ;  /* 0xffffffffff0f7424 */ /* 0x000fce00078e00ff */
[----:B0-----:R-:W-:Y:S05]  /*228e0*/  WARPSYNC.COLLECTIVE R15, `(.L_x_1754) ;  /* 0x000000000f0c7348 */ /* 0x001fea0003c00000 */
[----:B------:R-:W-:Y:S02]  /*228f0*/  ELECT P6, UR62, PT ;  /* 0x00000000003e782f */ /* 0x000fe400038c0000 */
[----:B------:R-:W-:Y:S01]  /*22900*/  MOV R14, UR62 ;  /* 0x0000003e000e7c02 */ /* 0x000fe20008000f00 */
[----:B0-----:R-:W-:Y:S10]  /*22910*/  ENDCOLLECTIVE ;  /* 0x000000000000791b */ /* 0x001ff40003800000 */
.L_x_1754:
[----:B------:R-:W-:Y:S05]  /*22920*/  BSYNC B1 ;  /* 0x0000000000017941 */ /* 0x000fea0003800000 */
.L_x_1753:
[----:B------:R-:W-:Y:S05]  /*22930*/  BRA `(.L_x_1593) ;  /* 0xffffff9000407947 */ /* 0x000fea000383ffff */
.L_x_1596:
[----:B0-----:R0:W1:Y:S02]  /*22940*/  SYNCS.PHASECHK.TRANS64.TRYWAIT P0, [R17+URZ+0x13220], R5 ;  /* 0x01322005110075a7 */ /* 0x001064000800017f */
[----:B-1----:R-:W-:Y:S05]  /*22950*/  @!P0 NANOSLEEP.SYNCS 0x989680 ;  /* 0x009896800000895d */ /* 0x002fea0003900000 */
[----:B------:R-:W1:Y:S02]  /*22960*/  @!P0 SYNCS.PHASECHK.TRANS64 P0, [R17+URZ+0x13220], R5 ;  /* 0x01322005110085a7 */ /* 0x000e64000800007f */
[----:B-1----:R-:W-:Y:S05]  /*22970*/  @!P0 BRA `(.L_x_1596) ;  /* 0xfffffffc00f08947 */ /* 0x002fea000383ffff */
[----:B------:R-:W-:Y:S05]  /*22980*/  BRA `(.L_x_1755) ;  /* 0xffffff9000507947 */ /* 0x000fea000383ffff */
.L_x_1600:
[----:B0-----:R0:W1:Y:S02]  /*22990*/  SYNCS.PHASECHK.TRANS64.TRYWAIT P0, [R5+URZ+0x132a0], R6 ;  /* 0x0132a006050075a7 */ /* 0x001064000800017f */
[----:B-1----:R-:W-:Y:S05]  /*229a0*/  @!P0 NANOSLEEP.SYNCS 0x989680 ;  /* 0x009896800000895d */ /* 0x002fea0003900000 */
[----:B------:R-:W1:Y:S02]  /*229b0*/  @!P0 SYNCS.PHASECHK.TRANS64 P0, [R5+URZ+0x132a0], R6 ;  /* 0x0132a006050085a7 */ /* 0x000e64000800007f */
[----:B-1----:R-:W-:Y:S05]  /*229c0*/  @!P0 BRA `(.L_x_1600) ;  /* 0xfffffffc00f08947 */ /* 0x002fea000383ffff */
[----:B------:R-:W-:Y:S05]  /*229d0*/  BRA `(.L_x_1756) ;  /* 0xffffff9000707947 */ /* 0x000fea000383ffff */
.L_x_1605:
[----:B-1----:R1:W2:Y:S02]  /*229e0*/  SYNCS.PHASECHK.TRANS64.TRYWAIT P0, [R5+URZ+0x132c0], R6 ;  /* 0x0132c006050075a7 */ /* 0x0022a4000800017f */
[----:B--2---:R-:W-:Y:S05]  /*229f0*/  @!P0 NANOSLEEP.SYNCS 0x989680 ;  /* 0x009896800000895d */ /* 0x004fea0003900000 */
[----:B------:R-:W2:Y:S02]  /*22a00*/  @!P0 SYNCS.PHASECHK.TRANS64 P0, [R5+URZ+0x132c0], R6 ;  /* 0x0132c006050085a7 */ /* 0x000ea4000800007f */
[----:B--2---:R-:W-:Y:S05]  /*22a10*/  @!P0 BRA `(.L_x_1605) ;  /* 0xfffffffc00f08947 */ /* 0x004fea000383ffff */
[----:B------:R-:W-:Y:S05]  /*22a20*/  BRA `(.L_x_1757) ;  /* 0xffffff9000f07947 */ /* 0x000fea000383ffff */
.L_x_1612:
[----:B0-----:R0:W1:Y:S02]  /*22a30*/  SYNCS.PHASECHK.TRANS64.TRYWAIT P1, [R5+URZ+0x132a0], R6 ;  /* 0x0132a006050075a7 */ /* 0x001064000802017f */
[----:B-1----:R-:W-:Y:S05]  /*22a40*/  @!P1 NANOSLEEP.SYNCS 0x989680 ;  /* 0x009896800000995d */ /* 0x002fea0003900000 */
[----:B------:R-:W1:Y:S02]  /*22a50*/  @!P1 SYNCS.PHASECHK.TRANS64 P1, [R5+URZ+0x132a0], R6 ;  /* 0x0132a006050095a7 */ /* 0x000e64000802007f */
[----:B-1----:R-:W-:Y:S05]  /*22a60*/  @!P1 BRA `(.L_x_1612) ;  /* 0xfffffffc00f09947 */ /* 0x002fea000383ffff */
[----:B------:R-:W-:Y:S05]  /*22a70*/  BRA `(.L_x_1758) ;  /* 0xffffff9400c47947 */ /* 0x000fea000383ffff */
.L_x_1617:
[----:B-1----:R1:W2:Y:S02]  /*22a80*/  SYNCS.PHASECHK.TRANS64.TRYWAIT P1, [R5+URZ+0x132c0], R6 ;  /* 0x0132c006050075a7 */ /* 0x0022a4000802017f */
[----:B--2---:R-:W-:Y:S05]  /*22a90*/  @!P1 NANOSLEEP.SYNCS 0x989680 ;  /* 0x009896800000995d */ /* 0x004fea0003900000 */
[----:B------:R-:W2:Y:S02]  /*22aa0*/  @!P1 SYNCS.PHASECHK.TRANS64 P1, [R5+URZ+0x132c0], R6 ;  /* 0x0132c006050095a7 */ /* 0x000ea4000802007f */
[----:B--2---:R-:W-:Y:S05]  /*22ab0*/  @!P1 BRA `(.L_x_1617) ;  /* 0xfffffffc00f09947 */ /* 0x004fea000383ffff */
[----:B------:R-:W-:Y:S05]  /*22ac0*/  BRA `(.L_x_1759) ;  /* 0xffffff9800407947 */ /* 0x000fea000383ffff */
.L_x_1640:
[----:B------:R-:W0:Y:S01]  /*22ad0*/  S2R R19, SR_TID.X ;  /* 0x0000000000137919 */ /* 0x000e220000002100 */
[----:B------:R-:W-:Y:S01]  /*22ae0*/  BSSY B0, `(.L_x_1760) ;  /* 0x0000009000007945 */ /* 0x000fe20003800000 */
[----:B------:R-:W-:Y:S02]  /*22af0*/  IMAD.MOV.U32 R12, RZ, RZ, RZ ;  /* 0x000000ffff0c7224 */ /* 0x000fe400078e00ff */
[----:B------:R-:W-:Y:S02]  /*22b00*/  IMAD.MOV.U32 R11, RZ, RZ, 0x1f ;  /* 0x0000001fff0b7424 */ /* 0x000fe400078e00ff */
[----:B------:R-:W-:Y:S01]  /*22b10*/  IMAD.MOV.U32 R15, RZ, RZ, -0x1 ;  /* 0xffffffffff0f7424 */ /* 0x000fe200078e00ff */
[----:B0-----:R-:W-:-:S04]  /*22b20*/  SHF.R.U32.HI R13, RZ, 0x5, R19 ;  /* 0x00000005ff0d7819 */ /* 0x001fc80000011613 */
[----:B------:R-:W-:-:S07]  /*22b30*/  LOP3.LUT R13, R13, 0x3, RZ, 0xc0, !PT ;  /* 0x000000030d0d7812 */ /* 0x000fce00078ec0ff */
[----:B-----5:R-:W-:Y:S05]  /*22b40*/  WARPSYNC.COLLECTIVE R15, `(.L_x_1761) ;  /* 0x000000000f087348 */ /* 0x020fea0003c00000 */
[----:B------:R0:W1:Y:S02]  /*22b50*/  SHFL.IDX P6, R14, R13, R12, R11 ;  /* 0x0000000c0d0e7389 */ /* 0x00006400000c000b */
[----:B01---5:R-:W-:Y:S01]  /*22b60*/  ENDCOLLECTIVE ;  /* 0x000000000000791b */ /* 0x023fe20003800000 */
.L_x_1761:
[----:B------:R-:W-:Y:S05]  /*22b70*/  BSYNC B0 ;  /* 0x0000000000007941 */ /* 0x000fea0003800000 */
.L_x_1760:
[----:B------:R-:W-:Y:S05]  /*22b80*/  BRA `(.L_x_1762) ;  /* 0xffffffa800b47947 */ /* 0x000fea000383ffff */
.L_x_1643:
[----:B0-----:R-:W2:Y:S02]  /*22b90*/  LDL R0, [R1+0x4c] ;  /* 0x00004c0001007983 */ /* 0x001ea40000100800 */
[----:B--2---:R0:W1:Y:S02]  /*22ba0*/  SYNCS.PHASECHK.TRANS64.TRYWAIT P0, [R6+URZ+0x13280], R0 ;  /* 0x01328000060075a7 */ /* 0x004064000800017f */
[----:B-1----:R-:W-:Y:S05]  /*22bb0*/  @!P0 NANOSLEEP.SYNCS 0x989680 ;  /* 0x009896800000895d */ /* 0x002fea0003900000 */
[----:B------:R-:W1:Y:S02]  /*22bc0*/  @!P0 SYNCS.PHASECHK.TRANS64 P0, [R6+URZ+0x13280], R0 ;  /* 0x01328000060085a7 */ /* 0x000e64000800007f */
[----:B-1----:R-:W-:Y:S05]  /*22bd0*/  @!P0 BRA `(.L_x_1643) ;  /* 0xfffffffc00ec8947 */ /* 0x002fea000383ffff */
[----:B------:R-:W-:Y:S05]  /*22be0*/  BRA `(.L_x_1763) ;  /* 0xffffffa800d87947 */ /* 0x000fea000383ffff */
.L_x_1644:
        /* <DEDUP_REMOVED lines=8> */
.L_x_1765:
[----:B------:R-:W-:Y:S05]  /*22c70*/  BSYNC B0 ;  /* 0x0000000000007941 */ /* 0x000fea0003800000 */
.L_x_1764:
        /* <DEDUP_REMOVED lines=12> */
.L_x_1766:
[----:B------:R-:W-:Y:S01]  /*22d40*/  @P3 LOP3.LUT R16, R16, 0x8, RZ, 0xfc, !PT ;  /* 0x0000000810103812 */ /* 0x000fe200078efcff */
[----:B------:R-:W-:Y:S02]  /*22d50*/  IMAD.MOV.U32 R13, RZ, RZ, R2 ;  /* 0x000000ffff0d7224 */ /* 0x000fe400078e0002 */
[----:B------:R-:W-:Y:S02]  /*22d60*/  IMAD.MOV.U32 R12, RZ, RZ, 0x1 ;  /* 0x00000001ff0c7424 */ /* 0x000fe400078e00ff */
[----:B------:R-:W-:-:S07]  /*22d70*/  IMAD.MOV.U32 R3, RZ, RZ, R14 ;  /* 0x000000ffff037224 */ /* 0x000fce00078e000e */
[----:B------:R-:W-:Y:S05]  /*22d80*/  WARPSYNC.COLLECTIVE R15, `(.L_x_1767) ;  /* 0x000000000f087348 */ /* 0x000fea0003c00000 */
[----:B------:R0:W1:Y:S02]  /*22d90*/  SHFL.IDX P6, R14, R13, R12, R11 ;  /* 0x0000000c0d0e7389 */ /* 0x00006400000c000b */
[----:B01----:R-:W-:Y:S01]  /*22da0*/  ENDCOLLECTIVE ;  /* 0x000000000000791b */ /* 0x003fe20003800000 */
.L_x_1767:
        /* <DEDUP_REMOVED lines=13> */
.L_x_1768:
[----:B------:R-:W-:Y:S02]  /*22e80*/  IMAD.MOV.U32 R13, RZ, RZ, R2 ;  /* 0x000000ffff0d7224 */ /* 0x000fe400078e0002 */
[----:B------:R-:W-:Y:S02]  /*22e90*/  IMAD.MOV.U32 R12, RZ, RZ, 0x2 ;  /* 0x00000002ff0c7424 */ /* 0x000fe400078e00ff */
[----:B------:R-:W-:-:S07]  /*22ea0*/  IMAD.MOV.U32 R10, RZ, RZ, R14 ;  /* 0x000000ffff0a7224 */ /* 0x000fce00078e000e */
[----:B------:R-:W-:Y:S05]  /*22eb0*/  WARPSYNC.COLLECTIVE R15, `(.L_x_1769) ;  /* 0x000000000f087348 */ /* 0x000fea0003c00000 */
[----:B------:R0:W1:Y:S02]  /*22ec0*/  SHFL.IDX P6, R14, R13, R12, R11 ;  /* 0x0000000c0d0e7389 */ /* 0x00006400000c000b */
[----:B01----:R-:W-:Y:S01]  /*22ed0*/  ENDCOLLECTIVE ;  /* 0x000000000000791b */ /* 0x003fe20003800000 */
.L_x_1769:
        /* <DEDUP_REMOVED lines=12> */
.L_x_1770:
[----:B------:R-:W-:Y:S02]  /*22fa0*/  IMAD.MOV.U32 R13, RZ, RZ, R2 ;  /* 0x000000ffff0d7224 */ /* 0x000fe400078e0002 */
[----:B------:R-:W-:Y:S02]  /*22fb0*/  IMAD.MOV.U32 R12, RZ, RZ, 0x3 ;  /* 0x00000003ff0c7424 */ /* 0x000fe400078e00ff */
[----:B------:R-:W-:-:S07]  /*22fc0*/  IMAD.MOV.U32 R10, RZ, RZ, R14 ;  /* 0x000000ffff0a7224 */ /* 0x000fce00078e000e */
[----:B------:R-:W-:Y:S05]  /*22fd0*/  WARPSYNC.COLLECTIVE R15, `(.L_x_1771) ;  /* 0x000000000f087348 */ /* 0x000fea0003c00000 */
[----:B------:R0:W1:Y:S02]  /*22fe0*/  SHFL.IDX P6, R14, R13, R12, R11 ;  /* 0x0000000c0d0e7389 */ /* 0x00006400000c000b */
[----:B01----:R-:W-:Y:S01]  /*22ff0*/  ENDCOLLECTIVE ;  /* 0x000000000000791b */ /* 0x003fe20003800000 */
.L_x_1771:
        /* <DEDUP_REMOVED lines=12> */
.L_x_1772:
[----:B------:R-:W-:Y:S02]  /*230c0*/  IMAD.MOV.U32 R13, RZ, RZ, R22 ;  /* 0x000000ffff0d7224 */ /* 0x000fe400078e0016 */
[----:B------:R-:W-:Y:S02]  /*230d0*/  IMAD.MOV.U32 R12, RZ, RZ, RZ ;  /* 0x000000ffff0c7224 */ /* 0x000fe400078e00ff */
[----:B------:R-:W-:-:S07]  /*230e0*/  IMAD.MOV.U32 R0, RZ, RZ, R14 ;  /* 0x000000ffff007224 */ /* 0x000fce00078e000e */
[----:B------:R-:W-:Y:S05]  /*230f0*/  WARPSYNC.COLLECTIVE R15, `(.L_x_1773) ;  /* 0x000000000f087348 */ /* 0x000fea0003c00000 */
[----:B------:R0:W1:Y:S02]  /*23100*/  SHFL.IDX P6, R14, R13, R12, R11 ;  /* 0x0000000c0d0e7389 */ /* 0x00006400000c000b */
[----:B01----:R-:W-:Y:S01]  /*23110*/  ENDCOLLECTIVE ;  /* 0x000000000000791b */ /* 0x003fe20003800000 */
.L_x_1773:
        /* <DEDUP_REMOVED lines=13> */
.L_x_1774:
[----:B------:R-:W-:Y:S01]  /*231f0*/  IMAD.MOV.U32 R10, RZ, RZ, R14 ;  /* 0x000000ffff0a7224 */ /* 0x000fe200078e000e */
[----:B------:R-:W-:Y:S06]  /*23200*/  BRA `(.L_x_1775) ;  /* 0xffffffa800b87947 */ /* 0x000fec000383ffff */
.L_x_1649:
[----:B---3--:R-:W3:Y:S02]  /*23210*/  LDL R0, [R1+0x4c] ;  /* 0x00004c0001007983 */ /* 0x008ee40000100800 */
[----:B---3--:R3:W4:Y:S02]  /*23220*/  SYNCS.PHASECHK.TRANS64.TRYWAIT P0, [R6+URZ+0x13240], R0 ;  /* 0x01324000060075a7 */ /* 0x008724000800017f */
[----:B----4-:R-:W-:Y:S05]  /*23230*/  @!P0 NANOSLEEP.SYNCS 0x989680 ;  /* 0x009896800000895d */ /* 0x010fea0003900000 */
[----:B------:R-:W4:Y:S02]  /*23240*/  @!P0 SYNCS.PHASECHK.TRANS64 P0, [R6+URZ+0x13240], R0 ;  /* 0x01324000060085a7 */ /* 0x000f24000800007f */
[----:B----4-:R-:W-:Y:S05]  /*23250*/  @!P0 BRA `(.L_x_1649) ;  /* 0xfffffffc00ec8947 */ /* 0x010fea000383ffff */
[----:B------:R-:W-:Y:S05]  /*23260*/  BRA `(.L_x_1776) ;  /* 0xffffffac00187947 */ /* 0x000fea000383ffff */
.L_x_1650:
        /* <DEDUP_REMOVED lines=8> */
.L_x_1778:
[----:B------:R-:W-:Y:S05]  /*232f0*/  BSYNC B0 ;  /* 0x0000000000007941 */ /* 0x000fea0003800000 */
.L_x_1777:
        /* <DEDUP_REMOVED lines=10> */
.L_x_1779:
        /* <DEDUP_REMOVED lines=8> */
.L_x_1780:
        /* <DEDUP_REMOVED lines=15> */
.L_x_1781:
[----:B------:R-:W-:Y:S02]  /*23510*/  IMAD.MOV.U32 R13, RZ, RZ, R2 ;  /* 0x000000ffff0d7224 */ /* 0x000fe400078e0002 */
[----:B------:R-:W-:Y:S02]  /*23520*/  IMAD.MOV.U32 R12, RZ, RZ, 0x2 ;  /* 0x00000002ff0c7424 */ /* 0x000fe400078e00ff */
[----:B------:R-:W-:-:S07]  /*23530*/  IMAD.MOV.U32 R5, RZ, RZ, R14 ;  /* 0x000000ffff057224 */ /* 0x000fce00078e000e */
[----:B------:R-:W-:Y:S05]  /*23540*/  WARPSYNC.COLLECTIVE R15, `(.L_x_1782) ;  /* 0x000000000f087348 */ /* 0x000fea0003c00000 */
[----:B------:R0:W1:Y:S02]  /*23550*/  SHFL.IDX P6, R14, R13, R12, R11 ;  /* 0x0000000c0d0e7389 */ /* 0x00006400000c000b */
[----:B01----:R-:W-:Y:S01]  /*23560*/  ENDCOLLECTIVE ;  /* 0x000000000000791b */ /* 0x003fe20003800000 */
.L_x_1782:
        /* <DEDUP_REMOVED lines=14> */
.L_x_1783:
[----:B------:R-:W-:Y:S02]  /*23650*/  IMAD.MOV.U32 R13, RZ, RZ, R2 ;  /* 0x000000ffff0d7224 */ /* 0x000fe400078e0002 */
[----:B------:R-:W-:Y:S02]  /*23660*/  IMAD.MOV.U32 R12, RZ, RZ, 0x3 ;  /* 0x00000003ff0c7424 */ /* 0x000fe400078e00ff */
[----:B------:R-:W-:-:S07]  /*23670*/  IMAD.MOV.U32 R5, RZ, RZ, R14 ;  /* 0x000000ffff057224 */ /* 0x000fce00078e000e */
[----:B------:R-:W-:Y:S05]  /*23680*/  WARPSYNC.COLLECTIVE R15, `(.L_x_1784) ;  /* 0x000000000f087348 */ /* 0x000fea0003c00000 */
[----:B------:R0:W1:Y:S02]  /*23690*/  SHFL.IDX P6, R14, R13, R12, R11 ;  /* 0x0000000c0d0e7389 */ /* 0x00006400000c000b */
[----:B01----:R-:W-:Y:S01]  /*236a0*/  ENDCOLLECTIVE ;  /* 0x000000000000791b */ /* 0x003fe20003800000 */
.L_x_1784:
        /* <DEDUP_REMOVED lines=10> */
.L_x_1785:
        /* <DEDUP_REMOVED lines=10> */
.L_x_1786:
        /* <DEDUP_REMOVED lines=13> */
.L_x_1787:
[----:B------:R-:W-:Y:S01]  /*238c0*/  IMAD.MOV.U32 R4, RZ, RZ, R14 ;  /* 0x000000ffff047224 */ /* 0x000fe200078e000e */
[----:B------:R-:W-:Y:S06]  /*238d0*/  BRA `(.L_x_1788) ;  /* 0xffffffa800a47947 */ /* 0x000fec000383ffff */
.L_x_1657:
[----:B------:R-:W-:Y:S02]  /*238e0*/  IMAD.MOV.U32 R13, RZ, RZ, R0 ;  /* 0x000000ffff0d7224 */ /* 0x000fe400078e0000 */
[----:B------:R-:W-:Y:S02]  /*238f0*/  IMAD.MOV.U32 R12, RZ, RZ, RZ ;  /* 0x000000ffff0c7224 */ /* 0x000fe400078e00ff */
[----:B------:R-:W-:Y:S02]  /*23900*/  IMAD.MOV.U32 R11, RZ, RZ, 0x1c1f ;  /* 0x00001c1fff0b7424 */ /* 0x000fe400078e00ff */
[----:B------:R-:W-:Y:S02]  /*23910*/  IMAD.MOV.U32 R15, RZ, RZ, -0x1 ;  /* 0xffffffffff0f7424 */ /* 0x000fe400078e00ff */
[----:B------:R-:W-:Y:S02]  /*23920*/  IMAD R2, R28, R9, RZ ;  /* 0x000000091c027224 */ /* 0x000fe400078e02ff */
[----:B------:R-:W-:-:S07]  /*23930*/  IMAD.IADD R25, R19, 0x1, R25 ;  /* 0x0000000113197824 */ /* 0x000fce00078e0219 */
[----:B-----5:R-:W-:Y:S05]  /*23940*/  WARPSYNC.COLLECTIVE R15, `(.L_x_1789) ;  /* 0x000000000f087348 */ /* 0x020fea0003c00000 */
[----:B------:R0:W1:Y:S02]  /*23950*/  SHFL.IDX P6, R14, R13, R12, R11 ;  /* 0x0000000c0d0e7389 */ /* 0x00006400000c000b */
[----:B01---5:R-:W-:Y:S01]  /*23960*/  ENDCOLLECTIVE ;  /* 0x000000000000791b */ /* 0x023fe20003800000 */
.L_x_1789:
[C---:B------:R-:W-:Y:S01]  /*23970*/  VIADD R9, R25.reuse, 0x20 ;  /* 0x0000002019097836 */ /* 0x040fe20000000000 */
[----:B------:R-:W-:Y:S01]  /*23980*/  ISETP.GE.AND P2, PT, R25, R2, PT ;  /* 0x000000021900720c */ /* 0x000fe20003f46270 */
[----:B------:R-:W-:Y:S02]  /*23990*/  IMAD.MOV.U32 R13, RZ, RZ, R4 ;  /* 0x000000ffff0d7224 */ /* 0x000fe400078e0004 */
[----:B------:R-:W-:-:S10]  /*239a0*/  IMAD.MOV.U32 R7, RZ, RZ, R14 ;  /* 0x000000ffff077224 */ /* 0x000fd400078e000e */
[----:B------:R-:W-:Y:S05]  /*239b0*/  WARPSYNC.COLLECTIVE R15, `(.L_x_1790) ;  /* 0x000000000f087348 */ /* 0x000fea0003c00000 */
[----:B------:R0:W1:Y:S02]  /*239c0*/  SHFL.IDX P6, R14, R13, R12, R11 ;  /* 0x0000000c0d0e7389 */ /* 0x00006400000c000b */
[----:B01----:R-:W-:Y:S01]  /*239d0*/  ENDCOLLECTIVE ;  /* 0x000000000000791b */ /* 0x003fe20003800000 */
.L_x_1790:
[----:B------:R-:W-:Y:S02]  /*239e0*/  IMAD.MOV.U32 R13, RZ, RZ, R0 ;  /* 0x000000ffff0d7224 */ /* 0x000fe400078e0000 */
[----:B------:R-:W-:Y:S02]  /*239f0*/  IMAD.MOV.U32 R12, RZ, RZ, 0x1 ;  /* 0x00000001ff0c7424 */ /* 0x000fe400078e00ff */
[----:B------:R-:W-:-:S07]  /*23a00*/  IMAD.MOV.U32 R6, RZ, RZ, R14 ;  /* 0x000000ffff067224 */ /* 0x000fce00078e000e */
[----:B------:R-:W-:Y:S05]  /*23a10*/  WARPSYNC.COLLECTIVE R15, `(.L_x_1791) ;  /* 0x000000000f087348 */ /* 0x000fea0003c00000 */
[----:B------:R0:W1:Y:S02]  /*23a20*/  SHFL.IDX P6, R14, R13, R12, R11 ;  /* 0x0000000c0d0e7389 */ /* 0x00006400000c000b */
[----:B01----:R-:W-:Y:S01]  /*23a30*/  ENDCOLLECTIVE ;  /* 0x000000000000791b */ /* 0x003fe20003800000 */
.L_x_1791:
        /* <DEDUP_REMOVED lines=12> */
.L_x_1792:
[----:B------:R-:W-:Y:S02]  /*23b00*/  IMAD.MOV.U32 R13, RZ, RZ, R0 ;  /* 0x000000ffff0d7224 */ /* 0x000fe400078e0000 */
[----:B------:R-:W-:Y:S02]  /*23b10*/  IMAD.MOV.U32 R12, RZ, RZ, 0x2 ;  /* 0x00000002ff0c7424 */ /* 0x000fe400078e00ff */
[----:B------:R-:W-:-:S07]  /*23b20*/  IMAD.MOV.U32 R7, RZ, RZ, R14 ;  /* 0x000000ffff077224 */ /* 0x000fce00078e000e */
[----:B------:R-:W-:Y:S05]  /*23b30*/  WARPSYNC.COLLECTIVE R15, `(.L_x_1793) ;  /* 0x000000000f087348 */ /* 0x000fea0003c00000 */
[----:B------:R0:W1:Y:S02]  /*23b40*/  SHFL.IDX P6, R14, R13, R12, R11 ;  /* 0x0000000c0d0e7389 */ /* 0x00006400000c000b */
[----:B01----:R-:W-:Y:S01]  /*23b50*/  ENDCOLLECTIVE ;  /* 0x000000000000791b */ /* 0x003fe20003800000 */
.L_x_1793:
        /* <DEDUP_REMOVED lines=16> */
.L_x_1794:
[----:B------:R-:W-:Y:S02]  /*23c60*/  IMAD.MOV.U32 R13, RZ, RZ, R0 ;  /* 0x000000ffff0d7224 */ /* 0x000fe400078e0000 */
[----:B------:R-:W-:Y:S02]  /*23c70*/  IMAD.MOV.U32 R12, RZ, RZ, 0x3 ;  /* 0x00000003ff0c7424 */ /* 0x000fe400078e00ff */
[----:B------:R-:W-:-:S07]  /*23c80*/  IMAD.MOV.U32 R7, RZ, RZ, R14 ;  /* 0x000000ffff077224 */ /* 0x000fce00078e000e */
[----:B------:R-:W-:Y:S05]  /*23c90*/  WARPSYNC.COLLECTIVE R15, `(.L_x_1795) ;  /* 0x000000000f087348 */ /* 0x000fea0003c00000 */
[----:B------:R0:W1:Y:S02]  /*23ca0*/  SHFL.IDX P6, R14, R13, R12, R11 ;  /* 0x0000000c0d0e7389 */ /* 0x00006400000c000b */
[----:B01----:R-:W-:Y:S01]  /*23cb0*/  ENDCOLLECTIVE ;  /* 0x000000000000791b */ /* 0x003fe20003800000 */
.L_x_1795:
[----:B------:R-:W-:-:S05]  /*23cc0*/  @!P1 IADD3 R7, P2, R18, R7, RZ ;  /* 0x0000000712079210 */ /* 0x000fca0007f5e0ff */
[----:B------:R-:W-:-:S05]  /*23cd0*/  @!P1 IMAD.X R6, RZ, RZ, R6, P2 ;  /* 0x000000ffff069224 */ /* 0x000fca00010e0606 */
[-C--:B------:R-:W-:Y:S01]  /*23ce0*/  @!P1 LOP3.LUT R7, R7, R6.reuse, RZ, 0x3c, !PT ;  /* 0x0000000607079212 */ /* 0x080fe200078e3cff */
[----:B------:R-:W-:Y:S02]  /*23cf0*/  IMAD.MOV.U32 R13, RZ, RZ, R4 ;  /* 0x000000ffff0d7224 */ /* 0x000fe400078e0004 */
[----:B------:R-:W-:Y:S01]  /*23d00*/  VIADD R4, R25, 0x60 ;  /* 0x0000006019047836 */ /* 0x000fe20000000000 */
[----:B------:R-:W-:-:S04]  /*23d10*/  @!P1 LOP3.LUT R6, R7, R6, RZ, 0x3c, !PT ;  /* 0x0000000607069212 */ /* 0x000fc800078e3cff */
[----:B------:R-:W-:Y:S01]  /*23d20*/  @!P1 LOP3.LUT R7, R7, R6, RZ, 0x3c, !PT ;  /* 0x0000000607079212 */ /* 0x000fe200078e3cff */
[----:B------:R-:W-:-:S07]  /*23d30*/  IMAD.MOV.U32 R0, RZ, RZ, R14 ;  /* 0x000000ffff007224 */ /* 0x000fce00078e000e */
[----:B------:R-:W-:Y:S05]  /*23d40*/  WARPSYNC.COLLECTIVE R15, `(.L_x_1796) ;  /* 0x000000000f087348 */ /* 0x000fea0003c00000 */
[----:B------:R0:W1:Y:S02]  /*23d50*/  SHFL.IDX P6, R14, R13, R12, R11 ;  /* 0x0000000c0d0e7389 */ /* 0x00006400000c000b */
[----:B01----:R-:W-:Y:S01]  /*23d60*/  ENDCOLLECTIVE ;  /* 0x000000000000791b */ /* 0x003fe20003800000 */
.L_x_1796:
[----:B------:R-:W-:Y:S01]  /*23d70*/  @!PT LDS RZ, [RZ] ;  /* 0x00000000fffff984 */ /* 0x000fe20000000800 */
[----:B------:R-:W-:Y:S01]  /*23d80*/  @!PT LDS RZ, [RZ] ;  /* 0x00000000fffff984 */ /* 0x000fe20000000800 */
[----:B------:R-:W-:Y:S01]  /*23d90*/  @!PT LDS RZ, [RZ] ;  /* 0x00000000fffff984 */ /* 0x000fe20000000800 */
[----:B------:R0:W-:Y:S01]  /*23da0*/  @!P1 LDGSTS.E.BYPASS.LTC128B.128 [R10+0xc000], desc[UR40][R6.64], !P0 ;  /* 0x0c000000060a9fae */ /* 0x0001e2000c101d68 */
[----:B------:R-:W-:Y:S01]  /*23db0*/  ISETP.GE.AND P1, PT, R4, R2, PT ;  /* 0x000000020400720c */ /* 0x000fe20003f26270 */
[----:B------:R-:W-:Y:S02]  /*23dc0*/  IMAD.MOV.U32 R13, RZ, RZ, R3 ;  /* 0x000000ffff0d7224 */ /* 0x000fe400078e0003 */
[----:B------:R-:W-:Y:S02]  /*23dd0*/  IMAD.MOV.U32 R12, RZ, RZ, RZ ;  /* 0x000000ffff0c7224 */ /* 0x000fe400078e00ff */
[----:B0-----:R-:W-:-:S08]  /*23de0*/  IMAD.MOV.U32 R6, RZ, RZ, R14 ;  /* 0x000000ffff067224 */ /* 0x001fd000078e000e */
[----:B------:R-:W-:Y:S05]  /*23df0*/  WARPSYNC.COLLECTIVE R15, `(.L_x_1797) ;  /* 0x000000000f087348 */ /* 0x000fea0003c00000 */
[----:B------:R0:W1:Y:S02]  /*23e00*/  SHFL.IDX P6, R14, R13, R12, R11 ;  /* 0x0000000c0d0e7389 */ /* 0x00006400000c000b */
[----:B01----:R-:W-:Y:S01]  /*23e10*/  ENDCOLLECTIVE ;  /* 0x000000000000791b */ /* 0x003fe20003800000 */
.L_x_1797:
        /* <DEDUP_REMOVED lines=11> */
.L_x_1798:
        /* <DEDUP_REMOVED lines=8> */
.L_x_1799:
[----:B------:R-:W-:-:S05]  /*23f50*/  @!P1 IADD3 R0, P3, R18, R0, RZ ;  /* 0x0000000012009210 */ /* 0x000fca0007f7e0ff */
[----:B------:R-:W-:Y:S02]  /*23f60*/  @!P1 IMAD.X R4, RZ, RZ, R4, P3 ;  /* 0x000000ffff049224 */ /* 0x000fe400018e0604 */
[----:B------:R-:W-:Y:S02]  /*23f70*/  @!P1 IMAD.MOV.U32 R6, RZ, RZ, R0 ;  /* 0x000000ffff069224 */ /* 0x000fe400078e0000 */
        /* <DEDUP_REMOVED lines=10> */
.L_x_1800:
[----:B------:R-:W-:Y:S01]  /*24020*/  IMAD.MOV.U32 R5, RZ, RZ, R14 ;  /* 0x000000ffff057224 */ /* 0x000fe200078e000e */
[----:B------:R-:W-:Y:S06]  /*24030*/  BRA `(.L_x_1801) ;  /* 0xffffffac00a87947 */ /* 0x000fec000383ffff */
.L_x_1660:
[----:B-1----:R1:W2:Y:S02]  /*24040*/  SYNCS.PHASECHK.TRANS64.TRYWAIT P0, [R17+URZ+0x13220], R0 ;  /* 0x01322000110075a7 */ /* 0x0022a4000800017f */
[----:B--2---:R-:W-:Y:S05]  /*24050*/  @!P0 NANOSLEEP.SYNCS 0x989680 ;  /* 0x009896800000895d */ /* 0x004fea0003900000 */
[----:B------:R-:W2:Y:S02]  /*24060*/  @!P0 SYNCS.PHASECHK.TRANS64 P0, [R17+URZ+0x13220], R0 ;  /* 0x01322000110085a7 */ /* 0x000ea4000800007f */
[----:B--2---:R-:W-:Y:S05]  /*24070*/  @!P0 BRA `(.L_x_1660) ;  /* 0xfffffffc00f08947 */ /* 0x004fea000383ffff */
[----:B------:R-:W-:Y:S05]  /*24080*/  BRA `(.L_x_1802) ;  /* 0xffffffb000047947 */ /* 0x000fea000383ffff */
.L_x_1664:
[----:B0-----:R0:W1:Y:S02]  /*24090*/  SYNCS.PHASECHK.TRANS64.TRYWAIT P0, [R6+URZ+0x13280], R29 ;  /* 0x0132801d060075a7 */ /* 0x001064000800017f */
[----:B-1----:R-:W-:Y:S05]  /*240a0*/  @!P0 NANOSLEEP.SYNCS 0x989680 ;  /* 0x009896800000895d */ /* 0x002fea0003900000 */
[----:B------:R-:W1:Y:S02]  /*240b0*/  @!P0 SYNCS.PHASECHK.TRANS64 P0, [R6+URZ+0x13280], R29 ;  /* 0x0132801d060085a7 */ /* 0x000e64000800007f */
[----:B-1----:R-:W-:Y:S05]  /*240c0*/  @!P0 BRA `(.L_x_1664) ;  /* 0xfffffffc00f08947 */ /* 0x002fea000383ffff */
[----:B------:R-:W-:Y:S05]  /*240d0*/  BRA `(.L_x_1803) ;  /* 0xffffffb400507947 */ /* 0x000fea000383ffff */
.L_x_1665:
        /* <DEDUP_REMOVED lines=8> */
.L_x_1805:
[----:B------:R-:W-:Y:S05]  /*24160*/  BSYNC B0 ;  /* 0x0000000000007941 */ /* 0x000fea0003800000 */
.L_x_1804:
        /* <DEDUP_REMOVED lines=10> */
.L_x_1806:
        /* <DEDUP_REMOVED lines=11> */
.L_x_1807:
        /* <DEDUP_REMOVED lines=10> */
.L_x_1808:
        /* <DEDUP_REMOVED lines=11> */
.L_x_1809:
        /* <DEDUP_REMOVED lines=10> */
.L_x_1810:
        /* <DEDUP_REMOVED lines=11> */
.L_x_1811:
        /* <DEDUP_REMOVED lines=10> */
.L_x_1812:
[----:B------:R-:W-:Y:S02]  /*24600*/  IMAD.MOV.U32 R13, RZ, RZ, R18 ;  /* 0x000000ffff0d7224 */ /* 0x000fe400078e0012 */
[----:B------:R-:W-:Y:S02]  /*24610*/  IMAD.MOV.U32 R12, RZ, RZ, RZ ;  /* 0x000000ffff0c7224 */ /* 0x000fe400078e00ff */
[----:B------:R-:W-:Y:S02]  /*24620*/  IMAD.SHL.U32 R3, R3, 0x10, RZ ;  /* 0x0000001003037824 */ /* 0x000fe400078e00ff */
[----:B------:R-:W-:-:S07]  /*24630*/  IMAD.MOV.U32 R2, RZ, RZ, R14 ;  /* 0x000000ffff027224 */ /* 0x000fce00078e000e */
[----:B------:R-:W-:Y:S05]  /*24640*/  WARPSYNC.COLLECTIVE R15, `(.L_x_1813) ;  /* 0x000000000f087348 */ /* 0x000fea0003c00000 */
[----:B------:R0:W1:Y:S02]  /*24650*/  SHFL.IDX P6, R14, R13, R12, R11 ;  /* 0x0000000c0d0e7389 */ /* 0x00006400000c000b */
[----:B01----:R-:W-:Y:S01]  /*24660*/  ENDCOLLECTIVE ;  /* 0x000000000000791b */ /* 0x003fe20003800000 */
.L_x_1813:
        /* <DEDUP_REMOVED lines=12> */
.L_x_1814:
[----:B------:R-:W-:Y:S01]  /*24730*/  IMAD.MOV.U32 R2, RZ, RZ, R14 ;  /* 0x000000ffff027224 */ /* 0x000fe200078e000e */
[----:B------:R-:W-:Y:S06]  /*24740*/  BRA `(.L_x_1815) ;  /* 0xffffffb000c47947 */ /* 0x000fec000383ffff */
.L_x_1670:
[----:B---3--:R3:W4:Y:S02]  /*24750*/  SYNCS.PHASECHK.TRANS64.TRYWAIT P0, [R6+URZ+0x13240], R29 ;  /* 0x0132401d060075a7 */ /* 0x008724000800017f */
[----:B----4-:R-:W-:Y:S05]  /*24760*/  @!P0 NANOSLEEP.SYNCS 0x989680 ;  /* 0x009896800000895d */ /* 0x010fea0003900000 */
[----:B------:R-:W4:Y:S02]  /*24770*/  @!P0 SYNCS.PHASECHK.TRANS64 P0, [R6+URZ+0x13240], R29 ;  /* 0x0132401d060085a7 */ /* 0x000f24000800007f */
[----:B----4-:R-:W-:Y:S05]  /*24780*/  @!P0 BRA `(.L_x_1670) ;  /* 0xfffffffc00f08947 */ /* 0x010fea000383ffff */
[----:B------:R-:W-:Y:S05]  /*24790*/  BRA `(.L_x_1816) ;  /* 0xffffffb400207947 */ /* 0x000fea000383ffff */
.L_x_1671:
        /* <DEDUP_REMOVED lines=8> */
.L_x_1818:
[----:B------:R-:W-:Y:S05]  /*24820*/  BSYNC B0 ;  /* 0x0000000000007941 */ /* 0x000fea0003800000 */
.L_x_1817:
        /* <DEDUP_REMOVED lines=8> */
.L_x_1819:
[----:B------:R-:W-:Y:S02]  /*248b0*/  IMAD.MOV.U32 R13, RZ, RZ, R5 ;  /* 0x000000ffff0d7224 */ /* 0x000fe400078e0005 */
[----:B------:R-:W-:Y:S02]  /*248c0*/  IMAD.MOV.U32 R12, RZ, RZ, 0x1 ;  /* 0x00000001ff0c7424 */ /* 0x000fe400078e00ff */
[----:B------:R-:W-:-:S07]  /*248d0*/  IMAD.MOV.U32 R2, RZ, RZ, R14 ;  /* 0x000000ffff027224 */ /* 0x000fce00078e000e */
[----:B------:R-:W-:Y:S05]  /*248e0*/  WARPSYNC.COLLECTIVE R15, `(.L_x_1820) ;  /* 0x000000000f087348 */ /* 0x000fea0003c00000 */
[----:B------:R0:W1:Y:S02]  /*248f0*/  SHFL.IDX P6, R14, R13, R12, R11 ;  /* 0x0000000c0d0e7389 */ /* 0x00006400000c000b */
[----:B01----:R-:W-:Y:S01]  /*24900*/  ENDCOLLECTIVE ;  /* 0x000000000000791b */ /* 0x003fe20003800000 */
.L_x_1820:
        /* <DEDUP_REMOVED lines=11> */
.L_x_1821:
[----:B------:R-:W-:Y:S02]  /*249c0*/  IMAD.MOV.U32 R13, RZ, RZ, R5 ;  /* 0x000000ffff0d7224 */ /* 0x000fe400078e0005 */
[----:B------:R-:W-:Y:S02]  /*249d0*/  IMAD.MOV.U32 R12, RZ, RZ, 0x2 ;  /* 0x00000002ff0c7424 */ /* 0x000fe400078e00ff */
[----:B------:R-:W-:-:S07]  /*249e0*/  IMAD.MOV.U32 R2, RZ, RZ, R14 ;  /* 0x000000ffff027224 */ /* 0x000fce00078e000e */
[----:B------:R-:W-:Y:S05]  /*249f0*/  WARPSYNC.COLLECTIVE R15, `(.L_x_1822) ;  /* 0x000000000f087348 */ /* 0x000fea0003c00000 */
[----:B------:R0:W1:Y:S02]  /*24a00*/  SHFL.IDX P6, R14, R13, R12, R11 ;  /* 0x0000000c0d0e7389 */ /* 0x00006400000c000b */
[----:B01----:R-:W-:Y:S01]  /*24a10*/  ENDCOLLECTIVE ;  /* 0x000000000000791b */ /* 0x003fe20003800000 */
.L_x_1822:
        /* <DEDUP_REMOVED lines=11> */
.L_x_1823:
[----:B------:R-:W-:Y:S02]  /*24ad0*/  IMAD.MOV.U32 R13, RZ, RZ, R5 ;  /* 0x000000ffff0d7224 */ /* 0x000fe400078e0005 */
[----:B------:R-:W-:Y:S02]  /*24ae0*/  IMAD.MOV.U32 R12, RZ, RZ, 0x3 ;  /* 0x00000003ff0c7424 */ /* 0x000fe400078e00ff */
[----:B------:R-:W-:-:S07]  /*24af0*/  IMAD.MOV.U32 R2, RZ, RZ, R14 ;  /* 0x000000ffff027224 */ /* 0x000fce00078e000e */
[----:B------:R-:W-:Y:S05]  /*24b00*/  WARPSYNC.COLLECTIVE R15, `(.L_x_1824) ;  /* 0x000000000f087348 */ /* 0x000fea0003c00000 */
[----:B------:R0:W1:Y:S02]  /*24b10*/  SHFL.IDX P6, R14, R13, R12, R11 ;  /* 0x0000000c0d0e7389 */ /* 0x00006400000c000b */
[----:B01----:R-:W-:Y:S01]  /*24b20*/  ENDCOLLECTIVE ;  /* 0x000000000000791b */ /* 0x003fe20003800000 */
.L_x_1824:
        /* <DEDUP_REMOVED lines=11> */
.L_x_1825:
[----:B------:R-:W-:Y:S02]  /*24be0*/  IMAD.MOV.U32 R13, RZ, RZ, R4 ;  /* 0x000000ffff0d7224 */ /* 0x000fe400078e0004 */
[----:B------:R-:W-:Y:S02]  /*24bf0*/  IMAD.MOV.U32 R12, RZ, RZ, RZ ;  /* 0x000000ffff0c7224 */ /* 0x000fe400078e00ff */
[----:B------:R-:W-:-:S07]  /*24c00*/  IMAD.MOV.U32 R2, RZ, RZ, R14 ;  /* 0x000000ffff027224 */ /* 0x000fce00078e000e */
[----:B------:R-:W-:Y:S05]  /*24c10*/  WARPSYNC.COLLECTIVE R15, `(.L_x_1826) ;  /* 0x000000000f087348 */ /* 0x000fea0003c00000 */
[----:B------:R0:W1:Y:S02]  /*24c20*/  SHFL.IDX P6, R14, R13, R12, R11 ;  /* 0x0000000c0d0e7389 */ /* 0x00006400000c000b */
[----:B01----:R-:W-:Y:S01]  /*24c30*/  ENDCOLLECTIVE ;  /* 0x000000000000791b */ /* 0x003fe20003800000 */
.L_x_1826:
        /* <DEDUP_REMOVED lines=11> */
.L_x_1827:
[----:B------:R-:W-:Y:S01]  /*24cf0*/  IMAD.MOV.U32 R2, RZ, RZ, R14 ;  /* 0x000000ffff027224 */ /* 0x000fe200078e000e */
[----:B------:R-:W-:Y:S06]  /*24d00*/  BRA `(.L_x_1828) ;  /* 0xffffffb000b47947 */ /* 0x000fec000383ffff */
.L_x_1676:
[----:B------:R0:W0:Y:S02]  /*24d10*/  SYNCS.PHASECHK.TRANS64.TRYWAIT P2, [R2+URZ+0x13270], R0 ;  /* 0x01327000020075a7 */ /* 0x000024000804017f */
[----:B0-----:R-:W-:Y:S05]  /*24d20*/  @!P2 NANOSLEEP.SYNCS 0x989680 ;  /* 0x009896800000a95d */ /* 0x001fea0003900000 */
[----:B------:R-:W0:Y:S02]  /*24d30*/  @!P2 SYNCS.PHASECHK.TRANS64 P2, [R2+URZ+0x13270], R0 ;  /* 0x013270000200a5a7 */ /* 0x000e24000804007f */
[----:B0-----:R-:W-:Y:S05]  /*24d40*/  @!P2 BRA `(.L_x_1676) ;  /* 0xfffffffc00f0a947 */ /* 0x001fea000383ffff */
[----:B------:R-:W-:Y:S05]  /*24d50*/  BRA `(.L_x_1829) ;  /* 0xffffffb400187947 */ /* 0x000fea000383ffff */
.L_x_1678:
[----:B------:R0:W0:Y:S02]  /*24d60*/  SYNCS.PHASECHK.TRANS64.TRYWAIT P2, [R2+URZ+0x13260], R0 ;  /* 0x01326000020075a7 */ /* 0x000024000804017f */
[----:B0-----:R-:W-:Y:S05]  /*24d70*/  @!P2 NANOSLEEP.SYNCS 0x989680 ;  /* 0x009896800000a95d */ /* 0x001fea0003900000 */
[----:B------:R-:W0:Y:S02]  /*24d80*/  @!P2 SYNCS.PHASECHK.TRANS64 P2, [R2+URZ+0x13260], R0 ;  /* 0x013260000200a5a7 */ /* 0x000e24000804007f */
[----:B0-----:R-:W-:Y:S05]  /*24d90*/  @!P2 BRA `(.L_x_1678) ;  /* 0xfffffffc00f0a947 */ /* 0x001fea000383ffff */
[----:B------:R-:W-:Y:S05]  /*24da0*/  BRA `(.L_x_1830) ;  /* 0xffffffb400287947 */ /* 0x000fea000383ffff */
.L_x_1686:
[----:B0-----:R0:W2:Y:S02]  /*24db0*/  SYNCS.PHASECHK.TRANS64.TRYWAIT P1, [R3+URZ+0x13270], R0 ;  /* 0x01327000030075a7 */ /* 0x0010a4000802017f */
[----:B--2---:R-:W-:Y:S05]  /*24dc0*/  @!P1 NANOSLEEP.SYNCS 0x989680 ;  /* 0x009896800000995d */ /* 0x004fea0003900000 */
[----:B------:R-:W2:Y:S02]  /*24dd0*/  @!P1 SYNCS.PHASECHK.TRANS64 P1, [R3+URZ+0x13270], R0 ;  /* 0x01327000030095a7 */ /* 0x000ea4000802007f */
[----:B--2---:R-:W-:Y:S05]  /*24de0*/  @!P1 BRA `(.L_x_1686) ;  /* 0xfffffffc00f09947 */ /* 0x004fea000383ffff */
[----:B------:R-:W-:Y:S05]  /*24df0*/  BRA `(.L_x_1831) ;  /* 0xffffffb800747947 */ /* 0x000fea000383ffff */
.L_x_1688:
[----:B0-----:R0:W2:Y:S02]  /*24e00*/  SYNCS.PHASECHK.TRANS64.TRYWAIT P1, [R3+URZ+0x13260], R0 ;  /* 0x01326000030075a7 */ /* 0x0010a4000802017f */
[----:B--2---:R-:W-:Y:S05]  /*24e10*/  @!P1 NANOSLEEP.SYNCS 0x989680 ;  /* 0x009896800000995d */ /* 0x004fea0003900000 */
[----:B------:R-:W2:Y:S02]  /*24e20*/  @!P1 SYNCS.PHASECHK.TRANS64 P1, [R3+URZ+0x13260], R0 ;  /* 0x01326000030095a7 */ /* 0x000ea4000802007f */
[----:B--2---:R-:W-:Y:S05]  /*24e30*/  @!P1 BRA `(.L_x_1688) ;  /* 0xfffffffc00f09947 */ /* 0x004fea000383ffff */
[----:B------:R-:W-:Y:S05]  /*24e40*/  BRA `(.L_x_1832) ;  /* 0xffffffb800847947 */ /* 0x000fea000383ffff */
.L_x_1693:
[----:B------:R-:W-:Y:S01]  /*24e50*/  BSSY B0, `(.L_x_1833) ;  /* 0x0000008000007945 */ /* 0x000fe20003800000 */
[----:B------:R-:W-:Y:S02]  /*24e60*/  IMAD.MOV.U32 R13, RZ, RZ, R24 ;  /* 0x000000ffff0d7224 */ /* 0x000fe400078e0018 */
[----:B------:R-:W-:Y:S02]  /*24e70*/  IMAD.MOV.U32 R12, RZ, RZ, RZ ;  /* 0x000000ffff0c7224 */ /* 0x000fe400078e00ff */
[----:B------:R-:W-:Y:S02]  /*24e80*/  IMAD.MOV.U32 R11, RZ, RZ, 0x1f ;  /* 0x0000001fff0b7424 */ /* 0x000fe400078e00ff */
[----:B------:R-:W-:-:S07]  /*24e90*/  IMAD.MOV.U32 R15, RZ, RZ, -0x1 ;  /* 0xffffffffff0f7424 */ /* 0x000fce00078e00ff */
[----:B01---5:R-:W-:Y:S05]  /*24ea0*/  WARPSYNC.COLLECTIVE R15, `(.L_x_1834) ;  /* 0x000000000f087348 */ /* 0x023fea0003c00000 */
[----:B------:R2:W3:Y:S02]  /*24eb0*/  SHFL.IDX P6, R14, R13, R12, R11 ;  /* 0x0000000c0d0e7389 */ /* 0x0004e400000c000b */
[----:B0123-5:R-:W-:Y:S01]  /*24ec0*/  ENDCOLLECTIVE ;  /* 0x000000000000791b */ /* 0x02ffe20003800000 */
.L_x_1834:
[----:B------:R-:W-:Y:S05]  /*24ed0*/  BSYNC B0 ;  /* 0x0000000000007941 */ /* 0x000fea0003800000 */
.L_x_1833:
[----:B------:R-:W-:Y:S02]  /*24ee0*/  IMAD.MOV.U32 R13, RZ, RZ, R24 ;  /* 0x000000ffff0d7224 */ /* 0x000fe400078e0018 */
[----:B------:R-:W-:Y:S02]  /*24ef0*/  IMAD.MOV.U32 R12, RZ, RZ, 0x1 ;  /* 0x00000001ff0c7424 */ /* 0x000fe400078e00ff */
[----:B------:R-:W-:Y:S02]  /*24f00*/  IMAD.MOV.U32 R11, RZ, RZ, 0x1f ;  /* 0x0000001fff0b7424 */ /* 0x000fe400078e00ff */
[----:B------:R-:W-:Y:S02]  /*24f10*/  IMAD.MOV.U32 R15, RZ, RZ, -0x1 ;  /* 0xffffffffff0f7424 */ /* 0x000fe400078e00ff */
[----:B------:R-:W-:Y:S02]  /*24f20*/  IMAD.IADD R7, R27, 0x1, R4 ;  /* 0x000000011b077824 */ /* 0x000fe400078e0204 */
[----:B------:R-:W-:-:S07]  /*24f30*/  IMAD.MOV.U32 R0, RZ, RZ, R14 ;  /* 0x000000ffff007224 */ /* 0x000fce00078e000e */
[----:B------:R-:W-:Y:S05]  /*24f40*/  WARPSYNC.COLLECTIVE R15, `(.L_x_1835) ;  /* 0x000000000f087348 */ /* 0x000fea0003c00000 */
[----:B------:R0:W1:Y:S02]  /*24f50*/  SHFL.IDX P6, R14, R13, R12, R11 ;  /* 0x0000000c0d0e7389 */ /* 0x00006400000c000b */
[----:B01----:R-:W-:Y:S01]  /*24f60*/  ENDCOLLECTIVE ;  /* 0x000000000000791b */ /* 0x003fe20003800000 */
.L_x_1835:
[----:B------:R-:W-:Y:S02]  /*24f70*/  ULDC UR4, c[0x0][0xc3c] ;  /* 0x00030f0000047ab9 */ /* 0x000fe40000000800 */
[----:B------:R-:W-:-:S13]  /*24f80*/  ISETP.GE.OR P1, PT, R7, UR4, !P0 ;  /* 0x0000000407007c0c */ /* 0x000fda000c726670 */
[----:B------:R-:W0:Y:S01]  /*24f90*/  @!P1 LDC.64 R2, c[0x0][0xc80] ;  /* 0x00032000ff029b82 */ /* 0x000e220000000a00 */
[----:B------:R-:W-:Y:S02]  /*24fa0*/  IMAD.MOV.U32 R11, RZ, RZ, RZ ;  /* 0x000000ffff0b7224 */ /* 0x000fe400078e00ff */
        /* <DEDUP_REMOVED lines=14> */
.L_x_1836:
[----:B------:R-:W-:Y:S01]  /*25090*/  IMAD.MOV.U32 R12, RZ, RZ, 0x2 ;  /* 0x00000002ff0c7424 */ /* 0x000fe200078e00ff */
[----:B------:R-:W-:-:S05]  /*250a0*/  SEL R7, R14, RZ, P1 ;  /* 0x000000ff0e077207 */ /* 0x000fca0000800000 */
[----:B------:R-:W-:-:S04]  /*250b0*/  IMAD.IADD R3, R2, 0x1, R7 ;  /* 0x0000000102037824 */ /* 0x000fc800078e0207 */
[----:B------:R-:W-:-:S07]  /*250c0*/  IMAD.MOV.U32 R13, RZ, RZ, R3 ;  /* 0x000000ffff0d7224 */ /* 0x000fce00078e0003 */
[----:B------:R-:W-:Y:S05]  /*250d0*/  WARPSYNC.COLLECTIVE R15, `(.L_x_1837) ;  /* 0x000000000f087348 */ /* 0x000fea0003c00000 */
[----:B------:R0:W1:Y:S02]  /*250e0*/  SHFL.UP P6, R14, R13, R12, R11 ;  /* 0x0400000c0d0e7389 */ /* 0x00006400000c000b */
[----:B01----:R-:W-:Y:S01]  /*250f0*/  ENDCOLLECTIVE ;  /* 0x000000000000791b */ /* 0x003fe20003800000 */
.L_x_1837:
[----:B------:R-:W-:Y:S01]  /*25100*/  IMAD.MOV.U32 R12, RZ, RZ, 0x4 ;  /* 0x00000004ff0c7424 */ /* 0x000fe200078e00ff */
[----:B------:R-:W-:-:S05]  /*25110*/  SEL R14, R14, RZ, P2 ;  /* 0x000000ff0e0e7207 */ /* 0x000fca0001000000 */
[----:B------:R-:W-:-:S04]  /*25120*/  IMAD.IADD R3, R3, 0x1, R14 ;  /* 0x0000000103037824 */ /* 0x000fc800078e020e */
[----:B------:R-:W-:-:S07]  /*25130*/  IMAD.MOV.U32 R13, RZ, RZ, R3 ;  /* 0x000000ffff0d7224 */ /* 0x000fce00078e0003 */
[----:B------:R-:W-:Y:S05]  /*25140*/  WARPSYNC.COLLECTIVE R15, `(.L_x_1838) ;  /* 0x000000000f087348 */ /* 0x000fea0003c00000 */
[----:B------:R0:W1:Y:S02]  /*25150*/  SHFL.UP P6, R14, R13, R12, R11 ;  /* 0x0400000c0d0e7389 */ /* 0x00006400000c000b */
[----:B01----:R-:W-:Y:S01]  /*25160*/  ENDCOLLECTIVE ;  /* 0x000000000000791b */ /* 0x003fe20003800000 */
.L_x_1838:
[----:B------:R-:W-:Y:S01]  /*25170*/  IMAD.MOV.U32 R12, RZ, RZ, 0x8 ;  /* 0x00000008ff0c7424 */ /* 0x000fe200078e00ff */
[----:B------:R-:W-:-:S05]  /*25180*/  SEL R14, R14, RZ, P3 ;  /* 0x000000ff0e0e7207 */ /* 0x000fca0001800000 */
[----:B------:R-:W-:-:S04]  /*25190*/  IMAD.IADD R3, R3, 0x1, R14 ;  /* 0x0000000103037824 */ /* 0x000fc800078e020e */
[----:B------:R-:W-:-:S07]  /*251a0*/  IMAD.MOV.U32 R13, RZ, RZ, R3 ;  /* 0x000000ffff0d7224 */ /* 0x000fce00078e0003 */
[----:B------:R-:W-:Y:S05]  /*251b0*/  WARPSYNC.COLLECTIVE R15, `(.L_x_1839) ;  /* 0x000000000f087348 */ /* 0x000fea0003c00000 */
[----:B------:R0:W1:Y:S02]  /*251c0*/  SHFL.UP P6, R14, R13, R12, R11 ;  /* 0x0400000c0d0e7389 */ /* 0x00006400000c000b */
[----:B01----:R-:W-:Y:S01]  /*251d0*/  ENDCOLLECTIVE ;  /* 0x000000000000791b */ /* 0x003fe20003800000 */
.L_x_1839:
[----:B------:R-:W-:Y:S01]  /*251e0*/  IMAD.MOV.U32 R12, RZ, RZ, 0x10 ;  /* 0x00000010ff0c7424 */ /* 0x000fe200078e00ff */
[----:B------:R-:W-:-:S05]  /*251f0*/  SEL R14, R14, RZ, P4 ;  /* 0x000000ff0e0e7207 */ /* 0x000fca0002000000 */
[----:B------:R-:W-:-:S04]  /*25200*/  IMAD.IADD R3, R3, 0x1, R14 ;  /* 0x0000000103037824 */ /* 0x000fc800078e020e */
[----:B------:R-:W-:-:S07]  /*25210*/  IMAD.MOV.U32 R13, RZ, RZ, R3 ;  /* 0x000000ffff0d7224 */ /* 0x000fce00078e0003 */
[----:B------:R-:W-:Y:S05]  /*25220*/  WARPSYNC.COLLECTIVE R15, `(.L_x_1840) ;  /* 0x000000000f087348 */ /* 0x000fea0003c00000 */
[----:B------:R0:W1:Y:S02]  /*25230*/  SHFL.UP P6, R14, R13, R12, R11 ;  /* 0x0400000c0d0e7389 */ /* 0x00006400000c000b */
[----:B01----:R-:W-:Y:S01]  /*25240*/  ENDCOLLECTIVE ;  /* 0x000000000000791b */ /* 0x003fe20003800000 */
.L_x_1840:
        /* <DEDUP_REMOVED lines=8> */
.L_x_1841:
[----:B------:R-:W-:Y:S05]  /*252d0*/  BRA `(.L_x_1842) ;  /* 0xffffffbc00247947 */ /* 0x000fea000383ffff */
.L_x_1698:
        /* <DEDUP_REMOVED lines=8> */
.L_x_1844:
[----:B------:R-:W-:Y:S05]  /*25360*/  BSYNC B0 ;  /* 0x0000000000007941 */ /* 0x000fea0003800000 */
.L_x_1843:
[----:B------:R-:W-:Y:S01]  /*25370*/  SEL R3, R14, RZ, P1 ;  /* 0x000000ff0e037207 */ /* 0x000fe20000800000 */
[----:B------:R-:W-:Y:S02]  /*25380*/  IMAD.MOV.U32 R12, RZ, RZ, 0x2 ;  /* 0x00000002ff0c7424 */ /* 0x000fe400078e00ff */
[----:B------:R-:W-:Y:S02]  /*25390*/  IMAD.MOV.U32 R11, RZ, RZ, RZ ;  /* 0x000000ffff0b7224 */ /* 0x000fe400078e00ff */
[----:B------:R-:W-:Y:S02]  /*253a0*/  IMAD.IADD R3, R2, 0x1, R3 ;  /* 0x0000000102037824 */ /* 0x000fe400078e0203 */
[----:B------:R-:W-:Y:S02]  /*253b0*/  IMAD.MOV.U32 R15, RZ, RZ, -0x1 ;  /* 0xffffffffff0f7424 */ /* 0x000fe400078e00ff */
[----:B------:R-:W-:-:S07]  /*253c0*/  IMAD.MOV.U32 R13, RZ, RZ, R3 ;  /* 0x000000ffff0d7224 */ /* 0x000fce00078e0003 */
[----:B------:R-:W-:Y:S05]  /*253d0*/  WARPSYNC.COLLECTIVE R15, `(.L_x_1845) ;  /* 0x000000000f087348 */ /* 0x000fea0003c00000 */
[----:B------:R0:W1:Y:S02]  /*253e0*/  SHFL.UP P6, R14, R13, R12, R11 ;  /* 0x0400000c0d0e7389 */ /* 0x00006400000c000b */
[----:B01----:R-:W-:Y:S01]  /*253f0*/  ENDCOLLECTIVE ;  /* 0x000000000000791b */ /* 0x003fe20003800000 */
.L_x_1845:
[----:B------:R-:W-:Y:S01]  /*25400*/  IMAD.MOV.U32 R12, RZ, RZ, 0x4 ;  /* 0x00000004ff0c7424 */ /* 0x000fe200078e00ff */
[----:B------:R-:W-:-:S05]  /*25410*/  SEL R14, R14, RZ, P2 ;  /* 0x000000ff0e0e7207 */ /* 0x000fca0001000000 */
[----:B------:R-:W-:-:S04]  /*25420*/  IMAD.IADD R3, R3, 0x1, R14 ;  /* 0x0000000103037824 */ /* 0x000fc800078e020e */
[----:B------:R-:W-:-:S07]  /*25430*/  IMAD.MOV.U32 R13, RZ, RZ, R3 ;  /* 0x000000ffff0d7224 */ /* 0x000fce00078e0003 */
[----:B------:R-:W-:Y:S05]  /*25440*/  WARPSYNC.COLLECTIVE R15, `(.L_x_1846) ;  /* 0x000000000f087348 */ /* 0x000fea0003c00000 */
[----:B------:R0:W1:Y:S02]  /*25450*/  SHFL.UP P6, R14, R13, R12, R11 ;  /* 0x0400000c0d0e7389 */ /* 0x00006400000c000b */
[----:B01----:R-:W-:Y:S01]  /*25460*/  ENDCOLLECTIVE ;  /* 0x000000000000791b */ /* 0x003fe20003800000 */
.L_x_1846:
[----:B------:R-:W-:Y:S01]  /*25470*/  IMAD.MOV.U32 R12, RZ, RZ, 0x8 ;  /* 0x00000008ff0c7424 */ /* 0x000fe200078e00ff */
[----:B------:R-:W-:-:S05]  /*25480*/  SEL R14, R14, RZ, P3 ;  /* 0x000000ff0e0e7207 */ /* 0x000fca0001800000 */
[----:B------:R-:W-:-:S04]  /*25490*/  IMAD.IADD R3, R3, 0x1, R14 ;  /* 0x0000000103037824 */ /* 0x000fc800078e020e */
[----:B------:R-:W-:-:S07]  /*254a0*/  IMAD.MOV.U32 R13, RZ, RZ, R3 ;  /* 0x000000ffff0d7224 */ /* 0x000fce00078e0003 */
[----:B------:R-:W-:Y:S05]  /*254b0*/  WARPSYNC.COLLECTIVE R15, `(.L_x_1847) ;  /* 0x000000000f087348 */ /* 0x000fea0003c00000 */
[----:B------:R0:W1:Y:S02]  /*254c0*/  SHFL.UP P6, R14, R13, R12, R11 ;  /* 0x0400000c0d0e7389 */ /* 0x00006400000c000b */
[----:B01----:R-:W-:Y:S01]  /*254d0*/  ENDCOLLECTIVE ;  /* 0x000000000000791b */ /* 0x003fe20003800000 */
.L_x_1847:
[----:B------:R-:W-:Y:S01]  /*254e0*/  IMAD.MOV.U32 R12, RZ, RZ, 0x10 ;  /* 0x00000010ff0c7424 */ /* 0x000fe200078e00ff */
[----:B------:R-:W-:-:S05]  /*254f0*/  SEL R14, R14, RZ, P4 ;  /* 0x000000ff0e0e7207 */ /* 0x000fca0002000000 */
[----:B------:R-:W-:-:S04]  /*25500*/  IMAD.IADD R3, R3, 0x1, R14 ;  /* 0x0000000103037824 */ /* 0x000fc800078e020e */
[----:B------:R-:W-:-:S07]  /*25510*/  IMAD.MOV.U32 R13, RZ, RZ, R3 ;  /* 0x000000ffff0d7224 */ /* 0x000fce00078e0003 */
[----:B------:R-:W-:Y:S05]  /*25520*/  WARPSYNC.COLLECTIVE R15, `(.L_x_1848) ;  /* 0x000000000f087348 */ /* 0x000fea0003c00000 */
[----:B------:R0:W1:Y:S02]  /*25530*/  SHFL.UP P6, R14, R13, R12, R11 ;  /* 0x0400000c0d0e7389 */ /* 0x00006400000c000b */
[----:B01----:R-:W-:Y:S01]  /*25540*/  ENDCOLLECTIVE ;  /* 0x000000000000791b */ /* 0x003fe20003800000 */
.L_x_1848:
        /* <DEDUP_REMOVED lines=8> */
.L_x_1849:
[----:B------:R-:W-:Y:S05]  /*255d0*/  BRA `(.L_x_1850) ;  /* 0xffffffbc00007947 */ /* 0x000fea000383ffff */
.L_x_1700:
[----:B------:R-:W-:Y:S01]  /*255e0*/  BSSY B0, `(.L_x_1851) ;  /* 0x0000006000007945 */ /* 0x000fe20003800000 */
[----:B------:R-:W-:Y:S01]  /*255f0*/  PLOP3.LUT P6, PT, P6, PT, PT, 0x8, 0x0 ;  /* 0x000000000000781c */ /* 0x000fe200037ce170 */
[----:B------:R-:W-:-:S12]  /*25600*/  IMAD.MOV.U32 R15, RZ, RZ, -0x1 ;  /* 0xffffffffff0f7424 */ /* 0x000fd800078e00ff */
[----:B0----5:R-:W-:Y:S05]  /*25610*/  WARPSYNC.COLLECTIVE R15, `(.L_x_1852) ;  /* 0x000000000f087348 */ /* 0x021fea0003c00000 */
[----:B------:R-:W-:Y:S01]  /*25620*/  VOTE.ANY R14, PT, P6 ;  /* 0x00000000000e7806 */ /* 0x000fe200030e0100 */
[----:B0----5:R-:W-:Y:S06]  /*25630*/  ENDCOLLECTIVE ;  /* 0x000000000000791b */ /* 0x021fec0003800000 */
.L_x_1852:
[----:B------:R-:W-:Y:S05]  /*25640*/  BSYNC B0 ;  /* 0x0000000000007941 */ /* 0x000fea0003800000 */
.L_x_1851:
[----:B------:R-:W-:Y:S02]  /*25650*/  IMAD.MOV.U32 R5, RZ, RZ, R14 ;  /* 0x000000ffff057224 */ /* 0x000fe400078e000e */
[----:B------:R-:W-:Y:S02]  /*25660*/  IMAD.MOV.U32 R13, RZ, RZ, R2 ;  /* 0x000000ffff0d7224 */ /* 0x000fe400078e0002 */
[----:B------:R-:W0:Y:S01]  /*25670*/  POPC R6, R5 ;  /* 0x0000000500067309 */ /* 0x000e220000000000 */
[----:B------:R-:W-:Y:S02]  /*25680*/  IMAD.MOV.U32 R11, RZ, RZ, 0x1f ;  /* 0x0000001fff0b7424 */ /* 0x000fe400078e00ff */
[----:B------:R-:W-:Y:S02]  /*25690*/  IMAD.MOV.U32 R15, RZ, RZ, -0x1 ;  /* 0xffffffffff0f7424 */ /* 0x000fe400078e00ff */
[----:B0-----:R-:W-:-:S07]  /*256a0*/  IMAD.MOV.U32 R12, RZ, RZ, R6 ;  /* 0x000000ffff0c7224 */ /* 0x001fce00078e0006 */
[----:B------:R-:W-:Y:S05]  /*256b0*/  WARPSYNC.COLLECTIVE R15, `(.L_x_1853) ;  /* 0x000000000f087348 */ /* 0x000fea0003c00000 */
[----:B------:R0:W1:Y:S02]  /*256c0*/  SHFL.IDX P6, R14, R13, R12, R11 ;  /* 0x0000000c0d0e7389 */ /* 0x00006400000c000b */
[----:B01----:R-:W-:Y:S01]  /*256d0*/  ENDCOLLECTIVE ;  /* 0x000000000000791b */ /* 0x003fe20003800000 */
.L_x_1853:
[----:B------:R-:W-:Y:S01]  /*256e0*/  IMAD.MOV.U32 R25, RZ, RZ, R14 ;  /* 0x000000ffff197224 */ /* 0x000fe200078e000e */
[----:B------:R-:W-:Y:S06]  /*256f0*/  BRA `(.L_x_1854) ;  /* 0xffffffb800f07947 */ /* 0x000fec000383ffff */
.L_x_1702:
[----:B------:R-:W-:Y:S01]  /*25700*/  BSSY B0, `(.L_x_1855) ;  /* 0x0000007000007945 */ /* 0x000fe20003800000 */
[----:B------:R-:W-:Y:S02]  /*25710*/  IMAD.MOV.U32 R13, RZ, RZ, R3 ;  /* 0x000000ffff0d7224 */ /* 0x000fe400078e0003 */
[----:B------:R-:W-:Y:S02]  /*25720*/  IMAD.MOV.U32 R11, RZ, RZ, 0x1f ;  /* 0x0000001fff0b7424 */ /* 0x000fe400078e00ff */
[----:B------:R-:W-:-:S07]  /*25730*/  IMAD.MOV.U32 R15, RZ, RZ, -0x1 ;  /* 0xffffffffff0f7424 */ /* 0x000fce00078e00ff */
[----:B012--5:R-:W-:Y:S05]  /*25740*/  WARPSYNC.COLLECTIVE R15, `(.L_x_1856) ;  /* 0x000000000f087348 */ /* 0x027fea0003c00000 */
[----:B------:R3:W4:Y:S02]  /*25750*/  SHFL.IDX P6, R14, R13, R12, R11 ;  /* 0x0000000c0d0e7389 */ /* 0x00072400000c000b */
[----:B012345:R-:W-:Y:S01]  /*25760*/  ENDCOLLECTIVE ;  /* 0x000000000000791b */ /* 0x03ffe20003800000 */
.L_x_1856:
[----:B------:R-:W-:Y:S05]  /*25770*/  BSYNC B0 ;  /* 0x0000000000007941 */ /* 0x000fea0003800000 */
.L_x_1855:
[----:B------:R-:W-:Y:S01]  /*25780*/  IMAD.MOV.U32 R5, RZ, RZ, R14 ;  /* 0x000000ffff057224 */ /* 0x000fe200078e000e */
[----:B------:R-:W-:Y:S06]  /*25790*/  BRA `(.L_x_1701) ;  /* 0xffffffb800e47947 */ /* 0x000fec000383ffff */
.L_x_1706:
[----:B0-----:R0:W1:Y:S02]  /*257a0*/  SYNCS.PHASECHK.TRANS64.TRYWAIT P0, [R5+URZ+0x13220], R0 ;  /* 0x01322000050075a7 */ /* 0x001064000800017f */
[----:B-1----:R-:W-:Y:S05]  /*257b0*/  @!P0 NANOSLEEP.SYNCS 0x989680 ;  /* 0x009896800000895d */ /* 0x002fea0003900000 */
[----:B------:R-:W1:Y:S02]  /*257c0*/  @!P0 SYNCS.PHASECHK.TRANS64 P0, [R5+URZ+0x13220], R0 ;  /* 0x01322000050085a7 */ /* 0x000e64000800007f */
[----:B-1----:R-:W-:Y:S05]  /*257d0*/  @!P0 BRA `(.L_x_1706) ;  /* 0xfffffffc00f08947 */ /* 0x002fea000383ffff */
[----:B------:R-:W-:Y:S05]  /*257e0*/  BRA `(.L_x_1857) ;  /* 0xffffffc000647947 */ /* 0x000fea000383ffff */
.L_x_1707:
        /* <DEDUP_REMOVED lines=11> */
.L_x_1859:
[----:B------:R-:W-:Y:S05]  /*258a0*/  BSYNC B0 ;  /* 0x0000000000007941 */ /* 0x000fea0003800000 */
.L_x_1858:
[----:B------:R-:W-:Y:S05]  /*258b0*/  BRA `(.L_x_1860) ;  /* 0xffffffc0004c7947 */ /* 0x000fea000383ffff */
.L_x_1708:
[----:B------:R-:W-:Y:S01]  /*258c0*/  BSSY B0, `(.L_x_1861) ;  /* 0x0000006000007945 */ /* 0x000fe20003800000 */
[----:B------:R-:W-:-:S07]  /*258d0*/  IMAD.MOV.U32 R15, RZ, RZ, -0x1 ;  /* 0xffffffffff0f7424 */ /* 0x000fce00078e00ff */
[----:B0----5:R-:W-:Y:S05]  /*258e0*/  WARPSYNC.COLLECTIVE R15, `(.L_x_1862) ;  /* 0x000000000f0c7348 */ /* 0x021fea0003c00000 */
[----:B------:R-:W-:Y:S02]  /*258f0*/  ELECT P6, UR62, PT ;  /* 0x00000000003e782f */ /* 0x000fe400038c0000 */
[----:B------:R-:W-:Y:S01]  /*25900*/  MOV R14, UR62 ;  /* 0x0000003e000e7c02 */ /* 0x000fe20008000f00 */
[----:B0----5:R-:W-:Y:S10]  /*25910*/  ENDCOLLECTIVE ;  /* 0x000000000000791b */ /* 0x021ff40003800000 */
.L_x_1862:
[----:B------:R-:W-:Y:S05]  /*25920*/  BSYNC B0 ;  /* 0x0000000000007941 */ /* 0x000fea0003800000 */
.L_x_1861:
[----:B------:R-:W-:Y:S05]  /*25930*/  BRA `(.L_x_1863) ;  /* 0xffffffc000407947 */ /* 0x000fea000383ffff */
.L_x_1710:
[----:B0-----:R0:W1:Y:S02]  /*25940*/  SYNCS.PHASECHK.TRANS64.TRYWAIT P1, [R4+URZ+0x13240], R3 ;  /* 0x01324003040075a7 */ /* 0x001064000802017f */
[----:B-1----:R-:W-:Y:S05]  /*25950*/  @!P1 NANOSLEEP.SYNCS 0x989680 ;  /* 0x009896800000995d */ /* 0x002fea0003900000 */
[----:B------:R-:W1:Y:S02]  /*25960*/  @!P1 SYNCS.PHASECHK.TRANS64 P1, [R4+URZ+0x13240], R3 ;  /* 0x01324003040095a7 */ /* 0x000e64000802007f */
[----:B-1----:R-:W-:Y:S05]  /*25970*/  @!P1 BRA `(.L_x_1710) ;  /* 0xfffffffc00f09947 */ /* 0x002fea000383ffff */
[----:B------:R-:W-:Y:S05]  /*25980*/  BRA `(.L_x_1864) ;  /* 0xffffffc000687947 */ /* 0x000fea000383ffff */
.L_x_1712:
[----:B-1----:R1:W2:Y:S02]  /*25990*/  SYNCS.PHASECHK.TRANS64.TRYWAIT P1, [R5+URZ+0x13240], R0 ;  /* 0x01324000050075a7 */ /* 0x0022a4000802017f */
[----:B--2---:R-:W-:Y:S05]  /*259a0*/  @!P1 NANOSLEEP.SYNCS 0x989680 ;  /* 0x009896800000995d */ /* 0x004fea0003900000 */
[----:B------:R-:W2:Y:S02]  /*259b0*/  @!P1 SYNCS.PHASECHK.TRANS64 P1, [R5+URZ+0x13240], R0 ;  /* 0x01324000050095a7 */ /* 0x000ea4000802007f */
[----:B--2---:R-:W-:Y:S05]  /*259c0*/  @!P1 BRA `(.L_x_1712) ;  /* 0xfffffffc00f09947 */ /* 0x004fea000383ffff */
[----:B------:R-:W-:Y:S05]  /*259d0*/  BRA `(.L_x_1865) ;  /* 0xffffffc000787947 */ /* 0x000fea000383ffff */
.L_x_1714:
[----:B--2---:R2:W3:Y:S02]  /*259e0*/  SYNCS.PHASECHK.TRANS64.TRYWAIT P1, [R4+URZ+0x13260], R3 ;  /* 0x01326003040075a7 */ /* 0x0044e4000802017f */
[----:B---3--:R-:W-:Y:S05]  /*259f0*/  @!P1 NANOSLEEP.SYNCS 0x989680 ;  /* 0x009896800000995d */ /* 0x008fea0003900000 */
[----:B------:R-:W3:Y:S02]  /*25a00*/  @!P1 SYNCS.PHASECHK.TRANS64 P1, [R4+URZ+0x13260], R3 ;  /* 0x01326003040095a7 */ /* 0x000ee4000802007f */
[----:B---3--:R-:W-:Y:S05]  /*25a10*/  @!P1 BRA `(.L_x_1714) ;  /* 0xfffffffc00f09947 */ /* 0x008fea000383ffff */
[----:B------:R-:W-:Y:S05]  /*25a20*/  BRA `(.L_x_1866) ;  /* 0xffffffc000747947 */ /* 0x000fea000383ffff */
.L_x_1716:
[----:B---3--:R3:W4:Y:S02]  /*25a30*/  SYNCS.PHASECHK.TRANS64.TRYWAIT P1, [R5+URZ+0x13260], R0 ;  /* 0x01326000050075a7 */ /* 0x008724000802017f */
[----:B----4-:R-:W-:Y:S05]  /*25a40*/  @!P1 NANOSLEEP.SYNCS 0x989680 ;  /* 0x009896800000995d */ /* 0x010fea0003900000 */
[----:B------:R-:W4:Y:S02]  /*25a50*/  @!P1 SYNCS.PHASECHK.TRANS64 P1, [R5+URZ+0x13260], R0 ;  /* 0x01326000050095a7 */ /* 0x000f24000802007f */
[----:B----4-:R-:W-:Y:S05]  /*25a60*/  @!P1 BRA `(.L_x_1716) ;  /* 0xfffffffc00f09947 */ /* 0x010fea000383ffff */
[----:B------:R-:W-:Y:S05]  /*25a70*/  BRA `(.L_x_1867) ;  /* 0xffffffc000707947 */ /* 0x000fea000383ffff */
.L_x_1718:
[----:B----4-:R4:W0:Y:S02]  /*25a80*/  SYNCS.PHASECHK.TRANS64.TRYWAIT P1, [R4+URZ+0x13280], R3 ;  /* 0x01328003040075a7 */ /* 0x010824000802017f */
[----:B0-----:R-:W-:Y:S05]  /*25a90*/  @!P1 NANOSLEEP.SYNCS 0x989680 ;  /* 0x009896800000995d */ /* 0x001fea0003900000 */
[----:B------:R-:W0:Y:S02]  /*25aa0*/  @!P1 SYNCS.PHASECHK.TRANS64 P1, [R4+URZ+0x13280], R3 ;  /* 0x01328003040095a7 */ /* 0x000e24000802007f */
[----:B0-----:R-:W-:Y:S05]  /*25ab0*/  @!P1 BRA `(.L_x_1718) ;  /* 0xfffffffc00f09947 */ /* 0x001fea000383ffff */
[----:B------:R-:W-:Y:S05]  /*25ac0*/  BRA `(.L_x_1868) ;  /* 0xffffffc0006c7947 */ /* 0x000fea000383ffff */
.L_x_1869:
        /* <DEDUP_REMOVED lines=11> */
.L_x_2752:


//--------------------- .text._ZN7cutlass13device_kernelIN5flash11enable_sm90INS1_16FlashAttnFwdSm90INS1_25CollectiveMainloopFwdSm90ILi2EN4cute5tupleIJNS5_1CILi1EEES8_S8_EEENS6_IJNS7_ILi192EEENS7_ILi160EEENS7_ILi64EEEEEELi64ENS_12float_e4m3_tEfNS_4arch4Sm90ELb1ELb0ELb0ELb0ELb1ELb0ELb0ELb1ELb1ELb1ELb0ELb0EEENS1_21CollectiveEpilogueFwdINS6_IJSA_SC_SB_EEES9_NS_10bfloat16_tESG_Li384ELb0ELb1ELb0ELb1EEENS1_30DynamicPersistentTileSchedulerILi384ELi128ELb0ELb1ELb1EEEEEEEEEvNT_6ParamsE --------------------------
	.section	.text._ZN7cutlass13device_kernelIN5flash11enable_sm90INS1_16FlashAttnFwdSm90INS1_25CollectiveMainloopFwdSm90ILi2EN4cute5tupleIJNS5_1CILi1EEES8_S8_EEENS6_IJNS7_ILi192EEENS7_ILi160EEENS7_ILi64EEEEEELi64ENS_12float_e4m3_tEfNS_4arch4Sm90ELb1ELb0ELb0ELb0ELb1ELb0ELb0ELb1ELb1ELb1ELb0ELb0EEENS1_21CollectiveEpilogueFwdINS6_IJSA_SC_SB_EEES9_NS_10bfloat16_tESG_Li384ELb0ELb1ELb0ELb1EEENS1_30DynamicPersistentTileSchedulerILi384ELi128ELb0ELb1ELb1EEEEEEEEEvNT_6ParamsE,"ax",@progbits
	.align	128
.text._ZN7cutlass13device_kernelIN5flash11enable_sm90INS1_16FlashAttnFwdSm90INS1_25CollectiveMainloopFwdSm90ILi2EN4cute5tupleIJNS5_1CILi1EEES8_S8_EEENS6_IJNS7_ILi192EEENS7_ILi160EEENS7_ILi64EEEEEELi64ENS_12float_e4m3_tEfNS_4arch4Sm90ELb1ELb0ELb0ELb0ELb1ELb0ELb0ELb1ELb1ELb1ELb0ELb0EEENS1_21CollectiveEpilogueFwdINS6_IJSA_SC_SB_EEES9_NS_10bfloat16_tESG_Li384ELb0ELb1ELb0ELb1EEENS1_30DynamicPersistentTileSchedulerILi384ELi128ELb0ELb1ELb1EEEEEEEEEvNT_6ParamsE:
        .type           _ZN7cutlass13device_kernelIN5flash11enable_sm90INS1_16FlashAttnFwdSm90INS1_25CollectiveMainloopFwdSm90ILi2EN4cute5tupleIJNS5_1CILi1EEES8_S8_EEENS6_IJNS7_ILi192EEENS7_ILi160EEENS7_ILi64EEEEEELi64ENS_12float_e4m3_tEfNS_4arch4Sm90ELb1ELb0ELb0ELb0ELb1ELb0ELb0ELb1ELb1ELb1ELb0ELb0EEENS1_21CollectiveEpilogueFwdINS6_IJSA_SC_SB_EEES9_NS_10bfloat16_tESG_Li384ELb0ELb1ELb0ELb1EEENS1_30DynamicPersistentTileSchedulerILi384ELi128ELb0ELb1ELb1EEEEEEEEEvNT_6ParamsE,@function
        .size           _ZN7cutlass13device_kernelIN5flash11enable_sm90INS1_16FlashAttnFwdSm90INS1_25CollectiveMainloopFwdSm90ILi2EN4cute5tupleIJNS5_1CILi1EEES8_S8_EEENS6_IJNS7_ILi192EEENS7_ILi160EEENS7_ILi64EEEEEELi64ENS_12float_e4m3_tEfNS_4arch4Sm90ELb1ELb0ELb0ELb0ELb1ELb0ELb0ELb1ELb1ELb1ELb0ELb0EEENS1_21CollectiveEpilogueFwdINS6_IJSA_SC_SB_EEES9_NS_10bfloat16_tESG_Li384ELb0ELb1ELb0ELb1EEENS1_30DynamicPersistentTileSchedulerILi384ELi128ELb0ELb1ELb1EEEEEEEEEvNT_6ParamsE,(.L_x_2753 - _ZN7cutlass13device_kernelIN5flash11enable_sm90INS1_16FlashAttnFwdSm90INS1_25CollectiveMainloopFwdSm90ILi2EN4cute5tupleIJNS5_1CILi1EEES8_S8_EEENS6_IJNS7_ILi192EEENS7_ILi160EEENS7_ILi64EEEEEELi64ENS_12float_e4m3_tEfNS_4arch4Sm90ELb1ELb0ELb0ELb0ELb1ELb0ELb0ELb1ELb1ELb1ELb0ELb0EEENS1_21CollectiveEpilogueFwdINS6_IJSA_SC_SB_EEES9_NS_10bfloat16_tESG_Li384ELb0ELb1ELb0ELb1EEENS1_30DynamicPersistentTileSchedulerILi384ELi128ELb0ELb1ELb1EEEEEEEEEvNT_6ParamsE)
        .other          _ZN7cutlass13device_kernelIN5flash11enable_sm90INS1_16FlashAttnFwdSm90INS1_25CollectiveMainloopFwdSm90ILi2EN4cute5tupleIJNS5_1CILi1EEES8_S8_EEENS6_IJNS7_ILi192EEENS7_ILi160EEENS7_ILi64EEEEEELi64ENS_12float_e4m3_tEfNS_4arch4Sm90ELb1ELb0ELb0ELb0ELb1ELb0ELb0ELb1ELb1ELb1ELb0ELb0EEENS1_21CollectiveEpilogueFwdINS6_IJSA_SC_SB_EEES9_NS_10bfloat16_tESG_Li384ELb0ELb1ELb0ELb1EEENS1_30DynamicPersistentTileSchedulerILi384ELi128ELb0ELb1ELb1EEEEEEEEEvNT_6ParamsE,@"STO_CUDA_ENTRY STV_DEFAULT"
_ZN7cutlass13device_kernelIN5flash11enable_sm90INS1_16FlashAttnFwdSm90INS1_25CollectiveMainloopFwdSm90ILi2EN4cute5tupleIJNS5_1CILi1EEES8_S8_EEENS6_IJNS7_ILi192EEENS7_ILi160EEENS7_ILi64EEEEEELi64ENS_12float_e4m3_tEfNS_4arch4Sm90ELb1ELb0ELb0ELb0ELb1ELb0ELb0ELb1ELb1ELb1ELb0ELb0EEENS1_21CollectiveEpilogueFwdINS6_IJSA_SC_SB_EEES9_NS_10bfloat16_tESG_Li384ELb0ELb1ELb0ELb1EEENS1_30DynamicPersistentTileSchedulerILi384ELi128ELb0ELb1ELb1EEEEEEEEEvNT_6ParamsE:
        /* <DEDUP_REMOVED lines=45> */
.L_x_1870:
        /* <DEDUP_REMOVED lines=22> */
.L_x_1871:
        /* <DEDUP_REMOVED lines=18> */
.L_x_1872:
        /* <DEDUP_REMOVED lines=22> */
.L_x_1873:
        /* <DEDUP_REMOVED lines=24> */
.L_x_1874:
        /* <DEDUP_REMOVED lines=10> */
.L_x_1876:
        /* <DEDUP_REMOVED lines=40> */
[----:B------:R0:W-:Y:S01]  /*0b50*/  STL [R1], R2 ;  /* 0x0000000201007387 */ /* 0x0001e20000100800 */
[----:B------:R-:W-:Y:S01]  /*0b60*/  LEA.HI R0, R0, R10, RZ, 0x3 ;  /* 0x0000000a00007211 */ /* 0x000fe200078f18ff */
[----:B------:R-:W-:Y:S01]  /*0b70*/  IMAD.IADD R7, R10, 0x1, -R7 ;  /* 0x000000010a077824 */ /* 0x000fe200078e0a07 */
[----:B------:R-:W-:-:S02]  /*0b80*/  LOP3.LUT R8, R8, 0xfffffff8, RZ, 0xc0, !PT ;  /* 0xfffffff808087812 */ /* 0x000fc400078ec0ff */
[----:B------:R-:W-:Y:S02]  /*0b90*/  LEA.HI R6, R6, R23, RZ, 0x5 ;  /* 0x0000001706067211 */ /* 0x000fe400078f28ff */
[----:B------:R-:W-:Y:S01]  /*0ba0*/  LOP3.LUT R18, R0, 0xfffffff8, RZ, 0xc0, !PT ;  /* 0xfffffff800127812 */ /* 0x000fe200078ec0ff */
[----:B------:R-:W-:Y:S01]  /*0bb0*/  IMAD.IADD R5, R5, 0x1, -R8 ;  /* 0x0000000105057824 */ /* 0x000fe200078e0a08 */
[----:B------:R-:W-:Y:S01]  /*0bc0*/  LEA.HI R9, R7, R7, RZ, 0x1 ;  /* 0x0000000707097211 */ /* 0x000fe200078f08ff */
[----:B0-----:R-:W-:Y:S01]  /*0bd0*/  IMAD.HI R2, R156, 0x55555556, RZ ;  /* 0x555555569c027827 */ /* 0x001fe200078e02ff */
[----:B------:R-:W-:Y:S02]  /*0be0*/  SHF.R.S32.HI R6, RZ, 0x5, R6 ;  /* 0x00000005ff067819 */ /* 0x000fe40000011406 */
[----:B------:R-:W-:Y:S01]  /*0bf0*/  LOP3.LUT R16, R4, 0x7ffffffc, RZ, 0xc0, !PT ;  /* 0x7ffffffc04107812 */ /* 0x000fe200078ec0ff */
[----:B------:R-:W-:Y:S01]  /*0c00*/  IMAD.IADD R18, R10, 0x1, -R18 ;  /* 0x000000010a127824 */ /* 0x000fe200078e0a12 */
[----:B------:R-:W-:Y:S01]  /*0c10*/  LEA.HI R3, R2, R2, RZ, 0x1 ;  /* 0x0000000202037211 */ /* 0x000fe200078f08ff */
[----:B------:R-:W-:Y:S01]  /*0c20*/  IMAD R6, R6, 0x10, R5 ;  /* 0x0000001006067824 */ /* 0x000fe200078e0205 */
[----:B------:R-:W-:Y:S01]  /*0c30*/  LOP3.LUT R2, R9, 0x1ffffffe, RZ, 0xc0, !PT ;  /* 0x1ffffffe09027812 */ /* 0x000fe200078ec0ff */
[----:B------:R-:W-:Y:S01]  /*0c40*/  IMAD.SHL.U32 R19, R18, 0x8, RZ ;  /* 0x0000000812137824 */ /* 0x000fe200078e00ff */
[----:B------:R-:W-:Y:S01]  /*0c50*/  SHF.R.S32.HI R22, RZ, 0x3, R0 ;  /* 0x00000003ff167819 */ /* 0x000fe20000011400 */
[----:B------:R-:W-:-:S02]  /*0c60*/  IMAD R3, R3, -0x3, R156 ;  /* 0xfffffffd03037824 */ /* 0x000fc400078e029c */
[----:B------:R-:W-:Y:S01]  /*0c70*/  IMAD.IADD R2, R7, 0x1, -R2 ;  /* 0x0000000107027824 */ /* 0x000fe200078e0a02 */
[----:B------:R-:W-:Y:S01]  /*0c80*/  SHF.R.S32.HI R0, RZ, 0x1f, R19 ;  /* 0x0000001fff007819 */ /* 0x000fe20000011413 */
[----:B------:R-:W-:Y:S02]  /*0c90*/  IMAD R157, R3, 0x40, R6 ;  /* 0x00000040039d7824 */ /* 0x000fe400078e0206 */
[----:B------:R-:W-:Y:S02]  /*0ca0*/  IMAD.IADD R16, R23, 0x1, -R16 ;  /* 0x0000000117107824 */ /* 0x000fe400078e0a10 */
[----:B------:R-:W-:-:S07]  /*0cb0*/  IMAD R17, R2, 0x8, R157 ;  /* 0x0000000802117824 */ /* 0x000fce00078e029d */
.L_x_1921:
        /* <DEDUP_REMOVED lines=21> */
.L_x_1877:
[----:B------:R-:W-:Y:S01]  /*0e10*/  ULDC UR6, c[0x0][0xc54] ;  /* 0x0003150000067ab9 */ /* 0x000fe20000000800 */
[----:B------:R-:W-:Y:S01]  /*0e20*/  UMOV UR8, UR7 ;  /* 0x0000000700087c82 */ /* 0x000fe20008000000 */
[----:B------:R-:W-:-:S11]  /*0e30*/  UISETP.NE.AND UP0, UPT, UR6, 0x1, UPT ;  /* 0x000000010600788c */ /* 0x000fd6000bf05270 */
[----:B------:R-:W-:Y:S02]  /*0e40*/  @UP0 ULDC.64 UR10, c[0x0][0xc58] ;  /* 0x00031600000a0ab9 */ /* 0x000fe40000000a00 */
[----:B------:R-:W-:-:S04]  /*0e50*/  UIMAD.WIDE.U32 UR4, UR7, UR10, URZ ;  /* 0x0000000a070472a5 */ /* 0x000fc8000f8e003f */
[----:B------:R-:W-:-:S04]  /*0e60*/  @UP0 USHF.R.U32.HI UR8, URZ, UR11, UR5 ;  /* 0x0000000b3f080299 */ /* 0x000fc80008011605 */
[----:B------:R-:W-:-:S12]  /*0e70*/  UIMAD UR4, UR8, UR6, URZ ;  /* 0x00000006080472a4 */ /* 0x000fd8000f8e023f */
.L_x_1878:
[----:B------:R-:W-:Y:S01]  /*0e80*/  ULDC UR41, c[0x0][0xc48] ;  /* 0x0003120000297ab9 */ /* 0x000fe20000000800 */
[----:B------:R-:W-:Y:S01]  /*0e90*/  UIADD3 UR6, UR7, -UR4, URZ ;  /* 0x8000000407067290 */ /* 0x000fe2000fffe03f */
[----:B------:R-:W-:Y:S01]  /*0ea0*/  IMAD.MOV.U32 R7, RZ, RZ, 0x3f800000 ;  /* 0x3f800000ff077424 */ /* 0x000fe200078e00ff */
[----:B------:R-:W-:Y:S01]  /*0eb0*/  UISETP.NE.AND UP2, UPT, UR41, 0x1, UPT ;  /* 0x000000012900788c */ /* 0x000fe2000bf45270 */
[----:B------:R-:W-:Y:S01]  /*0ec0*/  IMAD.MOV.U32 R0, RZ, RZ, 0x3f800000 ;  /* 0x3f800000ff007424 */ /* 0x000fe200078e00ff */
[----:B------:R-:W-:Y:S01]  /*0ed0*/  ULDC.64 UR4, c[0x0][0x990] ;  /* 0x0002640000047ab9 */ /* 0x000fe20000000a00 */
[----:B------:R-:W-:Y:S01]  /*0ee0*/  ULDC UR18, c[0x0][0xc54] ;  /* 0x0003150000127ab9 */ /* 0x000fe20000000800 */
[----:B------:R-:W-:Y:S02]  /*0ef0*/  UISETP.NE.U32.AND UP0, UPT, UR4, URZ, UPT ;  /* 0x0000003f0400728c */ /* 0x000fe4000bf05070 */
[----:B------:R-:W-:Y:S02]  /*0f00*/  UIMAD UR18, UR9, UR18, UR6 ;  /* 0x00000012091272a4 */ /* 0x000fe4000f8e0206 */
[----:B------:R-:W-:Y:S01]  /*0f10*/  UISETP.NE.AND.EX UP0, UPT, UR5, URZ, UPT, UP0 ;  /* 0x0000003f0500728c */ /* 0x000fe2000bf05300 */
[----:B------:R-:W-:-:S02]  /*0f20*/  ULDC.64 UR6, c[0x0][0x998] ;  /* 0x0002660000067ab9 */ /* 0x000fc40000000a00 */
[----:B------:R-:W-:Y:S01]  /*0f30*/  @UP2 ULDC UR10, c[0x0][0xc4c] ;  /* 0x00031300000a2ab9 */ /* 0x000fe20000000800 */
[----:B------:R-:W-:Y:S02]  /*0f40*/  UISETP.NE.U32.AND UP1, UPT, UR6, URZ, UPT ;  /* 0x0000003f0600728c */ /* 0x000fe4000bf25070 */
[----:B------:R-:W-:Y:S01]  /*0f50*/  UIMAD.WIDE.U32 UR10, UR18, UR10, URZ ;  /* 0x0000000a120a72a5 */ /* 0x000fe2000f8e003f */
[----:B------:R-:W-:Y:S01]  /*0f60*/  PLOP3.LUT P0, PT, PT, PT, UP0, 0x80, 0x0 ;  /* 0x000000000000781c */ /* 0x000fe20003f0f008 */
[----:B------:R-:W-:Y:S01]  /*0f70*/  @UP2 ULDC UR9, c[0x0][0xc50] ;  /* 0x0003140000092ab9 */ /* 0x000fe20000000800 */
[----:B------:R-:W-:Y:S01]  /*0f80*/  UISETP.NE.AND.EX UP1, UPT, UR7, URZ, UPT, UP1 ;  /* 0x0000003f0700728c */ /* 0x000fe2000bf25310 */
[----:B------:R-:W-:Y:S01]  /*0f90*/  UMOV UR40, UR18 ;  /* 0x0000001200287c82 */ /* 0x000fe20008000000 */
[----:B------:R-:W-:Y:S02]  /*0fa0*/  @UP2 USHF.R.U32.HI UR40, URZ, UR9, UR11 ;  /* 0x000000093f282299 */ /* 0x000fe4000801160b */
[----:B------:R-:W-:-:S02]  /*0fb0*/  ULOP3.LUT UR8, URZ, UR8, URZ, 0x33, !UPT ;  /* 0x000000083f087292 */ /* 0x000fc4000f8e333f */
[----:B------:R-:W-:Y:S01]  /*0fc0*/  PLOP3.LUT P1, PT, PT, PT, UP1, 0x80, 0x0 ;  /* 0x000000000000781c */ /* 0x000fe20003f2f018 */
[----:B------:R-:W-:Y:S01]  /*0fd0*/  @UP0 USHF.R.S32.HI UR9, URZ, 0x1f, UR40 ;  /* 0x0000001f3f090899 */ /* 0x000fe20008011428 */
[----:B------:R-:W-:Y:S01]  /*0fe0*/  @UP0 ULDC.64 UR10, c[0x0][0x9a8] ;  /* 0x00026a00000a0ab9 */ /* 0x000fe20000000a00 */
[----:B------:R-:W-:Y:S02]  /*0ff0*/  UIADD3 UR15, -UR40, URZ, URZ ;  /* 0x0000003f280f7290 */ /* 0x000fe4000fffe13f */
[----:B------:R-:W-:Y:S02]  /*1000*/  @UP0 UIMAD UR9, UR9, UR10, URZ ;  /* 0x0000000a090902a4 */ /* 0x000fe4000f8e023f */
[----:B------:R-:W-:Y:S02]  /*1010*/  @UP0 UIMAD.WIDE.U32 UR12, UR40, UR10, URZ ;  /* 0x0000000a280c02a5 */ /* 0x000fe4000f8e003f */
[----:B------:R-:W-:Y:S01]  /*1020*/  @UP1 USHF.R.S32.HI UR10, URZ, 0x1f, UR40 ;  /* 0x0000001f3f0a1899 */ /* 0x000fe20008011428 */
[----:B------:R-:W-:Y:S01]  /*1030*/  @UP1 ULDC.64 UR16, c[0x0][0x9b8] ;  /* 0x00026e0000101ab9 */ /* 0x000fe20000000a00 */
[----:B------:R-:W-:-:S02]  /*1040*/  @UP0 UIMAD UR14, UR40, UR11, UR9 ;  /* 0x0000000b280e02a4 */ /* 0x000fc4000f8e0209 */
[----:B------:R-:W-:Y:S02]  /*1050*/  @UP1 UIMAD UR9, UR10, UR16, URZ ;  /* 0x000000100a0912a4 */ /* 0x000fe4000f8e023f */
[----:B------:R-:W-:Y:S02]  /*1060*/  UIMAD UR41, UR41, UR15, UR18 ;  /* 0x0000000f292972a4 */ /* 0x000fe4000f8e0212 */
[----:B------:R-:W-:Y:S02]  /*1070*/  @UP1 UIMAD UR15, UR40, UR17, UR9 ;  /* 0x00000011280f12a4 */ /* 0x000fe4000f8e0209 */
[----:B------:R-:W-:Y:S02]  /*1080*/  @UP0 USHF.R.S32.HI UR9, URZ, 0x1f, UR41 ;  /* 0x0000001f3f090899 */ /* 0x000fe40008011429 */
[----:B------:R-:W-:Y:S02]  /*1090*/  @UP1 UIMAD.WIDE.U32 UR10, UR40, UR16, URZ ;  /* 0x00000010280a12a5 */ /* 0x000fe4000f8e003f */
[----:B------:R-:W-:Y:S01]  /*10a0*/  @UP1 USHF.R.S32.HI UR20, URZ, 0x1f, UR41 ;  /* 0x0000001f3f141899 */ /* 0x000fe20008011429 */
[----:B------:R-:W-:Y:S01]  /*10b0*/  @UP0 ULDC.64 UR16, c[0x0][0x9b0] ;  /* 0x00026c0000100ab9 */ /* 0x000fe20000000a00 */
[----:B------:R-:W-:Y:S01]  /*10c0*/  @UP1 ULDC.64 UR18, c[0x0][0x9c0] ;  /* 0x0002700000121ab9 */ /* 0x000fe20000000a00 */
[----:B------:R-:W-:-:S02]  /*10d0*/  @UP0 UIADD3 UR13, UR13, UR14, URZ ;  /* 0x0000000e0d0d0290 */ /* 0x000fc4000fffe03f */
[----:B------:R-:W-:Y:S02]  /*10e0*/  @UP0 UIMAD UR9, UR9, UR16, URZ ;  /* 0x00000010090902a4 */ /* 0x000fe4000f8e023f */
[----:B------:R-:W-:Y:S02]  /*10f0*/  @UP1 UIADD3 UR11, UR11, UR15, URZ ;  /* 0x0000000f0b0b1290 */ /* 0x000fe4000fffe03f */
[----:B------:R-:W-:Y:S02]  /*1100*/  @UP1 UIMAD UR14, UR20, UR18, URZ ;  /* 0x00000012140e12a4 */ /* 0x000fe4000f8e023f */
[----:B------:R-:W-:Y:S02]  /*1110*/  @UP0 UIMAD UR9, UR41, UR17, UR9 ;  /* 0x00000011290902a4 */ /* 0x000fe4000f8e0209 */
[----:B------:R-:W-:Y:S02]  /*1120*/  @UP0 UIMAD.WIDE.U32 UR12, UR41, UR16, UR12 ;  /* 0x00000010290c02a5 */ /* 0x000fe4000f8e000c */
[----:B------:R-:W-:-:S02]  /*1130*/  @UP1 UIMAD UR14, UR41, UR19, UR14 ;  /* 0x00000013290e12a4 */ /* 0x000fc4000f8e020e */
[----:B------:R-:W-:Y:S02]  /*1140*/  @UP1 UIMAD.WIDE.U32 UR10, UR41, UR18, UR10 ;  /* 0x00000012290a12a5 */ /* 0x000fe4000f8e000a */
        /* <DEDUP_REMOVED lines=8> */
[----:B------:R-:W-:Y:S01]  /*11d0*/  ULDC UR6, c[0x0][0x448] ;  /* 0x0001120000067ab9 */ /* 0x000fe20000000800 */
[----:B------:R-:W-:Y:S01]  /*11e0*/  IMAD.U32 R3, RZ, RZ, UR5 ;  /* 0x00000005ff037e24 */ /* 0x000fe2000f8e00ff */
[----:B------:R-:W-:Y:S01]  /*11f0*/  ULDC.64 UR4, c[0x0][0x418] ;  /* 0x0001060000047ab9 */ /* 0x000fe20000000a00 */
[----:B------:R-:W-:Y:S01]  /*1200*/  IMAD.U32 R5, RZ, RZ, UR7 ;  /* 0x00000007ff057e24 */ /* 0x000fe2000f8e00ff */
[----:B------:R-:W-:Y:S02]  /*1210*/  ULDC UR47, c[0x0][0x424] ;  /* 0x00010900002f7ab9 */ /* 0x000fe40000000800 */
[----:B------:R0:W2:Y:S01]  /*1220*/  @P0 LDG.E R7, desc[UR50][R2.64] ;  /* 0x0000003202070981 */ /* 0x0000a2000c1e1900 */
[----:B------:R-:W-:Y:S02]  /*1230*/  UISETP.NE.U32.AND UP0, UPT, UR4, URZ, UPT ;  /* 0x0000003f0400728c */ /* 0x000fe4000bf05070 */
[----:B------:R-:W-:Y:S01]  /*1240*/  UISETP.NE.AND UP4, UPT, UR6, 0x1, UPT ;  /* 0x000000010600788c */ /* 0x000fe2000bf85270 */
[----:B------:R1:W2:Y:S01]  /*1250*/  @P1 LDG.E R0, desc[UR50][R4.64] ;  /* 0x0000003204001981 */ /* 0x0002a2000c1e1900 */
[----:B------:R-:W-:Y:S01]  /*1260*/  ULDC UR4, c[0x0][0xc3c] ;  /* 0x00030f0000047ab9 */ /* 0x000fe20000000800 */
[----:B------:R-:W-:Y:S01]  /*1270*/  UISETP.NE.AND.EX UP0, UPT, UR5, URZ, UPT, UP0 ;  /* 0x0000003f0500728c */ /* 0x000fe2000bf05300 */
[----:B------:R-:W-:Y:S01]  /*1280*/  PLOP3.LUT P0, PT, PT, PT, PT, 0x80, 0x0 ;  /* 0x000000000000781c */ /* 0x000fe20003f0f070 */
[----:B------:R-:W-:Y:S01]  /*1290*/  UIADD3 UR4, UR8, UR4, URZ ;  /* 0x0000000408047290 */ /* 0x000fe2000fffe03f */
[----:B------:R-:W-:Y:S01]  /*12a0*/  CS2R R54, SRZ ;  /* 0x0000000000367805 */ /* 0x000fe2000001ff00 */
[----:B------:R-:W-:Y:S01]  /*12b0*/  ULDC UR5, c[0x0][0x988] ;  /* 0x0002620000057ab9 */ /* 0x000fe20000000800 */
[----:B------:R-:W-:Y:S01]  /*12c0*/  ULDC UR7, c[0x0][0x288] ;  /* 0x0000a20000077ab9 */ /* 0x000fe20000000800 */
[----:B------:R-:W-:Y:S01]  /*12d0*/  UIMAD UR43, UR4, 0xc0, URZ ;  /* 0x000000c0042b78a4 */ /* 0x000fe2000f8e023f */
[----:B0-----:R-:W-:Y:S01]  /*12e0*/  CS2R R2, SRZ ;  /* 0x0000000000027805 */ /* 0x001fe2000001ff00 */
[----:B------:R-:W-:Y:S01]  /*12f0*/  UIADD3 UR7, -UR7, 0xa0, URZ ;  /* 0x000000a007077890 */ /* 0x000fe2000fffe13f */
[----:B-1----:R-:W-:Y:S01]  /*1300*/  CS2R R4, SRZ ;  /* 0x0000000000047805 */ /* 0x002fe2000001ff00 */
[----:B------:R-:W-:Y:S01]  /*1310*/  UIADD3 UR6, UR43, 0xbf, URZ ;  /* 0x000000bf2b067890 */ /* 0x000fe2000fffe03f */
[----:B------:R-:W-:Y:S01]  /*1320*/  CS2R R8, SRZ ;  /* 0x0000000000087805 */ /* 0x000fe2000001ff00 */
[----:B------:R-:W-:Y:S01]  /*1330*/  @UP4 ULDC UR4, c[0x0][0x44c] ;  /* 0x0001130000044ab9 */ /* 0x000fe20000000800 */
[----:B------:R-:W-:Y:S01]  /*1340*/  USEL UR47, UR47, 0x1, UP0 ;  /* 0x000000012f2f7887 */ /* 0x000fe20008000000 */
[----:B------:R-:W-:Y:S01]  /*1350*/  CS2R R52, SRZ ;  /* 0x0000000000347805 */ /* 0x000fe2000001ff00 */
[----:B------:R-:W-:Y:S01]  /*1360*/  ULDC UR8, c[0x0][0x2f0] ;  /* 0x0000bc0000087ab9 */ /* 0x000fe20000000800 */
[----:B------:R-:W-:Y:S01]  /*1370*/  @UP4 ULDC UR9, c[0x0][0x450] ;  /* 0x0001140000094ab9 */ /* 0x000fe20000000800 */
[----:B------:R-:W-:Y:S01]  /*1380*/  UIMAD UR7, UR47, UR8, UR7 ;  /* 0x000000082f0772a4 */ /* 0x000fe2000f8e0207 */
[----:B------:R-:W-:Y:S01]  /*1390*/  CS2R R10, SRZ ;  /* 0x00000000000a7805 */ /* 0x000fe2000001ff00 */
[----:B------:R-:W-:Y:S01]  /*13a0*/  UP2UR UR48, UPR, URZ, 0x10 ;  /* 0x000000103f307883 */ /* 0x000fe20008000000 */
        /* <DEDUP_REMOVED lines=11> */
[----:B--2---:R-:W-:-:S04]  /*1460*/  FMUL.FTZ R0, R7, R0 ;  /* 0x0000000007007220 */ /* 0x004fc80000410000 */
[----:B------:R-:W-:Y:S01]  /*1470*/  FMUL.FTZ R0, R0, UR5 ;  /* 0x0000000500007c20 */ /* 0x000fe20008410000 */
[----:B------:R-:W-:Y:S02]  /*1480*/  UIMAD.WIDE.U32 UR4, UR6, UR4, URZ ;  /* 0x00000004060472a5 */ /* 0x000fe4000f8e003f */
[----:B------:R-:W-:Y:S02]  /*1490*/  UIMAD UR4, UR47, UR8, 0x9f ;  /* 0x0000009f2f0474a4 */ /* 0x000fe4000f8e0208 */
[----:B------:R-:W-:Y:S01]  /*14a0*/  @UP4 USHF.R.U32.HI UR6, URZ, UR9, UR5 ;  /* 0x000000093f064299 */ /* 0x000fe20008011605 */
[----:B------:R-:W-:Y:S01]  /*14b0*/  R2UR UR42, R0 ;  /* 0x00000000002a72ca */ /* 0x000fe200000e0000 */
[----:B------:R-:W-:Y:S02]  /*14c0*/  UIMAD.WIDE UR4, UR4, 0x66666667, URZ ;  /* 0x66666667040478a5 */ /* 0x000fe4000f8e023f */
[----:B------:R-:W-:Y:S02]  /*14d0*/  UIADD3 UR6, UR7, UR6, URZ ;  /* 0x0000000607067290 */ /* 0x000fe4000fffe03f */
[----:B------:R-:W-:-:S02]  /*14e0*/  USHF.R.U32.HI UR4, URZ, 0x1f, UR5 ;  /* 0x0000001f3f047899 */ /* 0x000fc40008011605 */
[----:B------:R-:W-:Y:S02]  /*14f0*/  UIMAD.WIDE UR6, UR6, 0x66666667, URZ ;  /* 0x66666667060678a5 */ /* 0x000fe4000f8e023f */
[----:B------:R-:W-:Y:S02]  /*1500*/  ULEA.HI.SX32 UR4, UR5, UR4, 0x1a ;  /* 0x0000000405047291 */ /* 0x000fe4000f8fd23f */
[----:B------:R-:W-:-:S04]  /*1510*/  USHF.R.U32.HI UR6, URZ, 0x1f, UR7 ;  /* 0x0000001f3f067899 */ /* 0x000fc80008011607 */
[----:B------:R-:W-:-:S04]  /*1520*/  ULEA.HI.SX32 UR6, UR7, UR6, 0x1a ;  /* 0x0000000607067291 */ /* 0x000fc8000f8fd23f */
[----:B------:R-:W-:-:S04]  /*1530*/  UISETP.LT.AND UP0, UPT, UR4, UR6, UPT ;  /* 0x000000060400728c */ /* 0x000fc8000bf01270 */
[----:B------:R-:W-:-:S04]  /*1540*/  USEL UR49, UR4, UR6, UP0 ;  /* 0x0000000604317287 */ /* 0x000fc80008000000 */
[----:B------:R-:W-:-:S06]  /*1550*/  UISETP.GE.AND UP0, UPT, UR49, 0x1, UPT ;  /* 0x000000013100788c */ /* 0x000fcc000bf06270 */
[----:B------:R-:W-:-:S13]  /*1560*/  PLOP3.LUT P1, PT, PT, PT, UP0, 0x80, 0x0 ;  /* 0x000000000000781c */ /* 0x000fda0003f2f008 */
[----:B------:R-:W-:Y:S05]  /*1570*/  @!P1 BRA `(.L_x_1879) ;  /* 0x0000008400a49947 */ /* 0x000fea0003800000 */
[----:B------:R-:W0:Y:S01]  /*1580*/  SHFL.IDX PT, R0, R156, RZ, 0x1f ;  /* 0x00001fff9c007589 */ /* 0x000e2200000e0000 */
[----:B------:R-:W1:Y:S01]  /*1590*/  S2UR UR44, SR_CgaCtaId ;  /* 0x00000000002c79c3 */ /* 0x000e620000008800 */
[----:B------:R-:W-:Y:S01]  /*15a0*/  UMOV UR45, 0x400 ;  /* 0x00000400002d7882 */ /* 0x000fe20000000000 */
[----:B0-----:R-:W-:Y:S01]  /*15b0*/  R2UR UR6, R0 ;  /* 0x00000000000672ca */ /* 0x001fe200000e0000 */
[----:B-1----:R-:W-:-:S12]  /*15c0*/  ULEA UR45, UR44, UR45, 0x18 ;  /* 0x0000002d2c2d7291 */ /* 0x002fd8000f8ec03f */
        /* <DEDUP_REMOVED lines=26> */
.L_x_1880:
        /* <DEDUP_REMOVED lines=9> */
.L_x_2007:
[----:B------:R-:W-:Y:S05]  /*1800*/  @!P0 BRA `(.L_x_1882) ;  /* 0x0000000000048947 */ /* 0x000fea0003800000 */
[----:B------:R-:W-:Y:S01]  /*1810*/  BPT.TRAP 0x1 ;  /* 0x000000040000795c */ /* 0x000fe20000300000 */
.L_x_1882:
[----:B0-----:R-:W-:Y:S02]  /*1820*/  IMAD.U32 R3, RZ, RZ, UR38 ;  /* 0x00000026ff037e24 */ /* 0x001fe4000f8e00ff */
[----:B------:R-:W-:-:S03]  /*1830*/  IMAD.U32 R0, RZ, RZ, UR37 ;  /* 0x00000025ff007e24 */ /* 0x000fc6000f8e00ff */
[----:B------:R-:W-:Y:S02]  /*1840*/  LEA R3, R3, UR45, 0x3 ;  /* 0x0000002d03037c11 */ /* 0x000fe4000f8e18ff */
[----:B------:R-:W-:-:S04]  /*1850*/  SHF.L.U32 R0, R0, 0x1f, RZ ;  /* 0x0000001f00007819 */ /* 0x000fc800000006ff */
[----:B------:R0:W1:Y:S01]  /*1860*/  SYNCS.PHASECHK.TRANS64.TRYWAIT P1, [R3+URZ+0x13230], R0 ;  /* 0x01323000030075a7 */ /* 0x000062000802017f */
[----:B------:R-:W-:Y:S05]  /*1870*/  @!P0 BRA `(.L_x_1883) ;  /* 0x0000000000048947 */ /* 0x000fea0003800000 */
[----:B------:R-:W-:Y:S01]  /*1880*/  BPT.TRAP 0x1 ;  /* 0x000000040000795c */ /* 0x000fe20000300000 */
.L_x_1883:
[----:B-1----:R-:W-:Y:S05]  /*1890*/  @P1 BRA `(.L_x_1884) ;  /* 0x0000000000081947 */ /* 0x002fea0003800000 */
[----:B------:R-:W1:Y:S02]  /*18a0*/  SYNCS.PHASECHK.TRANS64.TRYWAIT P1, [R3+URZ+0x13230], R0 ;  /* 0x01323000030075a7 */ /* 0x000e64000802017f */
[----:B-1----:R-:W-:Y:S05]  /*18b0*/  @!P1 BRA `(.L_x_1885) ;  /* 0x000000e800ec9947 */ /* 0x002fea0003800000 */
.L_x_1884:
        /* <DEDUP_REMOVED lines=73> */
.L_x_1886:
[----:B------:R-:W-:Y:S01]  /*1d50*/  UISETP.NE.AND UP0, UPT, UR48, URZ, UPT ;  /* 0x0000003f3000728c */ /* 0x000fe2000bf05270 */
[----:B------:R-:W-:Y:S01]  /*1d60*/  VIADD R10, R17, UR43 ;  /* 0x0000002b110a7c36 */ /* 0x000fe20008000000 */
[----:B------:R-:W-:Y:S01]  /*1d70*/  ULDC UR11, c[0x0][0x2f0] ;  /* 0x0000bc00000b7ab9 */ /* 0x000fe20000000800 */
[----:B------:R-:W-:Y:S01]  /*1d80*/  ULDC UR12, c[0x0][0x288] ;  /* 0x0000a200000c7ab9 */ /* 0x000fe20000000800 */
[----:B------:R-:W-:Y:S01]  /*1d90*/  IMAD.U32 R2, RZ, RZ, UR11 ;  /* 0x0000000bff027e24 */ /* 0x000fe2000f8e00ff */
[----:B------:R-:W-:Y:S01]  /*1da0*/  R2UR UR13, R3 ;  /* 0x00000000030d72ca */ /* 0x000fe200000e0000 */
[----:B------:R-:W-:Y:S01]  /*1db0*/  IMAD.U32 R111, RZ, RZ, UR42 ;  /* 0x0000002aff6f7e24 */ /* 0x000fe2000f8e00ff */
[----:B------:R-:W-:Y:S01]  /*1dc0*/  PLOP3.LUT P1, PT, PT, PT, UP0, 0x80, 0x0 ;  /* 0x000000000000781c */ /* 0x000fe20003f2f008 */
[----:B------:R-:W-:Y:S01]  /*1dd0*/  UMOV UR10, UR43 ;  /* 0x0000002b000a7c82 */ /* 0x000fe20008000000 */
[----:B------:R-:W-:Y:S01]  /*1de0*/  PLOP3.LUT P2, PT, PT, PT, UP0, 0x80, 0x0 ;  /* 0x000000000000781c */ /* 0x000fe20003f4f008 */
[----:B------:R-:W-:Y:S01]  /*1df0*/  UIADD3 UR23, UR49, -0x2, URZ ;  /* 0xfffffffe31177890 */ /* 0x000fe2000fffe03f */
[----:B------:R-:W-:Y:S01]  /*1e00*/  @UP0 ULDC UR6, c[0x0][0x44c] ;  /* 0x0001130000060ab9 */ /* 0x000fe20000000800 */
[----:B------:R-:W-:-:S08]  /*1e10*/  @UP0 ULDC UR14, c[0x0][0x450] ;  /* 0x00011400000e0ab9 */ /* 0x000fd00000000800 */
[----:B01----:R-:W-:Y:S01]  /*1e20*/  @P1 IMAD.HI.U32 R0, R10, UR6, RZ ;  /* 0x000000060a001c27 */ /* 0x003fe2000f8e00ff */
[----:B------:R-:W-:-:S04]  /*1e30*/  @UP0 ULDC UR6, c[0x0][0x450] ;  /* 0x0001140000060ab9 */ /* 0x000fc80000000800 */
[----:B------:R-:W-:Y:S01]  /*1e40*/  @P2 SHF.R.U32.HI R10, RZ, UR6, R0 ;  /* 0x00000006ff0a2c19 */ /* 0x000fe20008011600 */
[----:B------:R-:W-:-:S04]  /*1e50*/  UIMAD UR6, UR49, -0xa0, URZ ;  /* 0xffffff60310678a4 */ /* 0x000fc8000f8e023f */
[----:B------:R-:W0:Y:S01]  /*1e60*/  SHFL.IDX PT, R0, R10, 0x1, 0x1c1f ;  /* 0x003c1f000a007f89 */ /* 0x000e2200000e0000 */
[----:B------:R-:W-:Y:S02]  /*1e70*/  UIADD3 UR7, UR6, 0xa1, URZ ;  /* 0x000000a106077890 */ /* 0x000fe4000fffe03f */
[----:B------:R-:W-:Y:S01]  /*1e80*/  UIMAD UR6, UR47, UR11, UR6 ;  /* 0x0000000b2f0672a4 */ /* 0x000fe2000f8e0206 */
[----:B------:R-:W-:Y:S01]  /*1e90*/  SHFL.IDX PT, R10, R10, RZ, 0x1c1f ;  /* 0x001c1fff0a0a7589 */ /* 0x000fe200000e0000 */
[----:B------:R-:W-:Y:S02]  /*1ea0*/  UIMAD UR11, UR47, UR11, -UR12 ;  /* 0x0000000b2f0b72a4 */ /* 0x000fe4000f8e0a0c */
[----:B------:R-:W-:Y:S01]  /*1eb0*/  IMAD.U32 R9, RZ, RZ, UR7 ;  /* 0x00000007ff097e24 */ /* 0x000fe2000f8e00ff */
[----:B------:R-:W-:-:S03]  /*1ec0*/  UIADD3 UR6, UR6, 0xa0, URZ ;  /* 0x000000a006067890 */ /* 0x000fc6000fffe03f */
[----:B------:R-:W-:-:S03]  /*1ed0*/  IMAD R9, R16, -0x2, R9 ;  /* 0xfffffffe10097824 */ /* 0x000fc600078e0209 */
[----:B------:R-:W-:Y:S01]  /*1ee0*/  IMAD.U32 R7, RZ, RZ, UR6 ;  /* 0x00000006ff077e24 */ /* 0x000fe2000f8e00ff */
[----:B------:R-:W-:Y:S01]  /*1ef0*/  @UP0 ULDC UR6, c[0x0][0x44c] ;  /* 0x0001130000060ab9 */ /* 0x000fe20000000800 */
[----:B------:R-:W-:Y:S01]  /*1f00*/  IMAD R9, R2, UR47, R9 ;  /* 0x0000002f02097c24 */ /* 0x000fe2000f8e0209 */
[----:B------:R-:W-:Y:S01]  /*1f10*/  UIMAD.WIDE.U32 UR6, UR43, UR6, URZ ;  /* 0x000000062b0672a5 */ /* 0x000fe2000f8e003f */
[----:B------:R-:W-:-:S03]  /*1f20*/  IMAD R2, R16, -0x2, R7 ;  /* 0xfffffffe10027824 */ /* 0x000fc600078e0207 */
[----:B------:R-:W-:Y:S01]  /*1f30*/  @UP0 USHF.R.U32.HI UR10, URZ, UR14, UR7 ;  /* 0x0000000e3f0a0299 */ /* 0x000fe20008011607 */
[----:B0-----:R-:W-:-:S03]  /*1f40*/  IADD3 R7, R0, -UR12, R9 ;  /* 0x8000000c00077c10 */ /* 0x001fc6000fffe009 */
[----:B------:R-:W-:Y:S01]  /*1f50*/  UIADD3 UR6, UR11, UR10, URZ ;  /* 0x0000000a0b067290 */ /* 0x000fe2000fffe03f */
[----:B------:R-:W-:-:S03]  /*1f60*/  VIMNMX R0, R2, R7, PT ;  /* 0x0000000702007248 */ /* 0x000fc60003fe0100 */
[----:B------:R-:W-:Y:S01]  /*1f70*/  UIMAD.WIDE UR6, UR6, 0x66666667, URZ ;  /* 0x66666667060678a5 */ /* 0x000fe2000f8e023f */
[----:B------:R-:W-:-:S03]  /*1f80*/  ISETP.GT.AND P1, PT, R0, RZ, PT ;  /* 0x000000ff0000720c */ /* 0x000fc60003f24270 */
[----:B------:R-:W-:Y:S01]  /*1f90*/  USHF.R.U32.HI UR6, URZ, 0x1f, UR7 ;  /* 0x0000001f3f067899 */ /* 0x000fe20008011607 */
[C---:B------:R-:W-:Y:S02]  /*1fa0*/  ISETP.GT.AND P2, PT, R0.reuse, 0x1, PT ;  /* 0x000000010000780c */ /* 0x040fe40003f44270 */
[----:B------:R-:W-:Y:S01]  /*1fb0*/  ISETP.GT.AND P3, PT, R0, 0x8, PT ;  /* 0x000000080000780c */ /* 0x000fe20003f64270 */
[----:B------:R-:W-:Y:S01]  /*1fc0*/  ULEA.HI.SX32 UR7, UR7, UR6, 0x1a ;  /* 0x0000000607077291 */ /* 0x000fe2000f8fd23f */
[----:B------:R-:W-:Y:S01]  /*1fd0*/  FSEL R107, R90, -INF , P1 ;  /* 0xff8000005a6b7808 */ /* 0x000fe20000800000 */
[----:B------:R-:W-:Y:S01]  /*1fe0*/  UIADD3 UR6, UR13, 0x13240, URZ ;  /* 0x000132400d067890 */ /* 0x000fe2000fffe03f */
[----:B------:R-:W-:Y:S01]  /*1ff0*/  FSEL R7, R91, -INF , P2 ;  /* 0xff8000005b077808 */ /* 0x000fe20001000000 */
[----:B------:R-:W-:Y:S01]  /*2000*/  UISETP.LT.AND UP0, UPT, URZ, UR7, UPT ;  /* 0x000000073f00728c */ /* 0x000fe2000bf01270 */
[----:B------:R-:W-:Y:S01]  /*2010*/  ISETP.GT.AND P1, PT, R0, 0x9, PT ;  /* 0x000000090000780c */ /* 0x000fe20003f24270 */
[----:B------:R-:W-:Y:S01]  /*2020*/  UPRMT UR6, UR44, 0x654, UR6 ;  /* 0x000006542c067896 */ /* 0x000fe20008000006 */
[----:B------:R-:W-:Y:S01]  /*2030*/  FSEL R105, R94, -INF , P3 ;  /* 0xff8000005e697808 */ /* 0x000fe20001800000 */
[----:B------:R-:W-:Y:S01]  /*2040*/  USEL UR22, URZ, UR7, !UP0 ;  /* 0x000000073f167287 */ /* 0x000fe2000c000000 */
[----:B------:R-:W-:-:S02]  /*2050*/  FMNMX.FTZ R4, R107, R7, !PT ;  /* 0x000000076b047209 */ /* 0x000fc40007810000 */
[C---:B------:R-:W-:Y:S01]  /*2060*/  ISETP.GT.AND P2, PT, R0.reuse, 0x10, PT ;  /* 0x000000100000780c */ /* 0x040fe20003f44270 */
[----:B------:R-:W-:Y:S01]  /*2070*/  UISETP.GE.AND UP0, UPT, UR23, UR22, UPT ;  /* 0x000000161700728c */ /* 0x000fe2000bf06270 */
[----:B------:R-:W-:Y:S02]  /*2080*/  FSEL R95, R95, -INF , P1 ;  /* 0xff8000005f5f7808 */ /* 0x000fe40000800000 */
[----:B------:R-:W-:Y:S01]  /*2090*/  FMNMX.FTZ R4, R105, R4, !PT ;  /* 0x0000000469047209 */ /* 0x000fe20007810000 */
[----:B------:R-:W-:Y:S01]  /*20a0*/  SYNCS.ARRIVE.TRANS64.RED.A1T0 RZ, [UR6], RZ ;  /* 0x000000ffffff79a7 */ /* 0x000fe20008100406 */
[----:B------:R-:W-:Y:S02]  /*20b0*/  ISETP.GT.AND P1, PT, R0, 0x11, PT ;  /* 0x000000110000780c */ /* 0x000fe40003f24270 */
[----:B------:R-:W-:Y:S02]  /*20c0*/  FSEL R11, R98, -INF , P2 ;  /* 0xff800000620b7808 */ /* 0x000fe40001000000 */
[----:B------:R-:W-:-:S02]  /*20d0*/  FMNMX.FTZ R4, R95, R4, !PT ;  /* 0x000000045f047209 */ /* 0x000fc40007810000 */
[C---:B------:R-:W-:Y:S02]  /*20e0*/  ISETP.GT.AND P2, PT, R0.reuse, 0x18, PT ;  /* 0x000000180000780c */ /* 0x040fe40003f44270 */
[----:B------:R-:W-:Y:S02]  /*20f0*/  FSEL R99, R99, -INF , P1 ;  /* 0xff80000063637808 */ /* 0x000fe40000800000 */
[----:B------:R-:W-:Y:S02]  /*2100*/  FMNMX.FTZ R4, R11, R4, !PT ;  /* 0x000000040b047209 */ /* 0x000fe40007810000 */
        /* <DEDUP_REMOVED lines=27> */
[----:B------:R-:W-:Y:S02]  /*22c0*/  ISETP.GT.AND P2, PT, R0, 0x40, PT ;  /* 0x000000400000780c */ /* 0x000fe40003f44270 */
        /* <DEDUP_REMOVED lines=71> */
[----:B------:R-:W-:Y:S02]  /*2740*/  FSEL R39, R39, -INF , P1 ;  /* 0xff80000027277808 */ /* 0x000fe40000800000 */
[----:B------:R-:W-:-:S04]  /*2750*/  FMNMX.FTZ R0, R38, R109, !PT ;  /* 0x0000006d26007209 */ /* 0x000fc80007810000 */
[----:B------:R-:W-:-:S05]  /*2760*/  FMNMX.FTZ R8, R39, R0, !PT ;  /* 0x0000000027087209 */ /* 0x000fca0007810000 */
[----:B------:R-:W0:Y:S02]  /*2770*/  SHFL.BFLY PT, R109, R8, 0x2, 0x1f ;  /* 0x0c401f00086d7f89 */ /* 0x000e2400000e0000 */
[----:B0-----:R-:W-:-:S05]  /*2780*/  FMNMX.FTZ R109, R8, R109, !PT ;  /* 0x0000006d086d7209 */ /* 0x001fca0007810000 */
[----:B------:R-:W0:Y:S02]  /*2790*/  SHFL.BFLY PT, R0, R109, 0x1, 0x1f ;  /* 0x0c201f006d007f89 */ /* 0x000e2400000e0000 */
[----:B0-----:R-:W-:-:S04]  /*27a0*/  FMNMX.FTZ R0, R109, R0, !PT ;  /* 0x000000006d007209 */ /* 0x001fc80007810000 */
[C---:B------:R-:W-:Y:S01]  /*27b0*/  FSETP.NEU.FTZ.AND P1, PT, R0.reuse, -INF , PT ;  /* 0xff8000000000780b */ /* 0x040fe20003f3d000 */
[----:B------:R-:W-:-:S05]  /*27c0*/  FFMA.FTZ R4, R0, R111, -8 ;  /* 0xc100000000047423 */ /* 0x000fca000001006f */
[----:B------:R-:W-:-:S05]  /*27d0*/  FSEL R4, R4, RZ, P1 ;  /* 0x000000ff04047208 */ /* 0x000fca0000800000 */
[--C-:B------:R-:W-:Y:S01]  /*27e0*/  FFMA.FTZ R12, R95, UR42, -R4.reuse ;  /* 0x0000002a5f0c7c23 */ /* 0x100fe20008010804 */
[----:B------:R-:W-:Y:S02]  /*27f0*/  VIADD R95, R9, -UR12 ;  /* 0x8000000c095f7c36 */ /* 0x000fe40008000000 */
[--C-:B------:R-:W-:Y:S01]  /*2800*/  FFMA.FTZ R82, R79, UR42, -R4.reuse ;  /* 0x0000002a4f527c23 */ /* 0x100fe20008010804 */
[----:B------:R-:W-:-:S01]  /*2810*/  FFMA.FTZ R90, R75, UR42, -R4 ;  /* 0x0000002a4b5a7c23 */ /* 0x000fc20008010804 */
[----:B------:R0:W-:Y:S01]  /*2820*/  MUFU.EX2 R9, R12 ;  /* 0x0000000c00097308 */ /* 0x0001e20000000800 */
[----:B------:R-:W-:-:S01]  /*2830*/  FFMA.FTZ R83, R83, UR42, -R4 ;  /* 0x0000002a53537c23 */ /* 0x000fc20008010804 */
[----:B------:R-:W-:Y:S01]  /*2840*/  VIADDMNMX R2, R10, R95, R2, PT ;  /* 0x0000005f0a027246 */ /* 0x000fe20003800102 */
[----:B------:R-:W-:-:S01]  /*2850*/  FFMA.FTZ R86, R86, UR42, -R4 ;  /* 0x0000002a56567c23 */ /* 0x000fc20008010804 */
[--C-:B------:R-:W-:Y:S01]  /*2860*/  FFMA.FTZ R87, R87, UR42, -R4.reuse ;  /* 0x0000002a57577c23 */ /* 0x100fe20008010804 */
[----:B------:R-:W-:-:S01]  /*2870*/  FFMA.FTZ R6, R107, UR42, -R4 ;  /* 0x0000002a6b067c23 */ /* 0x000fc20008010804 */
[----:B------:R-:W-:Y:S01]  /*2880*/  ISETP.GT.AND P1, PT, R2, RZ, PT ;  /* 0x000000ff0200720c */ /* 0x000fe20003f24270 */
[----:B------:R-:W-:-:S01]  /*2890*/  FFMA.FTZ R7, R7, UR42, -R4 ;  /* 0x0000002a07077c23 */ /* 0x000fc20008010804 */
[----:B------:R-:W-:Y:S01]  /*28a0*/  ISETP.GT.AND P2, PT, R2, 0x1, PT ;  /* 0x000000010200780c */ /* 0x000fe20003f44270 */
[----:B0-----:R-:W-:-:S01]  /*28b0*/  FFMA.FTZ R12, R13, UR42, -R4 ;  /* 0x0000002a0d0c7c23 */ /* 0x001fc20008010804 */
[----:B------:R-:W-:Y:S01]  /*28c0*/  ISETP.GT.AND P3, PT, R2, 0x8, PT ;  /* 0x000000080200780c */ /* 0x000fe20003f64270 */
[----:B------:R-:W-:-:S01]  /*28d0*/  FFMA.FTZ R8, R105, UR42, -R4 ;  /* 0x0000002a69087c23 */ /* 0x000fc20008010804 */
[----:B------:R-:W-:Y:S01]  /*28e0*/  FSEL R88, R88, -INF , P1 ;  /* 0xff80000058587808 */ /* 0x000fe20000800000 */
[----:B------:R-:W-:Y:S01]  /*28f0*/  MUFU.EX2 R6, R6 ;  /* 0x0000000600067308 */ /* 0x000fe20000000800 */
[----:B------:R-:W-:Y:S01]  /*2900*/  FSEL R89, R89, -INF , P2 ;  /* 0xff80000059597808 */ /* 0x000fe20001000000 */
[--C-:B------:R-:W-:Y:S01]  /*2910*/  FFMA.FTZ R10, R11, UR42, -R4.reuse ;  /* 0x0000002a0b0a7c23 */ /* 0x100fe20008010804 */
[----:B------:R-:W-:Y:S01]  /*2920*/  ISETP.GT.AND P1, PT, R2, 0x9, PT ;  /* 0x000000090200780c */ /* 0x000fe20003f24270 */
[--C-:B------:R-:W-:Y:S01]  /*2930*/  FFMA.FTZ R11, R99, UR42, -R4.reuse ;  /* 0x0000002a630b7c23 */ /* 0x100fe20008010804 */
[----:B------:R-:W-:Y:S01]  /*2940*/  FSEL R92, R92, -INF , P3 ;  /* 0xff8000005c5c7808 */ /* 0x000fe20001800000 */
[--C-:B------:R-:W-:Y:S01]  /*2950*/  FFMA.FTZ R103, R103, UR42, -R4.reuse ;  /* 0x0000002a67677c23 */ /* 0x100fe20008010804 */
[----:B------:R-:W-:Y:S01]  /*2960*/  FMNMX.FTZ R95, R88, R89, !PT ;  /* 0x00000059585f7209 */ /* 0x000fe20007810000 */
[----:B------:R-:W-:Y:S01]  /*2970*/  MUFU.EX2 R7, R7 ;  /* 0x0000000700077308 */ /* 0x000fe20000000800 */
[----:B------:R-:W-:Y:S01]  /*2980*/  ISETP.GT.AND P2, PT, R2, 0x10, PT ;  /* 0x000000100200780c */ /* 0x000fe20003f44270 */
[--C-:B------:R-:W-:Y:S01]  /*2990*/  FFMA.FTZ R15, R15, UR42, -R4.reuse ;  /* 0x0000002a0f0f7c23 */ /* 0x100fe20008010804 */
[----:B------:R-:W-:Y:S01]  /*29a0*/  FSEL R93, R93, -INF , P1 ;  /* 0xff8000005d5d7808 */ /* 0x000fe20000800000 */
[--C-:B------:R-:W-:Y:S01]  /*29b0*/  FFMA.FTZ R59, R59, UR42, -R4.reuse ;  /* 0x0000002a3b3b7c23 */ /* 0x100fe20008010804 */
[----:B------:R-:W-:Y:S01]  /*29c0*/  FMNMX.FTZ R14, R92, R95, !PT ;  /* 0x0000005f5c0e7209 */ /* 0x000fe20007810000 */
[--C-:B------:R-:W-:Y:S01]  /*29d0*/  FFMA.FTZ R71, R71, UR42, -R4.reuse ;  /* 0x0000002a47477c23 */ /* 0x100fe20008010804 */
[----:B------:R-:W-:Y:S01]  /*29e0*/  ISETP.GT.AND P1, PT, R2, 0x11, PT ;  /* 0x000000110200780c */ /* 0x000fe20003f24270 */
[----:B------:R-:W0:Y:S01]  /*29f0*/  MUFU.EX2 R8, R8 ;  /* 0x0000000800087308 */ /* 0x000e220000000800 */
[----:B------:R-:W-:Y:S01]  /*2a00*/  FSEL R96, R96, -INF , P2 ;  /* 0xff80000060607808 */ /* 0x000fe20001000000 */
[--C-:B------:R-:W-:Y:S01]  /*2a10*/  FFMA.FTZ R26, R26, UR42, -R4.reuse ;  /* 0x0000002a1a1a7c23 */ /* 0x100fe20008010804 */
[----:B------:R-:W-:Y:S01]  /*2a20*/  FMNMX.FTZ R13, R93, R14, !PT ;  /* 0x0000000e5d0d7209 */ /* 0x000fe20007810000 */
[--C-:B------:R-:W-:Y:S01]  /*2a30*/  FFMA.FTZ R27, R27, UR42, -R4.reuse ;  /* 0x0000002a1b1b7c23 */ /* 0x100fe20008010804 */
[----:B------:R-:W-:Y:S01]  /*2a40*/  ISETP.GT.AND P2, PT, R2, 0x18, PT ;  /* 0x000000180200780c */ /* 0x000fe20003f44270 */
[--C-:B------:R-:W-:Y:S01]  /*2a50*/  FFMA.FTZ R30, R30, UR42, -R4.reuse ;  /* 0x0000002a1e1e7c23 */ /* 0x100fe20008010804 */
[----:B------:R-:W-:Y:S01]  /*2a60*/  FSEL R97, R97, -INF , P1 ;  /* 0xff80000061617808 */ /* 0x000fe20000800000 */
[----:B------:R-:W-:Y:S01]  /*2a70*/  MUFU.EX2 R10, R10 ;  /* 0x0000000a000a7308 */ /* 0x000fe20000000800 */
[----:B------:R-:W-:Y:S01]  /*2a80*/  FMNMX.FTZ R14, R96, R13, !PT ;  /* 0x0000000d600e7209 */ /* 0x000fe20007810000 */
[--C-:B------:R-:W-:Y:S01]  /*2a90*/  FFMA.FTZ R31, R31, UR42, -R4.reuse ;  /* 0x0000002a1f1f7c23 */ /* 0x100fe20008010804 */
[----:B------:R-:W-:Y:S01]  /*2aa0*/  ISETP.GT.AND P1, PT, R2, 0x19, PT ;  /* 0x000000190200780c */ /* 0x000fe20003f24270 */
[--C-:B------:R-:W-:Y:S01]  /*2ab0*/  FFMA.FTZ R34, R34, UR42, -R4.reuse ;  /* 0x0000002a22227c23 */ /* 0x100fe20008010804 */
[----:B------:R-:W-:Y:S01]  /*2ac0*/  FSEL R100, R100, -INF , P2 ;  /* 0xff80000064647808 */ /* 0x000fe20001000000 */
[--C-:B------:R-:W-:Y:S01]  /*2ad0*/  FFMA.FTZ R35, R35, UR42, -R4.reuse ;  /* 0x0000002a23237c23 */ /* 0x100fe20008010804 */
[----:B------:R-:W-:Y:S01]  /*2ae0*/  FMNMX.FTZ R95, R97, R14, !PT ;  /* 0x0000000e615f7209 */ /* 0x000fe20007810000 */
[--C-:B------:R-:W-:Y:S01]  /*2af0*/  FFMA.FTZ R14, R91, UR42, -R4.reuse ;  /* 0x0000002a5b0e7c23 */ /* 0x100fe20008010804 */
[----:B------:R-:W-:Y:S01]  /*2b00*/  FSEL R101, R101, -INF , P1 ;  /* 0xff80000065657808 */ /* 0x000fe20000800000 */
[----:B------:R-:W-:Y:S01]  /*2b10*/  MUFU.EX2 R11, R11 ;  /* 0x0000000b000b7308 */ /* 0x000fe20000000800 */
[----:B------:R-:W-:Y:S01]  /*2b20*/  ISETP.GT.AND P1, PT, R2, 0x20, PT ;  /* 0x000000200200780c */ /* 0x000fe20003f24270 */
[----:B------:R-:W-:Y:S01]  /*2b30*/  FFMA.FTZ R38, R38, UR42, -R4 ;  /* 0x0000002a26267c23 */ /* 0x000fe20008010804 */
[----:B------:R-:W-:-:S02]  /*2b40*/  FMNMX.FTZ R20, R100, R95, !PT ;  /* 0x0000005f64147209 */ /* 0x000fc40007810000 */
[----:B------:R-:W-:Y:S02]  /*2b50*/  ISETP.GT.AND P2, PT, R2, 0x21, PT ;  /* 0x000000210200780c */ /* 0x000fe40003f44270 */
[----:B------:R-:W-:Y:S01]  /*2b60*/  FSEL R72, R72, -INF , P1 ;  /* 0xff80000048487808 */ /* 0x000fe20000800000 */
[----:B------:R-:W-:Y:S01]  /*2b70*/  MUFU.EX2 R12, R12 ;  /* 0x0000000c000c7308 */ /* 0x000fe20000000800 */
[----:B------:R-:W-:Y:S02]  /*2b80*/  FMNMX.FTZ R91, R101, R20, !PT ;  /* 0x00000014655b7209 */ /* 0x000fe40007810000 */
[----:B------:R-:W-:Y:S02]  /*2b90*/  ISETP.GT.AND P1, PT, R2, 0x28, PT ;  /* 0x000000280200780c */ /* 0x000fe40003f24270 */
[----:B------:R-:W-:Y:S02]  /*2ba0*/  FSEL R73, R73, -INF , P2 ;  /* 0xff80000049497808 */ /* 0x000fe40001000000 */
[----:B------:R-:W-:Y:S01]  /*2bb0*/  FMNMX.FTZ R20, R72, R91, !PT ;  /* 0x0000005b48147209 */ /* 0x000fe20007810000 */
[----:B------:R-:W1:Y:S01]  /*2bc0*/  MUFU.EX2 R13, R103 ;  /* 0x00000067000d7308 */ /* 0x000e620000000800 */
[----:B------:R-:W-:-:S02]  /*2bd0*/  ISETP.GT.AND P2, PT, R2, 0x29, PT ;  /* 0x000000290200780c */ /* 0x000fc40003f44270 */
[----:B------:R-:W-:Y:S02]  /*2be0*/  FSEL R76, R76, -INF , P1 ;  /* 0xff8000004c4c7808 */ /* 0x000fe40000800000 */
[----:B------:R-:W-:Y:S01]  /*2bf0*/  FMNMX.FTZ R91, R73, R20, !PT ;  /* 0x00000014495b7209 */ /* 0x000fe20007810000 */
[----:B------:R-:W-:Y:S01]  /*2c00*/  FFMA.FTZ R20, R21, UR42, -R4 ;  /* 0x0000002a15147c23 */ /* 0x000fe20008010804 */
[----:B------:R-:W-:Y:S01]  /*2c10*/  ISETP.GT.AND P1, PT, R2, 0x30, PT ;  /* 0x000000300200780c */ /* 0x000fe20003f24270 */
[----:B------:R-:W-:Y:S01]  /*2c20*/  MUFU.EX2 R14, R14 ;  /* 0x0000000e000e7308 */ /* 0x000fe20000000800 */
[----:B------:R-:W-:Y:S02]  /*2c30*/  FSEL R77, R77, -INF , P2 ;  /* 0xff8000004d4d7808 */ /* 0x000fe40001000000 */
[----:B------:R-:W-:Y:S02]  /*2c40*/  FMNMX.FTZ R74, R76, R91, !PT ;  /* 0x0000005b4c4a7209 */ /* 0x000fe40007810000 */
[----:B------:R-:W-:-:S02]  /*2c50*/  ISETP.GT.AND P2, PT, R2, 0x31, PT ;  /* 0x000000310200780c */ /* 0x000fc40003f44270 */
[----:B------:R-:W-:Y:S01]  /*2c60*/  FSEL R80, R80, -INF , P1 ;  /* 0xff80000050507808 */ /* 0x000fe20000800000 */
[----:B------:R-:W-:Y:S01]  /*2c70*/  MUFU.EX2 R15, R15 ;  /* 0x0000000f000f7308 */ /* 0x000fe20000000800 */
[----:B------:R-:W-:Y:S02]  /*2c80*/  FMNMX.FTZ R21, R77, R74, !PT ;  /* 0x0000004a4d157209 */ /* 0x000fe40007810000 */
[----:B------:R-:W-:Y:S02]  /*2c90*/  ISETP.GT.AND P1, PT, R2, 0x38, PT ;  /* 0x000000380200780c */ /* 0x000fe40003f24270 */
[----:B------:R-:W-:Y:S02]  /*2ca0*/  FSEL R81, R81, -INF , P2 ;  /* 0xff80000051517808 */ /* 0x000fe40001000000 */
[----:B------:R-:W-:Y:S01]  /*2cb0*/  FMNMX.FTZ R74, R80, R21, !PT ;  /* 0x00000015504a7209 */ /* 0x000fe20007810000 */
[----:B------:R-:W-:Y:S01]  /*2cc0*/  MUFU.EX2 R20, R20 ;  /* 0x0000001400147308 */ /* 0x000fe20000000800 */
[----:B------:R-:W-:-:S02]  /*2cd0*/  ISETP.GT.AND P2, PT, R2, 0x39, PT ;  /* 0x000000390200780c */ /* 0x000fc40003f44270 */
[----:B------:R-:W-:Y:S02]  /*2ce0*/  FSEL R84, R84, -INF , P1 ;  /* 0xff80000054547808 */ /* 0x000fe40000800000 */
[----:B------:R-:W-:Y:S02]  /*2cf0*/  FMNMX.FTZ R79, R81, R74, !PT ;  /* 0x0000004a514f7209 */ /* 0x000fe40007810000 */
[----:B------:R-:W-:Y:S01]  /*2d00*/  FSEL R85, R85, -INF , P2 ;  /* 0xff80000055557808 */ /* 0x000fe20001000000 */
[----:B------:R2:W3:Y:S01]  /*2d10*/  MUFU.EX2 R21, R82 ;  /* 0x0000005200157308 */ /* 0x0004e20000000800 */
[----:B------:R-:W-:Y:S02]  /*2d20*/  ISETP.GT.AND P1, PT, R2, 0x40, PT ;  /* 0x000000400200780c */ /* 0x000fe40003f24270 */
        /* <DEDUP_REMOVED lines=12> */
[----:B------:R-:W-:Y:S01]  /*2df0*/  ISETP.GT.AND P1, PT, R2, 0x50, PT ;  /* 0x000000500200780c */ /* 0x000fe20003f24270 */
[----:B------:R4:W-:Y:S01]  /*2e00*/  MUFU.EX2 R75, R83 ;  /* 0x00000053004b7308 */ /* 0x0009e20000000800 */
[----:B------:R-:W-:Y:S02]  /*2e10*/  FSEL R61, R61, -INF , P2 ;  /* 0xff8000003d3d7808 */ /* 0x000fe40001000000 */
[----:B--2---:R-:W-:Y:S02]  /*2e20*/  FMNMX.FTZ R82, R60, R79, !PT ;  /* 0x0000004f3c527209 */ /* 0x004fe40007810000 */
[----:B------:R-:W-:-:S02]  /*2e30*/  ISETP.GT.AND P2, PT, R2, 0x51, PT ;  /* 0x000000510200780c */ /* 0x000fc40003f44270 */
[----:B------:R-:W-:Y:S01]  /*2e40*/  FSEL R78, R64, -INF , P1 ;  /* 0xff800000404e7808 */ /* 0x000fe20000800000 */
[----:B------:R-:W-:Y:S01]  /*2e50*/  MUFU.EX2 R71, R71 ;  /* 0x0000004700477308 */ /* 0x000fe20000000800 */
[----:B------:R-:W-:Y:S02]  /*2e60*/  FMNMX.FTZ R79, R61, R82, !PT ;  /* 0x000000523d4f7209 */ /* 0x000fe40007810000 */
[----:B------:R-:W-:Y:S02]  /*2e70*/  ISETP.GT.AND P1, PT, R2, 0x58, PT ;  /* 0x000000580200780c */ /* 0x000fe40003f24270 */
[----:B------:R-:W-:Y:S02]  /*2e80*/  FSEL R65, R65, -INF , P2 ;  /* 0xff80000041417808 */ /* 0x000fe40001000000 */
[----:B------:R-:W-:Y:S01]  /*2e90*/  FMNMX.FTZ R82, R78, R79, !PT ;  /* 0x0000004f4e527209 */ /* 0x000fe20007810000 */
[----:B------:R2:W-:Y:S01]  /*2ea0*/  MUFU.EX2 R64, R86 ;  /* 0x0000005600407308 */ /* 0x0005e20000000800 */
[----:B------:R-:W-:-:S02]  /*2eb0*/  ISETP.GT.AND P2, PT, R2, 0x59, PT ;  /* 0x000000590200780c */ /* 0x000fc40003f44270 */
[----:B------:R-:W-:Y:S02]  /*2ec0*/  FSEL R68, R68, -INF , P1 ;  /* 0xff80000044447808 */ /* 0x000fe40000800000 */
[----:B----4-:R-:W-:Y:S02]  /*2ed0*/  FMNMX.FTZ R83, R65, R82, !PT ;  /* 0x0000005241537209 */ /* 0x010fe40007810000 */
[----:B------:R-:W-:Y:S01]  /*2ee0*/  FSEL R69, R69, -INF , P2 ;  /* 0xff80000045457808 */ /* 0x000fe20001000000 */
[----:B------:R4:W-:Y:S01]  /*2ef0*/  MUFU.EX2 R79, R87 ;  /* 0x00000057004f7308 */ /* 0x0009e20000000800 */
[----:B------:R-:W-:Y:S01]  /*2f00*/  ISETP.GT.AND P1, PT, R2, 0x60, PT ;  /* 0x000000600200780c */ /* 0x000fe20003f24270 */
[----:B--2---:R-:W-:Y:S01]  /*2f10*/  FFMA.FTZ R86, R58, UR42, -R4 ;  /* 0x0000002a3a567c23 */ /* 0x004fe20008010804 */
[----:B------:R-:W-:Y:S02]  /*2f20*/  FMNMX.FTZ R82, R68, R83, !PT ;  /* 0x0000005344527209 */ /* 0x000fe40007810000 */
[----:B------:R-:W-:-:S02]  /*2f30*/  ISETP.GT.AND P2, PT, R2, 0x61, PT ;  /* 0x000000610200780c */ /* 0x000fc40003f44270 */
[----:B------:R-:W-:Y:S01]  /*2f40*/  FSEL R58, R40, -INF , P1 ;  /* 0xff800000283a7808 */ /* 0x000fe20000800000 */
[----:B------:R-:W-:Y:S01]  /*2f50*/  MUFU.EX2 R26, R26 ;  /* 0x0000001a001a7308 */ /* 0x000fe20000000800 */
[----:B------:R-:W-:Y:S01]  /*2f60*/  FMNMX.FTZ R83, R69, R82, !PT ;  /* 0x0000005245537209 */ /* 0x000fe20007810000 */
[----:B----4-:R-:W-:Y:S01]  /*2f70*/  FFMA.FTZ R87, R66, UR42, -R4 ;  /* 0x0000002a42577c23 */ /* 0x010fe20008010804 */
[----:B------:R-:W-:Y:S02]  /*2f80*/  ISETP.GT.AND P1, PT, R2, 0x68, PT ;  /* 0x000000680200780c */ /* 0x000fe40003f24270 */
[----:B------:R-:W-:Y:S02]  /*2f90*/  FSEL R41, R41, -INF , P2 ;  /* 0xff80000029297808 */ /* 0x000fe40001000000 */
[----:B------:R-:W-:Y:S01]  /*2fa0*/  FMNMX.FTZ R82, R58, R83, !PT ;  /* 0x000000533a527209 */ /* 0x000fe20007810000 */
[----:B------:R2:W-:Y:S01]  /*2fb0*/  MUFU.EX2 R40, R86 ;  /* 0x0000005600287308 */ /* 0x0005e20000000800 */
[----:B------:R-:W-:-:S02]  /*2fc0*/  ISETP.GT.AND P2, PT, R2, 0x69, PT ;  /* 0x000000690200780c */ /* 0x000fc40003f44270 */
[----:B------:R-:W-:Y:S02]  /*2fd0*/  FSEL R44, R44, -INF , P1 ;  /* 0xff8000002c2c7808 */ /* 0x000fe40000800000 */
[----:B------:R-:W-:Y:S02]  /*2fe0*/  FMNMX.FTZ R83, R41, R82, !PT ;  /* 0x0000005229537209 */ /* 0x000fe40007810000 */
[----:B------:R-:W-:Y:S01]  /*2ff0*/  ISETP.GT.AND P1, PT, R2, 0x70, PT ;  /* 0x000000700200780c */ /* 0x000fe20003f24270 */
[----:B------:R-:W-:Y:S01]  /*3000*/  MUFU.EX2 R27, R27 ;  /* 0x0000001b001b7308 */ /* 0x000fe20000000800 */
[----:B------:R-:W-:Y:S01]  /*3010*/  FSEL R45, R45, -INF , P2 ;  /* 0xff8000002d2d7808 */ /* 0x000fe20001000000 */
[----:B--2---:R-:W-:Y:S01]  /*3020*/  FFMA.FTZ R86, R62, UR42, -R4 ;  /* 0x0000002a3e567c23 */ /* 0x004fe20008010804 */
[----:B------:R-:W-:Y:S02]  /*3030*/  FMNMX.FTZ R82, R44, R83, !PT ;  /* 0x000000532c527209 */ /* 0x000fe40007810000 */
[----:B------:R-:W-:-:S02]  /*3040*/  ISETP.GT.AND P2, PT, R2, 0x71, PT ;  /* 0x000000710200780c */ /* 0x000fc40003f44270 */
[----:B------:R-:W-:Y:S01]  /*3050*/  FSEL R62, R48, -INF , P1 ;  /* 0xff800000303e7808 */ /* 0x000fe20000800000 */
[----:B------:R-:W-:Y:S01]  /*3060*/  MUFU.EX2 R30, R30 ;  /* 0x0000001e001e7308 */ /* 0x000fe20000000800 */
[----:B------:R-:W-:Y:S02]  /*3070*/  FMNMX.FTZ R83, R45, R82, !PT ;  /* 0x000000522d537209 */ /* 0x000fe40007810000 */
[----:B------:R-:W-:Y:S02]  /*3080*/  ISETP.GT.AND P1, PT, R2, 0x78, PT ;  /* 0x000000780200780c */ /* 0x000fe40003f24270 */
[----:B------:R-:W-:Y:S01]  /*3090*/  FSEL R82, R49, -INF , P2 ;  /* 0xff80000031527808 */ /* 0x000fe20001000000 */
[----:B------:R-:W-:Y:S01]  /*30a0*/  FFMA.FTZ R49, R63, UR42, -R4 ;  /* 0x0000002a3f317c23 */ /* 0x000fe20008010804 */
[----:B------:R-:W-:Y:S01]  /*30b0*/  FMNMX.FTZ R83, R62, R83, !PT ;  /* 0x000000533e537209 */ /* 0x000fe20007810000 */
[----:B------:R2:W-:Y:S01]  /*30c0*/  MUFU.EX2 R48, R86 ;  /* 0x0000005600307308 */ /* 0x0005e20000000800 */
[----:B------:R-:W-:-:S02]  /*30d0*/  ISETP.GT.AND P2, PT, R2, 0x79, PT ;  /* 0x000000790200780c */ /* 0x000fc40003f44270 */
[----:B------:R-:W-:Y:S02]  /*30e0*/  FSEL R52, R52, -INF , P1 ;  /* 0xff80000034347808 */ /* 0x000fe40000800000 */
[----:B------:R-:W-:Y:S02]  /*30f0*/  FMNMX.FTZ R83, R82, R83, !PT ;  /* 0x0000005352537209 */ /* 0x000fe40007810000 */
[----:B------:R-:W-:Y:S01]  /*3100*/  FSEL R53, R53, -INF , P2 ;  /* 0xff80000035357808 */ /* 0x000fe20001000000 */
[----:B------:R-:W-:Y:S01]  /*3110*/  MUFU.EX2 R49, R49 ;  /* 0x0000003100317308 */ /* 0x000fe20000000800 */
[----:B------:R-:W-:Y:S02]  /*3120*/  ISETP.GT.AND P1, PT, R2, 0x80, PT ;  /* 0x000000800200780c */ /* 0x000fe40003f24270 */
[----:B------:R-:W-:Y:S02]  /*3130*/  FMNMX.FTZ R66, R52, R83, !PT ;  /* 0x0000005334427209 */ /* 0x000fe40007810000 */
[----:B------:R-:W-:-:S02]  /*3140*/  ISETP.GT.AND P2, PT, R2, 0x81, PT ;  /* 0x000000810200780c */ /* 0x000fc40003f44270 */
[----:B------:R-:W-:Y:S01]  /*3150*/  FSEL R63, R24, -INF , P1 ;  /* 0xff800000183f7808 */ /* 0x000fe20000800000 */
[----:B------:R-:W-:Y:S01]  /*3160*/  MUFU.EX2 R31, R31 ;  /* 0x0000001f001f7308 */ /* 0x000fe20000000800 */
[----:B--2---:R-:W-:Y:S02]  /*3170*/  FMNMX.FTZ R86, R53, R66, !PT ;  /* 0x0000004235567209 */ /* 0x004fe40007810000 */
[----:B------:R-:W-:Y:S02]  /*3180*/  ISETP.GT.AND P1, PT, R2, 0x88, PT ;  /* 0x000000880200780c */ /* 0x000fe40003f24270 */
[----:B------:R-:W-:Y:S01]  /*3190*/  FSEL R66, R25, -INF , P2 ;  /* 0xff80000019427808 */ /* 0x000fe20001000000 */
[----:B------:R-:W-:Y:S01]  /*31a0*/  FFMA.FTZ R25, R67, UR42, -R4 ;  /* 0x0000002a43197c23 */ /* 0x000fe20008010804 */
[----:B------:R-:W-:Y:S01]  /*31b0*/  FMNMX.FTZ R83, R63, R86, !PT ;  /* 0x000000563f537209 */ /* 0x000fe20007810000 */
[----:B------:R2:W-:Y:S01]  /*31c0*/  MUFU.EX2 R24, R87 ;  /* 0x0000005700187308 */ /* 0x0005e20000000800 */
[----:B------:R-:W-:-:S02]  /*31d0*/  FSEL R67, R28, -INF , P1 ;  /* 0xff8000001c437808 */ /* 0x000fc40000800000 */
[----:B------:R-:W-:Y:S02]  /*31e0*/  ISETP.GT.AND P2, PT, R2, 0x89, PT ;  /* 0x000000890200780c */ /* 0x000fe40003f44270 */
[----:B------:R-:W-:Y:S02]  /*31f0*/  FMNMX.FTZ R28, R66, R83, !PT ;  /* 0x00000053421c7209 */ /* 0x000fe40007810000 */
[----:B------:R-:W-:Y:S01]  /*3200*/  ISETP.GT.AND P1, PT, R2, 0x90, PT ;  /* 0x000000900200780c */ /* 0x000fe20003f24270 */
[----:B------:R-:W-:Y:S01]  /*3210*/  MUFU.EX2 R25, R25 ;  /* 0x0000001900197308 */ /* 0x000fe20000000800 */
[----:B--2---:R-:W-:-:S01]  /*3220*/  FFMA.FTZ R87, R70, UR42, -R4 ;  /* 0x0000002a46577c23 */ /* 0x004fc20008010804 */
[----:B------:R-:W-:Y:S02]  /*3230*/  FSEL R29, R29, -INF , P2 ;  /* 0xff8000001d1d7808 */ /* 0x000fe40001000000 */
[----:B------:R-:W-:Y:S02]  /*3240*/  FMNMX.FTZ R70, R67, R28, !PT ;  /* 0x0000001c43467209 */ /* 0x000fe40007810000 */
[----:B------:R-:W-:-:S02]  /*3250*/  ISETP.GT.AND P2, PT, R2, 0x91, PT ;  /* 0x000000910200780c */ /* 0x000fc40003f44270 */
[----:B------:R-:W-:Y:S01]  /*3260*/  FSEL R32, R32, -INF , P1 ;  /* 0xff80000020207808 */ /* 0x000fe20000800000 */
[----:B------:R2:W-:Y:S01]  /*3270*/  MUFU.EX2 R28, R87 ;  /* 0x00000057001c7308 */ /* 0x0005e20000000800 */
[----:B------:R-:W-:Y:S02]  /*3280*/  FMNMX.FTZ R83, R29, R70, !PT ;  /* 0x000000461d537209 */ /* 0x000fe40007810000 */
[----:B------:R-:W-:Y:S02]  /*3290*/  FSEL R70, R33, -INF , P2 ;  /* 0xff80000021467808 */ /* 0x000fe40001000000 */
[----:B------:R-:W-:Y:S02]  /*32a0*/  ISETP.GT.AND P1, PT, R2, 0x98, PT ;  /* 0x000000980200780c */ /* 0x000fe40003f24270 */
[----:B------:R-:W-:Y:S01]  /*32b0*/  FMNMX.FTZ R33, R32, R83, !PT ;  /* 0x0000005320217209 */ /* 0x000fe20007810000 */
[----:B------:R-:W-:Y:S01]  /*32c0*/  MUFU.EX2 R34, R34 ;  /* 0x0000002200227308 */ /* 0x000fe20000000800 */
[----:B------:R-:W-:-:S02]  /*32d0*/  ISETP.GT.AND P2, PT, R2, 0x99, PT ;  /* 0x000000990200780c */ /* 0x000fc40003f44270 */
[----:B------:R-:W-:Y:S01]  /*32e0*/  FSEL R83, R36, -INF , P1 ;  /* 0xff80000024537808 */ /* 0x000fe20000800000 */
[----:B------:R-:W-:-:S01]  /*32f0*/  FFMA.FTZ R36, R43, UR42, -R4 ;  /* 0x0000002a2b247c23 */ /* 0x000fc20008010804 */
[----:B------:R-:W-:Y:S01]  /*3300*/  FMNMX.FTZ R2, R70, R33, !PT ;  /* 0x0000002146027209 */ /* 0x000fe20007810000 */
[----:B------:R-:W-:-:S01]  /*3310*/  FFMA.FTZ R43, R50, UR42, -R4 ;  /* 0x0000002a322b7c23 */ /* 0x000fc20008010804 */
[----:B------:R-:W-:Y:S01]  /*3320*/  FSEL R86, R37, -INF , P2 ;  /* 0xff80000025567808 */ /* 0x000fe20001000000 */
[----:B------:R-:W-:-:S01]  /*3330*/  FFMA.FTZ R50, R55, UR42, -R4 ;  /* 0x0000002a37327c23 */ /* 0x000fc20008010804 */
[----:B------:R-:W-:Y:S01]  /*3340*/  FMNMX.FTZ R37, R83, R2, !PT ;  /* 0x0000000253257209 */ /* 0x000fe20007810000 */
[----:B------:R-:W-:Y:S02]  /*3350*/  IMAD.U32 R55, RZ, RZ, UR42 ;  /* 0x0000002aff377e24 */ /* 0x000fe4000f8e00ff */
[--C-:B------:R-:W-:Y:S01]  /*3360*/  FFMA.FTZ R33, R42, UR42, -R4.reuse ;  /* 0x0000002a2a217c23 */ /* 0x100fe20008010804 */
[----:B------:R-:W-:-:S01]  /*3370*/  FFMA.FTZ R42, R47, UR42, -R4 ;  /* 0x0000002a2f2a7c23 */ /* 0x000fc20008010804 */
[----:B------:R-:W-:Y:S01]  /*3380*/  FMNMX.FTZ R2, R86, R37, !PT ;  /* 0x0000002556027209 */ /* 0x000fe20007810000 */
[----:B------:R-:W-:-:S01]  /*3390*/  FFMA.FTZ R37, R46, UR42, -R4 ;  /* 0x0000002a2e257c23 */ /* 0x000fc20008010804 */
[--C-:B------:R-:W-:Y:S01]  /*33a0*/  FFMA.FTZ R46, R51, UR42, -R4.reuse ;  /* 0x0000002a332e7c23 */ /* 0x100fe20008010804 */
[----:B------:R-:W-:-:S01]  /*33b0*/  FFMA.FTZ R47, R54, UR42, -R4 ;  /* 0x0000002a362f7c23 */ /* 0x000fc20008010804 */
[----:B------:R-:W-:Y:S01]  /*33c0*/  FFMA.FTZ R4, R39, UR42, -R4 ;  /* 0x0000002a27047c23 */ /* 0x000fe20008010804 */
[----:B--2---:R-:W2:Y:S01]  /*33d0*/  SHFL.BFLY PT, R87, R2, 0x2, 0x1f ;  /* 0x0c401f0002577f89 */ /* 0x004ea200000e0000 */
[----:B0-----:R-:W-:Y:S01]  /*33e0*/  F2FP.SATFINITE.E4M3.F32.PACK_AB_MERGE_C R153, R9, R8, RZ ;  /* 0x000000080999723e */ /* 0x001fe200048070ff */
[----:B------:R-:W-:Y:S01]  /*33f0*/  MUFU.EX2 R33, R33 ;  /* 0x0000002100217308 */ /* 0x000fe20000000800 */
[----:B-1----:R-:W-:-:S02]  /*3400*/  F2FP.SATFINITE.E4M3.F32.PACK_AB_MERGE_C R155, R13, R12, RZ ;  /* 0x0000000c0d9b723e */ /* 0x002fc400048070ff */
[----:B---3--:R-:W-:Y:S02]  /*3410*/  F2FP.SATFINITE.E4M3.F32.PACK_AB_MERGE_C R149, R21, R20, RZ ;  /* 0x000000141595723e */ /* 0x008fe400048070ff */
[----:B------:R-:W-:Y:S02]  /*3420*/  F2FP.SATFINITE.E4M3.F32.PACK_AB_MERGE_C R153, R7, R6, R153 ;  /* 0x000000060799723e */ /* 0x000fe40004807099 */
[----:B------:R-:W-:Y:S01]  /*3430*/  F2FP.SATFINITE.E4M3.F32.PACK_AB_MERGE_C R155, R11, R10, R155 ;  /* 0x0000000a0b9b723e */ /* 0x000fe2000480709b */
[----:B------:R-:W-:Y:S01]  /*3440*/  MUFU.EX2 R36, R36 ;  /* 0x0000002400247308 */ /* 0x000fe20000000800 */
[----:B------:R-:W-:-:S07]  /*3450*/  F2FP.SATFINITE.E4M3.F32.PACK_AB_MERGE_C R149, R15, R14, R149 ;  /* 0x0000000e0f95723e */ /* 0x000fce0004807095 */
[----:B------:R-:W-:Y:S01]  /*3460*/  MUFU.EX2 R37, R37 ;  /* 0x0000002500257308 */ /* 0x000fe20000000800 */
[----:B--2---:R-:W-:-:S07]  /*3470*/  FMNMX.FTZ R87, R2, R87, !PT ;  /* 0x0000005702577209 */ /* 0x004fce0007810000 */
[----:B------:R-:W-:Y:S01]  /*3480*/  MUFU.EX2 R42, R42 ;  /* 0x0000002a002a7308 */ /* 0x000fe20000000800 */
[----:B------:R-:W0:Y:S07]  /*3490*/  SHFL.BFLY PT, R2, R87, 0x1, 0x1f ;  /* 0x0c201f0057027f89 */ /* 0x000e2e00000e0000 */
[----:B------:R-:W-:Y:S08]  /*34a0*/  MUFU.EX2 R43, R43 ;  /* 0x0000002b002b7308 */ /* 0x000ff00000000800 */
[----:B------:R-:W-:Y:S08]  /*34b0*/  MUFU.EX2 R46, R46 ;  /* 0x0000002e002e7308 */ /* 0x000ff00000000800 */
[----:B------:R-:W-:Y:S01]  /*34c0*/  MUFU.EX2 R47, R47 ;  /* 0x0000002f002f7308 */ /* 0x000fe20000000800 */
[----:B0-----:R-:W-:-:S04]  /*34d0*/  FMNMX.FTZ R2, R87, R2, !PT ;  /* 0x0000000257027209 */ /* 0x001fc80007810000 */
[C---:B------:R-:W-:Y:S01]  /*34e0*/  FSETP.NEU.FTZ.AND P1, PT, R2.reuse, -INF , PT ;  /* 0xff8000000200780b */ /* 0x040fe20003f3d000 */
[----:B------:R-:W-:-:S02]  /*34f0*/  FFMA.FTZ R55, R2, R55, -8 ;  /* 0xc100000002377423 */ /* 0x000fc40000010037 */
[----:B------:R-:W-:Y:S03]  /*3500*/  MUFU.EX2 R50, R50 ;  /* 0x0000003200327308 */ /* 0x000fe60000000800 */
[----:B------:R-:W-:Y:S02]  /*3510*/  FSEL R55, R55, RZ, P1 ;  /* 0x000000ff37377208 */ /* 0x000fe40000800000 */
[----:B------:R-:W-:-:S03]  /*3520*/  PLOP3.LUT P1, PT, PT, PT, UP0, 0x80, 0x0 ;  /* 0x000000000000781c */ /* 0x000fc60003f2f008 */
        /* <DEDUP_REMOVED lines=50> */
[----:B------:R-:W-:Y:S01]  /*3850*/  FFMA.FTZ R83, R83, UR42, -R55 ;  /* 0x0000002a53537c23 */ /* 0x000fe20008010837 */
[----:B------:R-:W-:-:S04]  /*3860*/  F2FP.SATFINITE.E4M3.F32.PACK_AB_MERGE_C R152, R90, R87, RZ ;  /* 0x000000575a98723e */ /* 0x000fc800048070ff */
[----:B------:R-:W-:Y:S01]  /*3870*/  F2FP.SATFINITE.E4M3.F32.PACK_AB_MERGE_C R152, R54, R51, R152 ;  /* 0x000000333698723e */ /* 0x000fe20004807098 */
        /* <DEDUP_REMOVED lines=11> */
[----:B0-----:R-:W-:-:S01]  /*3930*/  FADD.FTZ R69, R92, R45 ;  /* 0x0000002d5c457221 */ /* 0x001fc20000010000 */
[----:B------:R-:W-:Y:S01]  /*3940*/  FFMA.FTZ R45, R52, UR42, -R55 ;  /* 0x0000002a342d7c23 */ /* 0x000fe20008010837 */
[----:B------:R-:W-:-:S04]  /*3950*/  F2FP.SATFINITE.E4M3.F32.PACK_AB_MERGE_C R154, R92, R91, RZ ;  /* 0x0000005b5c9a723e */ /* 0x000fc800048070ff */
[----:B------:R-:W-:Y:S01]  /*3960*/  F2FP.SATFINITE.E4M3.F32.PACK_AB_MERGE_C R154, R89, R88, R154 ;  /* 0x00000058599a723e */ /* 0x000fe2000480709a */
[----:B------:R-:W0:Y:S01]  /*3970*/  MUFU.EX2 R93, R93 ;  /* 0x0000005d005d7308 */ /* 0x000e220000000800 */
[----:B-1----:R-:W-:-:S01]  /*3980*/  FADD.FTZ R52, R72, R69 ;  /* 0x0000004548347221 */ /* 0x002fc20000010000 */
[----:B------:R-:W-:-:S04]  /*3990*/  FADD.FTZ R69, R15, R62 ;  /* 0x0000003e0f457221 */ /* 0x000fc80000010000 */
[----:B------:R-:W-:Y:S02]  /*39a0*/  FADD.FTZ R62, R20, R69 ;  /* 0x00000045143e7221 */ /* 0x000fe40000010000 */
[----:B------:R-:W1:Y:S01]  /*39b0*/  MUFU.EX2 R94, R94 ;  /* 0x0000005e005e7308 */ /* 0x000e620000000800 */
[----:B--2---:R-:W-:-:S01]  /*39c0*/  FADD.FTZ R52, R73, R52 ;  /* 0x0000003449347221 */ /* 0x004fc20000010000 */
[----:B------:R-:W-:Y:S01]  /*39d0*/  FADD.FTZ R95, R21, R62 ;  /* 0x0000003e155f7221 */ /* 0x000fe20000010000 */
[----:B------:R-:W-:-:S01]  /*39e0*/  FFMA.FTZ R62, R29, UR42, -R55 ;  /* 0x0000002a1d3e7c23 */ /* 0x000fc20008010837 */
[----:B------:R-:W-:Y:S02]  /*39f0*/  FFMA.FTZ R55, R86, UR42, -R55 ;  /* 0x0000002a56377c23 */ /* 0x000fe40008010837 */
[----:B------:R-:W-:-:S02]  /*3a00*/  FADD.FTZ R96, R56, R95 ;  /* 0x0000005f38607221 */ /* 0x000fc40000010000 */
[----:B------:R-:W2:Y:S01]  /*3a10*/  MUFU.EX2 R76, R76 ;  /* 0x0000004c004c7308 */ /* 0x000ea20000000800 */
[----:B0-----:R-:W-:-:S01]  /*3a20*/  FADD.FTZ R69, R93, R52 ;  /* 0x000000345d457221 */ /* 0x001fc20000010000 */
[----:B------:R-:W-:-:S04]  /*3a30*/  FADD.FTZ R95, R75, R96 ;  /* 0x000000604b5f7221 */ /* 0x000fc80000010000 */
[----:B------:R-:W-:Y:S02]  /*3a40*/  FADD.FTZ R96, R64, R95 ;  /* 0x0000005f40607221 */ /* 0x000fe40000010000 */
[----:B------:R-:W0:Y:S01]  /*3a50*/  MUFU.EX2 R77, R77 ;  /* 0x0000004d004d7308 */ /* 0x000e220000000800 */
[----:B-1----:R-:W-:-:S01]  /*3a60*/  FADD.FTZ R69, R94, R69 ;  /* 0x000000455e457221 */ /* 0x002fc20000010000 */
[----:B------:R-:W-:-:S04]  /*3a70*/  F2FP.SATFINITE.E4M3.F32.PACK_AB_MERGE_C R148, R94, R93, RZ ;  /* 0x0000005d5e94723e */ /* 0x000fc800048070ff */
[----:B------:R-:W-:Y:S02]  /*3a80*/  F2FP.SATFINITE.E4M3.F32.PACK_AB_MERGE_C R148, R73, R72, R148 ;  /* 0x000000484994723e */ /* 0x000fe40004807094 */
[----:B------:R-:W1:Y:S01]  /*3a90*/  MUFU.EX2 R80, R80 ;  /* 0x0000005000507308 */ /* 0x000e620000000800 */
[----:B--2---:R-:W-:-:S07]  /*3aa0*/  FADD.FTZ R78, R76, R69 ;  /* 0x000000454c4e7221 */ /* 0x004fce0000010000 */
[----:B------:R-:W2:Y:S01]  /*3ab0*/  MUFU.EX2 R81, R81 ;  /* 0x0000005100517308 */ /* 0x000ea20000000800 */
[----:B0-----:R-:W-:-:S07]  /*3ac0*/  FADD.FTZ R69, R77, R78 ;  /* 0x0000004e4d457221 */ /* 0x001fce0000010000 */
[----:B------:R-:W0:Y:S01]  /*3ad0*/  MUFU.EX2 R74, R74 ;  /* 0x0000004a004a7308 */ /* 0x000e220000000800 */
[----:B-1----:R-:W-:-:S01]  /*3ae0*/  FADD.FTZ R78, R80, R69 ;  /* 0x00000045504e7221 */ /* 0x002fc20000010000 */
[C---:B------:R-:W-:Y:S01]  /*3af0*/  FADD.FTZ R69, R79.reuse, R96 ;  /* 0x000000604f457221 */ /* 0x040fe20000010000 */
[----:B------:R-:W-:-:S04]  /*3b00*/  F2FP.SATFINITE.E4M3.F32.PACK_AB_MERGE_C R79, R79, R64, RZ ;  /* 0x000000404f4f723e */ /* 0x000fc800048070ff */
[----:B------:R-:W-:Y:S01]  /*3b10*/  F2FP.SATFINITE.E4M3.F32.PACK_AB_MERGE_C R151, R75, R56, R79 ;  /* 0x000000384b97723e */ /* 0x000fe2000480704f */
[----:B------:R-:W1:Y:S01]  /*3b20*/  MUFU.EX2 R57, R57 ;  /* 0x0000003900397308 */ /* 0x000e620000000800 */
[----:B--2---:R-:W-:-:S01]  /*3b30*/  FADD.FTZ R9, R81, R78 ;  /* 0x0000004e51097221 */ /* 0x004fc20000010000 */
[----:B------:R-:W-:Y:S01]  /*3b40*/  FADD.FTZ R78, R40, R69 ;  /* 0x00000045284e7221 */ /* 0x000fe20000010000 */
[----:B------:R-:W-:-:S03]  /*3b50*/  F2FP.SATFINITE.E4M3.F32.PACK_AB_MERGE_C R80, R81, R80, RZ ;  /* 0x000000505150723e */ /* 0x000fc600048070ff */
[----:B------:R-:W-:Y:S01]  /*3b60*/  FADD.FTZ R13, R59, R78 ;  /* 0x0000004e3b0d7221 */ /* 0x000fe20000010000 */
[----:B------:R-:W-:Y:S01]  /*3b70*/  F2FP.SATFINITE.E4M3.F32.PACK_AB_MERGE_C R150, R77, R76, R80 ;  /* 0x0000004c4d96723e */ /* 0x000fe20004807050 */
[----:B------:R-:W2:Y:S01]  /*3b80*/  MUFU.EX2 R84, R84 ;  /* 0x0000005400547308 */ /* 0x000ea20000000800 */
[----:B0-----:R-:W-:-:S01]  /*3b90*/  FADD.FTZ R8, R74, R9 ;  /* 0x000000094a087221 */ /* 0x001fc20000010000 */
[----:B------:R-:W-:Y:S01]  /*3ba0*/  FADD.FTZ R78, R48, R13 ;  /* 0x0000000d304e7221 */ /* 0x000fe20000010000 */
[----:B------:R-:W-:-:S03]  /*3bb0*/  F2FP.SATFINITE.E4M3.F32.PACK_AB_MERGE_C R48, R49, R48, RZ ;  /* 0x000000303130723e */ /* 0x000fc600048070ff */
[----:B------:R-:W-:Y:S01]  /*3bc0*/  FADD.FTZ R21, R49, R78 ;  /* 0x0000004e31157221 */ /* 0x000fe20000010000 */
[----:B------:R-:W-:Y:S01]  /*3bd0*/  F2FP.SATFINITE.E4M3.F32.PACK_AB_MERGE_C R145, R59, R40, R48 ;  /* 0x000000283b91723e */ /* 0x000fe20004807030 */
[----:B------:R-:W0:Y:S01]  /*3be0*/  MUFU.EX2 R85, R85 ;  /* 0x0000005500557308 */ /* 0x000e220000000800 */
[----:B-1----:R-:W-:-:S01]  /*3bf0*/  FADD.FTZ R9, R57, R8 ;  /* 0x0000000839097221 */ /* 0x002fc20000010000 */
[----:B------:R-:W-:Y:S01]  /*3c00*/  FADD.FTZ R64, R24, R21 ;  /* 0x0000001518407221 */ /* 0x000fe20000010000 */
[----:B------:R-:W-:-:S05]  /*3c10*/  CS2R R48, SRZ ;  /* 0x0000000000307805 */ /* 0x000fca000001ff00 */
[----:B------:R-:W1:Y:S01]  /*3c20*/  MUFU.EX2 R60, R60 ;  /* 0x0000003c003c7308 */ /* 0x000e620000000800 */
[----:B--2---:R-:W-:-:S07]  /*3c30*/  FADD.FTZ R20, R84, R9 ;  /* 0x0000000954147221 */ /* 0x004fce0000010000 */
[----:B------:R-:W2:Y:S01]  /*3c40*/  MUFU.EX2 R61, R61 ;  /* 0x0000003d003d7308 */ /* 0x000ea20000000800 */
[----:B0-----:R-:W-:-:S01]  /*3c50*/  FADD.FTZ R13, R85, R20 ;  /* 0x00000014550d7221 */ /* 0x001fc20000010000 */
[----:B------:R-:W-:-:S04]  /*3c60*/  F2FP.SATFINITE.E4M3.F32.PACK_AB_MERGE_C R84, R85, R84, RZ ;  /* 0x000000545554723e */ /* 0x000fc800048070ff */
[----:B------:R-:W-:Y:S02]  /*3c70*/  F2FP.SATFINITE.E4M3.F32.PACK_AB_MERGE_C R144, R57, R74, R84 ;  /* 0x0000004a3990723e */ /* 0x000fe40004807054 */
[----:B------:R-:W0:Y:S01]  /*3c80*/  MUFU.EX2 R65, R65 ;  /* 0x0000004100417308 */ /* 0x000e220000000800 */
[----:B-1----:R-:W-:-:S01]  /*3c90*/  FADD.FTZ R20, R60, R13 ;  /* 0x0000000d3c147221 */ /* 0x002fc20000010000 */
[----:B------:R-:W-:-:S04]  /*3ca0*/  FADD.FTZ R13, R25, R64 ;  /* 0x00000040190d7221 */ /* 0x000fc80000010000 */
[----:B------:R-:W-:Y:S01]  /*3cb0*/  FADD.FTZ R6, R28, R13 ;  /* 0x0000000d1c067221 */ /* 0x000fe20000010000 */
[----:B------:R-:W-:Y:S01]  /*3cc0*/  F2FP.SATFINITE.E4M3.F32.PACK_AB_MERGE_C R28, R71, R28, RZ ;  /* 0x0000001c471c723e */ /* 0x000fe200048070ff */
[----:B------:R-:W1:Y:S01]  /*3cd0*/  MUFU.EX2 R68, R68 ;  /* 0x0000004400447308 */ /* 0x000e620000000800 */
[----:B--2---:R-:W-:-:S01]  /*3ce0*/  FADD.FTZ R20, R61, R20 ;  /* 0x000000143d147221 */ /* 0x004fc20000010000 */
[----:B------:R-:W-:Y:S01]  /*3cf0*/  FADD.FTZ R6, R71, R6 ;  /* 0x0000000647067221 */ /* 0x000fe20000010000 */
[----:B------:R-:W-:Y:S02]  /*3d00*/  F2FP.SATFINITE.E4M3.F32.PACK_AB_MERGE_C R147, R25, R24, R28 ;  /* 0x000000181993723e */ /* 0x000fe4000480701c */
[----:B------:R-:W-:Y:S01]  /*3d10*/  CS2R R24, SRZ ;  /* 0x0000000000187805 */ /* 0x000fe2000001ff00 */
[----:B------:R-:W-:-:S02]  /*3d20*/  FADD.FTZ R11, R33, R6 ;  /* 0x00000006210b7221 */ /* 0x000fc40000010000 */
[----:B------:R-:W2:Y:S01]  /*3d30*/  MUFU.EX2 R58, R58 ;  /* 0x0000003a003a7308 */ /* 0x000ea20000000800 */
[----:B0-----:R-:W-:-:S01]  /*3d40*/  FADD.FTZ R7, R65, R20 ;  /* 0x0000001441077221 */ /* 0x001fc20000010000 */
[----:B------:R-:W-:-:S04]  /*3d50*/  FADD.FTZ R10, R36, R11 ;  /* 0x0000000b240a7221 */ /* 0x000fc80000010000 */
[----:B------:R-:W-:Y:S01]  /*3d60*/  FADD.FTZ R11, R37, R10 ;  /* 0x0000000a250b7221 */ /* 0x000fe20000010000 */
[----:B------:R-:W-:Y:S01]  /*3d70*/  F2FP.SATFINITE.E4M3.F32.PACK_AB_MERGE_C R37, R42, R37, RZ ;  /* 0x000000252a25723e */ /* 0x000fe200048070ff */
[----:B------:R-:W0:Y:S01]  /*3d80*/  MUFU.EX2 R41, R41 ;  /* 0x0000002900297308 */ /* 0x000e220000000800 */
[----:B-1----:R-:W-:-:S01]  /*3d90*/  FADD.FTZ R7, R68, R7 ;  /* 0x0000000744077221 */ /* 0x002fc20000010000 */
[----:B------:R-:W-:Y:S01]  /*3da0*/  FADD.FTZ R42, R42, R11 ;  /* 0x0000000b2a2a7221 */ /* 0x000fe20000010000 */
[----:B------:R-:W-:Y:S02]  /*3db0*/  F2FP.SATFINITE.E4M3.F32.PACK_AB_MERGE_C R65, R68, R65, RZ ;  /* 0x000000414441723e */ /* 0x000fe400048070ff */
[----:B------:R-:W-:Y:S01]  /*3dc0*/  F2FP.SATFINITE.E4M3.F32.PACK_AB_MERGE_C R141, R36, R33, R37 ;  /* 0x00000021248d723e */ /* 0x000fe20004807025 */
[----:B------:R-:W-:-:S01]  /*3dd0*/  FADD.FTZ R11, R43, R42 ;  /* 0x0000002a2b0b7221 */ /* 0x000fc20000010000 */
[----:B------:R-:W-:Y:S01]  /*3de0*/  F2FP.SATFINITE.E4M3.F32.PACK_AB_MERGE_C R146, R61, R60, R65 ;  /* 0x0000003c3d92723e */ /* 0x000fe20004807041 */
[----:B------:R-:W1:Y:S01]  /*3df0*/  MUFU.EX2 R3, R3 ;  /* 0x0000000300037308 */ /* 0x000e620000000800 */
[----:B--2---:R-:W-:-:S01]  /*3e00*/  FADD.FTZ R6, R58, R7 ;  /* 0x000000073a067221 */ /* 0x004fc20000010000 */
[----:B------:R-:W-:Y:S01]  /*3e10*/  FADD.FTZ R10, R46, R11 ;  /* 0x0000000b2e0a7221 */ /* 0x000fe20000010000 */
[----:B------:R-:W-:-:S03]  /*3e20*/  CS2R R36, SRZ ;  /* 0x0000000000247805 */ /* 0x000fc6000001ff00 */
[----:B------:R-:W-:Y:S01]  /*3e30*/  FADD.FTZ R11, R47, R10 ;  /* 0x0000000a2f0b7221 */ /* 0x000fe20000010000 */
[----:B------:R-:W-:Y:S01]  /*3e40*/  F2FP.SATFINITE.E4M3.F32.PACK_AB_MERGE_C R47, R50, R47, RZ ;  /* 0x0000002f322f723e */ /* 0x000fe200048070ff */
[----:B------:R-:W2:Y:S01]  /*3e50*/  MUFU.EX2 R44, R44 ;  /* 0x0000002c002c7308 */ /* 0x000ea20000000800 */
[----:B0-----:R-:W-:-:S01]  /*3e60*/  FADD.FTZ R6, R41, R6 ;  /* 0x0000000629067221 */ /* 0x001fc20000010000 */
[----:B------:R-:W-:Y:S01]  /*3e70*/  FADD.FTZ R11, R50, R11 ;  /* 0x0000000b320b7221 */ /* 0x000fe20000010000 */
[----:B------:R-:W-:Y:S02]  /*3e80*/  F2FP.SATFINITE.E4M3.F32.PACK_AB_MERGE_C R143, R46, R43, R47 ;  /* 0x0000002b2e8f723e */ /* 0x000fe4000480702f */
[----:B------:R-:W-:Y:S02]  /*3e90*/  CS2R R50, SRZ ;  /* 0x0000000000327805 */ /* 0x000fe4000001ff00 */
[----:B------:R-:W-:Y:S02]  /*3ea0*/  CS2R R46, SRZ ;  /* 0x00000000002e7805 */ /* 0x000fe4000001ff00 */
[----:B------:R-:W-:Y:S01]  /*3eb0*/  CS2R R42, SRZ ;  /* 0x00000000002a7805 */ /* 0x000fe2000001ff00 */
[----:B------:R-:W0:Y:S01]  /*3ec0*/  MUFU.EX2 R39, R39 ;  /* 0x0000002700277308 */ /* 0x000e220000000800 */
[----:B-1----:R-:W-:-:S07]  /*3ed0*/  FADD.FTZ R7, R3, R6 ;  /* 0x0000000603077221 */ /* 0x002fce0000010000 */
[----:B------:R-:W1:Y:S01]  /*3ee0*/  MUFU.EX2 R52, R82 ;  /* 0x0000005200347308 */ /* 0x000e620000000800 */
[C---:B--2---:R-:W-:Y:S01]  /*3ef0*/  F2FP.SATFINITE.E4M3.F32.PACK_AB_MERGE_C R13, R44.reuse, R3, RZ ;  /* 0x000000032c0d723e */ /* 0x044fe200048070ff */
[----:B------:R-:W-:-:S03]  /*3f00*/  FADD.FTZ R44, R44, R7 ;  /* 0x000000072c2c7221 */ /* 0x000fc60000010000 */
[----:B------:R-:W-:Y:S02]  /*3f10*/  F2FP.SATFINITE.E4M3.F32.PACK_AB_MERGE_C R140, R41, R58, R13 ;  /* 0x0000003a298c723e */ /* 0x000fe4000480700d */
[----:B------:R-:W-:Y:S01]  /*3f20*/  CS2R R40, SRZ ;  /* 0x0000000000287805 */ /* 0x000fe2000001ff00 */
[----:B------:R2:W3:Y:S01]  /*3f30*/  MUFU.EX2 R29, R45 ;  /* 0x0000002d001d7308 */ /* 0x0004e20000000800 */
[----:B0-----:R-:W-:-:S07]  /*3f40*/  FADD.FTZ R7, R39, R44 ;  /* 0x0000002c27077221 */ /* 0x001fce0000010000 */
[----:B------:R-:W0:Y:S01]  /*3f50*/  MUFU.EX2 R12, R53 ;  /* 0x00000035000c7308 */ /* 0x000e220000000800 */
[----:B-1----:R-:W-:-:S01]  /*3f60*/  FADD.FTZ R6, R52, R7 ;  /* 0x0000000734067221 */ /* 0x002fc20000010000 */
[----:B--2---:R-:W-:-:S06]  /*3f70*/  CS2R R44, SRZ ;  /* 0x00000000002c7805 */ /* 0x004fcc000001ff00 */
[----:B------:R-:W1:Y:S01]  /*3f80*/  MUFU.EX2 R8, R63 ;  /* 0x0000003f00087308 */ /* 0x000e620000000800 */
[----:B---3--:R-:W-:-:S07]  /*3f90*/  FADD.FTZ R7, R29, R6 ;  /* 0x000000061d077221 */ /* 0x008fce0000010000 */
[----:B------:R-:W2:Y:S01]  /*3fa0*/  MUFU.EX2 R9, R66 ;  /* 0x0000004200097308 */ /* 0x000ea20000000800 */
[----:B0-----:R-:W-:-:S01]  /*3fb0*/  FADD.FTZ R7, R12, R7 ;  /* 0x000000070c077221 */ /* 0x001fc20000010000 */
[----:B------:R-:W-:Y:S01]  /*3fc0*/  F2FP.SATFINITE.E4M3.F32.PACK_AB_MERGE_C R29, R12, R29, RZ ;  /* 0x0000001d0c1d723e */ /* 0x000fe200048070ff */
[----:B------:R-:W-:-:S03]  /*3fd0*/  FADD.FTZ R12, R26, R11 ;  /* 0x0000000b1a0c7221 */ /* 0x000fc60000010000 */
[----:B------:R-:W-:Y:S01]  /*3fe0*/  F2FP.SATFINITE.E4M3.F32.PACK_AB_MERGE_C R142, R52, R39, R29 ;  /* 0x00000027348e723e */ /* 0x000fe2000480701d */
[----:B------:R-:W-:-:S01]  /*3ff0*/  FADD.FTZ R11, R27, R12 ;  /* 0x0000000c1b0b7221 */ /* 0x000fc20000010000 */
[----:B------:R-:W0:Y:S01]  /*4000*/  MUFU.EX2 R67, R67 ;  /* 0x0000004300437308 */ /* 0x000e220000000800 */
[----:B-1----:R-:W-:-:S01]  /*4010*/  FADD.FTZ R10, R8, R7 ;  /* 0x00000007080a7221 */ /* 0x002fc20000010000 */
[----:B------:R-:W-:Y:S01]  /*4020*/  CS2R R52, SRZ ;  /* 0x0000000000347805 */ /* 0x000fe2000001ff00 */
[----:B------:R-:W-:-:S01]  /*4030*/  FADD.FTZ R12, R30, R11 ;  /* 0x0000000b1e0c7221 */ /* 0x000fc20000010000 */
[C---:B------:R-:W-:Y:S02]  /*4040*/  F2FP.SATFINITE.E4M3.F32.PACK_AB_MERGE_C R30, R31.reuse, R30, RZ ;  /* 0x0000001e1f1e723e */ /* 0x040fe400048070ff */
[----:B------:R-:W-:Y:S01]  /*4050*/  CS2R R28, SRZ ;  /* 0x00000000001c7805 */ /* 0x000fe2000001ff00 */
[----:B------:R-:W-:Y:S01]  /*4060*/  FADD.FTZ R31, R31, R12 ;  /* 0x0000000c1f1f7221 */ /* 0x000fe20000010000 */
[----:B------:R-:W1:Y:S01]  /*4070*/  MUFU.EX2 R62, R62 ;  /* 0x0000003e003e7308 */ /* 0x000e620000000800 */
[----:B--2---:R-:W-:-:S01]  /*4080*/  FADD.FTZ R10, R9, R10 ;  /* 0x0000000a090a7221 */ /* 0x004fc20000010000 */
[----:B------:R-:W-:-:S02]  /*4090*/  F2FP.SATFINITE.E4M3.F32.PACK_AB_MERGE_C R137, R27, R26, R30 ;  /* 0x0000001a1b89723e */ /* 0x000fc4000480701e */
[----:B------:R-:W-:-:S04]  /*40a0*/  CS2R R26, SRZ ;  /* 0x00000000001a7805 */ /* 0x000fc8000001ff00 */
[----:B------:R-:W2:Y:S01]  /*40b0*/  MUFU.EX2 R32, R32 ;  /* 0x0000002000207308 */ /* 0x000ea20000000800 */
[----:B0-----:R-:W-:-:S01]  /*40c0*/  FADD.FTZ R11, R67, R10 ;  /* 0x0000000a430b7221 */ /* 0x001fc20000010000 */
[----:B------:R-:W-:Y:S01]  /*40d0*/  FADD.FTZ R10, R34, R31 ;  /* 0x0000001f220a7221 */ /* 0x000fe20000010000 */
[----:B------:R-:W-:-:S05]  /*40e0*/  CS2R R30, SRZ ;  /* 0x00000000001e7805 */ /* 0x000fca000001ff00 */
[----:B------:R-:W-:Y:S01]  /*40f0*/  MUFU.EX2 R3, R70 ;  /* 0x0000004600037308 */ /* 0x000fe20000000800 */
[----:B-1----:R-:W-:-:S01]  /*4100*/  FADD.FTZ R11, R62, R11 ;  /* 0x0000000b3e0b7221 */ /* 0x002fc20000010000 */
[----:B------:R-:W-:-:S04]  /*4110*/  F2FP.SATFINITE.E4M3.F32.PACK_AB_MERGE_C R67, R62, R67, RZ ;  /* 0x000000433e43723e */ /* 0x000fc800048070ff */
[----:B------:R-:W-:Y:S01]  /*4120*/  F2FP.SATFINITE.E4M3.F32.PACK_AB_MERGE_C R136, R9, R8, R67 ;  /* 0x000000080988723e */ /* 0x000fe20004807043 */
[----:B------:R-:W-:-:S01]  /*4130*/  FADD.FTZ R9, R35, R10 ;  /* 0x0000000a23097221 */ /* 0x000fc20000010000 */
[----:B------:R-:W-:Y:S08]  /*4140*/  MUFU.EX2 R38, R38 ;  /* 0x0000002600267308 */ /* 0x000ff00000000800 */
[----:B------:R-:W-:Y:S08]  /*4150*/  MUFU.EX2 R83, R83 ;  /* 0x0000005300537308 */ /* 0x000ff00000000800 */
[----:B------:R0:W1:Y:S08]  /*4160*/  MUFU.EX2 R6, R55 ;  /* 0x0000003700067308 */ /* 0x0000700000000800 */
[----:B------:R2:W3:Y:S01]  /*4170*/  MUFU.EX2 R7, R4 ;  /* 0x0000000400077308 */ /* 0x0004e20000000800 */
[----:B0-----:R-:W-:Y:S01]  /*4180*/  CS2R R54, SRZ ;  /* 0x0000000000367805 */ /* 0x001fe2000001ff00 */
[----:B--2---:R-:W-:Y:S01]  /*4190*/  FADD.FTZ R4, R32, R11 ;  /* 0x0000000b20047221 */ /* 0x004fe20000010000 */
[----:B-1----:R-:W-:-:S03]  /*41a0*/  F2FP.SATFINITE.E4M3.F32.PACK_AB_MERGE_C R8, R6, R83, RZ ;  /* 0x000000530608723e */ /* 0x002fc600048070ff */
[C---:B------:R-:W-:Y:S01]  /*41b0*/  FADD.FTZ R4, R3.reuse, R4 ;  /* 0x0000000403047221 */ /* 0x040fe20000010000 */
[----:B------:R-:W-:Y:S02]  /*41c0*/  F2FP.SATFINITE.E4M3.F32.PACK_AB_MERGE_C R138, R3, R32, R8 ;  /* 0x00000020038a723e */ /* 0x000fe40004807008 */
[----:B------:R-:W-:Y:S02]  /*41d0*/  CS2R R32, SRZ ;  /* 0x0000000000207805 */ /* 0x000fe4000001ff00 */
[----:B---3--:R-:W-:Y:S01]  /*41e0*/  F2FP.SATFINITE.E4M3.F32.PACK_AB_MERGE_C R10, R7, R38, RZ ;  /* 0x00000026070a723e */ /* 0x008fe200048070ff */
[----:B------:R-:W-:Y:S01]  /*41f0*/  FADD.FTZ R38, R38, R9 ;  /* 0x0000000926267221 */ /* 0x000fe20000010000 */
[----:B------:R-:W-:-:S02]  /*4200*/  FADD.FTZ R83, R83, R4 ;  /* 0x0000000453537221 */ /* 0x000fc40000010000 */
[----:B------:R-:W-:Y:S01]  /*4210*/  F2FP.SATFINITE.E4M3.F32.PACK_AB_MERGE_C R139, R35, R34, R10 ;  /* 0x00000022238b723e */ /* 0x000fe2000480700a */
[----:B------:R-:W-:-:S01]  /*4220*/  FADD.FTZ R3, R7, R38 ;  /* 0x0000002607037221 */ /* 0x000fc20000010000 */
[----:B------:R-:W-:Y:S01]  /*4230*/  FADD.FTZ R4, R6, R83 ;  /* 0x0000005306047221 */ /* 0x000fe20000010000 */
[----:B------:R-:W-:-:S02]  /*4240*/  CS2R R38, SRZ ;  /* 0x0000000000267805 */ /* 0x000fc4000001ff00 */
[----:B------:R-:W-:Y:S01]  /*4250*/  CS2R R34, SRZ ;  /* 0x0000000000227805 */ /* 0x000fe2000001ff00 */
[----:B------:R-:W-:Y:S06]  /*4260*/  @!P1 BRA `(.L_x_1887) ;  /* 0x0000002c00889947 */ /* 0x000fec0003800000 */
[----:B------:R-:W-:Y:S01]  /*4270*/  IMAD.MOV.U32 R7, RZ, RZ, R0 ;  /* 0x000000ffff077224 */ /* 0x000fe200078e0000 */
[----:B------:R-:W-:Y:S01]  /*4280*/  UMOV UR25, UR37 ;  /* 0x0000002500197c82 */ /* 0x000fe20008000000 */
[----:B------:R-:W-:Y:S01]  /*4290*/  IMAD.MOV.U32 R6, RZ, RZ, R2 ;  /* 0x000000ffff067224 */ /* 0x000fe200078e0002 */
[----:B------:R-:W-:Y:S01]  /*42a0*/  UMOV UR24, UR38 ;  /* 0x0000002600187c82 */ /* 0x000fe20008000000 */
[----:B------:R-:W-:Y:S01]  /*42b0*/  IMAD.MOV.U32 R55, RZ, RZ, RZ ;  /* 0x000000ffff377224 */ /* 0x000fe200078e00ff */
[----:B------:R-:W-:-:S06]  /*42c0*/  ULDC UR20, c[0x0][0x288] ;  /* 0x0000a20000147ab9 */ /* 0x000fcc0000000800 */
.L_x_1898:
[----:B------:R-:W-:-:S04]  /*42d0*/  UISETP.NE.AND UP0, UPT, UR24, 0x1, UPT ;  /* 0x000000011800788c */ /* 0x000fc8000bf05270 */
[----:B------:R-:W-:-:S04]  /*42e0*/  USEL UR37, URZ, 0x1, UP0 ;  /* 0x000000013f257887 */ /* 0x000fc80008000000 */
[----:B------:R-:W-:Y:S01]  /*42f0*/  ULOP3.LUT UR37, UR25, UR37, URZ, 0x3c, !UPT ;  /* 0x0000002519257292 */ /* 0x000fe2000f8e3c3f */
[----:B------:R-:W-:Y:S11]  /*4300*/  @!P0 BRA `(.L_x_1888) ;  /* 0x0000000000048947 */ /* 0x000ff60003800000 */
[----:B------:R-:W-:Y:S01]  /*4310*/  BPT.TRAP 0x1 ;  /* 0x000000040000795c */ /* 0x000fe20000300000 */
.L_x_1888:
        /* <DEDUP_REMOVED lines=9> */
.L_x_1889:
[----:B-1----:R-:W-:Y:S05]  /*43b0*/  @P1 BRA `(.L_x_1890) ;  /* 0x0000000000081947 */ /* 0x002fea0003800000 */
[----:B------:R-:W1:Y:S02]  /*43c0*/  SYNCS.PHASECHK.TRANS64.TRYWAIT P1, [UR21+0x13230], R0 ;  /* 0x01323000ff0075a7 */ /* 0x000e640008020155 */
[----:B-1----:R-:W-:Y:S05]  /*43d0*/  @!P1 BRA `(.L_x_1891) ;  /* 0x000000c000389947 */ /* 0x002fea0003800000 */
.L_x_1890:
        /* <DEDUP_REMOVED lines=64> */
.L_x_1892:
[----:B------:R-:W-:Y:S01]  /*47e0*/  ULEA UR11, UR24, UR45, 0x3 ;  /* 0x0000002d180b7291 */ /* 0x000fe2000f8e183f */
[----:B01----:R-:W-:-:S05]  /*47f0*/  IMAD.U32 R0, RZ, RZ, UR25 ;  /* 0x00000019ff007e24 */ /* 0x003fca000f8e00ff */
[----:B------:R-:W-:-:S04]  /*4800*/  SHF.L.U32 R0, R0, 0x1f, RZ ;  /* 0x0000001f00007819 */ /* 0x000fc800000006ff */
[----:B------:R0:W1:Y:S01]  /*4810*/  SYNCS.PHASECHK.TRANS64.TRYWAIT P1, [UR11+0x13250], R0 ;  /* 0x01325000ff0075a7 */ /* 0x000062000802014b */
[----:B------:R-:W-:Y:S05]  /*4820*/  @!P0 BRA `(.L_x_1893) ;  /* 0x0000000000048947 */ /* 0x000fea0003800000 */
[----:B------:R-:W-:Y:S01]  /*4830*/  BPT.TRAP 0x1 ;  /* 0x000000040000795c */ /* 0x000fe20000300000 */
.L_x_1893:
[----:B-1----:R-:W-:Y:S05]  /*4840*/  @P1 BRA `(.L_x_1894) ;  /* 0x0000000000081947 */ /* 0x002fea0003800000 */
[----:B------:R-:W1:Y:S02]  /*4850*/  SYNCS.PHASECHK.TRANS64.TRYWAIT P1, [UR11+0x13250], R0 ;  /* 0x01325000ff0075a7 */ /* 0x000e64000802014b */
[----:B-1----:R-:W-:Y:S05]  /*4860*/  @!P1 BRA `(.L_x_1895) ;  /* 0x000000bc002c9947 */ /* 0x002fea0003800000 */
.L_x_1894:
        /* <DEDUP_REMOVED lines=32> */
.L_x_1896:
[----:B------:R-:W-:Y:S01]  /*4a70*/  UISETP.NE.AND UP0, UPT, UR48, URZ, UPT ;  /* 0x0000003f3000728c */ /* 0x000fe2000bf05270 */
[----:B01----:R-:W-:Y:S01]  /*4a80*/  VIADD R0, R17, UR43 ;  /* 0x0000002b11007c36 */ /* 0x003fe20008000000 */
[----:B------:R-:W0:Y:S01]  /*4a90*/  LDC R11, c[0x0][0x2f0] ;  /* 0x0000bc00ff0b7b82 */ /* 0x000e220000000800 */
[----:B------:R-:W-:Y:S01]  /*4aa0*/  IMAD.MOV.U32 R13, RZ, RZ, -0x2 ;  /* 0xfffffffeff0d7424 */ /* 0x000fe200078e00ff */
[----:B------:R-:W-:Y:S01]  /*4ab0*/  UIADD3 UR21, UR21, 0x13240, URZ ;  /* 0x0001324015157890 */ /* 0x000fe2000fffe03f */
[----:B------:R-:W-:Y:S01]  /*4ac0*/  IMAD.U32 R15, RZ, RZ, UR42 ;  /* 0x0000002aff0f7e24 */ /* 0x000fe2000f8e00ff */
[----:B------:R-:W-:Y:S02]  /*4ad0*/  PLOP3.LUT P1, PT, PT, PT, UP0, 0x80, 0x0 ;  /* 0x000000000000781c */ /* 0x000fe40003f2f008 */
[----:B------:R-:W-:Y:S01]  /*4ae0*/  PLOP3.LUT P2, PT, PT, PT, UP0, 0x80, 0x0 ;  /* 0x000000000000781c */ /* 0x000fe20003f4f008 */
[----:B------:R-:W-:Y:S02]  /*4af0*/  UPRMT UR21, UR44, 0x654, UR21 ;  /* 0x000006542c157896 */ /* 0x000fe40008000015 */
[----:B------:R-:W-:-:S07]  /*4b00*/  @UP0 ULDC UR6, c[0x0][0x44c] ;  /* 0x0001130000060ab9 */ /* 0x000fce0000000800 */
[----:B------:R-:W-:Y:S01]  /*4b10*/  SYNCS.ARRIVE.TRANS64.RED.A1T0 RZ, [UR21], RZ ;  /* 0x000000ffffff79a7 */ /* 0x000fe20008100415 */
[----:B------:R-:W-:Y:S01]  /*4b20*/  @P1 IMAD.HI.U32 R2, R0, UR6, RZ ;  /* 0x0000000600021c27 */ /* 0x000fe2000f8e00ff */
[----:B------:R-:W-:-:S04]  /*4b30*/  @UP0 ULDC UR6, c[0x0][0x450] ;  /* 0x0001140000060ab9 */ /* 0x000fc80000000800 */
[----:B------:R-:W-:Y:S01]  /*4b40*/  @P2 SHF.R.U32.HI R0, RZ, UR6, R2 ;  /* 0x00000006ff002c19 */ /* 0x000fe20008011602 */
[----:B------:R-:W-:Y:S02]  /*4b50*/  UMOV UR6, 0x1 ;  /* 0x0000000100067882 */ /* 0x000fe40000000000 */
[----:B------:R-:W-:Y:S02]  /*4b60*/  UIMAD UR6, UR23, -0xa0, UR6 ;  /* 0xffffff60170678a4 */ /* 0x000fe4000f8e0206 */
[----:B------:R-:W1:Y:S04]  /*4b70*/  SHFL.IDX PT, R9, R0, RZ, 0x1c1f ;  /* 0x001c1fff00097589 */ /* 0x000e6800000e0000 */
[----:B------:R-:W-:-:S04]  /*4b80*/  IMAD R8, R16, R13, UR6 ;  /* 0x0000000610087e24 */ /* 0x000fc8000f8e020d */
[----:B0-----:R-:W-:-:S05]  /*4b90*/  IMAD R8, R11, UR47, R8 ;  /* 0x0000002f0b087c24 */ /* 0x001fca000f8e0208 */
[----:B-1----:R-:W-:-:S04]  /*4ba0*/  IADD3 R2, R9, -UR20, R8 ;  /* 0x8000001409027c10 */ /* 0x002fc8000fffe008 */
[C---:B------:R-:W-:Y:S02]  /*4bb0*/  ISETP.GT.AND P1, PT, R2.reuse, RZ, PT ;  /* 0x000000ff0200720c */ /* 0x040fe40003f24270 */
[----:B------:R-:W-:Y:S02]  /*4bc0*/  ISETP.GT.AND P2, PT, R2, 0x1, PT ;  /* 0x000000010200780c */ /* 0x000fe40003f44270 */
[----:B------:R-:W-:Y:S02]  /*4bd0*/  FSEL R9, R120, -INF , P1 ;  /* 0xff80000078097808 */ /* 0x000fe40000800000 */
        /* <DEDUP_REMOVED lines=122> */
[----:B------:R-:W-:-:S02]  /*5380*/  FFMA.FTZ R10, R2, R15, -8 ;  /* 0xc1000000020a7423 */ /* 0x000fc4000001000f */
[----:B------:R-:W0:Y:S03]  /*5390*/  SHFL.IDX PT, R15, R0, 0x1, 0x1c1f ;  /* 0x003c1f00000f7f89 */ /* 0x000e2600000e0000 */
        /* <DEDUP_REMOVED lines=17> */
[----:B0-----:R-:W-:Y:S01]  /*54b0*/  IADD3 R15, R15, -UR20, R8 ;  /* 0x800000140f0f7c10 */ /* 0x001fe2000fffe008 */
[----:B------:R-:W-:-:S01]  /*54c0*/  FFMA.FTZ R8, R129, UR42, -R10 ;  /* 0x0000002a81087c23 */ /* 0x000fc2000801080a */
[--C-:B------:R-:W-:Y:S01]  /*54d0*/  FFMA.FTZ R89, R89, UR42, -R10.reuse ;  /* 0x0000002a59597c23 */ /* 0x100fe2000801080a */
[----:B------:R-:W-:-:S01]  /*54e0*/  FFMA.FTZ R93, R93, UR42, -R10 ;  /* 0x0000002a5d5d7c23 */ /* 0x000fc2000801080a */
[----:B------:R-:W-:Y:S01]  /*54f0*/  ISETP.GT.AND P2, PT, R15, RZ, PT ;  /* 0x000000ff0f00720c */ /* 0x000fe20003f44270 */
[----:B------:R-:W-:-:S01]  /*5500*/  FFMA.FTZ R97, R97, UR42, -R10 ;  /* 0x0000002a61617c23 */ /* 0x000fc2000801080a */
[----:B------:R-:W-:Y:S01]  /*5510*/  ISETP.GT.AND P3, PT, R15, 0x1, PT ;  /* 0x000000010f00780c */ /* 0x000fe20003f64270 */
[----:B------:R-:W-:-:S01]  /*5520*/  FFMA.FTZ R101, R101, UR42, -R10 ;  /* 0x0000002a65657c23 */ /* 0x000fc2000801080a */
[----:B------:R-:W-:Y:S01]  /*5530*/  FSEL R122, R122, -INF , P2 ;  /* 0xff8000007a7a7808 */ /* 0x000fe20001000000 */
[----:B------:R-:W-:-:S01]  /*5540*/  FFMA.FTZ R56, R56, UR42, -R10 ;  /* 0x0000002a38387c23 */ /* 0x000fc2000801080a */
[----:B------:R-:W-:Y:S01]  /*5550*/  ISETP.GT.AND P2, PT, R15, 0x8, PT ;  /* 0x000000080f00780c */ /* 0x000fe20003f44270 */
[----:B------:R-:W-:-:S01]  /*5560*/  FFMA.FTZ R57, R57, UR42, -R10 ;  /* 0x0000002a39397c23 */ /* 0x000fc2000801080a */
[----:B------:R-:W-:Y:S01]  /*5570*/  FSEL R123, R123, -INF , P3 ;  /* 0xff8000007b7b7808 */ /* 0x000fe20001800000 */
[----:B------:R-:W-:-:S01]  /*5580*/  FFMA.FTZ R60, R60, UR42, -R10 ;  /* 0x0000002a3c3c7c23 */ /* 0x000fc2000801080a */
[----:B------:R-:W-:Y:S01]  /*5590*/  FMNMX.FTZ R0, R122, R7, !PT ;  /* 0x000000077a007209 */ /* 0x000fe20007810000 */
        /* <DEDUP_REMOVED lines=10> */
[----:B------:R-:W-:Y:S01]  /*5640*/  MUFU.EX2 R9, R9 ;  /* 0x0000000900097308 */ /* 0x000fe20000000800 */
[----:B------:R-:W-:-:S02]  /*5650*/  FMNMX.FTZ R0, R126, R21, !PT ;  /* 0x000000157e007209 */ /* 0x000fc40007810000 */
[----:B------:R-:W-:Y:S02]  /*5660*/  ISETP.GT.AND P3, PT, R15, 0x11, PT ;  /* 0x000000110f00780c */ /* 0x000fe40003f64270 */
[----:B------:R-:W-:Y:S02]  /*5670*/  FSEL R130, R130, -INF , P2 ;  /* 0xff80000082827808 */ /* 0x000fe40001000000 */
[----:B------:R-:W-:Y:S01]  /*5680*/  FMNMX.FTZ R121, R127, R0, !PT ;  /* 0x000000007f797209 */ /* 0x000fe20007810000 */
[----:B------:R-:W-:Y:S01]  /*5690*/  MUFU.EX2 R12, R12 ;  /* 0x0000000c000c7308 */ /* 0x000fe20000000800 */
[----:B------:R-:W-:Y:S02]  /*56a0*/  ISETP.GT.AND P2, PT, R15, 0x18, PT ;  /* 0x000000180f00780c */ /* 0x000fe40003f44270 */
[----:B------:R-:W-:Y:S02]  /*56b0*/  FSEL R131, R131, -INF , P3 ;  /* 0xff80000083837808 */ /* 0x000fe40001800000 */
[----:B------:R-:W-:-:S02]  /*56c0*/  FMNMX.FTZ R0, R130, R121, !PT ;  /* 0x0000007982007209 */ /* 0x000fc40007810000 */
[----:B------:R-:W-:Y:S01]  /*56d0*/  ISETP.GT.AND P3, PT, R15, 0x19, PT ;  /* 0x000000190f00780c */ /* 0x000fe20003f64270 */
[----:B------:R-:W-:Y:S01]  /*56e0*/  MUFU.EX2 R11, R11 ;  /* 0x0000000b000b7308 */ /* 0x000fe20000000800 */
[----:B------:R-:W-:Y:S02]  /*56f0*/  FSEL R134, R134, -INF , P2 ;  /* 0xff80000086867808 */ /* 0x000fe40001000000 */
[----:B------:R-:W-:Y:S02]  /*5700*/  FMNMX.FTZ R121, R131, R0, !PT ;  /* 0x0000000083797209 */ /* 0x000fe40007810000 */
[----:B------:R-:W-:Y:S02]  /*5710*/  FSEL R135, R135, -INF , P3 ;  /* 0xff80000087877808 */ /* 0x000fe40001800000 */
[----:B------:R-:W-:Y:S01]  /*5720*/  ISETP.GT.AND P2, PT, R15, 0x20, PT ;  /* 0x000000200f00780c */ /* 0x000fe20003f44270 */
        /* <DEDUP_REMOVED lines=13> */
[----:B------:R-:W-:Y:S02]  /*5800*/  ISETP.GT.AND P2, PT, R15, 0x30, PT ;  /* 0x000000300f00780c */ /* 0x000fe40003f44270 */
        /* <DEDUP_REMOVED lines=31> */
[----:B------:R0:W-:Y:S01]  /*5a00*/  MUFU.EX2 R94, R120 ;  /* 0x00000078005e7308 */ /* 0x0001e20000000800 */
[----:B------:R-:W-:-:S02]  /*5a10*/  FMNMX.FTZ R0, R116, R121, !PT ;  /* 0x0000007974007209 */ /* 0x000fc40007810000 */
[----:B------:R-:W-:Y:S02]  /*5a20*/  ISETP.GT.AND P3, PT, R15, 0x51, PT ;  /* 0x000000510f00780c */ /* 0x000fe40003f64270 */
[----:B------:R-:W-:Y:S02]  /*5a30*/  FSEL R98, R98, -INF , P2 ;  /* 0xff80000062627808 */ /* 0x000fe40001000000 */
[----:B------:R-:W-:Y:S01]  /*5a40*/  FMNMX.FTZ R121, R95, R0, !PT ;  /* 0x000000005f797209 */ /* 0x000fe20007810000 */
[----:B------:R-:W-:Y:S01]  /*5a50*/  MUFU.EX2 R112, R112 ;  /* 0x0000007000707308 */ /* 0x000fe20000000800 */
[----:B------:R-:W-:Y:S01]  /*5a60*/  ISETP.GT.AND P2, PT, R15, 0x58, PT ;  /* 0x000000580f00780c */ /* 0x000fe20003f44270 */
[----:B0-----:R-:W-:Y:S01]  /*5a70*/  FFMA.FTZ R120, R92, UR42, -R10 ;  /* 0x0000002a5c787c23 */ /* 0x001fe2000801080a */
        /* <DEDUP_REMOVED lines=62> */
[--C-:B0-----:R-:W-:Y:S01]  /*5e60*/  FFMA.FTZ R120, R72, UR42, -R10.reuse ;  /* 0x0000002a48787c23 */ /* 0x101fe2000801080a */
[----:B------:R-:W-:Y:S01]  /*5e70*/  FSEL R67, R67, -INF , P3 ;  /* 0xff80000043437808 */ /* 0x000fe20001800000 */
[--C-:B------:R-:W-:Y:S01]  /*5e80*/  FFMA.FTZ R72, R73, UR42, -R10.reuse ;  /* 0x0000002a49487c23 */ /* 0x100fe2000801080a */
        /* <DEDUP_REMOVED lines=9> */
[--C-:B------:R-:W-:Y:S01]  /*5f20*/  FFMA.FTZ R81, R84, UR42, -R10.reuse ;  /* 0x0000002a54517c23 */ /* 0x100fe2000801080a */
[----:B------:R-:W-:Y:S01]  /*5f30*/  FMNMX.FTZ R0, R70, R121, !PT ;  /* 0x0000007946007209 */ /* 0x000fe20007810000 */
[----:B------:R-:W-:Y:S01]  /*5f40*/  FFMA.FTZ R84, R85, UR42, -R10 ;  /* 0x0000002a55547c23 */ /* 0x000fe2000801080a */
[----:B------:R-:W-:Y:S01]  /*5f50*/  IMAD.U32 R85, RZ, RZ, UR42 ;  /* 0x0000002aff557e24 */ /* 0x000fe2000f8e00ff */
[----:B------:R0:W-:Y:S01]  /*5f60*/  MUFU.EX2 R15, R120 ;  /* 0x00000078000f7308 */ /* 0x0001e20000000800 */
[----:B------:R-:W-:-:S05]  /*5f70*/  FMNMX.FTZ R0, R71, R0, !PT ;  /* 0x0000000047007209 */ /* 0x000fca0007810000 */
[----:B------:R-:W1:Y:S02]  /*5f80*/  SHFL.BFLY PT, R121, R0, 0x2, 0x1f ;  /* 0x0c401f0000797f89 */ /* 0x000e6400000e0000 */
[----:B------:R-:W-:Y:S08]  /*5f90*/  MUFU.EX2 R72, R72 ;  /* 0x0000004800487308 */ /* 0x000ff00000000800 */
[----:B------:R-:W-:Y:S08]  /*5fa0*/  MUFU.EX2 R73, R73 ;  /* 0x0000004900497308 */ /* 0x000ff00000000800 */
[----:B------:R-:W-:Y:S01]  /*5fb0*/  MUFU.EX2 R76, R76 ;  /* 0x0000004c004c7308 */ /* 0x000fe20000000800 */
[----:B-1----:R-:W-:-:S07]  /*5fc0*/  FMNMX.FTZ R121, R0, R121, !PT ;  /* 0x0000007900797209 */ /* 0x002fce0007810000 */
[----:B------:R-:W-:Y:S01]  /*5fd0*/  MUFU.EX2 R77, R77 ;  /* 0x0000004d004d7308 */ /* 0x000fe20000000800 */
[----:B------:R-:W1:Y:S07]  /*5fe0*/  SHFL.BFLY PT, R0, R121, 0x1, 0x1f ;  /* 0x0c201f0079007f89 */ /* 0x000e6e00000e0000 */
[----:B------:R-:W-:Y:S08]  /*5ff0*/  MUFU.EX2 R80, R80 ;  /* 0x0000005000507308 */ /* 0x000ff00000000800 */
[----:B------:R-:W-:Y:S08]  /*6000*/  MUFU.EX2 R81, R81 ;  /* 0x0000005100517308 */ /* 0x000ff00000000800 */
[----:B------:R-:W-:Y:S01]  /*6010*/  MUFU.EX2 R84, R84 ;  /* 0x0000005400547308 */ /* 0x000fe20000000800 */
[----:B-1----:R-:W-:-:S04]  /*6020*/  FMNMX.FTZ R0, R121, R0, !PT ;  /* 0x0000000079007209 */ /* 0x002fc80007810000 */
[C---:B------:R-:W-:Y:S01]  /*6030*/  FSETP.NEU.FTZ.AND P2, PT, R0.reuse, -INF , PT ;  /* 0xff8000000000780b */ /* 0x040fe20003f5d000 */
[----:B------:R-:W-:-:S02]  /*6040*/  FFMA.FTZ R85, R0, R85, -8 ;  /* 0xc100000000557423 */ /* 0x000fc40000010055 */
[----:B------:R-:W-:Y:S01]  /*6050*/  MUFU.EX2 R60, R60 ;  /* 0x0000003c003c7308 */ /* 0x000fe20000000800 */
[----:B------:R-:W-:Y:S02]  /*6060*/  FSEL R128, R0, RZ, P2 ;  /* 0x000000ff00807208 */ /* 0x000fe40001000000 */
[----:B------:R-:W-:-:S03]  /*6070*/  FSEL R10, R85, RZ, P2 ;  /* 0x000000ff550a7208 */ /* 0x000fc60001000000 */
[----:B------:R-:W-:Y:S02]  /*6080*/  FADD.FTZ R128, -R128, R7 ;  /* 0x0000000780807221 */ /* 0x000fe40000010100 */
[----:B------:R-:W-:Y:S01]  /*6090*/  MUFU.EX2 R61, R61 ;  /* 0x0000003d003d7308 */ /* 0x000fe20000000800 */
[----:B0-----:R-:W-:-:S01]  /*60a0*/  FFMA.FTZ R120, R122, UR42, -R10 ;  /* 0x0000002a7a787c23 */ /* 0x001fc2000801080a */
[--C-:B------:R-:W-:Y:S01]  /*60b0*/  FFMA.FTZ R122, R127, UR42, -R10.reuse ;  /* 0x0000002a7f7a7c23 */ /* 0x100fe2000801080a */
[----:B------:R-:W-:Y:S01]  /*60c0*/  FSEL R127, R2, RZ, P1 ;  /* 0x000000ff027f7208 */ /* 0x000fe20000800000 */
[----:B------:R-:W-:Y:S01]  /*60d0*/  FMUL.FTZ R7, R128, UR42 ;  /* 0x0000002a80077c20 */ /* 0x000fe20008410000 */
[----:B------:R-:W-:-:S01]  /*60e0*/  FFMA.FTZ R85, R123, UR42, -R10 ;  /* 0x0000002a7b557c23 */ /* 0x000fc2000801080a */
[--C-:B------:R-:W-:Y:S01]  /*60f0*/  FFMA.FTZ R121, R126, UR42, -R10.reuse ;  /* 0x0000002a7e797c23 */ /* 0x100fe2000801080a */
[----:B------:R-:W-:-:S01]  /*6100*/  FFMA.FTZ R123, R130, UR42, -R10 ;  /* 0x0000002a827b7c23 */ /* 0x000fc2000801080a */
[----:B------:R-:W-:Y:S01]  /*6110*/  FADD.FTZ R127, -R127, R6 ;  /* 0x000000067f7f7221 */ /* 0x000fe20000010100 */
[----:B------:R-:W-:-:S01]  /*6120*/  FFMA.FTZ R6, R116, UR42, -R10 ;  /* 0x0000002a74067c23 */ /* 0x000fc2000801080a */
[----:B------:R-:W-:Y:S01]  /*6130*/  MUFU.EX2 R120, R120 ;  /* 0x0000007800787308 */ /* 0x000fe20000000800 */
[----:B------:R-:W-:-:S01]  /*6140*/  FFMA.FTZ R124, R131, UR42, -R10 ;  /* 0x0000002a837c7c23 */ /* 0x000fc2000801080a */
[----:B------:R-:W-:Y:S01]  /*6150*/  FMUL.FTZ R116, R127, UR42 ;  /* 0x0000002a7f747c20 */ /* 0x000fe20008410000 */
        /* <DEDUP_REMOVED lines=25> */
[----:B------:R-:W-:Y:S01]  /*62f0*/  FFMA.FTZ R82, R82, UR42, -R10 ;  /* 0x0000002a52527c23 */ /* 0x000fe2000801080a */
[----:B------:R-:W-:-:S01]  /*6300*/  FADD.FTZ R128, R12, R127 ;  /* 0x0000007f0c807221 */ /* 0x000fc20000010000 */
[--C-:B------:R-:W-:Y:S01]  /*6310*/  FFMA.FTZ R83, R83, UR42, -R10.reuse ;  /* 0x0000002a53537c23 */ /* 0x100fe2000801080a */
[----:B------:R-:W-:-:S01]  /*6320*/  FFMA.FTZ R96, R96, UR42, -R10 ;  /* 0x0000002a60607c23 */ /* 0x000fc2000801080a */
[----:B------:R-:W0:Y:S01]  /*6330*/  MUFU.EX2 R121, R121 ;  /* 0x0000007900797308 */ /* 0x000e220000000800 */
[----:B-1----:R-:W-:-:S01]  /*6340*/  FFMA.FTZ R4, R7, R3, R120 ;  /* 0x0000000307047223 */ /* 0x002fc20000010078 */
[----:B------:R-:W-:Y:S01]  /*6350*/  FADD.FTZ R3, R11, R128 ;  /* 0x000000800b037221 */ /* 0x000fe20000010000 */
        /* <DEDUP_REMOVED lines=10> */
[----:B------:R-:W-:-:S03]  /*6400*/  FFMA.FTZ R71, R71, UR42, -R10 ;  /* 0x0000002a47477c23 */ /* 0x000fc6000801080a */
        /* <DEDUP_REMOVED lines=8> */
[----:B--2---:R-:W-:-:S01]  /*6490*/  FADD.FTZ R127, R123, R128 ;  /* 0x000000807b7f7221 */ /* 0x004fc20000010000 */
[----:B------:R-:W-:-:S06]  /*64a0*/  FADD.FTZ R128, R20, R3 ;  /* 0x0000000314807221 */ /* 0x000fcc0000010000 */
[----:B------:R-:W2:Y:S01]  /*64b0*/  MUFU.EX2 R126, R126 ;  /* 0x0000007e007e7308 */ /* 0x000ea20000000800 */
[----:B0-----:R-:W-:-:S01]  /*64c0*/  FADD.FTZ R4, R124, R127 ;  /* 0x0000007f7c047221 */ /* 0x001fc20000010000 */
[----:B------:R-:W-:-:S06]  /*64d0*/  FADD.FTZ R127, R21, R128 ;  /* 0x00000080157f7221 */ /* 0x000fcc0000010000 */
[----:B------:R-:W0:Y:S01]  /*64e0*/  MUFU.EX2 R106, R106 ;  /* 0x0000006a006a7308 */ /* 0x000e220000000800 */
[----:B-1----:R-:W-:-:S01]  /*64f0*/  FADD.FTZ R3, R125, R4 ;  /* 0x000000047d037221 */ /* 0x002fc20000010000 */
[----:B------:R-:W-:-:S06]  /*6500*/  FADD.FTZ R4, R104, R127 ;  /* 0x0000007f68047221 */ /* 0x000fcc0000010000 */
[----:B------:R-:W1:Y:S01]  /*6510*/  MUFU.EX2 R107, R107 ;  /* 0x0000006b006b7308 */ /* 0x000e620000000800 */
[----:B--2---:R-:W-:-:S07]  /*6520*/  FADD.FTZ R3, R126, R3 ;  /* 0x000000037e037221 */ /* 0x004fce0000010000 */
        /* <DEDUP_REMOVED lines=99> */
.L_x_1897:
[----:B------:R-:W-:Y:S01]  /*6b60*/  UISETP.GT.AND UP0, UPT, UR23, UR22, UPT ;  /* 0x000000161700728c */ /* 0x000fe2000bf04270 */
[----:B------:R-:W-:Y:S01]  /*6b70*/  F2FP.SATFINITE.E4M3.F32.PACK_AB_MERGE_C R6, R95, R6, RZ ;  /* 0x000000065f06723e */ /* 0x000fe200048070ff */
[----:B------:R-:W-:Y:S01]  /*6b80*/  UIADD3 UR6, UR11, 0x13260, URZ ;  /* 0x000132600b067890 */ /* 0x000fe2000fffe03f */
[----:B------:R-:W-:Y:S01]  /*6b90*/  F2FP.SATFINITE.E4M3.F32.PACK_AB_MERGE_C R11, R14, R11, RZ ;  /* 0x0000000b0e0b723e */ /* 0x000fe200048070ff */
[----:B------:R-:W-:Y:S01]  /*6ba0*/  UIADD3 UR23, UR23, -0x1, URZ ;  /* 0xffffffff17177890 */ /* 0x000fe2000fffe03f */
[----:B------:R-:W-:Y:S01]  /*6bb0*/  F2FP.SATFINITE.E4M3.F32.PACK_AB_MERGE_C R121, R122, R121, RZ ;  /* 0x000000797a79723e */ /* 0x000fe200048070ff */
[----:B------:R-:W-:Y:S01]  /*6bc0*/  UPRMT UR6, UR44, 0x654, UR6 ;  /* 0x000006542c067896 */ /* 0x000fe20008000006 */
[----:B------:R-:W-:Y:S01]  /*6bd0*/  PLOP3.LUT P1, PT, PT, PT, UP0, 0x80, 0x0 ;  /* 0x000000000000781c */ /* 0x000fe20003f2f008 */
[----:B------:R-:W-:Y:S01]  /*6be0*/  UMOV UR25, UR37 ;  /* 0x0000002500197c82 */ /* 0x000fe20008000000 */
[----:B------:R-:W-:Y:S01]  /*6bf0*/  F2FP.SATFINITE.E4M3.F32.PACK_AB_MERGE_C R20, R21, R20, RZ ;  /* 0x000000141514723e */ /* 0x000fe200048070ff */
[----:B------:R-:W-:Y:S01]  /*6c00*/  UMOV UR24, UR38 ;  /* 0x0000002600187c82 */ /* 0x000fe20008000000 */
        /* <DEDUP_REMOVED lines=72> */
.L_x_1887:
[----:B------:R-:W-:-:S13]  /*7090*/  ISETP.LE.AND P1, PT, RZ, UR23, PT ;  /* 0x00000017ff007c0c */ /* 0x000fda000bf23270 */
[----:B------:R-:W-:Y:S05]  /*70a0*/  @!P1 BRA `(.L_x_1899) ;  /* 0x0000002000a09947 */ /* 0x000fea0003800000 */
[----:B------:R-:W-:Y:S01]  /*70b0*/  IMAD.MOV.U32 R9, RZ, RZ, R0 ;  /* 0x000000ffff097224 */ /* 0x000fe200078e0000 */
[----:B------:R-:W-:Y:S01]  /*70c0*/  UMOV UR21, UR37 ;  /* 0x0000002500157c82 */ /* 0x000fe20008000000 */
[----:B------:R-:W-:Y:S01]  /*70d0*/  IMAD.MOV.U32 R7, RZ, RZ, R2 ;  /* 0x000000ffff077224 */ /* 0x000fe200078e0002 */
[----:B------:R-:W-:-:S06]  /*70e0*/  UMOV UR20, UR38 ;  /* 0x0000002600147c82 */ /* 0x000fcc0008000000 */
.L_x_1910:
[----:B------:R-:W-:-:S04]  /*70f0*/  UIADD3 UR38, UR20, 0x1, URZ ;  /* 0x0000000114267890 */ /* 0x000fc8000fffe03f */
[----:B------:R-:W-:-:S04]  /*7100*/  UISETP.NE.AND UP0, UPT, UR38, 0x2, UPT ;  /* 0x000000022600788c */ /* 0x000fc8000bf05270 */
[----:B------:R-:W-:Y:S02]  /*7110*/  USEL UR37, URZ, 0x1, UP0 ;  /* 0x000000013f257887 */ /* 0x000fe40008000000 */
[----:B------:R-:W-:Y:S02]  /*7120*/  USEL UR38, UR38, URZ, UP0 ;  /* 0x0000003f26267287 */ /* 0x000fe40008000000 */
[----:B------:R-:W-:Y:S01]  /*7130*/  ULOP3.LUT UR37, UR21, UR37, URZ, 0x3c, !UPT ;  /* 0x0000002515257292 */ /* 0x000fe2000f8e3c3f */
[----:B------:R-:W-:Y:S11]  /*7140*/  @!P0 BRA `(.L_x_1900) ;  /* 0x0000000000048947 */ /* 0x000ff60003800000 */
[----:B------:R-:W-:Y:S01]  /*7150*/  BPT.TRAP 0x1 ;  /* 0x000000040000795c */ /* 0x000fe20000300000 */
.L_x_1900:
[----:B------:R-:W-:Y:S01]  /*7160*/  ULEA UR6, UR38, UR45, 0x3 ;  /* 0x0000002d26067291 */ /* 0x000fe2000f8e183f */
[----:B------:R-:W-:-:S05]  /*7170*/  IMAD.U32 R0, RZ, RZ, UR37 ;  /* 0x00000025ff007e24 */ /* 0x000fca000f8e00ff */
[----:B------:R-:W-:-:S04]  /*7180*/  SHF.L.U32 R0, R0, 0x1f, RZ ;  /* 0x0000001f00007819 */ /* 0x000fc800000006ff */
[----:B------:R0:W1:Y:S01]  /*7190*/  SYNCS.PHASECHK.TRANS64.TRYWAIT P1, [UR6+0x13230], R0 ;  /* 0x01323000ff0075a7 */ /* 0x0000620008020146 */
[----:B------:R-:W-:Y:S05]  /*71a0*/  @!P0 BRA `(.L_x_1901) ;  /* 0x0000000000048947 */ /* 0x000fea0003800000 */
[----:B------:R-:W-:Y:S01]  /*71b0*/  BPT.TRAP 0x1 ;  /* 0x000000040000795c */ /* 0x000fe20000300000 */
.L_x_1901:
[----:B-1----:R-:W-:Y:S05]  /*71c0*/  @P1 BRA `(.L_x_1902) ;  /* 0x0000000000081947 */ /* 0x002fea0003800000 */
[----:B------:R-:W1:Y:S02]  /*71d0*/  SYNCS.PHASECHK.TRANS64.TRYWAIT P1, [UR6+0x13230], R0 ;  /* 0x01323000ff0075a7 */ /* 0x000e640008020146 */
[----:B-1----:R-:W-:Y:S05]  /*71e0*/  @!P1 BRA `(.L_x_1903) ;  /* 0x0000009000e49947 */ /* 0x002fea0003800000 */
.L_x_1902:
        /* <DEDUP_REMOVED lines=64> */
.L_x_1904:
[----:B------:R-:W-:Y:S01]  /*75f0*/  ULEA UR11, UR20, UR45, 0x3 ;  /* 0x0000002d140b7291 */ /* 0x000fe2000f8e183f */
[----:B01----:R-:W-:-:S05]  /*7600*/  IMAD.U32 R0, RZ, RZ, UR21 ;  /* 0x00000015ff007e24 */ /* 0x003fca000f8e00ff */
[----:B------:R-:W-:-:S04]  /*7610*/  SHF.L.U32 R0, R0, 0x1f, RZ ;  /* 0x0000001f00007819 */ /* 0x000fc800000006ff */
[----:B------:R0:W1:Y:S01]  /*7620*/  SYNCS.PHASECHK.TRANS64.TRYWAIT P1, [UR11+0x13250], R0 ;  /* 0x01325000ff0075a7 */ /* 0x000062000802014b */
[----:B------:R-:W-:Y:S05]  /*7630*/  @!P0 BRA `(.L_x_1905) ;  /* 0x0000000000048947 */ /* 0x000fea0003800000 */
[----:B------:R-:W-:Y:S01]  /*7640*/  BPT.TRAP 0x1 ;  /* 0x000000040000795c */ /* 0x000fe20000300000 */
.L_x_1905:
[----:B-1----:R-:W-:Y:S05]  /*7650*/  @P1 BRA `(.L_x_1906) ;  /* 0x0000000000081947 */ /* 0x002fea0003800000 */
[----:B------:R-:W1:Y:S02]  /*7660*/  SYNCS.PHASECHK.TRANS64.TRYWAIT P1, [UR11+0x13250], R0 ;  /* 0x01325000ff0075a7 */ /* 0x000e64000802014b */
[----:B-1----:R-:W-:Y:S05]  /*7670*/  @!P1 BRA `(.L_x_1907) ;  /* 0x0000008c00d89947 */ /* 0x002fea0003800000 */
.L_x_1906:
        /* <DEDUP_REMOVED lines=32> */
.L_x_1908:
[----:B01----:R-:W-:Y:S01]  /*7880*/  FMNMX.FTZ R0, R120, R7, !PT ;  /* 0x0000000778007209 */ /* 0x003fe20007810000 */
[----:B------:R-:W-:Y:S01]  /*7890*/  IMAD.U32 R15, RZ, RZ, UR42 ;  /* 0x0000002aff0f7e24 */ /* 0x000fe2000f8e00ff */
[----:B------:R-:W-:Y:S01]  /*78a0*/  FMNMX.FTZ R2, R122, R9, !PT ;  /* 0x000000097a027209 */ /* 0x000fe20007810000 */
[----:B------:R-:W-:Y:S01]  /*78b0*/  ULEA UR6, UR38, UR45, 0x3 ;  /* 0x0000002d26067291 */ /* 0x000fe2000f8e183f */
[----:B------:R-:W-:Y:S02]  /*78c0*/  FMNMX.FTZ R11, R121, R0, !PT ;  /* 0x00000000790b7209 */ /* 0x000fe40007810000 */
        /* <DEDUP_REMOVED lines=133> */
[----:B------:R-:W-:Y:S01]  /*8120*/  FMUL.FTZ R7, R7, UR42 ;  /* 0x0000002a07077c20 */ /* 0x000fe20008410000 */
[----:B------:R-:W-:Y:S01]  /*8130*/  FMUL.FTZ R6, R6, UR42 ;  /* 0x0000002a06067c20 */ /* 0x000fe20008410000 */
        /* <DEDUP_REMOVED lines=204> */
.L_x_1909:
        /* <DEDUP_REMOVED lines=12> */
[----:B------:R-:W-:Y:S01]  /*8ec0*/  FMUL.FTZ R24, R24, R7 ;  /* 0x0000000718187220 */ /* 0x000fe20000410000 */
        /* <DEDUP_REMOVED lines=70> */
.L_x_1899:
[----:B------:R-:W-:Y:S06]  /*9330*/  BAR.ARV 0x8, 0x200 ;  /* 0x0208000000007b1d */ /* 0x000fec0000002000 */
[----:B------:R-:W-:Y:S05]  /*9340*/  @!P0 BRA `(.L_x_1911) ;  /* 0x0000000000048947 */ /* 0x000fea0003800000 */
[----:B------:R-:W-:Y:S01]  /*9350*/  BPT.TRAP 0x1 ;  /* 0x000000040000795c */ /* 0x000fe20000300000 */
.L_x_1911:
[----:B------:R-:W-:Y:S01]  /*9360*/  ULEA UR14, UR38, UR45, 0x3 ;  /* 0x0000002d260e7291 */ /* 0x000fe2000f8e183f */
[----:B------:R-:W-:-:S05]  /*9370*/  IMAD.U32 R5, RZ, RZ, UR37 ;  /* 0x00000025ff057e24 */ /* 0x000fca000f8e00ff */
[----:B------:R-:W-:-:S04]  /*9380*/  SHF.L.U32 R5, R5, 0x1f, RZ ;  /* 0x0000001f05057819 */ /* 0x000fc800000006ff */
[----:B------:R0:W1:Y:S01]  /*9390*/  SYNCS.PHASECHK.TRANS64.TRYWAIT P1, [UR14+0x13250], R5 ;  /* 0x01325005ff0075a7 */ /* 0x000062000802014e */
[----:B------:R-:W-:Y:S05]  /*93a0*/  @!P0 BRA `(.L_x_1912) ;  /* 0x0000000000048947 */ /* 0x000fea0003800000 */
[----:B------:R-:W-:Y:S01]  /*93b0*/  BPT.TRAP 0x1 ;  /* 0x000000040000795c */ /* 0x000fe20000300000 */
.L_x_1912:
[----:B-1----:R-:W-:Y:S05]  /*93c0*/  @P1 BRA `(.L_x_1913) ;  /* 0x0000000000081947 */ /* 0x002fea0003800000 */
[----:B------:R-:W1:Y:S02]  /*93d0*/  SYNCS.PHASECHK.TRANS64.TRYWAIT P1, [UR14+0x13250], R5 ;  /* 0x01325005ff0075a7 */ /* 0x000e64000802014e */
[----:B-1----:R-:W-:Y:S05]  /*93e0*/  @!P1 BRA `(.L_x_1914) ;  /* 0x0000007000949947 */ /* 0x002fea0003800000 */
.L_x_1913:
        /* <DEDUP_REMOVED lines=88> */
.L_x_1915:
        /* <DEDUP_REMOVED lines=42> */
.L_x_1879:
        /* <DEDUP_REMOVED lines=11> */
[----:B------:R-:W2:Y:S01]  /*9cc0*/  LDL R40, [R1] ;  /* 0x0000000001287983 */ /* 0x000ea20000100800 */
[----:B------:R-:W1:Y:S01]  /*9cd0*/  S2R R35, SR_SWINHI ;  /* 0x0000000000237919 */ /* 0x000e620000002f00 */
[----:B------:R-:W-:Y:S02]  /*9ce0*/  F2FP.BF16.F32.PACK_AB R47, R47, R2 ;  /* 0x000000022f2f723e */ /* 0x000fe400000010ff */
[----:B------:R-:W-:Y:S01]  /*9cf0*/  F2FP.BF16.F32.PACK_AB R9, R52, R9 ;  /* 0x000000093409723e */ /* 0x000fe200000010ff */
[----:B------:R-:W3:Y:S01]  /*9d00*/  LDC R2, c[0x0][0xbe8] ;  /* 0x0002fa00ff027b82 */ /* 0x000ee20000000800 */
        /* <DEDUP_REMOVED lines=18> */
[----:B------:R-:W-:Y:S01]  /*9e30*/  USHF.R.S32.HI UR13, URZ, 0x1f, UR40 ;  /* 0x0000001f3f0d7899 */ /* 0x000fe20008011428 */
[----:B------:R-:W-:Y:S01]  /*9e40*/  BAR.SYNC.DEFER_BLOCKING 0x1, 0x180 ;  /* 0x0046000000007b1d */ /* 0x000fe20000010000 */
[----:B------:R-:W-:-:S05]  /*9e50*/  IADD3 R6, P0, R6, UR6, RZ ;  /* 0x0000000606067c10 */ /* 0x000fca000ff1e0ff */
[----:B------:R-:W-:Y:S01]  /*9e60*/  IMAD.X R7, RZ, RZ, UR7, P0 ;  /* 0x00000007ff077e24 */ /* 0x000fe200080e06ff */
[----:B------:R-:W-:-:S04]  /*9e70*/  ULDC.64 UR10, c[0x0][0xb98] ;  /* 0x0002e600000a7ab9 */ /* 0x000fc80000000a00 */
[----:B------:R0:W4:Y:S01]  /*9e80*/  LDG.E.CONSTANT R26, desc[UR50][R6.64] ;  /* 0x00000032061a7981 */ /* 0x000122000c1e9900 */
[----:B---3--:R-:W-:Y:S01]  /*9e90*/  ISETP.NE.AND P2, PT, R2, 0x1, PT ;  /* 0x000000010200780c */ /* 0x008fe20003f45270 */
[----:B------:R-:W-:Y:S02]  /*9ea0*/  UIMAD UR5, UR12, UR8, URZ ;  /* 0x000000080c0572a4 */ /* 0x000fe4000f8e023f */
[----:B------:R-:W-:Y:S02]  /*9eb0*/  UIMAD.WIDE.U32 UR6, UR41, UR8, URZ ;  /* 0x00000008290672a5 */ /* 0x000fe4000f8e003f */
[----:B------:R-:W-:Y:S02]  /*9ec0*/  UIMAD UR5, UR41, UR9, UR5 ;  /* 0x00000009290572a4 */ /* 0x000fe4000f8e0205 */
[----:B------:R-:W-:Y:S01]  /*9ed0*/  UIMAD UR8, UR13, UR10, URZ ;  /* 0x0000000a0d0872a4 */ /* 0x000fe2000f8e023f */
[----:B0-----:R-:W-:Y:S01]  /*9ee0*/  LOP3.LUT P0, R6, R27, 0x3, RZ, 0xc0, !PT ;  /* 0x000000031b067812 */ /* 0x001fe2000780c0ff */
[----:B------:R-:W-:-:S02]  /*9ef0*/  UIADD3 UR7, UR7, UR5, URZ ;  /* 0x0000000507077290 */ /* 0x000fc4000fffe03f */
[----:B------:R-:W-:Y:S01]  /*9f00*/  UIMAD UR8, UR40, UR11, UR8 ;  /* 0x0000000b280872a4 */ /* 0x000fe2000f8e0208 */
[----:B------:R-:W-:Y:S01]  /*9f10*/  ISETP.EQ.OR P0, PT, R6, 0x3, !P0 ;  /* 0x000000030600780c */ /* 0x000fe20004702670 */
[----:B------:R-:W0:Y:S01]  /*9f20*/  @P2 LDC R42, c[0x0][0xbec] ;  /* 0x0002fb00ff2a2b82 */ /* 0x000e220000000800 */
[----:B------:R-:W-:Y:S02]  /*9f30*/  MOV R6, R0 ;  /* 0x0000000000067202 */ /* 0x000fe40000000f00 */
[----:B-1----:R-:W-:Y:S01]  /*9f40*/  MOV R7, R35 ;  /* 0x0000002300077202 */ /* 0x002fe20000000f00 */
[----:B------:R-:W-:Y:S01]  /*9f50*/  UIMAD.WIDE.U32 UR6, UR40, UR10, UR6 ;  /* 0x0000000a280672a5 */ /* 0x000fe2000f8e0006 */
[----:B------:R-:W-:Y:S01]  /*9f60*/  SEL R31, R9, R10, P0 ;  /* 0x0000000a091f7207 */ /* 0x000fe20000000000 */
[----:B------:R-:W-:Y:S01]  /*9f70*/  ULDC UR5, c[0x0][0xa88] ;  /* 0x0002a20000057ab9 */ /* 0x000fe20000000800 */
[----:B------:R-:W-:Y:S01]  /*9f80*/  SEL R36, R10, R9, P0 ;  /* 0x000000090a247207 */ /* 0x000fe20000000000 */
[----:B------:R-:W-:Y:S01]  /*9f90*/  IMAD R9, R22, 0x40, R19 ;  /* 0x0000004016097824 */ /* 0x000fe200078e0213 */
[----:B------:R-:W-:Y:S01]  /*9fa0*/  SEL R27, R28, R29, P0 ;  /* 0x0000001d1c1b7207 */ /* 0x000fe20000000000 */
[----:B------:R-:W-:Y:S01]  /*9fb0*/  IMAD R43, R2, UR5, RZ ;  /* 0x00000005022b7c24 */ /* 0x000fe2000f8e02ff */
[----:B------:R-:W-:Y:S01]  /*9fc0*/  SEL R30, R29, R28, P0 ;  /* 0x0000001c1d1e7207 */ /* 0x000fe20000000000 */
[----:B------:R-:W-:Y:S01]  /*9fd0*/  ULDC.64 UR10, c[0x0][0xaf0] ;  /* 0x0002bc00000a7ab9 */ /* 0x000fe20000000a00 */
        /* <DEDUP_REMOVED lines=10> */
[----:B------:R-:W-:Y:S01]  /*a080*/  SEL R46, R47, R46, P0 ;  /* 0x0000002e2f2e7207 */ /* 0x000fe20000000000 */
[----:B--2---:R-:W-:Y:S01]  /*a090*/  IMAD.WIDE R10, R40, 0x2, R6 ;  /* 0x00000002280a7825 */ /* 0x004fe200078e0206 */
[----:B------:R-:W-:-:S03]  /*a0a0*/  SEL R40, R8, R5, P0 ;  /* 0x0000000508287207 */ /* 0x000fc60000000000 */
[----:B------:R-:W-:Y:S01]  /*a0b0*/  IMAD.WIDE R6, R9, 0x2, R6 ;  /* 0x0000000209067825 */ /* 0x000fe200078e0206 */
[C---:B------:R-:W-:Y:S02]  /*a0c0*/  IADD3 R41, P4, R10.reuse, 0x20, RZ ;  /* 0x000000200a297810 */ /* 0x040fe40007f9e0ff */
[C---:B------:R-:W-:Y:S02]  /*a0d0*/  IADD3 R39, P1, R10.reuse, 0x60, RZ ;  /* 0x000000600a277810 */ /* 0x040fe40007f3e0ff */
[----:B------:R-:W-:Y:S01]  /*a0e0*/  LOP3.LUT R8, R41, 0x380, RZ, 0xc0, !PT ;  /* 0x0000038029087812 */ /* 0x000fe200078ec0ff */
[--C-:B------:R-:W-:Y:S01]  /*a0f0*/  IMAD.X R9, RZ, RZ, R11.reuse, P4 ;  /* 0x000000ffff097224 */ /* 0x100fe200020e060b */
[----:B------:R-:W-:Y:S01]  /*a100*/  LOP3.LUT R5, R10, 0x380, RZ, 0xc0, !PT ;  /* 0x000003800a057812 */ /* 0x000fe200078ec0ff */
[----:B------:R-:W-:Y:S01]  /*a110*/  IMAD.X R13, RZ, RZ, R11, P1 ;  /* 0x000000ffff0d7224 */ /* 0x000fe200008e060b */
[----:B------:R-:W-:Y:S02]  /*a120*/  LOP3.LUT R12, R39, 0x380, RZ, 0xc0, !PT ;  /* 0x00000380270c7812 */ /* 0x000fe400078ec0ff */
[----:B------:R-:W-:-:S02]  /*a130*/  SHF.R.U64 R8, R8, 0x3, RZ ;  /* 0x0000000308087819 */ /* 0x000fc400000012ff */
[----:B------:R-:W-:Y:S02]  /*a140*/  SHF.R.U64 R5, R5, 0x3, RZ ;  /* 0x0000000305057819 */ /* 0x000fe400000012ff */
[----:B------:R-:W-:Y:S02]  /*a150*/  IADD3 R14, P3, R10, 0x40, RZ ;  /* 0x000000400a0e7810 */ /* 0x000fe40007f7e0ff */
[----:B------:R-:W-:Y:S02]  /*a160*/  SHF.R.U64 R12, R12, 0x3, RZ ;  /* 0x000000030c0c7819 */ /* 0x000fe400000012ff */
[----:B------:R-:W-:Y:S01]  /*a170*/  LOP3.LUT R8, R8, R41, RZ, 0x3c, !PT ;  /* 0x0000002908087212 */ /* 0x000fe200078e3cff */
[----:B------:R-:W-:Y:S01]  /*a180*/  IMAD.X R15, RZ, RZ, R11, P3 ;  /* 0x000000ffff0f7224 */ /* 0x000fe200018e060b */
[----:B------:R-:W-:Y:S01]  /*a190*/  LOP3.LUT R10, R5, R10, RZ, 0x3c, !PT ;  /* 0x0000000a050a7212 */ /* 0x000fe200078e3cff */
[----:B------:R-:W1:Y:S01]  /*a1a0*/  @P2 LDC R41, c[0x0][0xbf0] ;  /* 0x0002fc00ff292b82 */ /* 0x000e620000000800 */
[----:B------:R-:W-:-:S02]  /*a1b0*/  LOP3.LUT R5, R14, 0x380, RZ, 0xc0, !PT ;  /* 0x000003800e057812 */ /* 0x000fc400078ec0ff */
[----:B------:R-:W-:Y:S02]  /*a1c0*/  LOP3.LUT R12, R12, R39, RZ, 0x3c, !PT ;  /* 0x000000270c0c7212 */ /* 0x000fe400078e3cff */
[C---:B------:R-:W-:Y:S02]  /*a1d0*/  IADD3 R39, P4, R6.reuse, 0x1800, RZ ;  /* 0x0000180006277810 */ /* 0x040fe40007f9e0ff */
[----:B------:R-:W-:Y:S02]  /*a1e0*/  SHF.R.U64 R5, R5, 0x3, RZ ;  /* 0x0000000305057819 */ /* 0x000fe400000012ff */
[----:B------:R-:W-:Y:S02]  /*a1f0*/  LOP3.LUT R28, R39, 0x380, RZ, 0xc0, !PT ;  /* 0x00000380271c7812 */ /* 0x000fe400078ec0ff */
[----:B------:R-:W-:Y:S02]  /*a200*/  LOP3.LUT R14, R5, R14, RZ, 0x3c, !PT ;  /* 0x0000000e050e7212 */ /* 0x000fe400078e3cff */
[----:B------:R-:W-:-:S02]  /*a210*/  IADD3 R5, P3, R6, 0x3000, RZ ;  /* 0x0000300006057810 */ /* 0x000fc40007f7e0ff */
[----:B------:R-:W-:Y:S02]  /*a220*/  SHF.R.U64 R28, R28, 0x3, RZ ;  /* 0x000000031c1c7819 */ /* 0x000fe400000012ff */
[----:B------:R-:W-:Y:S02]  /*a230*/  LOP3.LUT R20, R5, 0x380, RZ, 0xc0, !PT ;  /* 0x0000038005147812 */ /* 0x000fe400078ec0ff */
[----:B------:R-:W-:Y:S01]  /*a240*/  LOP3.LUT R28, R28, R39, RZ, 0x3c, !PT ;  /* 0x000000271c1c7212 */ /* 0x000fe200078e3cff */
[----:B------:R-:W-:Y:S01]  /*a250*/  VIADD R39, R17, UR43 ;  /* 0x0000002b11277c36 */ /* 0x000fe20008000000 */
[----:B------:R-:W-:Y:S02]  /*a260*/  SHF.R.U64 R20, R20, 0x3, RZ ;  /* 0x0000000314147819 */ /* 0x000fe400000012ff */
[----:B------:R-:W-:Y:S01]  /*a270*/  MOV R49, R10 ;  /* 0x0000000a00317202 */ /* 0x000fe20000000f00 */
[----:B0-----:R-:W-:Y:S01]  /*a280*/  @P2 IMAD.HI.U32 R10, R39, R42, RZ ;  /* 0x0000002a270a2227 */ /* 0x001fe200078e00ff */
[----:B------:R-:W-:Y:S01]  /*a290*/  LOP3.LUT R20, R20, R5, RZ, 0x3c, !PT ;  /* 0x0000000514147212 */ /* 0x000fe200078e3cff */
[----:B----4-:R-:W-:Y:S01]  /*a2a0*/  SHFL.IDX PT, R27, R27, R26, 0x1c1f ;  /* 0x001c1f1a1b1b7589 */ /* 0x010fe200000e0000 */
[----:B------:R-:W-:Y:S01]  /*a2b0*/  MOV R45, R12 ;  /* 0x0000000c002d7202 */ /* 0x000fe20000000f00 */
[----:B------:R-:W-:Y:S01]  /*a2c0*/  IMAD.MOV.U32 R5, RZ, RZ, R39 ;  /* 0x000000ffff057224 */ /* 0x000fe200078e0027 */
[----:B-1----:R-:W-:Y:S01]  /*a2d0*/  @P2 SHF.R.U32.HI R5, RZ, R41, R10 ;  /* 0x00000029ff052219 */ /* 0x002fe2000001160a */
[----:B------:R-:W-:Y:S01]  /*a2e0*/  IMAD.U32 R12, RZ, RZ, UR8 ;  /* 0x00000008ff0c7e24 */ /* 0x000fe2000f8e00ff */
[----:B------:R-:W-:Y:S01]  /*a2f0*/  SHFL.IDX PT, R33, R33, R26, 0x1c1f ;  /* 0x001c1f1a21217589 */ /* 0x000fe200000e0000 */
[----:B------:R-:W-:Y:S01]  /*a300*/  MOV R47, R14 ;  /* 0x0000000e002f7202 */ /* 0x000fe20000000f00 */
[----:B------:R-:W-:Y:S01]  /*a310*/  VIADD R14, R157, UR43 ;  /* 0x0000002b9d0e7c36 */ /* 0x000fe20008000000 */
[--C-:B------:R-:W-:Y:S01]  /*a320*/  SHF.R.S32.HI R11, RZ, 0x1f, R5.reuse ;  /* 0x0000001fff0b7819 */ /* 0x100fe20000011405 */
[----:B------:R-:W-:Y:S01]  /*a330*/  IMAD.MOV R13, RZ, RZ, -R5 ;  /* 0x000000ffff0d7224 */ /* 0x000fe200078e0a05 */
[----:B------:R-:W-:Y:S01]  /*a340*/  IADD3 R10, P1, R5, UR6, RZ ;  /* 0x00000006050a7c10 */ /* 0x000fe2000ff3e0ff */
[----:B------:R-:W-:Y:S01]  /*a350*/  SHFL.IDX PT, R29, R29, R26, 0x1c1f ;  /* 0x001c1f1a1d1d7589 */ /* 0x000fe200000e0000 */
[----:B------:R-:W-:Y:S01]  /*a360*/  LOP3.LUT R5, R26, 0x2, RZ, 0x3c, !PT ;  /* 0x000000021a057812 */ /* 0x000fe200078e3cff */
[----:B------:R-:W-:Y:S01]  /*a370*/  IMAD R13, R2, R13, R39 ;  /* 0x0000000d020d7224 */ /* 0x000fe200078e0227 */
[----:B------:R-:W-:Y:S01]  /*a380*/  IADD3.X R11, R11, UR7, R12, P1, !PT ;  /* 0x000000070b0b7c10 */ /* 0x000fe20008ffe40c */
[----:B------:R-:W-:Y:S01]  /*a390*/  SHFL.IDX PT, R25, R25, R26, 0x1c1f ;  /* 0x001c1f1a19197589 */ /* 0x000fe200000e0000 */
[----:B------:R-:W-:Y:S01]  /*a3a0*/  ULDC.64 UR6, c[0x0][0xb88] ;  /* 0x0002e20000067ab9 */ /* 0x000fe20000000a00 */
[----:B------:R-:W-:Y:S01]  /*a3b0*/  LOP3.LUT P1, RZ, R23, 0x3, RZ, 0xc0, !PT ;  /* 0x0000000317ff7812 */ /* 0x000fe2000782c0ff */
[----:B------:R-:W-:Y:S01]  /*a3c0*/  ULDC.64 UR8, c[0x0][0xae8] ;  /* 0x0002ba0000087ab9 */ /* 0x000fe20000000a00 */
[----:B------:R-:W0:Y:S01]  /*a3d0*/  SHFL.IDX PT, R30, R30, R5, 0x1c1f ;  /* 0x001c1f051e1e7589 */ /* 0x000e2200000e0000 */
[----:B------:R-:W-:Y:S01]  /*a3e0*/  SHF.R.S32.HI R12, RZ, 0x1f, R13 ;  /* 0x0000001fff0c7819 */ /* 0x000fe2000001140d */
[----:B------:R-:W-:Y:S01]  /*a3f0*/  IMAD.WIDE.U32 R10, R13, UR6, R10 ;  /* 0x000000060d0a7c25 */ /* 0x000fe2000f8e000a */
[----:B------:R-:W-:Y:S01]  /*a400*/  ISETP.GE.OR P5, PT, R14, R43, P1 ;  /* 0x0000002b0e00720c */ /* 0x000fe20000fa6670 */
[----:B------:R-:W1:Y:S02]  /*a410*/  SHFL.IDX PT, R42, R24, R5, 0x1c1f ;  /* 0x001c1f05182a7589 */ /* 0x000e6400000e0000 */
[----:B------:R-:W-:-:S02]  /*a420*/  IMAD R12, R12, UR6, RZ ;  /* 0x000000060c0c7c24 */ /* 0x000fc4000f8e02ff */
[----:B------:R-:W2:Y:S02]  /*a430*/  SHFL.IDX PT, R32, R32, R5, 0x1c1f ;  /* 0x001c1f0520207589 */ /* 0x000ea400000e0000 */
[----:B------:R-:W-:Y:S01]  /*a440*/  IMAD R13, R13, UR7, R12 ;  /* 0x000000070d0d7c24 */ /* 0x000fe2000f8e020c */
[----:B------:R-:W-:Y:S01]  /*a450*/  ULDC.64 UR6, c[0x0][0xb50] ;  /* 0x0002d40000067ab9 */ /* 0x000fe20000000a00 */
[----:B------:R-:W3:Y:S01]  /*a460*/  SHFL.IDX PT, R44, R38, R5, 0x1c1f ;  /* 0x001c1f05262c7589 */ /* 0x000ee200000e0000 */
[----:B------:R-:W-:Y:S01]  /*a470*/  VIADD R12, R14, 0x8 ;  /* 0x000000080e0c7836 */ /* 0x000fe20000000000 */
[----:B------:R-:W-:Y:S01]  /*a480*/  LEA R50, P6, R10, UR6, 0x2 ;  /* 0x000000060a327c11 */ /* 0x000fe2000f8c10ff */
[----:B------:R-:W-:Y:S01]  /*a490*/  IMAD.IADD R11, R11, 0x1, R13 ;  /* 0x000000010b0b7824 */ /* 0x000fe200078e020d */
[----:B------:R-:W-:Y:S02]  /*a4a0*/  SHFL.IDX PT, R21, R21, R26, 0x1c1f ;  /* 0x001c1f1a15157589 */ /* 0x000fe400000e0000 */
[----:B------:R-:W-:-:S02]  /*a4b0*/  ISETP.GE.OR P1, PT, R12, R43, P1 ;  /* 0x0000002b0c00720c */ /* 0x000fc40000f26670 */
[----:B------:R-:W-:Y:S01]  /*a4c0*/  SHFL.IDX PT, R35, R35, R26, 0x1c1f ;  /* 0x001c1f1a23237589 */ /* 0x000fe200000e0000 */
[----:B------:R-:W-:-:S03]  /*a4d0*/  LEA.HI.X R51, R10, UR7, R11, 0x2, P6 ;  /* 0x000000070a337c11 */ /* 0x000fc6000b0f140b */
[----:B------:R-:W4:Y:S01]  /*a4e0*/  SHFL.IDX PT, R34, R34, R5, 0x1c1f ;  /* 0x001c1f0522227589 */ /* 0x000f2200000e0000 */
[----:B0-----:R-:W-:-:S03]  /*a4f0*/  SEL R10, R30, R27, P0 ;  /* 0x0000001b1e0a7207 */ /* 0x001fc60000000000 */
[----:B------:R-:W0:Y:S01]  /*a500*/  SHFL.IDX PT, R46, R46, R5, 0x1c1f ;  /* 0x001c1f052e2e7589 */ /* 0x000e2200000e0000 */
[----:B-1----:R-:W-:-:S03]  /*a510*/  SEL R11, R42, R33, P0 ;  /* 0x000000212a0b7207 */ /* 0x002fc60000000000 */
[----:B------:R-:W-:Y:S01]  /*a520*/  SHFL.IDX PT, R31, R31, R26, 0x1c1f ;  /* 0x001c1f1a1f1f7589 */ /* 0x000fe200000e0000 */
[----:B--2---:R-:W-:Y:S02]  /*a530*/  SEL R12, R29, R32, P0 ;  /* 0x000000201d0c7207 */ /* 0x004fe40000000000 */
[----:B------:R-:W-:Y:S01]  /*a540*/  SEL R14, R32, R29, P0 ;  /* 0x0000001d200e7207 */ /* 0x000fe20000000000 */
[----:B------:R1:W-:Y:S01]  /*a550*/  SHFL.IDX PT, R37, R37, R26, 0x1c1f ;  /* 0x001c1f1a25257589 */ /* 0x0003e200000e0000 */
[----:B---3--:R-:W-:Y:S01]  /*a560*/  SEL R13, R25, R44, P0 ;  /* 0x0000002c190d7207 */ /* 0x008fe20000000000 */
[----:B------:R-:W-:Y:S01]  /*a570*/  IMAD.X R29, RZ, RZ, R7, P4 ;  /* 0x000000ffff1d7224 */ /* 0x000fe200020e0607 */
[----:B------:R-:W-:Y:S01]  /*a580*/  SEL R15, R44, R25, P0 ;  /* 0x000000192c0f7207 */ /* 0x000fe20000000000 */
[----:B------:R-:W2:Y:S04]  /*a590*/  SHFL.IDX PT, R36, R36, R5, 0x1c1f ;  /* 0x001c1f0524247589 */ /* 0x000ea800000e0000 */
[----:B------:R3:W2:Y:S01]  /*a5a0*/  SHFL.IDX PT, R48, R40, R5, 0x1c1f ;  /* 0x001c1f0528307589 */ /* 0x0006a200000e0000 */
[----:B----4-:R-:W-:-:S03]  /*a5b0*/  SEL R24, R21, R34, P0 ;  /* 0x0000002215187207 */ /* 0x010fc60000000000 */
[----:B------:R-:W-:Y:S01]  /*a5c0*/  SHFL.IDX PT, R38, R50, RZ, 0x1c1f ;  /* 0x001c1fff32267589 */ /* 0x000fe200000e0000 */
[----:B-1----:R-:W-:Y:S01]  /*a5d0*/  SEL R26, R34, R21, P0 ;  /* 0x00000015221a7207 */ /* 0x002fe20000000000 */
[----:B------:R-:W-:Y:S01]  /*a5e0*/  IMAD.X R21, RZ, RZ, R7, P3 ;  /* 0x000000ffff157224 */ /* 0x000fe200018e0607 */
[----:B0-----:R-:W-:Y:S01]  /*a5f0*/  SEL R25, R35, R46, P0 ;  /* 0x0000002e23197207 */ /* 0x001fe20000000000 */
[----:B------:R-:W0:Y:S01]  /*a600*/  SHFL.IDX PT, R39, R51, RZ, 0x1c1f ;  /* 0x001c1fff33277589 */ /* 0x000e2200000e0000 */
[----:B---3--:R-:W-:Y:S02]  /*a610*/  MOV R5, R8 ;  /* 0x0000000800057202 */ /* 0x008fe40000000f00 */
[----:B------:R-:W-:Y:S01]  /*a620*/  SEL R8, R27, R30, P0 ;  /* 0x0000001e1b087207 */ /* 0x000fe20000000000 */
[----:B------:R-:W-:Y:S01]  /*a630*/  SHFL.IDX PT, R40, R50, 0x1, 0x1c1f ;  /* 0x003c1f0032287f89 */ /* 0x000fe200000e0000 */
[----:B------:R-:W-:Y:S02]  /*a640*/  SEL R9, R33, R42, P0 ;  /* 0x0000002a21097207 */ /* 0x000fe40000000000 */
[----:B------:R-:W-:Y:S01]  /*a650*/  SEL R27, R46, R35, P0 ;  /* 0x000000232e1b7207 */ /* 0x000fe20000000000 */
[----:B------:R-:W1:Y:S01]  /*a660*/  SHFL.IDX PT, R41, R51, 0x1, 0x1c1f ;  /* 0x003c1f0033297f89 */ /* 0x000e6200000e0000 */
[----:B--2---:R-:W-:-:S03]  /*a670*/  SEL R32, R31, R36, P0 ;  /* 0x000000241f207207 */ /* 0x004fc60000000000 */
[----:B------:R-:W-:Y:S01]  /*a680*/  STSM.16.M88.4 [R49], R8 ;  /* 0x0000000831007844 */ /* 0x000fe20000000200 */
[----:B------:R-:W-:Y:S02]  /*a690*/  SEL R34, R36, R31, P0 ;  /* 0x0000001f24227207 */ /* 0x000fe40000000000 */
[----:B------:R-:W-:Y:S01]  /*a6a0*/  SEL R33, R37, R48, P0 ;  /* 0x0000003025217207 */ /* 0x000fe20000000000 */
[----:B------:R-:W-:Y:S01]  /*a6b0*/  STSM.16.M88.4 [R5], R12 ;  /* 0x0000000c05007844 */ /* 0x000fe20000000200 */
[----:B------:R-:W-:Y:S02]  /*a6c0*/  SEL R35, R48, R37, P0 ;  /* 0x0000002530237207 */ /* 0x000fe40000000000 */
[----:B------:R-:W-:Y:S01]  /*a6d0*/  LOP3.LUT R37, R6, 0x380, RZ, 0xc0, !PT ;  /* 0x0000038006257812 */ /* 0x000fe200078ec0ff */
[----:B------:R2:W-:Y:S03]  /*a6e0*/  STSM.16.M88.4 [R47], R24 ;  /* 0x000000182f007844 */ /* 0x0005e60000000200 */
[----:B------:R-:W-:Y:S01]  /*a6f0*/  SHF.R.U64 R37, R37, 0x3, RZ ;  /* 0x0000000325257819 */ /* 0x000fe200000012ff */
[----:B------:R-:W-:Y:S03]  /*a700*/  STSM.16.M88.4 [R45], R32 ;  /* 0x000000202d007844 */ /* 0x000fe60000000200 */
[----:B------:R-:W-:Y:S01]  /*a710*/  LOP3.LUT R36, R37, R6, RZ, 0x3c, !PT ;  /* 0x0000000625247212 */ /* 0x000fe200078e3cff */
[----:B------:R-:W-:Y:S01]  /*a720*/  BAR.SYNC.DEFER_BLOCKING 0x1, 0x180 ;  /* 0x0046000000007b1d */ /* 0x000fe20000010000 */
[----:B------:R-:W-:-:S07]  /*a730*/  IMAD.MOV.U32 R37, RZ, RZ, R7 ;  /* 0x000000ffff257224 */ /* 0x000fce00078e0007 */
[----:B--2---:R-:W2:Y:S08]  /*a740*/  @P2 LDC R27, c[0x0][0xbec] ;  /* 0x0002fb00ff1b2b82 */ /* 0x004eb00000000800 */
[----:B------:R-:W3:Y:S01]  /*a750*/  @P2 LDC R24, c[0x0][0xbf0] ;  /* 0x0002fc00ff182b82 */ /* 0x000ee20000000800 */
[----:B0-----:R-:W-:Y:S04]  /*a760*/  @!P5 ST.E desc[UR50][R38.64], R4 ;  /* 0x000000042600d985 */ /* 0x001fe8000c101932 */
[----:B-1----:R0:W-:Y:S04]  /*a770*/  @!P1 ST.E desc[UR50][R40.64], R3 ;  /* 0x0000000328009985 */ /* 0x0021e8000c101932 */
[----:B------:R-:W4:Y:S04]  /*a780*/  LD.E.128 R8, desc[UR50][R36.64] ;  /* 0x0000003224087980 */ /* 0x000f28000c101d00 */
[----:B------:R-:W4:Y:S04]  /*a790*/  LD.E.128 R28, desc[UR50][R28.64] ;  /* 0x000000321c1c7980 */ /* 0x000f28000c101d00 */
[----:B------:R1:W4:Y:S01]  /*a7a0*/  LD.E.128 R12, desc[UR50][R20.64] ;  /* 0x00000032140c7980 */ /* 0x000322000c101d00 */
[----:B------:R-:W-:Y:S01]  /*a7b0*/  IADD3 R25, P0, R6, 0x4800, RZ ;  /* 0x0000480006197810 */ /* 0x000fe20007f1e0ff */
[----:B0-----:R-:W-:Y:S01]  /*a7c0*/  IMAD R3, R18, 0x30, R22 ;  /* 0x0000003012037824 */ /* 0x001fe200078e0216 */
[----:B------:R-:W-:-:S02]  /*a7d0*/  UIMAD UR5, UR12, UR8, URZ ;  /* 0x000000080c0572a4 */ /* 0x000fc4000f8e023f */
[----:B------:R-:W-:Y:S01]  /*a7e0*/  LOP3.LUT R5, R25, 0x380, RZ, 0xc0, !PT ;  /* 0x0000038019057812 */ /* 0x000fe200078ec0ff */
[----:B------:R-:W-:Y:S01]  /*a7f0*/  VIADD R26, R3, UR43 ;  /* 0x0000002b031a7c36 */ /* 0x000fe20008000000 */
[----:B------:R-:W-:Y:S01]  /*a800*/  UIMAD.WIDE.U32 UR6, UR41, UR8, URZ ;  /* 0x00000008290672a5 */ /* 0x000fe2000f8e003f */
[----:B------:R-:W-:Y:S01]  /*a810*/  IMAD.X R7, RZ, RZ, R7, P0 ;  /* 0x000000ffff077224 */ /* 0x000fe200000e0607 */
[----:B------:R-:W-:Y:S01]  /*a820*/  UIMAD UR5, UR41, UR9, UR5 ;  /* 0x00000009290572a4 */ /* 0x000fe2000f8e0205 */
[----:B------:R-:W-:Y:S01]  /*a830*/  SHF.R.U64 R4, R5, 0x3, RZ ;  /* 0x0000000305047819 */ /* 0x000fe200000012ff */
[----:B--2---:R-:W-:Y:S01]  /*a840*/  @P2 IMAD.HI.U32 R3, R26, R27, RZ ;  /* 0x0000001b1a032227 */ /* 0x004fe200078e00ff */
[----:B------:R-:W-:Y:S02]  /*a850*/  UIMAD UR8, UR13, UR10, URZ ;  /* 0x0000000a0d0872a4 */ /* 0x000fe4000f8e023f */
[----:B------:R-:W-:Y:S01]  /*a860*/  UIADD3 UR7, UR7, UR5, URZ ;  /* 0x0000000507077290 */ /* 0x000fe2000fffe03f */
[----:B------:R-:W-:Y:S01]  /*a870*/  LOP3.LUT R6, R4, R25, RZ, 0x3c, !PT ;  /* 0x0000001904067212 */ /* 0x000fe200078e3cff */
[--C-:B------:R-:W-:Y:S01]  /*a880*/  IMAD.MOV.U32 R25, RZ, RZ, R26.reuse ;  /* 0x000000ffff197224 */ /* 0x100fe200078e001a */
[----:B------:R-:W-:Y:S01]  /*a890*/  UIMAD UR5, UR40, UR11, UR8 ;  /* 0x0000000b280572a4 */ /* 0x000fe2000f8e0208 */
[----:B---3--:R-:W-:Y:S01]  /*a8a0*/  @P2 SHF.R.U32.HI R25, RZ, R24, R3 ;  /* 0x00000018ff192219 */ /* 0x008fe20000011603 */
[----:B------:R-:W-:Y:S01]  /*a8b0*/  UIMAD.WIDE.U32 UR40, UR40, UR10, UR6 ;  /* 0x0000000a282872a5 */ /* 0x000fe2000f8e0006 */
[----:B------:R-:W-:Y:S01]  /*a8c0*/  VIADD R34, R22, UR43 ;  /* 0x0000002b16227c36 */ /* 0x000fe20008000000 */
[----:B------:R-:W5:Y:S01]  /*a8d0*/  LD.E.128 R4, desc[UR50][R6.64] ;  /* 0x0000003206047980 */ /* 0x000f62000c101d00 */
[--C-:B------:R-:W-:Y:S01]  /*a8e0*/  SHF.R.S32.HI R24, RZ, 0x1f, R25.reuse ;  /* 0x0000001fff187819 */ /* 0x100fe20000011419 */
[----:B------:R-:W-:Y:S01]  /*a8f0*/  UIADD3 UR5, UR41, UR5, URZ ;  /* 0x0000000529057290 */ /* 0x000fe2000fffe03f */
[----:B------:R-:W-:Y:S01]  /*a900*/  IMAD.MOV R27, RZ, RZ, -R25 ;  /* 0x000000ffff1b7224 */ /* 0x000fe200078e0a19 */
[----:B------:R-:W-:Y:S01]  /*a910*/  ULDC.64 UR6, c[0x0][0xae0] ;  /* 0x0002b80000067ab9 */ /* 0x000fe20000000a00 */
[----:B-1----:R-:W-:Y:S01]  /*a920*/  IMAD.U32 R20, RZ, RZ, UR40 ;  /* 0x00000028ff147e24 */ /* 0x002fe2000f8e00ff */
[----:B------:R-:W-:Y:S01]  /*a930*/  @!PT LDS RZ, [RZ] ;  /* 0x00000000fffff984 */ /* 0x000fe20000000800 */
[----:B------:R-:W-:Y:S01]  /*a940*/  @!PT LDS RZ, [RZ] ;  /* 0x00000000fffff984 */ /* 0x000fe20000000800 */
[----:B------:R-:W-:Y:S01]  /*a950*/  @!PT LDS RZ, [RZ] ;  /* 0x00000000fffff984 */ /* 0x000fe20000000800 */
[----:B------:R-:W-:Y:S01]  /*a960*/  @!PT LDS RZ, [RZ] ;  /* 0x00000000fffff984 */ /* 0x000fe20000000800 */
[----:B------:R0:W-:Y:S06]  /*a970*/  MEMBAR.ALL.CTA ;  /* 0x0000000000007992 */ /* 0x0001ec0000008000 */
[----:B0-----:R-:W0:Y:S01]  /*a980*/  FENCE.VIEW.ASYNC.S ;  /* 0x00000000000073c6 */ /* 0x001e220000000000 */
[----:B------:R-:W-:Y:S01]  /*a990*/  IMAD.U32 R21, RZ, RZ, UR41 ;  /* 0x00000029ff157e24 */ /* 0x000fe2000f8e00ff */
[----:B------:R-:W-:Y:S01]  /*a9a0*/  SHF.R.S32.HI R52, RZ, 0x1f, R19 ;  /* 0x0000001fff347819 */ /* 0x000fe20000011413 */
[----:B------:R-:W-:-:S02]  /*a9b0*/  IMAD R21, R2, R27, R26 ;  /* 0x0000001b02157224 */ /* 0x000fc400078e021a */
[----:B------:R-:W-:Y:S01]  /*a9c0*/  IMAD.U32 R3, RZ, RZ, UR5 ;  /* 0x00000005ff037e24 */ /* 0x000fe2000f8e00ff */
[----:B------:R-:W-:Y:S01]  /*a9d0*/  ULDC UR5, c[0x0][0xac8] ;  /* 0x0002b20000057ab9 */ /* 0x000fe20000000800 */
[----:B------:R-:W-:Y:S02]  /*a9e0*/  IMAD R24, R24, UR6, RZ ;  /* 0x0000000618187c24 */ /* 0x000fe4000f8e02ff */
[----:B------:R-:W-:Y:S01]  /*a9f0*/  IMAD.MOV.U32 R2, RZ, RZ, R20 ;  /* 0x000000ffff027224 */ /* 0x000fe200078e0014 */
[----:B------:R-:W-:Y:S01]  /*aa00*/  SHF.R.S32.HI R20, RZ, 0x1f, R21 ;  /* 0x0000001fff147819 */ /* 0x000fe20000011415 */
[C---:B------:R-:W-:Y:S02]  /*aa10*/  IMAD R27, R25.reuse, UR7, R24 ;  /* 0x00000007191b7c24 */ /* 0x040fe4000f8e0218 */
[----:B------:R-:W-:Y:S01]  /*aa20*/  IMAD.WIDE.U32 R2, R25, UR6, R2 ;  /* 0x0000000619027c25 */ /* 0x000fe2000f8e0002 */
[----:B------:R-:W-:-:S03]  /*aa30*/  ULDC.64 UR6, c[0x0][0xad8] ;  /* 0x0002b60000067ab9 */ /* 0x000fc60000000a00 */
[----:B------:R-:W-:Y:S02]  /*aa40*/  IMAD.IADD R3, R3, 0x1, R27 ;  /* 0x0000000103037824 */ /* 0x000fe400078e021b */
[----:B------:R-:W-:Y:S02]  /*aa50*/  IMAD R20, R20, UR6, RZ ;  /* 0x0000000614147c24 */ /* 0x000fe4000f8e02ff */
[----:B------:R-:W-:-:S04]  /*aa60*/  IMAD.WIDE.U32 R2, R21, UR6, R2 ;  /* 0x0000000615027c25 */ /* 0x000fc8000f8e0002 */
[----:B------:R-:W-:Y:S01]  /*aa70*/  IMAD R25, R21, UR7, R20 ;  /* 0x0000000715197c24 */ /* 0x000fe2000f8e0214 */
[----:B------:R-:W-:Y:S01]  /*aa80*/  ULDC.64 UR6, c[0x0][0xa80] ;  /* 0x0002a00000067ab9 */ /* 0x000fe20000000a00 */
[----:B------:R-:W-:Y:S01]  /*aa90*/  VIADD R20, R34, 0x60 ;  /* 0x0000006022147836 */ /* 0x000fe20000000000 */
[----:B------:R-:W-:Y:S01]  /*aaa0*/  LEA R26, P0, R2, UR6, 0x1 ;  /* 0x00000006021a7c11 */ /* 0x000fe2000f8008ff */
[----:B------:R-:W-:Y:S02]  /*aab0*/  IMAD.IADD R3, R3, 0x1, R25 ;  /* 0x0000000103037824 */ /* 0x000fe400078e0219 */
[----:B------:R-:W-:Y:S02]  /*aac0*/  VIADD R0, R0, 0x13220 ;  /* 0x0001322000007836 */ /* 0x000fe40000000000 */
[----:B0-----:R-:W0:Y:S01]  /*aad0*/  SHFL.IDX PT, R24, R26, RZ, 0x181f ;  /* 0x00181fff1a187589 */ /* 0x001e2200000e0000 */
[----:B------:R-:W-:Y:S01]  /*aae0*/  LEA.HI.X R27, R2, UR7, R3, 0x1, P0 ;  /* 0x00000007021b7c11 */ /* 0x000fe200080f0c03 */
[----:B------:R-:W-:Y:S01]  /*aaf0*/  VIADD R2, R34, 0x30 ;  /* 0x0000003022027836 */ /* 0x000fe20000000000 */
[----:B------:R-:W-:Y:S01]  /*ab00*/  ISETP.GE.AND P0, PT, R19, UR5, PT ;  /* 0x0000000513007c0c */ /* 0x000fe2000bf06270 */
[----:B------:R-:W1:Y:S01]  /*ab10*/  SHFL.IDX PT, R38, R26, 0x1, 0x181f ;  /* 0x00381f001a267f89 */ /* 0x000e6200000e0000 */
[----:B------:R-:W-:-:S02]  /*ab20*/  PRMT R0, RZ, 0x654, R0 ;  /* 0x00000654ff007816 */ /* 0x000fc40000000000 */
[-C--:B------:R-:W-:Y:S01]  /*ab30*/  ISETP.GE.OR P1, PT, R34, R43.reuse, P0 ;  /* 0x0000002b2200720c */ /* 0x080fe20000726670 */
[----:B------:R-:W2:Y:S01]  /*ab40*/  SHFL.IDX PT, R42, R26, 0x2, 0x181f ;  /* 0x00581f001a2a7f89 */ /* 0x000ea200000e0000 */
[-C--:B------:R-:W-:Y:S01]  /*ab50*/  ISETP.GE.OR P2, PT, R2, R43.reuse, P0 ;  /* 0x0000002b0200720c */ /* 0x080fe20000746670 */
[----:B------:R3:W-:Y:S01]  /*ab60*/  SYNCS.ARRIVE.TRANS64.RED.A1T0 RZ, [R0+URZ], RZ ;  /* 0x000000ff00ff79a7 */ /* 0x0007e2000810043f */
[----:B------:R-:W-:Y:S01]  /*ab70*/  ISETP.GE.OR P3, PT, R20, R43, P0 ;  /* 0x0000002b1400720c */ /* 0x000fe20000766670 */
[----:B------:R-:W2:Y:S04]  /*ab80*/  SHFL.IDX PT, R32, R27, RZ, 0x181f ;  /* 0x00181fff1b207589 */ /* 0x000ea800000e0000 */
[----:B------:R-:W2:Y:S01]  /*ab90*/  SHFL.IDX PT, R36, R27, 0x1, 0x181f ;  /* 0x00381f001b247f89 */ /* 0x000ea200000e0000 */
[----:B---3--:R-:W-:-:S03]  /*aba0*/  VIADD R0, R34, 0x90 ;  /* 0x0000009022007836 */ /* 0x008fc60000000000 */
[----:B------:R-:W3:Y:S02]  /*abb0*/  SHFL.IDX PT, R40, R27, 0x2, 0x181f ;  /* 0x00581f001b287f89 */ /* 0x000ee400000e0000 */
[----:B------:R-:W-:Y:S02]  /*abc0*/  ISETP.GE.OR P0, PT, R0, R43, P0 ;  /* 0x0000002b0000720c */ /* 0x000fe40000706670 */
[----:B------:R-:W4:Y:S01]  /*abd0*/  SHFL.IDX PT, R26, R26, 0x3, 0x181f ;  /* 0x00781f001a1a7f89 */ /* 0x000f2200000e0000 */
[C---:B0-----:R-:W-:Y:S02]  /*abe0*/  @!P1 LEA R2, P4, R19.reuse, R24, 0x1 ;  /* 0x0000001813029211 */ /* 0x041fe400078808ff */
[C---:B-1----:R-:W-:Y:S02]  /*abf0*/  @!P2 LEA R20, P5, R19.reuse, R38, 0x1 ;  /* 0x000000261314a211 */ /* 0x042fe400078a08ff */
[C---:B--2---:R-:W-:Y:S02]  /*ac00*/  @!P3 LEA R24, P6, R19.reuse, R42, 0x1 ;  /* 0x0000002a1318b211 */ /* 0x044fe400078c08ff */
[----:B------:R-:W-:-:S02]  /*ac10*/  @!P1 LEA.HI.X R3, R19, R32, R52, 0x1, P4 ;  /* 0x0000002013039211 */ /* 0x000fc400020f0c34 */
[----:B------:R0:W2:Y:S01]  /*ac20*/  SHFL.IDX PT, R32, R27, 0x3, 0x181f ;  /* 0x00781f001b207f89 */ /* 0x0000a200000e0000 */
[C-C-:B------:R-:W-:Y:S02]  /*ac30*/  @!P2 LEA.HI.X R21, R19.reuse, R36, R52.reuse, 0x1, P5 ;  /* 0x000000241315a211 */ /* 0x140fe400028f0c34 */
[----:B---3--:R-:W-:Y:S01]  /*ac40*/  @!P3 LEA.HI.X R25, R19, R40, R52, 0x1, P6 ;  /* 0x000000281319b211 */ /* 0x008fe200030f0c34 */
[----:B----4-:R0:W-:Y:S04]  /*ac50*/  @!P1 ST.E.128 desc[UR50][R2.64], R8 ;  /* 0x0000000802009985 */ /* 0x0101e8000c101d32 */
[----:B------:R0:W-:Y:S04]  /*ac60*/  @!P2 ST.E.128 desc[UR50][R20.64], R28 ;  /* 0x0000001c1400a985 */ /* 0x0001e8000c101d32 */
[----:B------:R0:W-:Y:S01]  /*ac70*/  @!P3 ST.E.128 desc[UR50][R24.64], R12 ;  /* 0x0000000c1800b985 */ /* 0x0001e2000c101d32 */
[----:B--2---:R-:W-:Y:S05]  /*ac80*/  @P0 BRA `(.L_x_1918) ;  /* 0x0000000400f00947 */ /* 0x004fea0003800000 */
[----:B0-----:R-:W-:-:S04]  /*ac90*/  LEA R2, P0, R19, R26, 0x1 ;  /* 0x0000001a13027211 */ /* 0x001fc800078008ff */
[----:B------:R-:W-:-:S05]  /*aca0*/  LEA.HI.X R3, R19, R32, R52, 0x1, P0 ;  /* 0x0000002013037211 */ /* 0x000fca00000f0c34 */
[----:B-----5:R2:W-:Y:S01]  /*acb0*/  ST.E.128 desc[UR50][R2.64], R4 ;  /* 0x0000000402007985 */ /* 0x0205e2000c101d32 */
[----:B------:R-:W-:Y:S05]  /*acc0*/  BRA `(.L_x_1918) ;  /* 0x0000000400e07947 */ /* 0x000fea0003800000 */
.L_x_1917:
        /* <DEDUP_REMOVED lines=52> */
.L_x_1920:
[----:B------:R-:W-:Y:S05]  /*b010*/  BSYNC B1 ;  /* 0x0000000000017941 */ /* 0x000fea0003800000 */
.L_x_1919:
        /* <DEDUP_REMOVED lines=12> */
[----:B-1----:R-:W-:-:S03]  /*b0e0*/  @P1 SHF.R.U32.HI R5, RZ, R13, R0 ;  /* 0x0000000dff051219 */ /* 0x002fc60000011600 */
[----:B------:R-:W-:Y:S01]  /*b0f0*/  UIMAD UR5, UR40, UR11, UR5 ;  /* 0x0000000b280572a4 */ /* 0x000fe2000f8e0205 */
[--C-:B------:R-:W-:Y:S01]  /*b100*/  SHF.R.S32.HI R0, RZ, 0x1f, R5.reuse ;  /* 0x0000001fff007819 */ /* 0x100fe20000011405 */
[----:B------:R-:W-:Y:S01]  /*b110*/  UIMAD.WIDE.U32 UR40, UR40, UR10, UR6 ;  /* 0x0000000a282872a5 */ /* 0x000fe2000f8e0006 */
[----:B------:R-:W-:Y:S02]  /*b120*/  IMAD.MOV R7, RZ, RZ, -R5 ;  /* 0x000000ffff077224 */ /* 0x000fe400078e0a05 */
[----:B------:R-:W-:Y:S01]  /*b130*/  ULDC.64 UR6, c[0x0][0xae0] ;  /* 0x0002b80000067ab9 */ /* 0x000fe20000000a00 */
[----:B------:R-:W-:Y:S01]  /*b140*/  UIADD3 UR5, UR41, UR5, URZ ;  /* 0x0000000529057290 */ /* 0x000fe2000fffe03f */
[----:B------:R-:W-:Y:S02]  /*b150*/  IMAD R7, R11, R7, R6 ;  /* 0x000000070b077224 */ /* 0x000fe400078e0206 */
[----:B------:R-:W-:Y:S02]  /*b160*/  IMAD R0, R0, UR6, RZ ;  /* 0x0000000600007c24 */ /* 0x000fe4000f8e02ff */
[----:B------:R-:W-:-:S02]  /*b170*/  IMAD.U32 R3, RZ, RZ, UR41 ;  /* 0x00000029ff037e24 */ /* 0x000fc4000f8e00ff */
[----:B------:R-:W-:Y:S02]  /*b180*/  IMAD.U32 R2, RZ, RZ, UR40 ;  /* 0x00000028ff027e24 */ /* 0x000fe4000f8e00ff */
[----:B------:R-:W-:Y:S01]  /*b190*/  IMAD.U32 R3, RZ, RZ, UR5 ;  /* 0x00000005ff037e24 */ /* 0x000fe2000f8e00ff */
[----:B------:R-:W-:Y:S01]  /*b1a0*/  ULDC UR5, c[0x0][0xac8] ;  /* 0x0002b20000057ab9 */ /* 0x000fe20000000800 */
[C---:B------:R-:W-:Y:S01]  /*b1b0*/  IMAD R9, R5.reuse, UR7, R0 ;  /* 0x0000000705097c24 */ /* 0x040fe2000f8e0200 */
[----:B------:R-:W-:Y:S01]  /*b1c0*/  SHF.R.S32.HI R0, RZ, 0x1f, R7 ;  /* 0x0000001fff007819 */ /* 0x000fe20000011407 */
        /* <DEDUP_REMOVED lines=40> */
.L_x_1918:
[----:B------:R-:W-:Y:S05]  /*b450*/  BSYNC B0 ;  /* 0x0000000000007941 */ /* 0x000fea0003800000 */
.L_x_1916:
[----:B------:R-:W-:Y:S02]  /*b460*/  ULDC UR5, c[0x0][0xc38] ;  /* 0x00030e0000057ab9 */ /* 0x000fe40000000800 */
[----:B------:R-:W-:-:S06]  /*b470*/  UISETP.GE.AND UP0, UPT, UR4, UR5, UPT ;  /* 0x000000050400728c */ /* 0x000fcc000bf06270 */
[----:B------:R-:W-:-:S13]  /*b480*/  PLOP3.LUT P0, PT, PT, PT, UP0, 0x80, 0x0 ;  /* 0x000000000000781c */ /* 0x000fda0003f0f008 */
[----:B------:R-:W-:Y:S05]  /*b490*/  @!P0 BRA `(.L_x_1921) ;  /* 0xffffff5800088947 */ /* 0x000fea000383ffff */
[----:B------:R-:W-:Y:S05]  /*b4a0*/  EXIT ;  /* 0x000000000000794d */ /* 0x000fea0003800000 */
.L_x_1875:
        /* <DEDUP_REMOVED lines=26> */
[C---:B-1----:R-:W-:Y:S01]  /*b650*/  IMAD.SHL.U32 R6, R11.reuse, 0x10, RZ ;  /* 0x000000100b067824 */ /* 0x042fe200078e00ff */
[----:B------:R-:W-:Y:S01]  /*b660*/  SHF.R.U32.HI R4, RZ, 0x1, R11 ;  /* 0x00000001ff047819 */ /* 0x000fe2000001160b */
[----:B------:R-:W-:-:S02]  /*b670*/  IMAD.SHL.U32 R8, R11, 0x2, RZ ;  /* 0x000000020b087824 */ /* 0x000fc400078e00ff */
[C---:B------:R-:W-:Y:S01]  /*b680*/  IMAD.SHL.U32 R2, R11.reuse, 0x40, RZ ;  /* 0x000000400b027824 */ /* 0x040fe200078e00ff */
[----:B------:R-:W-:Y:S01]  /*b690*/  LOP3.LUT R7, R6, 0x1b0, RZ, 0xc0, !PT ;  /* 0x000001b006077812 */ /* 0x000fe200078ec0ff */
[C---:B0-----:R-:W-:Y:S02]  /*b6a0*/  IMAD.SHL.U32 R0, R11.reuse, 0x20, RZ ;  /* 0x000000200b007824 */ /* 0x041fe400078e00ff */
[----:B------:R-:W-:Y:S01]  /*b6b0*/  IMAD.SHL.U32 R10, R11, 0x4, RZ ;  /* 0x000000040b0a7824 */ /* 0x000fe200078e00ff */
[----:B------:R-:W-:Y:S02]  /*b6c0*/  LOP3.LUT R7, R7, 0x30, R8, 0x78, !PT ;  /* 0x0000003007077812 */ /* 0x000fe400078e7808 */
[----:B------:R-:W2:Y:S01]  /*b6d0*/  LDL R8, [R1+0x14] ;  /* 0x0000140001087983 */ /* 0x000ea20000100800 */
[----:B------:R-:W-:Y:S02]  /*b6e0*/  LOP3.LUT R3, R2, 0x180, RZ, 0xc0, !PT ;  /* 0x0000018002037812 */ /* 0x000fe400078ec0ff */
[----:B------:R-:W-:-:S02]  /*b6f0*/  LOP3.LUT R5, R0, 0x80, RZ, 0xc0, !PT ;  /* 0x0000008000057812 */ /* 0x000fc400078ec0ff */
[----:B------:R-:W-:Y:S01]  /*b700*/  LOP3.LUT R3, R3, 0x30, R4, 0xf8, !PT ;  /* 0x0000003003037812 */ /* 0x000fe200078ef804 */
[----:B------:R-:W-:Y:S01]  /*b710*/  IMAD.SHL.U32 R4, R11, 0x8, RZ ;  /* 0x000000080b047824 */ /* 0x000fe200078e00ff */
[----:B------:R-:W-:-:S04]  /*b720*/  LOP3.LUT R5, R5, 0x10, R11, 0xf8, !PT ;  /* 0x0000001005057812 */ /* 0x000fc800078ef80b */
[----:B------:R-:W-:Y:S02]  /*b730*/  LOP3.LUT R3, R3, 0x30, R4, 0x78, !PT ;  /* 0x0000003003037812 */ /* 0x000fe400078e7804 */
[----:B------:R-:W-:Y:S02]  /*b740*/  LOP3.LUT R4, R5, 0x10, R10, 0x78, !PT ;  /* 0x0000001005047812 */ /* 0x000fe400078e780a */
[----:B------:R-:W-:Y:S02]  /*b750*/  LOP3.LUT R5, R6, 0x600, RZ, 0xc0, !PT ;  /* 0x0000060006057812 */ /* 0x000fe400078ec0ff */
[----:B------:R-:W-:Y:S02]  /*b760*/  LOP3.LUT R2, R3, 0x640, R2, 0xf8, !PT ;  /* 0x0000064003027812 */ /* 0x000fe400078ef802 */
[----:B------:R-:W-:-:S04]  /*b770*/  LOP3.LUT R5, R5, 0x60, R0, 0xf8, !PT ;  /* 0x0000006005057812 */ /* 0x000fc800078ef800 */
[----:B------:R-:W-:Y:S01]  /*b780*/  LOP3.LUT R5, R5, 0x100, R0, 0xf8, !PT ;  /* 0x0000010005057812 */ /* 0x000fe200078ef800 */
[----:B------:R0:W-:Y:S01]  /*b790*/  STL [R1+0x20], R2 ;  /* 0x0000200201007387 */ /* 0x0001e20000100800 */
[----:B------:R-:W-:Y:S02]  /*b7a0*/  LOP3.LUT R7, R7, 0x640, R6, 0xf8, !PT ;  /* 0x0000064007077812 */ /* 0x000fe400078ef806 */
        /* <DEDUP_REMOVED lines=10> */
[----:B------:R-:W-:Y:S01]  /*b850*/  ISETP.GE.AND P0, PT, R9, UR37, PT ;  /* 0x0000002509007c0c */ /* 0x000fe2000bf06270 */
[----:B------:R0:W-:Y:S01]  /*b860*/  STL [R1+0x24], R4 ;  /* 0x0000240401007387 */ /* 0x0001e20000100800 */
[----:B------:R-:W-:Y:S01]  /*b870*/  LOP3.LUT R2, R0, 0x80, RZ, 0xfc, !PT ;  /* 0x0000008000027812 */ /* 0x000fe200078efcff */
[----:B------:R-:W-:Y:S01]  /*b880*/  USEL UR4, UR4, 0x1, UP0 ;  /* 0x0000000104047887 */ /* 0x000fe20008000000 */
[----:B------:R-:W-:Y:S01]  /*b890*/  @P1 LOP3.LUT R29, R29, 0x1, RZ, 0xfc, !PT ;  /* 0x000000011d1d1812 */ /* 0x000fe200078efcff */
[----:B------:R0:W-:Y:S01]  /*b8a0*/  STL [R1], R3 ;  /* 0x0000000301007387 */ /* 0x0001e20000100800 */
[----:B------:R-:W-:-:S03]  /*b8b0*/  ULDC UR37, c[0x0][0x448] ;  /* 0x0001120000257ab9 */ /* 0x000fc60000000800 */
[----:B------:R0:W-:Y:S01]  /*b8c0*/  STL [R1+0x2c], RZ ;  /* 0x00002cff01007387 */ /* 0x0001e20000100800 */
[----:B------:R-:W-:Y:S01]  /*b8d0*/  LOP3.LUT R29, R29, 0xffffffef, RZ, 0xc0, !PT ;  /* 0xffffffef1d1d7812 */ /* 0x000fe200078ec0ff */
[----:B------:R-:W-:-:S03]  /*b8e0*/  UIMAD UR36, UR4, UR36, URZ ;  /* 0x00000024042472a4 */ /* 0x000fc6000f8e023f */
[----:B------:R-:W-:Y:S02]  /*b8f0*/  @P0 LOP3.LUT R29, R29, 0x10, RZ, 0xfc, !PT ;  /* 0x000000101d1d0812 */ /* 0x000fe400078efcff */
[----:B------:R-:W-:Y:S01]  /*b900*/  ISETP.GE.AND P0, PT, R9, UR6, PT ;  /* 0x0000000609007c0c */ /* 0x000fe2000bf06270 */
[----:B------:R-:W-:Y:S01]  /*b910*/  UIADD3 UR4, UR36, 0x9f, URZ ;  /* 0x0000009f24047890 */ /* 0x000fe2000fffe03f */
[----:B------:R-:W-:-:S03]  /*b920*/  LOP3.LUT R29, R29, 0xffffffbf, RZ, 0xc0, !PT ;  /* 0xffffffbf1d1d7812 */ /* 0x000fc600078ec0ff */
[----:B------:R-:W-:Y:S01]  /*b930*/  UIMAD.WIDE UR4, UR4, 0x66666667, URZ ;  /* 0x66666667040478a5 */ /* 0x000fe2000f8e023f */
[----:B------:R-:W-:-:S03]  /*b940*/  IMAD.MOV.U32 R27, RZ, RZ, RZ ;  /* 0x000000ffff1b7224 */ /* 0x000fc600078e00ff */
[----:B------:R-:W-:Y:S02]  /*b950*/  USHF.R.U32.HI UR40, URZ, 0x1f, UR5 ;  /* 0x0000001f3f287899 */ /* 0x000fe40008011605 */
[----:B------:R-:W-:Y:S02]  /*b960*/  UIMAD UR37, UR37, UR38, URZ ;  /* 0x00000026252572a4 */ /* 0x000fe4000f8e023f */
[----:B------:R-:W-:Y:S01]  /*b970*/  @P0 LOP3.LUT R29, R29, 0x40, RZ, 0xfc, !PT ;  /* 0x000000401d1d0812 */ /* 0x000fe200078efcff */
[----:B------:R-:W-:Y:S02]  /*b980*/  ULOP3.LUT UR45, UR39, 0x2, URZ, 0xfc, !UPT ;  /* 0x00000002272d7892 */ /* 0x000fe4000f8efc3f */
[----:B------:R-:W-:Y:S02]  /*b990*/  ULOP3.LUT UR46, UR39, 0x1, URZ, 0xfc, !UPT ;  /* 0x00000001272e7892 */ /* 0x000fe4000f8efc3f */
[----:B------:R-:W-:Y:S02]  /*b9a0*/  UIADD3 UR38, UR36, 0xa0, -UR38 ;  /* 0x000000a024267890 */ /* 0x000fe4000fffe826 */
[----:B------:R-:W-:Y:S01]  /*b9b0*/  ULEA.HI.SX32 UR40, UR5, UR40, 0x1a ;  /* 0x0000002805287291 */ /* 0x000fe2000f8fd23f */
[----:B------:R-:W-:Y:S01]  /*b9c0*/  ULDC UR47, c[0x0][0xc] ;  /* 0x00000300002f7ab9 */ /* 0x000fe20000000800 */
[----:B--2---:R-:W-:-:S05]  /*b9d0*/  LEA R16, R8, R16, 0x18 ;  /* 0x0000001008107211 */ /* 0x004fca00078ec0ff */
[----:B------:R-:W-:-:S05]  /*b9e0*/  IMAD.IADD R0, R16, 0x1, R7 ;  /* 0x0000000110007824 */ /* 0x000fca00078e0207 */
[----:B------:R0:W-:Y:S02]  /*b9f0*/  STL [R1+0x28], R0 ;  /* 0x0000280001007387 */ /* 0x0001e40000100800 */
.L_x_1989:
        /* <DEDUP_REMOVED lines=23> */
.L_x_1923:
[----:B------:R-:W-:Y:S01]  /*bb70*/  ULDC UR8, c[0x0][0xc54] ;  /* 0x0003150000087ab9 */ /* 0x000fe20000000800 */
[----:B------:R-:W-:Y:S01]  /*bb80*/  UMOV UR6, UR7 ;  /* 0x0000000700067c82 */ /* 0x000fe20008000000 */
[----:B------:R-:W-:-:S11]  /*bb90*/  UISETP.NE.AND UP0, UPT, UR8, 0x1, UPT ;  /* 0x000000010800788c */ /* 0x000fd6000bf05270 */
[----:B------:R-:W-:Y:S02]  /*bba0*/  @UP0 ULDC.64 UR10, c[0x0][0xc58] ;  /* 0x00031600000a0ab9 */ /* 0x000fe40000000a00 */
[----:B------:R-:W-:-:S04]  /*bbb0*/  UIMAD.WIDE.U32 UR4, UR7, UR10, URZ ;  /* 0x0000000a070472a5 */ /* 0x000fc8000f8e003f */
[----:B------:R-:W-:-:S04]  /*bbc0*/  @UP0 USHF.R.U32.HI UR6, URZ, UR11, UR5 ;  /* 0x0000000b3f060299 */ /* 0x000fc80008011605 */
[----:B------:R-:W-:-:S12]  /*bbd0*/  UIMAD UR4, UR6, UR8, URZ ;  /* 0x00000008060472a4 */ /* 0x000fd8000f8e023f */
.L_x_1924:
        /* <DEDUP_REMOVED lines=23> */
[----:B------:R-:W-:Y:S01]  /*bd50*/  UISETP.NE.AND UP2, UPT, UR5, 0x1, UPT ;  /* 0x000000010500788c */ /* 0x000fe2000bf45270 */
[----:B------:R-:W-:Y:S01]  /*bd60*/  BSSY B7, `(.L_x_1925) ;  /* 0x000040a000077945 */ /* 0x000fe20003800000 */
[----:B------:R-:W-:Y:S02]  /*bd70*/  UIADD3 UR43, UR43, UR4, URZ ;  /* 0x000000042b2b7290 */ /* 0x000fe4000fffe03f */
[----:B------:R-:W-:Y:S02]  /*bd80*/  UP2UR UR48, UPR, URZ, 0x4 ;  /* 0x000000043f307883 */ /* 0x000fe40008000000 */
[----:B------:R-:W-:-:S04]  /*bd90*/  UIMAD UR6, UR43, 0xc0, URZ ;  /* 0x000000c02b0678a4 */ /* 0x000fc8000f8e023f */
[----:B------:R-:W-:Y:S01]  /*bda0*/  UIADD3 UR6, UR6, 0xbf, URZ ;  /* 0x000000bf06067890 */ /* 0x000fe2000fffe03f */
[----:B------:R-:W-:Y:S01]  /*bdb0*/  @UP2 ULDC UR4, c[0x0][0x44c] ;  /* 0x0001130000042ab9 */ /* 0x000fe20000000800 */
[----:B------:R-:W-:Y:S02]  /*bdc0*/  @UP2 ULDC UR7, c[0x0][0x450] ;  /* 0x0001140000072ab9 */ /* 0x000fe40000000800 */
[----:B------:R-:W-:-:S04]  /*bdd0*/  UIMAD.WIDE.U32 UR4, UR6, UR4, URZ ;  /* 0x00000004060472a5 */ /* 0x000fc8000f8e003f */
[----:B------:R-:W-:-:S04]  /*bde0*/  @UP2 USHF.R.U32.HI UR6, URZ, UR7, UR5 ;  /* 0x000000073f062299 */ /* 0x000fc80008011605 */
[----:B------:R-:W-:-:S04]  /*bdf0*/  UIADD3 UR4, UR38, UR6, URZ ;  /* 0x0000000626047290 */ /* 0x000fc8000fffe03f */
[----:B------:R-:W-:-:S04]  /*be00*/  UIMAD.WIDE UR4, UR4, 0x66666667, URZ ;  /* 0x66666667040478a5 */ /* 0x000fc8000f8e023f */
[----:B------:R-:W-:-:S04]  /*be10*/  USHF.R.U32.HI UR4, URZ, 0x1f, UR5 ;  /* 0x0000001f3f047899 */ /* 0x000fc80008011605 */
[----:B------:R-:W-:-:S04]  /*be20*/  ULEA.HI.SX32 UR4, UR5, UR4, 0x1a ;  /* 0x0000000405047291 */ /* 0x000fc8000f8fd23f */
[----:B------:R-:W-:-:S04]  /*be30*/  UISETP.LT.AND UP0, UPT, UR40, UR4, UPT ;  /* 0x000000042800728c */ /* 0x000fc8000bf01270 */
[----:B------:R-:W-:-:S06]  /*be40*/  USEL UR44, UR40, UR4, UP0 ;  /* 0x00000004282c7287 */ /* 0x000fcc0008000000 */
[----:B------:R-:W-:Y:S01]  /*be50*/  ISETP.LT.AND P0, PT, RZ, UR44, PT ;  /* 0x0000002cff007c0c */ /* 0x000fe2000bf01270 */
[----:B--2---:R0:W-:-:S12]  /*be60*/  STL [R1+0x10], R22 ;  /* 0x0000101601007387 */ /* 0x0041d80000100800 */
        /* <DEDUP_REMOVED lines=19> */
.L_x_1926:
        /* <DEDUP_REMOVED lines=20> */
.L_x_1929:
[----:B------:R-:W-:Y:S05]  /*c0e0*/  BSYNC B6 ;  /* 0x0000000000067941 */ /* 0x000fea0003800000 */
.L_x_1928:
        /* <DEDUP_REMOVED lines=22> */
.L_x_1931:
[----:B------:R-:W-:Y:S05]  /*c250*/  BSYNC B6 ;  /* 0x0000000000067941 */ /* 0x000fea0003800000 */
.L_x_1930:
        /* <DEDUP_REMOVED lines=20> */
.L_x_1933:
[----:B------:R-:W-:Y:S05]  /*c3a0*/  BSYNC B6 ;  /* 0x0000000000067941 */ /* 0x000fea0003800000 */
.L_x_1932:
        /* <DEDUP_REMOVED lines=19> */
.L_x_1935:
[----:B------:R-:W-:Y:S05]  /*c4e0*/  BSYNC B6 ;  /* 0x0000000000067941 */ /* 0x000fea0003800000 */
.L_x_1934:
        /* <DEDUP_REMOVED lines=19> */
.L_x_2009:
        /* <DEDUP_REMOVED lines=56> */
[C---:B0-----:R-:W-:Y:S02]  /*c9a0*/  IMAD R5, R18.reuse, R3, R8 ;  /* 0x0000000312057224 */ /* 0x041fe400078e0208 */
[----:B------:R-:W-:Y:S02]  /*c9b0*/  IMAD R8, R18, R0, R9 ;  /* 0x0000000012087224 */ /* 0x000fe400078e0209 */
[----:B------:R-:W-:-:S04]  /*c9c0*/  IMAD R0, RZ, RZ, -UR42 ;  /* 0x8000002aff007e24 */ /* 0x000fc8000f8e02ff */
[----:B------:R-:W-:-:S05]  /*c9d0*/  IMAD R17, R17, R0, UR41 ;  /* 0x0000002911117e24 */ /* 0x000fca000f8e0200 */
        /* <DEDUP_REMOVED lines=13> */
.L_x_1937:
[----:B------:R-:W2:Y:S01]  /*cab0*/  LDL R0, [R1] ;  /* 0x0000000001007983 */ /* 0x000ea20000100800 */
[----:B------:R-:W-:Y:S01]  /*cac0*/  IMAD R4, R27, 0x8, R16 ;  /* 0x000000081b047824 */ /* 0x000fe200078e0210 */
[----:B------:R-:W-:Y:S01]  /*cad0*/  BSSY B0, `(.L_x_1938) ;  /* 0x0000005000007945 */ /* 0x000fe20003800000 */
[----:B------:R-:W-:Y:S02]  /*cae0*/  SHF.R.S32.HI R24, RZ, 0x1f, R8 ;  /* 0x0000001fff187819 */ /* 0x000fe40000011408 */
[----:B--2---:R-:W-:-:S04]  /*caf0*/  SHF.L.U32 R26, R0, 0x1f, RZ ;  /* 0x0000001f001a7819 */ /* 0x004fc800000006ff */
[----:B------:R-:W0:Y:S02]  /*cb00*/  SYNCS.PHASECHK.TRANS64.TRYWAIT P0, [R4+URZ+0x13280], R26 ;  /* 0x0132801a040075a7 */ /* 0x000e24000800017f */
[----:B0-----:R-:W-:Y:S05]  /*cb10*/  @!P0 BRA `(.L_x_1939) ;  /* 0x0000003c000c8947 */ /* 0x001fea0003800000 */
.L_x_2010:
[----:B------:R-:W-:Y:S05]  /*cb20*/  BSYNC B0 ;  /* 0x0000000000007941 */ /* 0x000fea0003800000 */
.L_x_1938:
        /* <DEDUP_REMOVED lines=80> */
.L_x_2022:
        /* <DEDUP_REMOVED lines=12> */
.L_x_1941:
        /* <DEDUP_REMOVED lines=11> */
.L_x_1942:
[----:B------:R3:W-:Y:S01]  /*d1a0*/  SYNCS.ARRIVE.TRANS64.A1T0 RZ, [R4+URZ+0x13270], RZ ;  /* 0x013270ff04ff79a7 */ /* 0x0007e2000810003f */
[----:B------:R-:W-:Y:S05]  /*d1b0*/  @!P6 BRA `(.L_x_1943) ;  /* 0x000000000004e947 */ /* 0x000fea0003800000 */
[----:B------:R-:W-:Y:S01]  /*d1c0*/  BPT.TRAP 0x1 ;  /* 0x000000040000795c */ /* 0x000fe20000300000 */
.L_x_1943:
[----:B------:R-:W4:Y:S01]  /*d1d0*/  SYNCS.PHASECHK.TRANS64.TRYWAIT P0, [R4+URZ+0x13240], R26 ;  /* 0x0132401a040075a7 */ /* 0x000f22000800017f */
[----:B------:R-:W-:Y:S04]  /*d1e0*/  BSSY B0, `(.L_x_1944) ;  /* 0x0000002000007945 */ /* 0x000fe80003800000 */
[----:B----4-:R-:W-:Y:S05]  /*d1f0*/  @!P0 BRA `(.L_x_1945) ;  /* 0x0000003c00208947 */ /* 0x010fea0003800000 */
.L_x_2023:
[----:B------:R-:W-:Y:S05]  /*d200*/  BSYNC B0 ;  /* 0x0000000000007941 */ /* 0x000fea0003800000 */
.L_x_1944:
        /* <DEDUP_REMOVED lines=67> */
.L_x_2035:
        /* <DEDUP_REMOVED lines=13> */
.L_x_1948:
[----:B------:R-:W-:Y:S05]  /*d710*/  BSYNC B0 ;  /* 0x0000000000007941 */ /* 0x000fea0003800000 */
.L_x_1947:
[----:B------:R-:W-:Y:S01]  /*d720*/  NOP ;  /* 0x0000000000007918 */ /* 0x000fe20000000000 */
[----:B------:R-:W-:-:S13]  /*d730*/  PLOP3.LUT P0, PT, PT, PT, PT, 0x80, 0x0 ;  /* 0x000000000000781c */ /* 0x000fda0003f0f070 */
.L_x_1949:
        /* <DEDUP_REMOVED lines=11> */
.L_x_1950:
        /* <DEDUP_REMOVED lines=23> */
.L_x_1952:
[----:B------:R-:W-:Y:S05]  /*d960*/  BSYNC B6 ;  /* 0x0000000000067941 */ /* 0x000fea0003800000 */
.L_x_1951:
[----:B------:R-:W1:Y:S01]  /*d970*/  S2R R2, SR_TID.X ;  /* 0x0000000000027919 */ /* 0x000e620000002100 */
[----:B------:R2:W5:Y:S01]  /*d980*/  LDL R8, [R1+0x28] ;  /* 0x0000280001087983 */ /* 0x0005620000100800 */
[----:B------:R-:W-:Y:S01]  /*d990*/  UISETP.NE.AND UP0, UPT, UR48, URZ, UPT ;  /* 0x0000003f3000728c */ /* 0x000fe2000bf05270 */
[----:B------:R-:W-:Y:S01]  /*d9a0*/  IMAD.U32 R6, RZ, RZ, UR43 ;  /* 0x0000002bff067e24 */ /* 0x000fe2000f8e00ff */
[----:B------:R-:W-:Y:S01]  /*d9b0*/  R2UR UR7, R17 ;  /* 0x00000000110772ca */ /* 0x000fe200000e0000 */
[----:B------:R-:W-:Y:S01]  /*d9c0*/  ULDC.64 UR8, c[0x0][0x2d8] ;  /* 0x0000b60000087ab9 */ /* 0x000fe20000000a00 */
[----:B------:R-:W-:Y:S01]  /*d9d0*/  ULDC UR12, c[0x0][0x448] ;  /* 0x00011200000c7ab9 */ /* 0x000fe20000000800 */
[----:B------:R-:W-:Y:S01]  /*d9e0*/  ULDC.64 UR10, c[0x0][0x280] ;  /* 0x0000a000000a7ab9 */ /* 0x000fe20000000a00 */
[----:B-1----:R-:W-:-:S05]  /*d9f0*/  LOP3.LUT R18, R2, 0x7f, RZ, 0xc0, !PT ;  /* 0x0000007f02127812 */ /* 0x002fca00078ec0ff */
        /* <DEDUP_REMOVED lines=8> */
[----:B------:R-:W-:-:S04]  /*da80*/  IMAD R6, R6, 0xc0, R2 ;  /* 0x000000c006067824 */ /* 0x000fc800078e0202 */
        /* <DEDUP_REMOVED lines=61> */
[----:B------:R-:W-:-:S03]  /*de60*/  IMAD.U32 R6, RZ, RZ, UR43 ;  /* 0x0000002bff067e24 */ /* 0x000fc6000f8e00ff */
[----:B------:R-:W1:Y:S01]  /*de70*/  SHFL.IDX PT, R2, R4, RZ, 0x1c1f ;  /* 0x001c1fff04027589 */ /* 0x000e6200000e0000 */
[----:B------:R-:W-:-:S03]  /*de80*/  IMAD R6, R6, 0xc0, R10 ;  /* 0x000000c006067824 */ /* 0x000fc600078e020a */
[----:B------:R-:W-:Y:S02]  /*de90*/  SHFL.IDX PT, R14, R5, 0x1, 0x1c1f ;  /* 0x003c1f00050e7f89 */ /* 0x000fe400000e0000 */
[----:B------:R-:W-:-:S13]  /*dea0*/  ISETP.GE.AND P1, PT, R6, UR37, PT ;  /* 0x0000002506007c0c */ /* 0x000fda000bf26270 */
        /* <DEDUP_REMOVED lines=41> */
.L_x_2048:
        /* <DEDUP_REMOVED lines=10> */
.L_x_1954:
        /* <DEDUP_REMOVED lines=18> */
.L_x_2049:
[----:B------:R-:W-:Y:S05]  /*e300*/  BSYNC B0 ;  /* 0x0000000000007941 */ /* 0x000fea0003800000 */
.L_x_1955:
[----:B------:R-:W-:-:S06]  /*e310*/  UISETP.GE.AND UP0, UPT, UR44, 0x2, UPT ;  /* 0x000000022c00788c */ /* 0x000fcc000bf06270 */
[----:B------:R-:W-:-:S13]  /*e320*/  PLOP3.LUT P0, PT, PT, PT, UP0, 0x40, 0x0 ;  /* 0x000000000000781c */ /* 0x000fda0003f0e808 */
[----:B------:R-:W-:Y:S05]  /*e330*/  @P0 BRA `(.L_x_1957) ;  /* 0x0000001400180947 */ /* 0x000fea0003800000 */
[----:B------:R1:W5:Y:S01]  /*e340*/  LDL.LU R21, [R1] ;  /* 0x0000000001157983 */ /* 0x0003620000300800 */
[----:B------:R-:W-:Y:S01]  /*e350*/  UIADD3 UR4, UR44, -0x2, URZ ;  /* 0xfffffffe2c047890 */ /* 0x000fe2000fffe03f */
[----:B------:R-:W-:-:S05]  /*e360*/  IMAD.MOV.U32 R20, RZ, RZ, R27 ;  /* 0x000000ffff147224 */ /* 0x000fca00078e001b */
[----:B------:R-:W-:-:S07]  /*e370*/  IMAD.U32 R28, RZ, RZ, UR4 ;  /* 0x00000004ff1c7e24 */ /* 0x000fce000f8e00ff */
.L_x_1977:
[----:B--2---:R-:W2:Y:S01]  /*e380*/  LDL R2, [R1+0x10] ;  /* 0x0000100001027983 */ /* 0x004ea20000100800 */
[----:B0-----:R-:W0:Y:S03]  /*e390*/  LDC R3, c[0x0][0x430] ;  /* 0x00010c00ff037b82 */ /* 0x001e260000000800 */
[----:B------:R-:W3:Y:S04]  /*e3a0*/  LDL R5, [R1+0xc] ;  /* 0x00000c0001057983 */ /* 0x000ee80000100800 */
[----:B------:R-:W4:Y:S01]  /*e3b0*/  LDL R10, [R1+0x4] ;  /* 0x00000400010a7983 */ /* 0x000f220000100800 */
[----:B-1----:R-:W1:Y:S01]  /*e3c0*/  S2R R0, SR_TID.X ;  /* 0x0000000000007919 */ /* 0x002e620000002100 */
[----:B------:R-:W1:Y:S01]  /*e3d0*/  S2R R7, SR_TID.X ;  /* 0x0000000000077919 */ /* 0x000e620000002100 */
[----:B0-----:R-:W-:-:S13]  /*e3e0*/  ISETP.NE.AND P0, PT, R3, 0x1, PT ;  /* 0x000000010300780c */ /* 0x001fda0003f05270 */
[----:B------:R-:W0:Y:S01]  /*e3f0*/  @P0 LDC R4, c[0x0][0x434] ;  /* 0x00010d00ff040b82 */ /* 0x000e220000000800 */
[----:B-1----:R-:W-:-:S07]  /*e400*/  LOP3.LUT R6, R0, 0x7f, RZ, 0xc0, !PT ;  /* 0x0000007f00067812 */ /* 0x002fce00078ec0ff */
[----:B------:R-:W1:Y:S01]  /*e410*/  @P0 LDC R3, c[0x0][0x438] ;  /* 0x00010e00ff030b82 */ /* 0x000e620000000800 */
[----:B------:R-:W-:Y:S01]  /*e420*/  IMAD.SHL.U32 R9, R7, 0x20, RZ ;  /* 0x0000002007097824 */ /* 0x000fe200078e00ff */
[----:B------:R-:W-:-:S06]  /*e430*/  SHF.R.U32.HI R6, RZ, 0x2, R6 ;  /* 0x00000002ff067819 */ /* 0x000fcc0000011606 */
[----:B------:R-:W1:Y:S01]  /*e440*/  @P0 LDC R0, c[0x0][0x434] ;  /* 0x00010d00ff000b82 */ /* 0x000e620000000800 */
[----:B------:R-:W-:Y:S01]  /*e450*/  LOP3.LUT R9, R6, 0x60, R9, 0xf8, !PT ;  /* 0x0000006006097812 */ /* 0x000fe200078ef809 */
[C---:B------:R-:W-:Y:S01]  /*e460*/  IMAD.SHL.U32 R11, R7.reuse, 0x20, RZ ;  /* 0x00000020070b7824 */ /* 0x040fe200078e00ff */
        /* <DEDUP_REMOVED lines=11> */
[----:B0-----:R-:W-:-:S04]  /*e520*/  @P0 IMAD.HI.U32 R4, R9, R4, RZ ;  /* 0x0000000409040227 */ /* 0x001fc800078e00ff */
[----:B------:R-:W-:Y:S02]  /*e530*/  IMAD.IADD R8, R11, 0x1, R8 ;  /* 0x000000010b087824 */ /* 0x000fe400078e0208 */
[----:B------:R-:W-:Y:S01]  /*e540*/  IMAD.MOV.U32 R7, RZ, RZ, R9 ;  /* 0x000000ffff077224 */ /* 0x000fe200078e0009 */
[----:B-1----:R-:W-:Y:S01]  /*e550*/  @P0 SHF.R.U32.HI R7, RZ, R3, R4 ;  /* 0x00000003ff070219 */ /* 0x002fe20000011604 */
[----:B------:R-:W-:-:S04]  /*e560*/  @P0 IMAD.HI.U32 R3, R8, R0, RZ ;  /* 0x0000000008030227 */ /* 0x000fc800078e00ff */
[----:B------:R-:W-:Y:S02]  /*e570*/  IMAD.MOV.U32 R0, RZ, RZ, R8 ;  /* 0x000000ffff007224 */ /* 0x000fe400078e0008 */
[----:B---3--:R-:W-:Y:S01]  /*e580*/  IMAD R6, R5, UR6, RZ ;  /* 0x0000000605067c24 */ /* 0x008fe2000f8e02ff */
[----:B--2---:R-:W-:Y:S01]  /*e590*/  @P0 SHF.R.U32.HI R0, RZ, R2, R3 ;  /* 0x00000002ff000219 */ /* 0x004fe20000011603 */
[--C-:B------:R-:W-:Y:S01]  /*e5a0*/  IMAD.MOV.U32 R2, RZ, RZ, R7.reuse ;  /* 0x000000ffff027224 */ /* 0x100fe200078e0007 */
[----:B------:R-:W-:Y:S01]  /*e5b0*/  SHF.R.S32.HI R3, RZ, 0x1f, R7 ;  /* 0x0000001fff037819 */ /* 0x000fe20000011407 */
[C---:B----4-:R-:W-:Y:S02]  /*e5c0*/  IMAD R6, R10.reuse, UR7, R6 ;  /* 0x000000070a067c24 */ /* 0x050fe4000f8e0206 */
        /* <DEDUP_REMOVED lines=28> */
[----:B------:R-:W-:Y:S02]  /*e790*/  ISETP.GT.AND P1, PT, R0, RZ, PT ;  /* 0x000000ff0000720c */ /* 0x000fe40003f24270 */
[----:B--2---:R-:W-:Y:S01]  /*e7a0*/  SHF.R.S32.HI R25, RZ, 0x1f, R4 ;  /* 0x0000001fff197819 */ /* 0x004fe20000011404 */
[----:B0-----:R-:W-:Y:S10]  /*e7b0*/  @!P2 BRA `(.L_x_1958) ;  /* 0x000000000004a947 */ /* 0x001ff40003800000 */
[----:B------:R-:W-:Y:S01]  /*e7c0*/  BPT.TRAP 0x1 ;  /* 0x000000040000795c */ /* 0x000fe20000300000 */
.L_x_1958:
[----:B------:R-:W-:Y:S01]  /*e7d0*/  IMAD R0, R27, 0x8, R16 ;  /* 0x000000081b007824 */ /* 0x000fe200078e0210 */
[----:B------:R-:W-:Y:S01]  /*e7e0*/  SHF.L.U32 R26, R2, 0x1f, RZ ;  /* 0x0000001f021a7819 */ /* 0x000fe200000006ff */
[----:B------:R-:W-:Y:S01]  /*e7f0*/  BSSY B0, `(.L_x_1959) ;  /* 0x0000004000007945 */ /* 0x000fe20003800000 */
[----:B------:R-:W-:Y:S02]  /*e800*/  SHF.R.S32.HI R24, RZ, 0x1f, R9 ;  /* 0x0000001fff187819 */ /* 0x000fe40000011409 */
[----:B------:R-:W0:Y:S02]  /*e810*/  SYNCS.PHASECHK.TRANS64.TRYWAIT P0, [R0+URZ+0x13280], R26 ;  /* 0x0132801a000075a7 */ /* 0x000e24000800017f */
[----:B0-----:R-:W-:Y:S05]  /*e820*/  @!P0 BRA `(.L_x_1960) ;  /* 0x0000003400208947 */ /* 0x001fea0003800000 */
.L_x_2050:
[----:B------:R-:W-:Y:S05]  /*e830*/  BSYNC B0 ;  /* 0x0000000000007941 */ /* 0x000fea0003800000 */
.L_x_1959:
        /* <DEDUP_REMOVED lines=62> */
.L_x_2062:
        /* <DEDUP_REMOVED lines=11> */
.L_x_1962:
        /* <DEDUP_REMOVED lines=11> */
.L_x_1963:
[----:B------:R2:W-:Y:S01]  /*ed80*/  SYNCS.ARRIVE.TRANS64.A1T0 RZ, [R0+URZ+0x13270], RZ ;  /* 0x013270ff00ff79a7 */ /* 0x0005e2000810003f */
[----:B------:R-:W-:Y:S05]  /*ed90*/  @!P3 BRA `(.L_x_1964) ;  /* 0x000000000004b947 */ /* 0x000fea0003800000 */
[----:B------:R-:W-:Y:S01]  /*eda0*/  BPT.TRAP 0x1 ;  /* 0x000000040000795c */ /* 0x000fe20000300000 */
.L_x_1964:
[----:B------:R-:W3:Y:S01]  /*edb0*/  SYNCS.PHASECHK.TRANS64.TRYWAIT P0, [R0+URZ+0x13240], R26 ;  /* 0x0132401a000075a7 */ /* 0x000ee2000800017f */
[----:B------:R-:W-:Y:S04]  /*edc0*/  BSSY B0, `(.L_x_1965) ;  /* 0x0000002000007945 */ /* 0x000fe80003800000 */
[----:B---3--:R-:W-:Y:S05]  /*edd0*/  @!P0 BRA `(.L_x_1966) ;  /* 0x0000003400648947 */ /* 0x008fea0003800000 */
.L_x_2063:
[----:B------:R-:W-:Y:S05]  /*ede0*/  BSYNC B0 ;  /* 0x0000000000007941 */ /* 0x000fea0003800000 */
.L_x_1965:
        /* <DEDUP_REMOVED lines=58> */
.L_x_2075:
        /* <DEDUP_REMOVED lines=8> */
.L_x_1968:
        /* <DEDUP_REMOVED lines=11> */
.L_x_1969:
[----:B------:R2:W-:Y:S02]  /*f2c0*/  SYNCS.ARRIVE.TRANS64.A1T0 RZ, [R0+URZ+0x13230], RZ ;  /* 0x013230ff00ff79a7 */ /* 0x0005e4000810003f */
[----:B--23--:R-:W-:-:S05]  /*f2d0*/  IMAD.U32 R0, RZ, RZ, UR46 ;  /* 0x0000002eff007e24 */ /* 0x00cfca000f8e00ff */
[----:B------:R-:W-:-:S13]  /*f2e0*/  ISETP.NE.AND P0, PT, R0, 0x3, PT ;  /* 0x000000030000780c */ /* 0x000fda0003f05270 */
[----:B------:R-:W-:Y:S05]  /*f2f0*/  @!P0 BRA `(.L_x_1970) ;  /* 0x0000000000048947 */ /* 0x000fea0003800000 */
[----:B------:R-:W-:Y:S01]  /*f300*/  BPT.TRAP 0x1 ;  /* 0x000000040000795c */ /* 0x000fe20000300000 */
.L_x_1970:
[----:B------:R-:W-:Y:S01]  /*f310*/  LOP3.LUT R3, R21, 0x1, RZ, 0x3c, !PT ;  /* 0x0000000115037812 */ /* 0x000fe200078e3cff */
[----:B------:R-:W-:Y:S01]  /*f320*/  IMAD R2, R20, 0x8, R16 ;  /* 0x0000000814027824 */ /* 0x000fe200078e0210 */
[----:B------:R-:W-:Y:S02]  /*f330*/  BSSY B0, `(.L_x_1971) ;  /* 0x0000004000007945 */ /* 0x000fe40003800000 */
[----:B------:R-:W-:-:S04]  /*f340*/  SHF.L.U32 R3, R3, 0x1f, RZ ;  /* 0x0000001f03037819 */ /* 0x000fc800000006ff */
[----:B------:R-:W0:Y:S02]  /*f350*/  SYNCS.PHASECHK.TRANS64.TRYWAIT P2, [R2+URZ+0x13270], R3 ;  /* 0x01327003020075a7 */ /* 0x000e24000804017f */
[----:B0-----:R-:W-:Y:S05]  /*f360*/  @!P2 BRA `(.L_x_1972) ;  /* 0x000000340070a947 */ /* 0x001fea0003800000 */
.L_x_2076:
[----:B------:R-:W-:Y:S05]  /*f370*/  BSYNC B0 ;  /* 0x0000000000007941 */ /* 0x000fea0003800000 */
.L_x_1971:
[----:B------:R-:W-:-:S05]  /*f380*/  IMAD.U32 R0, RZ, RZ, UR45 ;  /* 0x0000002dff007e24 */ /* 0x000fca000f8e00ff */
[----:B------:R-:W-:-:S13]  /*f390*/  ISETP.NE.AND P2, PT, R0, 0x3, PT ;  /* 0x000000030000780c */ /* 0x000fda0003f45270 */
[----:B------:R-:W-:Y:S05]  /*f3a0*/  @!P2 BRA `(.L_x_1973) ;  /* 0x000000000004a947 */ /* 0x000fea0003800000 */
[----:B------:R-:W-:Y:S01]  /*f3b0*/  BPT.TRAP 0x1 ;  /* 0x000000040000795c */ /* 0x000fe20000300000 */
.L_x_1973:
[----:B------:R-:W-:Y:S01]  /*f3c0*/  SHF.L.U32 R5, R21, 0x1f, RZ ;  /* 0x0000001f15057819 */ /* 0x000fe200000006ff */
[----:B0-----:R-:W-:-:S03]  /*f3d0*/  IMAD R3, R20, 0x2800, RZ ;  /* 0x0000280014037824 */ /* 0x001fc600078e02ff */
[----:B------:R-:W0:Y:S02]  /*f3e0*/  SYNCS.PHASECHK.TRANS64.TRYWAIT P2, [R2+URZ+0x13260], R5 ;  /* 0x01326005020075a7 */ /* 0x000e24000804017f */
[----:B0-----:R-:W-:Y:S05]  /*f3f0*/  @!P2 BRA `(.L_x_1974) ;  /* 0x000000340060a947 */ /* 0x001fea0003800000 */
.L_x_2077:
        /* <DEDUP_REMOVED lines=47> */
.L_x_1975:
[----:B--2---:R2:W-:Y:S01]  /*f6f0*/  SYNCS.ARRIVE.TRANS64.A1T0 RZ, [R2+URZ+0x13250], RZ ;  /* 0x013250ff02ff79a7 */ /* 0x0045e2000810003f */
[----:B------:R-:W-:Y:S06]  /*f700*/  BAR.SYNC.DEFER_BLOCKING 0x2, 0x80 ;  /* 0x0082000000007b1d */ /* 0x000fec0000010000 */
[----:B------:R-:W-:Y:S05]  /*f710*/  @!P0 BRA `(.L_x_1976) ;  /* 0x0000000000048947 */ /* 0x000fea0003800000 */
[----:B------:R-:W-:Y:S01]  /*f720*/  BPT.TRAP 0x1 ;  /* 0x000000040000795c */ /* 0x000fe20000300000 */
.L_x_1976:
[----:B------:R-:W3:Y:S01]  /*f730*/  LDL R0, [R1+0x14] ;  /* 0x0000140001007983 */ /* 0x000ee20000100800 */
[----:B--2---:R-:W-:-:S03]  /*f740*/  VIADD R2, R2, 0x13280 ;  /* 0x0001328002027836 */ /* 0x004fc60000000000 */
[----:B------:R2:W5:Y:S01]  /*f750*/  LDL R21, [R1] ;  /* 0x0000000001157983 */ /* 0x0005620000100800 */
[----:B------:R-:W-:Y:S01]  /*f760*/  IMAD.MOV.U32 R20, RZ, RZ, R27 ;  /* 0x000000ffff147224 */ /* 0x000fe200078e001b */
[----:B---3--:R-:W-:-:S04]  /*f770*/  PRMT R2, R0, 0x654, R2 ;  /* 0x0000065400027816 */ /* 0x008fc80000000002 */
[----:B------:R2:W-:Y:S01]  /*f780*/  SYNCS.ARRIVE.TRANS64.RED.A1T0 RZ, [R2+URZ], RZ ;  /* 0x000000ff02ff79a7 */ /* 0x0005e2000810043f */
[----:B------:R-:W-:Y:S05]  /*f790*/  @P1 BRA `(.L_x_1977) ;  /* 0xffffffe800f81947 */ /* 0x000fea000383ffff */
.L_x_1957:
[----:B------:R-:W3:Y:S01]  /*f7a0*/  S2R R0, SR_TID.X ;  /* 0x0000000000007919 */ /* 0x000ee20000002100 */
[----:B------:R-:W-:Y:S01]  /*f7b0*/  BSSY B0, `(.L_x_1978) ;  /* 0x0000012000007945 */ /* 0x000fe20003800000 */
[----:B------:R-:W-:Y:S01]  /*f7c0*/  IMAD.U32 R6, RZ, RZ, UR46 ;  /* 0x0000002eff067e24 */ /* 0x000fe2000f8e00ff */
[----:B---3--:R-:W-:-:S04]  /*f7d0*/  LOP3.LUT R0, R0, 0x7f, RZ, 0xc0, !PT ;  /* 0x0000007f00007812 */ /* 0x008fc800078ec0ff */
[----:B------:R-:W-:-:S13]  /*f7e0*/  ISETP.NE.AND P0, PT, R0, RZ, PT ;  /* 0x000000ff0000720c */ /* 0x000fda0003f05270 */
[----:B------:R-:W-:Y:S05]  /*f7f0*/  @P0 BRA `(.L_x_1979) ;  /* 0x0000000000340947 */ /* 0x000fea0003800000 */
[----:B------:R-:W3:Y:S01]  /*f800*/  S2R R5, SR_LANEID ;  /* 0x0000000000057919 */ /* 0x000ee20000000000 */
[----:B------:R-:W-:Y:S01]  /*f810*/  VOTEU.ANY UR4, UPT, PT ;  /* 0x0000000000047886 */ /* 0x000fe200038e0100 */
[----:B0-2---:R-:W0:Y:S01]  /*f820*/  LDC.64 R2, c[0x0][0xc80] ;  /* 0x00032000ff027b82 */ /* 0x005e220000000a00 */
[----:B------:R-:W3:Y:S02]  /*f830*/  FLO.U32 R0, UR4 ;  /* 0x0000000400007d00 */ /* 0x000ee400080e0000 */
[----:B---3--:R-:W-:-:S06]  /*f840*/  ISETP.EQ.U32.AND P1, PT, R0, R5, PT ;  /* 0x000000050000720c */ /* 0x008fcc0003f22070 */
[----:B------:R-:W0:Y:S07]  /*f850*/  POPC R5, UR4 ;  /* 0x0000000400057d09 */ /* 0x000e2e0008000000 */
[----:B0-----:R-:W2:Y:S01]  /*f860*/  @P1 ATOMG.E.ADD.STRONG.GPU PT, R3, desc[UR50][R2.64], R5 ;  /* 0x00000005020319a8 */ /* 0x001ea200081ee1f2 */
[----:B------:R-:W0:Y:S02]  /*f870*/  S2R R4, SR_LTMASK ;  /* 0x0000000000047919 */ /* 0x000e240000003900 */
[----:B0-----:R-:W-:-:S04]  /*f880*/  LOP3.LUT R4, R4, UR4, RZ, 0xc0, !PT ;  /* 0x0000000404047c12 */ /* 0x001fc8000f8ec0ff */
[----:B------:R-:W0:Y:S01]  /*f890*/  POPC R7, R4 ;  /* 0x0000000400077309 */ /* 0x000e220000000000 */
[----:B--2---:R-:W0:Y:S02]  /*f8a0*/  SHFL.IDX PT, R0, R3, R0, 0x1f ;  /* 0x00001f0003007589 */ /* 0x004e2400000e0000 */
[----:B0-----:R-:W-:-:S05]  /*f8b0*/  IADD3 R0, R0, UR47, R7 ;  /* 0x0000002f00007c10 */ /* 0x001fca000fffe007 */
[----:B------:R3:W-:Y:S02]  /*f8c0*/  STL [R1+0x24], R0 ;  /* 0x0000240001007387 */ /* 0x0007e40000100800 */
.L_x_1979:
[----:B------:R-:W-:Y:S05]  /*f8d0*/  BSYNC B0 ;  /* 0x0000000000007941 */ /* 0x000fea0003800000 */
.L_x_1978:
[----:B------:R-:W-:-:S13]  /*f8e0*/  ISETP.NE.AND P1, PT, R6, 0x3, PT ;  /* 0x000000030600780c */ /* 0x000fda0003f25270 */
[----:B------:R-:W-:Y:S05]  /*f8f0*/  @!P1 BRA `(.L_x_1980) ;  /* 0x0000000000049947 */ /* 0x000fea0003800000 */
[----:B------:R-:W-:Y:S01]  /*f900*/  BPT.TRAP 0x1 ;  /* 0x000000040000795c */ /* 0x000fe20000300000 */
.L_x_1980:
[----:B---3--:R-:W3:Y:S01]  /*f910*/  LDL R0, [R1] ;  /* 0x0000000001007983 */ /* 0x008ee20000100800 */
[----:B0-----:R-:W-:Y:S01]  /*f920*/  IMAD R3, R27, 0x8, R16 ;  /* 0x000000081b037824 */ /* 0x001fe200078e0210 */
[----:B------:R-:W-:Y:S01]  /*f930*/  BSSY B0, `(.L_x_1981) ;  /* 0x0000005000007945 */ /* 0x000fe20003800000 */
[----:B---3--:R-:W-:-:S04]  /*f940*/  LOP3.LUT R0, R0, 0x1, RZ, 0x3c, !PT ;  /* 0x0000000100007812 */ /* 0x008fc800078e3cff */
[----:B------:R-:W-:-:S04]  /*f950*/  SHF.L.U32 R0, R0, 0x1f, RZ ;  /* 0x0000001f00007819 */ /* 0x000fc800000006ff */
[----:B------:R-:W0:Y:S02]  /*f960*/  SYNCS.PHASECHK.TRANS64.TRYWAIT P2, [R3+URZ+0x13270], R0 ;  /* 0x01327000030075a7 */ /* 0x000e24000804017f */
[----:B0-----:R-:W-:Y:S05]  /*f970*/  @!P2 BRA `(.L_x_1982) ;  /* 0x000000300014a947 */ /* 0x001fea0003800000 */
.L_x_2078:
[----:B------:R-:W-:Y:S05]  /*f980*/  BSYNC B0 ;  /* 0x0000000000007941 */ /* 0x000fea0003800000 */
.L_x_1981:
[----:B--2---:R-:W-:-:S05]  /*f990*/  IMAD.U32 R2, RZ, RZ, UR45 ;  /* 0x0000002dff027e24 */ /* 0x004fca000f8e00ff */
[----:B------:R-:W-:-:S13]  /*f9a0*/  ISETP.NE.AND P2, PT, R2, 0x3, PT ;  /* 0x000000030200780c */ /* 0x000fda0003f45270 */
[----:B------:R-:W-:Y:S05]  /*f9b0*/  @!P2 BRA `(.L_x_1983) ;  /* 0x000000000004a947 */ /* 0x000fea0003800000 */
[----:B------:R-:W-:Y:S01]  /*f9c0*/  BPT.TRAP 0x1 ;  /* 0x000000040000795c */ /* 0x000fe20000300000 */
.L_x_1983:
[----:B0-----:R-:W2:Y:S02]  /*f9d0*/  LDL R0, [R1] ;  /* 0x0000000001007983 */ /* 0x001ea40000100800 */
[----:B--2---:R-:W-:-:S04]  /*f9e0*/  SHF.L.U32 R0, R0, 0x1f, RZ ;  /* 0x0000001f00007819 */ /* 0x004fc800000006ff */
[----:B------:R-:W0:Y:S02]  /*f9f0*/  SYNCS.PHASECHK.TRANS64.TRYWAIT P2, [R3+URZ+0x13260], R0 ;  /* 0x01326000030075a7 */ /* 0x000e24000804017f */
[----:B0-----:R-:W-:Y:S05]  /*fa00*/  @!P2 BRA `(.L_x_1984) ;  /* 0x000000300004a947 */ /* 0x001fea0003800000 */
.L_x_2079:
        /* <DEDUP_REMOVED lines=48> */
.L_x_1985:
[----:B--2---:R2:W-:Y:S01]  /*fd10*/  SYNCS.ARRIVE.TRANS64.A1T0 RZ, [R3+URZ+0x13250], RZ ;  /* 0x013250ff03ff79a7 */ /* 0x0045e2000810003f */
[----:B------:R-:W-:Y:S06]  /*fd20*/  BAR.SYNC.DEFER_BLOCKING 0x2, 0x80 ;  /* 0x0082000000007b1d */ /* 0x000fec0000010000 */
[----:B------:R-:W-:Y:S05]  /*fd30*/  @!P1 BRA `(.L_x_1986) ;  /* 0x0000000000049947 */ /* 0x000fea0003800000 */
[----:B------:R-:W-:Y:S01]  /*fd40*/  BPT.TRAP 0x1 ;  /* 0x000000040000795c */ /* 0x000fe20000300000 */
.L_x_1986:
        /* <DEDUP_REMOVED lines=11> */
.L_x_1927:
[----:B------:R-:W-:Y:S05]  /*fe00*/  BSYNC B7 ;  /* 0x0000000000077941 */ /* 0x000fea0003800000 */
.L_x_1925:
        /* <DEDUP_REMOVED lines=14> */
.L_x_1987:
        /* <DEDUP_REMOVED lines=10> */
.L_x_1988:
[----:B--2---:R-:W2:Y:S01]  /*ff90*/  LDL R0, [R1+0x24] ;  /* 0x0000240001007983 */ /* 0x004ea20000100800 */
[----:B------:R-:W-:Y:S02]  /*ffa0*/  ULDC UR4, c[0x0][0xc38] ;  /* 0x00030e0000047ab9 */ /* 0x000fe40000000800 */
[----:B--2---:R-:W-:-:S13]  /*ffb0*/  ISETP.GE.AND P0, PT, R0, UR4, PT ;  /* 0x0000000400007c0c */ /* 0x004fda000bf06270 */
[----:B------:R-:W-:Y:S05]  /*ffc0*/  @!P0 BRA `(.L_x_1989) ;  /* 0xffffffb8008c8947 */ /* 0x000fea000383ffff */
.L_x_1922:
        /* <DEDUP_REMOVED lines=12> */
.L_x_2080:
[----:B------:R-:W-:Y:S05]  /*10090*/  BSYNC B0 ;  /* 0x0000000000007941 */ /* 0x000fea0003800000 */
.L_x_1990:
[----:B------:R-:W-:-:S03]  /*100a0*/  UMOV UR4, 0xffffffff ;  /* 0xffffffff00047882 */ /* 0x000fc60000000000 */
[----:B------:R-:W-:Y:S05]  /*100b0*/  BRA.DIV UR4, `(.L_x_1992) ;  /* 0x0000002a04807947 */ /* 0x000fea000b800000 */
[----:B0-----:R-:W0:Y:S02]  /*100c0*/  S2R R0, SR_TID.X ;  /* 0x0000000000007919 */ /* 0x001e240000002100 */
[----:B0-----:R-:W-:-:S04]  /*100d0*/  SHF.R.U32.HI R0, RZ, 0x5, R0 ;  /* 0x00000005ff007819 */ /* 0x001fc80000011600 */
[----:B------:R-:W-:-:S05]  /*100e0*/  LOP3.LUT R0, R0, 0x3, RZ, 0xc0, !PT ;  /* 0x0000000300007812 */ /* 0x000fca00078ec0ff */
[----:B------:R0:W2:Y:S02]  /*100f0*/  SHFL.IDX PT, R14, R0, RZ, 0x1f ;  /* 0x00001fff000e7589 */ /* 0x0000a400000e0000 */
.L_x_2083:
[----:B--2---:R-:W-:Y:S01]  /*10100*/  ISETP.NE.AND P0, PT, R14, RZ, PT ;  /* 0x000000ff0e00720c */ /* 0x004fe20003f05270 */
[----:B------:R-:W-:-:S12]  /*10110*/  BSSY B0, `(.L_x_1993) ;  /* 0x000002e000007945 */ /* 0x000fd80003800000 */
[----:B------:R-:W-:Y:S05]  /*10120*/  @P0 BRA `(.L_x_1994) ;  /* 0x0000000000b00947 */ /* 0x000fea0003800000 */
[----:B------:R-:W-:-:S03]  /*10130*/  UMOV UR4, 0xffffffff ;  /* 0xffffffff00047882 */ /* 0x000fc60000000000 */
[----:B------:R-:W-:Y:S05]  /*10140*/  BRA.DIV UR4, `(.L_x_1995) ;  /* 0x0000002a04907947 */ /* 0x000fea000b800000 */
[----:B------:R-:W-:-:S13]  /*10150*/  ELECT P6, URZ, PT ;  /* 0x00000000003f782f */ /* 0x000fda00038c0000 */
.L_x_2086:
[----:B------:R-:W-:Y:S05]  /*10160*/  @!P6 BRA `(.L_x_1994) ;  /* 0x0000000000a0e947 */ /* 0x000fea0003800000 */
[----:B------:R-:W-:-:S06]  /*10170*/  ULOP3.LUT UR4, UR39, 0x2, URZ, 0xfc, !UPT ;  /* 0x0000000227047892 */ /* 0x000fcc000f8efc3f */
[----:B0-----:R-:W-:-:S05]  /*10180*/  IMAD.U32 R0, RZ, RZ, UR4 ;  /* 0x00000004ff007e24 */ /* 0x001fca000f8e00ff */
[----:B------:R-:W-:-:S13]  /*10190*/  ISETP.NE.AND P0, PT, R0, 0x3, PT ;  /* 0x000000030000780c */ /* 0x000fda0003f05270 */
[----:B------:R-:W-:Y:S05]  /*101a0*/  @!P0 BRA `(.L_x_1996) ;  /* 0x0000000000048947 */ /* 0x000fea0003800000 */
[----:B------:R-:W-:Y:S01]  /*101b0*/  BPT.TRAP 0x1 ;  /* 0x000000040000795c */ /* 0x000fe20000300000 */
.L_x_1996:
        /* <DEDUP_REMOVED lines=8> */
.L_x_2087:
[----:B------:R-:W2:Y:S01]  /*10240*/  LDL.LU R4, [R1] ;  /* 0x0000000001047983 */ /* 0x000ea20000300800 */
[----:B------:R-:W-:Y:S02]  /*10250*/  SEL R27, R27, RZ, P2 ;  /* 0x000000ff1b1b7207 */ /* 0x000fe40001000000 */
[----:B--2---:R-:W-:Y:S01]  /*10260*/  LOP3.LUT R0, R4, R0, RZ, 0x3c, !PT ;  /* 0x0000000004007212 */ /* 0x004fe200078e3cff */
[----:B------:R-:W-:Y:S06]  /*10270*/  @!P0 BRA `(.L_x_1998) ;  /* 0x0000000000048947 */ /* 0x000fec0003800000 */
[----:B------:R-:W-:Y:S01]  /*10280*/  BPT.TRAP 0x1 ;  /* 0x000000040000795c */ /* 0x000fe20000300000 */
.L_x_1998:
[----:B------:R-:W-:Y:S01]  /*10290*/  IMAD R27, R27, 0x8, R5 ;  /* 0x000000081b1b7824 */ /* 0x000fe200078e0205 */
[----:B------:R-:W-:-:S04]  /*102a0*/  SHF.L.U32 R0, R0, 0x1f, RZ ;  /* 0x0000001f00007819 */ /* 0x000fc800000006ff */
[----:B------:R-:W2:Y:S02]  /*102b0*/  SYNCS.PHASECHK.TRANS64.TRYWAIT P1, [R27+URZ+0x13240], R0 ;  /* 0x013240001b0075a7 */ /* 0x000ea4000802017f */
[----:B--2---:R-:W-:Y:S05]  /*102c0*/  @!P1 BRA `(.L_x_1999) ;  /* 0x0000002800649947 */ /* 0x004fea0003800000 */
.L_x_2088:
[----:B------:R-:W-:Y:S05]  /*102d0*/  @!P0 BRA `(.L_x_2000) ;  /* 0x0000000000048947 */ /* 0x000fea0003800000 */
[----:B------:R-:W-:Y:S01]  /*102e0*/  BPT.TRAP 0x1 ;  /* 0x000000040000795c */ /* 0x000fe20000300000 */
.L_x_2000:
[----:B------:R-:W3:Y:S02]  /*102f0*/  SYNCS.PHASECHK.TRANS64.TRYWAIT P1, [R3+URZ+0x13260], R2 ;  /* 0x01326002030075a7 */ /* 0x000ee4000802017f */
[----:B---3--:R-:W-:Y:S05]  /*10300*/  @!P1 BRA `(.L_x_2001) ;  /* 0x0000002800689947 */ /* 0x008fea0003800000 */
.L_x_2089:
[----:B------:R-:W-:Y:S05]  /*10310*/  @!P0 BRA `(.L_x_2002) ;  /* 0x0000000000048947 */ /* 0x000fea0003800000 */
[----:B------:R-:W-:Y:S01]  /*10320*/  BPT.TRAP 0x1 ;  /* 0x000000040000795c */ /* 0x000fe20000300000 */
.L_x_2002:
[----:B------:R-:W4:Y:S02]  /*10330*/  SYNCS.PHASECHK.TRANS64.TRYWAIT P1, [R27+URZ+0x13260], R0 ;  /* 0x013260001b0075a7 */ /* 0x000f24000802017f */
[----:B----4-:R-:W-:Y:S05]  /*10340*/  @!P1 BRA `(.L_x_2003) ;  /* 0x00000028006c9947 */ /* 0x010fea0003800000 */
.L_x_2090:
[----:B------:R-:W-:Y:S05]  /*10350*/  @!P0 BRA `(.L_x_2004) ;  /* 0x0000000000048947 */ /* 0x000fea0003800000 */
[----:B------:R-:W-:Y:S01]  /*10360*/  BPT.TRAP 0x1 ;  /* 0x000000040000795c */ /* 0x000fe20000300000 */
.L_x_2004:
[----:B------:R-:W5:Y:S02]  /*10370*/  SYNCS.PHASECHK.TRANS64.TRYWAIT P1, [R3+URZ+0x13280], R2 ;  /* 0x01328002030075a7 */ /* 0x000f64000802017f */
[----:B-----5:R-:W-:Y:S05]  /*10380*/  @!P1 BRA `(.L_x_2005) ;  /* 0x0000002800709947 */ /* 0x020fea0003800000 */
.L_x_2091:
[----:B------:R-:W-:Y:S05]  /*10390*/  @!P0 BRA `(.L_x_2006) ;  /* 0x0000000000048947 */ /* 0x000fea0003800000 */
[----:B------:R-:W-:Y:S01]  /*103a0*/  BPT.TRAP 0x1 ;  /* 0x000000040000795c */ /* 0x000fe20000300000 */
.L_x_2006:
[----:B------:R0:W0:Y:S02]  /*103b0*/  SYNCS.PHASECHK.TRANS64.TRYWAIT P0, [R27+URZ+0x13280], R0 ;  /* 0x013280001b0075a7 */ /* 0x000024000800017f */
[----:B0-----:R-:W-:Y:S05]  /*103c0*/  @!P0 NANOSLEEP.SYNCS 0x989680 ;  /* 0x009896800000895d */ /* 0x001fea0003900000 */
[----:B------:R-:W0:Y:S02]  /*103d0*/  @!P0 SYNCS.PHASECHK.TRANS64 P0, [R27+URZ+0x13280], R0 ;  /* 0x013280001b0085a7 */ /* 0x000e24000800007f */
[----:B0-----:R-:W-:Y:S05]  /*103e0*/  @!P0 BRA `(.L_x_2006) ;  /* 0xfffffffc00f08947 */ /* 0x001fea000383ffff */
.L_x_1994:
[----:B------:R-:W-:Y:S05]  /*103f0*/  BSYNC B0 ;  /* 0x0000000000007941 */ /* 0x000fea0003800000 */
.L_x_1993:
[----:B------:R-:W-:Y:S05]  /*10400*/  EXIT ;  /* 0x000000000000794d */ /* 0x000fea0003800000 */
.L_x_1881:
[----:B0-----:R-:W-:-:S04]  /*10410*/  IMAD.U32 R3, RZ, RZ, UR45 ;  /* 0x0000002dff037e24 */ /* 0x001fc8000f8e00ff */
[----:B------:R0:W1:Y:S03]  /*10420*/  SYNCS.PHASECHK.TRANS64.TRYWAIT P1, [R3+URZ+0x13200], R0 ;  /* 0x01320000030075a7 */ /* 0x000066000802017f */
[----:B-1----:R-:W-:Y:S05]  /*10430*/  @!P1 NANOSLEEP.SYNCS 0x989680 ;  /* 0x009896800000995d */ /* 0x002fea0003900000 */
[----:B------:R-:W1:Y:S02]  /*10440*/  @!P1 SYNCS.PHASECHK.TRANS64 P1, [R3+URZ+0x13200], R0 ;  /* 0x01320000030095a7 */ /* 0x000e64000802007f */
[----:B-1----:R-:W-:Y:S05]  /*10450*/  @!P1 BRA `(.L_x_1881) ;  /* 0xfffffffc00ec9947 */ /* 0x002fea000383ffff */
[----:B------:R-:W-:Y:S05]  /*10460*/  BRA `(.L_x_2007) ;  /* 0xffffff1000e47947 */ /* 0x000fea000383ffff */
.L_x_1885:
[----:B-1----:R1:W2:Y:S02]  /*10470*/  SYNCS.PHASECHK.TRANS64.TRYWAIT P1, [R3+URZ+0x13230], R0 ;  /* 0x01323000030075a7 */ /* 0x0022a4000802017f */
[----:B--2---:R-:W-:Y:S05]  /*10480*/  @!P1 NANOSLEEP.SYNCS 0x989680 ;  /* 0x009896800000995d */ /* 0x004fea0003900000 */
[----:B------:R-:W2:Y:S02]  /*10490*/  @!P1 SYNCS.PHASECHK.TRANS64 P1, [R3+URZ+0x13230], R0 ;  /* 0x01323000030095a7 */ /* 0x000ea4000802007f */
[----:B--2---:R-:W-:Y:S05]  /*104a0*/  @!P1 BRA `(.L_x_1885) ;  /* 0xfffffffc00f09947 */ /* 0x004fea000383ffff */
[----:B------:R-:W-:Y:S05]  /*104b0*/  BRA `(.L_x_1884) ;  /* 0xffffff1400007947 */ /* 0x000fea000383ffff */
.L_x_1891:
[----:B-1----:R-:W-:-:S04]  /*104c0*/  IMAD.U32 R9, RZ, RZ, UR21 ;  /* 0x00000015ff097e24 */ /* 0x002fc8000f8e00ff */
[----:B------:R1:W2:Y:S03]  /*104d0*/  SYNCS.PHASECHK.TRANS64.TRYWAIT P1, [R9+URZ+0x13230], R0 ;  /* 0x01323000090075a7 */ /* 0x0002a6000802017f */
[----:B--2---:R-:W-:Y:S05]  /*104e0*/  @!P1 NANOSLEEP.SYNCS 0x989680 ;  /* 0x009896800000995d */ /* 0x004fea0003900000 */
[----:B------:R-:W2:Y:S02]  /*104f0*/  @!P1 SYNCS.PHASECHK.TRANS64 P1, [R9+URZ+0x13230], R0 ;  /* 0x01323000090095a7 */ /* 0x000ea4000802007f */
[----:B--2---:R-:W-:Y:S05]  /*10500*/  @!P1 BRA `(.L_x_1891) ;  /* 0xfffffffc00ec9947 */ /* 0x004fea000383ffff */
[----:B------:R-:W-:Y:S05]  /*10510*/  BRA `(.L_x_1890) ;  /* 0xffffff3c00b07947 */ /* 0x000fea000383ffff */
.L_x_1895:
[----:B-1----:R-:W-:-:S04]  /*10520*/  IMAD.U32 R9, RZ, RZ, UR11 ;  /* 0x0000000bff097e24 */ /* 0x002fc8000f8e00ff */
[----:B------:R1:W2:Y:S03]  /*10530*/  SYNCS.PHASECHK.TRANS64.TRYWAIT P1, [R9+URZ+0x13250], R0 ;  /* 0x01325000090075a7 */ /* 0x0002a6000802017f */
[----:B--2---:R-:W-:Y:S05]  /*10540*/  @!P1 NANOSLEEP.SYNCS 0x989680 ;  /* 0x009896800000995d */ /* 0x004fea0003900000 */
[----:B------:R-:W2:Y:S02]  /*10550*/  @!P1 SYNCS.PHASECHK.TRANS64 P1, [R9+URZ+0x13250], R0 ;  /* 0x01325000090095a7 */ /* 0x000ea4000802007f */
[----:B--2---:R-:W-:Y:S05]  /*10560*/  @!P1 BRA `(.L_x_1895) ;  /* 0xfffffffc00ec9947 */ /* 0x004fea000383ffff */
[----:B------:R-:W-:Y:S05]  /*10570*/  BRA `(.L_x_1894) ;  /* 0xffffff4000bc7947 */ /* 0x000fea000383ffff */
.L_x_1903:
[----:B-1----:R-:W-:-:S04]  /*10580*/  IMAD.U32 R11, RZ, RZ, UR6 ;  /* 0x00000006ff0b7e24 */ /* 0x002fc8000f8e00ff */
[----:B------:R1:W2:Y:S03]  /*10590*/  SYNCS.PHASECHK.TRANS64.TRYWAIT P1, [R11+URZ+0x13230], R0 ;  /* 0x013230000b0075a7 */ /* 0x0002a6000802017f */
[----:B--2---:R-:W-:Y:S05]  /*105a0*/  @!P1 NANOSLEEP.SYNCS 0x989680 ;  /* 0x009896800000995d */ /* 0x004fea0003900000 */
[----:B------:R-:W2:Y:S02]  /*105b0*/  @!P1 SYNCS.PHASECHK.TRANS64 P1, [R11+URZ+0x13230], R0 ;  /* 0x013230000b0095a7 */ /* 0x000ea4000802007f */
[----:B--2---:R-:W-:Y:S05]  /*105c0*/  @!P1 BRA `(.L_x_1903) ;  /* 0xfffffffc00ec9947 */ /* 0x004fea000383ffff */
[----:B------:R-:W-:Y:S05]  /*105d0*/  BRA `(.L_x_1902) ;  /* 0xffffff6c00047947 */ /* 0x000fea000383ffff */
.L_x_1907:
[----:B-1----:R-:W-:-:S04]  /*105e0*/  IMAD.U32 R11, RZ, RZ, UR11 ;  /* 0x0000000bff0b7e24 */ /* 0x002fc8000f8e00ff */
[----:B------:R1:W2:Y:S03]  /*105f0*/  SYNCS.PHASECHK.TRANS64.TRYWAIT P1, [R11+URZ+0x13250], R0 ;  /* 0x013250000b0075a7 */ /* 0x0002a6000802017f */
[----:B--2---:R-:W-:Y:S05]  /*10600*/  @!P1 NANOSLEEP.SYNCS 0x989680 ;  /* 0x009896800000995d */ /* 0x004fea0003900000 */
[----:B------:R-:W2:Y:S02]  /*10610*/  @!P1 SYNCS.PHASECHK.TRANS64 P1, [R11+URZ+0x13250], R0 ;  /* 0x013250000b0095a7 */ /* 0x000ea4000802007f */
[----:B--2---:R-:W-:Y:S05]  /*10620*/  @!P1 BRA `(.L_x_1907) ;  /* 0xfffffffc00ec9947 */ /* 0x004fea000383ffff */
[----:B------:R-:W-:Y:S05]  /*10630*/  BRA `(.L_x_1906) ;  /* 0xffffff7000107947 */ /* 0x000fea000383ffff */
.L_x_1914:
[----:B-1----:R-:W-:-:S04]  /*10640*/  IMAD.U32 R6, RZ, RZ, UR14 ;  /* 0x0000000eff067e24 */ /* 0x002fc8000f8e00ff */
[----:B------:R1:W2:Y:S03]  /*10650*/  SYNCS.PHASECHK.TRANS64.TRYWAIT P1, [R6+URZ+0x13250], R5 ;  /* 0x01325005060075a7 */ /* 0x0002a6000802017f */
[----:B--2---:R-:W-:Y:S05]  /*10660*/  @!P1 NANOSLEEP.SYNCS 0x989680 ;  /* 0x009896800000995d */ /* 0x004fea0003900000 */
[----:B------:R-:W2:Y:S02]  /*10670*/  @!P1 SYNCS.PHASECHK.TRANS64 P1, [R6+URZ+0x13250], R5 ;  /* 0x01325005060095a7 */ /* 0x000ea4000802007f */
[----:B--2---:R-:W-:Y:S05]  /*10680*/  @!P1 BRA `(.L_x_1914) ;  /* 0xfffffffc00ec9947 */ /* 0x004fea000383ffff */
[----:B------:R-:W-:Y:S05]  /*10690*/  BRA `(.L_x_1913) ;  /* 0xffffff8c00547947 */ /* 0x000fea000383ffff */
.L_x_1936:
        /* <DEDUP_REMOVED lines=10> */
.L_x_2008:
[----:B------:R-:W-:Y:S05]  /*10740*/  BRA `(.L_x_2009) ;  /* 0xffffffbc00b47947 */ /* 0x000fea000383ffff */
.L_x_1939:
[----:B0-----:R0:W2:Y:S02]  /*10750*/  SYNCS.PHASECHK.TRANS64.TRYWAIT P0, [R4+URZ+0x13280], R26 ;  /* 0x0132801a040075a7 */ /* 0x0010a4000800017f */
[----:B--2---:R-:W-:Y:S05]  /*10760*/  @!P0 NANOSLEEP.SYNCS 0x989680 ;  /* 0x009896800000895d */ /* 0x004fea0003900000 */
[----:B------:R-:W2:Y:S02]  /*10770*/  @!P0 SYNCS.PHASECHK.TRANS64 P0, [R4+URZ+0x13280], R26 ;  /* 0x0132801a040085a7 */ /* 0x000ea4000800007f */
[----:B--2---:R-:W-:Y:S05]  /*10780*/  @!P0 BRA `(.L_x_1939) ;  /* 0xfffffffc00f08947 */ /* 0x004fea000383ffff */
[----:B------:R-:W-:Y:S05]  /*10790*/  BRA `(.L_x_2010) ;  /* 0xffffffc000e07947 */ /* 0x000fea000383ffff */
.L_x_1940:
        /* <DEDUP_REMOVED lines=8> */
.L_x_2012:
[----:B------:R-:W-:Y:S05]  /*10820*/  BSYNC B0 ;  /* 0x0000000000007941 */ /* 0x000fea0003800000 */
.L_x_2011:
        /* <DEDUP_REMOVED lines=13> */
.L_x_2013:
        /* <DEDUP_REMOVED lines=11> */
.L_x_2014:
        /* <DEDUP_REMOVED lines=11> */
.L_x_2015:
        /* <DEDUP_REMOVED lines=11> */
.L_x_2016:
        /* <DEDUP_REMOVED lines=10> */
.L_x_2017:
        /* <DEDUP_REMOVED lines=10> */
.L_x_2018:
        /* <DEDUP_REMOVED lines=11> */
.L_x_2019:
        /* <DEDUP_REMOVED lines=8> */
.L_x_2020:
        /* <DEDUP_REMOVED lines=13> */
.L_x_2021:
[----:B------:R-:W-:Y:S01]  /*10e50*/  @P0 LOP3.LUT R29, R29, 0x20, RZ, 0xfc, !PT ;  /* 0x000000201d1d0812 */ /* 0x000fe200078efcff */
[----:B------:R-:W-:Y:S01]  /*10e60*/  IMAD.MOV.U32 R10, RZ, RZ, R14 ;  /* 0x000000ffff0a7224 */ /* 0x000fe200078e000e */
[----:B------:R-:W-:Y:S06]  /*10e70*/  BRA `(.L_x_2022) ;  /* 0xffffffc0006c7947 */ /* 0x000fec000383ffff */
.L_x_1945:
[----:B----4-:R4:W0:Y:S02]  /*10e80*/  SYNCS.PHASECHK.TRANS64.TRYWAIT P0, [R4+URZ+0x13240], R26 ;  /* 0x0132401a040075a7 */ /* 0x010824000800017f */
[----:B0-----:R-:W-:Y:S05]  /*10e90*/  @!P0 NANOSLEEP.SYNCS 0x989680 ;  /* 0x009896800000895d */ /* 0x001fea0003900000 */
[----:B------:R-:W0:Y:S02]  /*10ea0*/  @!P0 SYNCS.PHASECHK.TRANS64 P0, [R4+URZ+0x13240], R26 ;  /* 0x0132401a040085a7 */ /* 0x000e24000800007f */
[----:B0-----:R-:W-:Y:S05]  /*10eb0*/  @!P0 BRA `(.L_x_1945) ;  /* 0xfffffffc00f08947 */ /* 0x001fea000383ffff */
[----:B------:R-:W-:Y:S05]  /*10ec0*/  BRA `(.L_x_2023) ;  /* 0xffffffc000cc7947 */ /* 0x000fea000383ffff */
.L_x_1946:
        /* <DEDUP_REMOVED lines=8> */
.L_x_2025:
[----:B------:R-:W-:Y:S05]  /*10f50*/  BSYNC B0 ;  /* 0x0000000000007941 */ /* 0x000fea0003800000 */
.L_x_2024:
        /* <DEDUP_REMOVED lines=10> */
.L_x_2026:
        /* <DEDUP_REMOVED lines=8> */
.L_x_2027:
        /* <DEDUP_REMOVED lines=14> */
.L_x_2028:
[----:B------:R-:W-:Y:S02]  /*11160*/  IMAD.MOV.U32 R13, RZ, RZ, R6 ;  /* 0x000000ffff0d7224 */ /* 0x000fe400078e0006 */
[----:B------:R-:W-:Y:S02]  /*11170*/  IMAD.MOV.U32 R12, RZ, RZ, 0x2 ;  /* 0x00000002ff0c7424 */ /* 0x000fe400078e00ff */
[----:B------:R-:W-:-:S07]  /*11180*/  IMAD.MOV.U32 R3, RZ, RZ, R14 ;  /* 0x000000ffff037224 */ /* 0x000fce00078e000e */
[----:B------:R-:W-:Y:S05]  /*11190*/  WARPSYNC.COLLECTIVE R15, `(.L_x_2029) ;  /* 0x000000000f087348 */ /* 0x000fea0003c00000 */
[----:B------:R0:W1:Y:S02]  /*111a0*/  SHFL.IDX P6, R14, R13, R12, R11 ;  /* 0x0000000c0d0e7389 */ /* 0x00006400000c000b */
[----:B01----:R-:W-:Y:S01]  /*111b0*/  ENDCOLLECTIVE ;  /* 0x000000000000791b */ /* 0x003fe20003800000 */
.L_x_2029:
        /* <DEDUP_REMOVED lines=14> */
.L_x_2030:
[----:B------:R-:W-:Y:S02]  /*112a0*/  IMAD.MOV.U32 R13, RZ, RZ, R6 ;  /* 0x000000ffff0d7224 */ /* 0x000fe400078e0006 */
[----:B------:R-:W-:Y:S02]  /*112b0*/  IMAD.MOV.U32 R12, RZ, RZ, 0x3 ;  /* 0x00000003ff0c7424 */ /* 0x000fe400078e00ff */
[----:B------:R-:W-:-:S07]  /*112c0*/  IMAD.MOV.U32 R3, RZ, RZ, R14 ;  /* 0x000000ffff037224 */ /* 0x000fce00078e000e */
[----:B------:R-:W-:Y:S05]  /*112d0*/  WARPSYNC.COLLECTIVE R15, `(.L_x_2031) ;  /* 0x000000000f087348 */ /* 0x000fea0003c00000 */
[----:B------:R0:W1:Y:S02]  /*112e0*/  SHFL.IDX P6, R14, R13, R12, R11 ;  /* 0x0000000c0d0e7389 */ /* 0x00006400000c000b */
[----:B01----:R-:W-:Y:S01]  /*112f0*/  ENDCOLLECTIVE ;  /* 0x000000000000791b */ /* 0x003fe20003800000 */
.L_x_2031:
        /* <DEDUP_REMOVED lines=10> */
.L_x_2032:
        /* <DEDUP_REMOVED lines=10> */
.L_x_2033:
        /* <DEDUP_REMOVED lines=11> */
.L_x_2034:
[----:B------:R-:W-:Y:S05]  /*114f0*/  BRA `(.L_x_2035) ;  /* 0xffffffc000507947 */ /* 0x000fea000383ffff */
.L_x_1953:
[----:B------:R-:W-:Y:S02]  /*11500*/  IMAD.MOV.U32 R13, RZ, RZ, R4 ;  /* 0x000000ffff0d7224 */ /* 0x000fe400078e0004 */
[----:B------:R-:W-:Y:S02]  /*11510*/  IMAD.MOV.U32 R12, RZ, RZ, RZ ;  /* 0x000000ffff0c7224 */ /* 0x000fe400078e00ff */
[----:B------:R-:W-:Y:S02]  /*11520*/  IMAD.MOV.U32 R11, RZ, RZ, 0x1c1f ;  /* 0x00001c1fff0b7424 */ /* 0x000fe400078e00ff */
[----:B------:R-:W-:Y:S02]  /*11530*/  IMAD.MOV.U32 R15, RZ, RZ, -0x1 ;  /* 0xffffffffff0f7424 */ /* 0x000fe400078e00ff */
[----:B------:R-:W-:-:S07]  /*11540*/  IMAD.U32 R6, RZ, RZ, UR43 ;  /* 0x0000002bff067e24 */ /* 0x000fce000f8e00ff */
[----:B-----5:R-:W-:Y:S05]  /*11550*/  WARPSYNC.COLLECTIVE R15, `(.L_x_2036) ;  /* 0x000000000f087348 */ /* 0x020fea0003c00000 */
[----:B------:R0:W1:Y:S02]  /*11560*/  SHFL.IDX P6, R14, R13, R12, R11 ;  /* 0x0000000c0d0e7389 */ /* 0x00006400000c000b */
[----:B01---5:R-:W-:Y:S01]  /*11570*/  ENDCOLLECTIVE ;  /* 0x000000000000791b */ /* 0x023fe20003800000 */
.L_x_2036:
[----:B------:R-:W-:-:S05]  /*11580*/  IMAD R6, R6, 0xc0, R10 ;  /* 0x000000c006067824 */ /* 0x000fca00078e020a */
[----:B------:R-:W-:Y:S01]  /*11590*/  ISETP.GE.AND P1, PT, R6, UR37, PT ;  /* 0x0000002506007c0c */ /* 0x000fe2000bf26270 */
[----:B------:R-:W-:Y:S02]  /*115a0*/  IMAD.MOV.U32 R13, RZ, RZ, R0 ;  /* 0x000000ffff0d7224 */ /* 0x000fe400078e0000 */
[----:B------:R-:W-:-:S10]  /*115b0*/  IMAD.MOV.U32 R2, RZ, RZ, R14 ;  /* 0x000000ffff027224 */ /* 0x000fd400078e000e */
[----:B------:R-:W-:Y:S05]  /*115c0*/  WARPSYNC.COLLECTIVE R15, `(.L_x_2037) ;  /* 0x000000000f087348 */ /* 0x000fea0003c00000 */
[----:B------:R0:W1:Y:S02]  /*115d0*/  SHFL.IDX P6, R14, R13, R12, R11 ;  /* 0x0000000c0d0e7389 */ /* 0x00006400000c000b */
[----:B01----:R-:W-:Y:S01]  /*115e0*/  ENDCOLLECTIVE ;  /* 0x000000000000791b */ /* 0x003fe20003800000 */
.L_x_2037:
[----:B------:R-:W-:Y:S02]  /*115f0*/  IMAD.MOV.U32 R13, RZ, RZ, R4 ;  /* 0x000000ffff0d7224 */ /* 0x000fe400078e0004 */
[----:B------:R-:W-:Y:S02]  /*11600*/  IMAD.MOV.U32 R12, RZ, RZ, 0x1 ;  /* 0x00000001ff0c7424 */ /* 0x000fe400078e00ff */
[----:B------:R-:W-:-:S07]  /*11610*/  IMAD.MOV.U32 R3, RZ, RZ, R14 ;  /* 0x000000ffff037224 */ /* 0x000fce00078e000e */
[----:B------:R-:W-:Y:S05]  /*11620*/  WARPSYNC.COLLECTIVE R15, `(.L_x_2038) ;  /* 0x000000000f087348 */ /* 0x000fea0003c00000 */
[----:B------:R0:W1:Y:S02]  /*11630*/  SHFL.IDX P6, R14, R13, R12, R11 ;  /* 0x0000000c0d0e7389 */ /* 0x00006400000c000b */
[----:B01----:R-:W-:Y:S01]  /*11640*/  ENDCOLLECTIVE ;  /* 0x000000000000791b */ /* 0x003fe20003800000 */
.L_x_2038:
        /* <DEDUP_REMOVED lines=16> */
.L_x_2039:
[----:B------:R-:W-:Y:S02]  /*11750*/  IMAD.MOV.U32 R13, RZ, RZ, R4 ;  /* 0x000000ffff0d7224 */ /* 0x000fe400078e0004 */
[----:B------:R-:W-:Y:S02]  /*11760*/  IMAD.MOV.U32 R12, RZ, RZ, 0x2 ;  /* 0x00000002ff0c7424 */ /* 0x000fe400078e00ff */
[----:B------:R-:W-:-:S07]  /*11770*/  IMAD.MOV.U32 R3, RZ, RZ, R14 ;  /* 0x000000ffff037224 */ /* 0x000fce00078e000e */
[----:B------:R-:W-:Y:S05]  /*11780*/  WARPSYNC.COLLECTIVE R15, `(.L_x_2040) ;  /* 0x000000000f087348 */ /* 0x000fea0003c00000 */
[----:B------:R0:W1:Y:S02]  /*11790*/  SHFL.IDX P6, R14, R13, R12, R11 ;  /* 0x0000000c0d0e7389 */ /* 0x00006400000c000b */
[----:B01----:R-:W-:Y:S01]  /*117a0*/  ENDCOLLECTIVE ;  /* 0x000000000000791b */ /* 0x003fe20003800000 */
.L_x_2040:
        /* <DEDUP_REMOVED lines=16> */
.L_x_2041:
[----:B------:R-:W-:Y:S02]  /*118b0*/  IMAD.MOV.U32 R13, RZ, RZ, R4 ;  /* 0x000000ffff0d7224 */ /* 0x000fe400078e0004 */
[----:B------:R-:W-:Y:S02]  /*118c0*/  IMAD.MOV.U32 R12, RZ, RZ, 0x3 ;  /* 0x00000003ff0c7424 */ /* 0x000fe400078e00ff */
[----:B------:R-:W-:-:S07]  /*118d0*/  IMAD.MOV.U32 R3, RZ, RZ, R14 ;  /* 0x000000ffff037224 */ /* 0x000fce00078e000e */
[----:B------:R-:W-:Y:S05]  /*118e0*/  WARPSYNC.COLLECTIVE R15, `(.L_x_2042) ;  /* 0x000000000f087348 */ /* 0x000fea0003c00000 */
[----:B------:R0:W1:Y:S02]  /*118f0*/  SHFL.IDX P6, R14, R13, R12, R11 ;  /* 0x0000000c0d0e7389 */ /* 0x00006400000c000b */
[----:B01----:R-:W-:Y:S01]  /*11900*/  ENDCOLLECTIVE ;  /* 0x000000000000791b */ /* 0x003fe20003800000 */
.L_x_2042:
        /* <DEDUP_REMOVED lines=10> */
.L_x_2043:
        /* <DEDUP_REMOVED lines=12> */
.L_x_2044:
        /* <DEDUP_REMOVED lines=13> */
.L_x_2045:
[----:B------:R-:W-:Y:S02]  /*11b40*/  IMAD.MOV.U32 R13, RZ, RZ, R7 ;  /* 0x000000ffff0d7224 */ /* 0x000fe400078e0007 */
[----:B------:R-:W-:Y:S02]  /*11b50*/  IMAD.MOV.U32 R12, RZ, RZ, 0x1 ;  /* 0x00000001ff0c7424 */ /* 0x000fe400078e00ff */
[----:B------:R-:W-:-:S07]  /*11b60*/  IMAD.MOV.U32 R2, RZ, RZ, R14 ;  /* 0x000000ffff027224 */ /* 0x000fce00078e000e */
[----:B------:R-:W-:Y:S05]  /*11b70*/  WARPSYNC.COLLECTIVE R15, `(.L_x_2046) ;  /* 0x000000000f087348 */ /* 0x000fea0003c00000 */
[----:B------:R0:W1:Y:S02]  /*11b80*/  SHFL.IDX P6, R14, R13, R12, R11 ;  /* 0x0000000c0d0e7389 */ /* 0x00006400000c000b */
[----:B01----:R-:W-:Y:S01]  /*11b90*/  ENDCOLLECTIVE ;  /* 0x000000000000791b */ /* 0x003fe20003800000 */
.L_x_2046:
        /* <DEDUP_REMOVED lines=11> */
.L_x_2047:
[----:B------:R-:W-:Y:S05]  /*11c50*/  BRA `(.L_x_2048) ;  /* 0xffffffc400387947 */ /* 0x000fea000383ffff */
.L_x_1956:
[----:B0-----:R0:W1:Y:S02]  /*11c60*/  SYNCS.PHASECHK.TRANS64.TRYWAIT P0, [R16+URZ+0x13220], R3 ;  /* 0x01322003100075a7 */ /* 0x001064000800017f */
[----:B-1----:R-:W-:Y:S05]  /*11c70*/  @!P0 NANOSLEEP.SYNCS 0x989680 ;  /* 0x009896800000895d */ /* 0x002fea0003900000 */
[----:B------:R-:W1:Y:S02]  /*11c80*/  @!P0 SYNCS.PHASECHK.TRANS64 P0, [R16+URZ+0x13220], R3 ;  /* 0x01322003100085a7 */ /* 0x000e64000800007f */
[----:B-1----:R-:W-:Y:S05]  /*11c90*/  @!P0 BRA `(.L_x_1956) ;  /* 0xfffffffc00f08947 */ /* 0x002fea000383ffff */
[----:B------:R-:W-:Y:S05]  /*11ca0*/  BRA `(.L_x_2049) ;  /* 0xffffffc400947947 */ /* 0x000fea000383ffff */
.L_x_1960:
[----:B0-----:R0:W1:Y:S02]  /*11cb0*/  SYNCS.PHASECHK.TRANS64.TRYWAIT P0, [R0+URZ+0x13280], R26 ;  /* 0x0132801a000075a7 */ /* 0x001064000800017f */
[----:B-1----:R-:W-:Y:S05]  /*11cc0*/  @!P0 NANOSLEEP.SYNCS 0x989680 ;  /* 0x009896800000895d */ /* 0x002fea0003900000 */
[----:B------:R-:W1:Y:S02]  /*11cd0*/  @!P0 SYNCS.PHASECHK.TRANS64 P0, [R0+URZ+0x13280], R26 ;  /* 0x0132801a000085a7 */ /* 0x000e64000800007f */
[----:B-1----:R-:W-:Y:S05]  /*11ce0*/  @!P0 BRA `(.L_x_1960) ;  /* 0xfffffffc00f08947 */ /* 0x002fea000383ffff */
[----:B------:R-:W-:Y:S05]  /*11cf0*/  BRA `(.L_x_2050) ;  /* 0xffffffc800cc7947 */ /* 0x000fea000383ffff */
.L_x_1961:
        /* <DEDUP_REMOVED lines=8> */
.L_x_2052:
[----:B------:R-:W-:Y:S05]  /*11d80*/  BSYNC B0 ;  /* 0x0000000000007941 */ /* 0x000fea0003800000 */
.L_x_2051:
        /* <DEDUP_REMOVED lines=10> */
.L_x_2053:
        /* <DEDUP_REMOVED lines=11> */
.L_x_2054:
        /* <DEDUP_REMOVED lines=10> */
.L_x_2055:
        /* <DEDUP_REMOVED lines=11> */
.L_x_2056:
        /* <DEDUP_REMOVED lines=10> */
.L_x_2057:
        /* <DEDUP_REMOVED lines=11> */
.L_x_2058:
        /* <DEDUP_REMOVED lines=10> */
.L_x_2059:
[----:B------:R-:W-:Y:S02]  /*12220*/  IMAD.MOV.U32 R13, RZ, RZ, R18 ;  /* 0x000000ffff0d7224 */ /* 0x000fe400078e0012 */
[----:B------:R-:W-:Y:S02]  /*12230*/  IMAD.MOV.U32 R12, RZ, RZ, RZ ;  /* 0x000000ffff0c7224 */ /* 0x000fe400078e00ff */
[----:B------:R-:W-:Y:S02]  /*12240*/  IMAD.SHL.U32 R3, R3, 0x10, RZ ;  /* 0x0000001003037824 */ /* 0x000fe400078e00ff */
[----:B------:R-:W-:-:S07]  /*12250*/  IMAD.MOV.U32 R2, RZ, RZ, R14 ;  /* 0x000000ffff027224 */ /* 0x000fce00078e000e */
[----:B------:R-:W-:Y:S05]  /*12260*/  WARPSYNC.COLLECTIVE R15, `(.L_x_2060) ;  /* 0x000000000f087348 */ /* 0x000fea0003c00000 */
[----:B------:R0:W1:Y:S02]  /*12270*/  SHFL.IDX P6, R14, R13, R12, R11 ;  /* 0x0000000c0d0e7389 */ /* 0x00006400000c000b */
[----:B01----:R-:W-:Y:S01]  /*12280*/  ENDCOLLECTIVE ;  /* 0x000000000000791b */ /* 0x003fe20003800000 */
.L_x_2060:
        /* <DEDUP_REMOVED lines=12> */
.L_x_2061:
[----:B------:R-:W-:Y:S01]  /*12350*/  IMAD.MOV.U32 R2, RZ, RZ, R14 ;  /* 0x000000ffff027224 */ /* 0x000fe200078e000e */
[----:B------:R-:W-:Y:S06]  /*12360*/  BRA `(.L_x_2062) ;  /* 0xffffffc8002c7947 */ /* 0x000fec000383ffff */
.L_x_1966:
[----:B---3--:R3:W4:Y:S02]  /*12370*/  SYNCS.PHASECHK.TRANS64.TRYWAIT P0, [R0+URZ+0x13240], R26 ;  /* 0x0132401a000075a7 */ /* 0x008724000800017f */
[----:B----4-:R-:W-:Y:S05]  /*12380*/  @!P0 NANOSLEEP.SYNCS 0x989680 ;  /* 0x009896800000895d */ /* 0x010fea0003900000 */
[----:B------:R-:W4:Y:S02]  /*12390*/  @!P0 SYNCS.PHASECHK.TRANS64 P0, [R0+URZ+0x13240], R26 ;  /* 0x0132401a000085a7 */ /* 0x000f24000800007f */
[----:B----4-:R-:W-:Y:S05]  /*123a0*/  @!P0 BRA `(.L_x_1966) ;  /* 0xfffffffc00f08947 */ /* 0x010fea000383ffff */
[----:B------:R-:W-:Y:S05]  /*123b0*/  BRA `(.L_x_2063) ;  /* 0xffffffc800887947 */ /* 0x000fea000383ffff */
.L_x_1967:
        /* <DEDUP_REMOVED lines=8> */
.L_x_2065:
[----:B------:R-:W-:Y:S05]  /*12440*/  BSYNC B0 ;  /* 0x0000000000007941 */ /* 0x000fea0003800000 */
.L_x_2064:
        /* <DEDUP_REMOVED lines=8> */
.L_x_2066:
[----:B------:R-:W-:Y:S02]  /*124d0*/  IMAD.MOV.U32 R13, RZ, RZ, R5 ;  /* 0x000000ffff0d7224 */ /* 0x000fe400078e0005 */
[----:B------:R-:W-:Y:S02]  /*124e0*/  IMAD.MOV.U32 R12, RZ, RZ, 0x1 ;  /* 0x00000001ff0c7424 */ /* 0x000fe400078e00ff */
[----:B------:R-:W-:-:S07]  /*124f0*/  IMAD.MOV.U32 R2, RZ, RZ, R14 ;  /* 0x000000ffff027224 */ /* 0x000fce00078e000e */
[----:B------:R-:W-:Y:S05]  /*12500*/  WARPSYNC.COLLECTIVE R15, `(.L_x_2067) ;  /* 0x000000000f087348 */ /* 0x000fea0003c00000 */
[----:B------:R0:W1:Y:S02]  /*12510*/  SHFL.IDX P6, R14, R13, R12, R11 ;  /* 0x0000000c0d0e7389 */ /* 0x00006400000c000b */
[----:B01----:R-:W-:Y:S01]  /*12520*/  ENDCOLLECTIVE ;  /* 0x000000000000791b */ /* 0x003fe20003800000 */
.L_x_2067:
        /* <DEDUP_REMOVED lines=11> */
.L_x_2068:
[----:B------:R-:W-:Y:S02]  /*125e0*/  IMAD.MOV.U32 R13, RZ, RZ, R5 ;  /* 0x000000ffff0d7224 */ /* 0x000fe400078e0005 */
[----:B------:R-:W-:Y:S02]  /*125f0*/  IMAD.MOV.U32 R12, RZ, RZ, 0x2 ;  /* 0x00000002ff0c7424 */ /* 0x000fe400078e00ff */
[----:B------:R-:W-:-:S07]  /*12600*/  IMAD.MOV.U32 R2, RZ, RZ, R14 ;  /* 0x000000ffff027224 */ /* 0x000fce00078e000e */
[----:B------:R-:W-:Y:S05]  /*12610*/  WARPSYNC.COLLECTIVE R15, `(.L_x_2069) ;  /* 0x000000000f087348 */ /* 0x000fea0003c00000 */
[----:B------:R0:W1:Y:S02]  /*12620*/  SHFL.IDX P6, R14, R13, R12, R11 ;  /* 0x0000000c0d0e7389 */ /* 0x00006400000c000b */
[----:B01----:R-:W-:Y:S01]  /*12630*/  ENDCOLLECTIVE ;  /* 0x000000000000791b */ /* 0x003fe20003800000 */
.L_x_2069:
        /* <DEDUP_REMOVED lines=11> */
.L_x_2070:
[----:B------:R-:W-:Y:S02]  /*126f0*/  IMAD.MOV.U32 R13, RZ, RZ, R5 ;  /* 0x000000ffff0d7224 */ /* 0x000fe400078e0005 */
[----:B------:R-:W-:Y:S02]  /*12700*/  IMAD.MOV.U32 R12, RZ, RZ, 0x3 ;  /* 0x00000003ff0c7424 */ /* 0x000fe400078e00ff */
[----:B------:R-:W-:-:S07]  /*12710*/  IMAD.MOV.U32 R2, RZ, RZ, R14 ;  /* 0x000000ffff027224 */ /* 0x000fce00078e000e */
[----:B------:R-:W-:Y:S05]  /*12720*/  WARPSYNC.COLLECTIVE R15, `(.L_x_2071) ;  /* 0x000000000f087348 */ /* 0x000fea0003c00000 */
[----:B------:R0:W1:Y:S02]  /*12730*/  SHFL.IDX P6, R14, R13, R12, R11 ;  /* 0x0000000c0d0e7389 */ /* 0x00006400000c000b */
[----:B01----:R-:W-:Y:S01]  /*12740*/  ENDCOLLECTIVE ;  /* 0x000000000000791b */ /* 0x003fe20003800000 */
.L_x_2071:
        /* <DEDUP_REMOVED lines=11> */
.L_x_2072:
[----:B------:R-:W-:Y:S02]  /*12800*/  IMAD.MOV.U32 R13, RZ, RZ, R8 ;  /* 0x000000ffff0d7224 */ /* 0x000fe400078e0008 */
[----:B------:R-:W-:Y:S02]  /*12810*/  IMAD.MOV.U32 R12, RZ, RZ, RZ ;  /* 0x000000ffff0c7224 */ /* 0x000fe400078e00ff */
[----:B------:R-:W-:-:S07]  /*12820*/  IMAD.MOV.U32 R2, RZ, RZ, R14 ;  /* 0x000000ffff027224 */ /* 0x000fce00078e000e */
[----:B------:R-:W-:Y:S05]  /*12830*/  WARPSYNC.COLLECTIVE R15, `(.L_x_2073) ;  /* 0x000000000f087348 */ /* 0x000fea0003c00000 */
[----:B------:R0:W1:Y:S02]  /*12840*/  SHFL.IDX P6, R14, R13, R12, R11 ;  /* 0x0000000c0d0e7389 */ /* 0x00006400000c000b */
[----:B01----:R-:W-:Y:S01]  /*12850*/  ENDCOLLECTIVE ;  /* 0x000000000000791b */ /* 0x003fe20003800000 */
.L_x_2073:
        /* <DEDUP_REMOVED lines=11> */
.L_x_2074:
[----:B------:R-:W-:Y:S01]  /*12910*/  IMAD.MOV.U32 R2, RZ, RZ, R14 ;  /* 0x000000ffff027224 */ /* 0x000fe200078e000e */
[----:B------:R-:W-:Y:S06]  /*12920*/  BRA `(.L_x_2075) ;  /* 0xffffffc800187947 */ /* 0x000fec000383ffff */
.L_x_1972:
[----:B0-----:R0:W2:Y:S02]  /*12930*/  SYNCS.PHASECHK.TRANS64.TRYWAIT P2, [R2+URZ+0x13270], R3 ;  /* 0x01327003020075a7 */ /* 0x0010a4000804017f */
[----:B--2---:R-:W-:Y:S05]  /*12940*/  @!P2 NANOSLEEP.SYNCS 0x989680 ;  /* 0x009896800000a95d */ /* 0x004fea0003900000 */
[----:B------:R-:W2:Y:S02]  /*12950*/  @!P2 SYNCS.PHASECHK.TRANS64 P2, [R2+URZ+0x13270], R3 ;  /* 0x013270030200a5a7 */ /* 0x000ea4000804007f */
[----:B--2---:R-:W-:Y:S05]  /*12960*/  @!P2 BRA `(.L_x_1972) ;  /* 0xfffffffc00f0a947 */ /* 0x004fea000383ffff */
[----:B------:R-:W-:Y:S05]  /*12970*/  BRA `(.L_x_2076) ;  /* 0xffffffc8007c7947 */ /* 0x000fea000383ffff */
.L_x_1974:
[----:B0-----:R0:W2:Y:S02]  /*12980*/  SYNCS.PHASECHK.TRANS64.TRYWAIT P2, [R2+URZ+0x13260], R5 ;  /* 0x01326005020075a7 */ /* 0x0010a4000804017f */
[----:B--2---:R-:W-:Y:S05]  /*12990*/  @!P2 NANOSLEEP.SYNCS 0x989680 ;  /* 0x009896800000a95d */ /* 0x004fea0003900000 */
[----:B------:R-:W2:Y:S02]  /*129a0*/  @!P2 SYNCS.PHASECHK.TRANS64 P2, [R2+URZ+0x13260], R5 ;  /* 0x013260050200a5a7 */ /* 0x000ea4000804007f */
[----:B--2---:R-:W-:Y:S05]  /*129b0*/  @!P2 BRA `(.L_x_1974) ;  /* 0xfffffffc00f0a947 */ /* 0x004fea000383ffff */
[----:B------:R-:W-:Y:S05]  /*129c0*/  BRA `(.L_x_2077) ;  /* 0xffffffc8008c7947 */ /* 0x000fea000383ffff */
.L_x_1982:
[----:B0-----:R0:W3:Y:S02]  /*129d0*/  SYNCS.PHASECHK.TRANS64.TRYWAIT P2, [R3+URZ+0x13270], R0 ;  /* 0x01327000030075a7 */ /* 0x0010e4000804017f */
[----:B---3--:R-:W-:Y:S05]  /*129e0*/  @!P2 NANOSLEEP.SYNCS 0x989680 ;  /* 0x009896800000a95d */ /* 0x008fea0003900000 */
[----:B------:R-:W3:Y:S02]  /*129f0*/  @!P2 SYNCS.PHASECHK.TRANS64 P2, [R3+URZ+0x13270], R0 ;  /* 0x013270000300a5a7 */ /* 0x000ee4000804007f */
[----:B---3--:R-:W-:Y:S05]  /*12a00*/  @!P2 BRA `(.L_x_1982) ;  /* 0xfffffffc00f0a947 */ /* 0x008fea000383ffff */
[----:B------:R-:W-:Y:S05]  /*12a10*/  BRA `(.L_x_2078) ;  /* 0xffffffcc00d87947 */ /* 0x000fea000383ffff */
.L_x_1984:
[----:B0-----:R0:W2:Y:S02]  /*12a20*/  SYNCS.PHASECHK.TRANS64.TRYWAIT P2, [R3+URZ+0x13260], R0 ;  /* 0x01326000030075a7 */ /* 0x0010a4000804017f */
[----:B--2---:R-:W-:Y:S05]  /*12a30*/  @!P2 NANOSLEEP.SYNCS 0x989680 ;  /* 0x009896800000a95d */ /* 0x004fea0003900000 */
[----:B------:R-:W2:Y:S02]  /*12a40*/  @!P2 SYNCS.PHASECHK.TRANS64 P2, [R3+URZ+0x13260], R0 ;  /* 0x013260000300a5a7 */ /* 0x000ea4000804007f */
[----:B--2---:R-:W-:Y:S05]  /*12a50*/  @!P2 BRA `(.L_x_1984) ;  /* 0xfffffffc00f0a947 */ /* 0x004fea000383ffff */
[----:B------:R-:W-:Y:S05]  /*12a60*/  BRA `(.L_x_2079) ;  /* 0xffffffcc00e87947 */ /* 0x000fea000383ffff */
.L_x_1991:
[----:B0-----:R0:W2:Y:S02]  /*12a70*/  SYNCS.PHASECHK.TRANS64.TRYWAIT P0, [R5+URZ+0x13220], R0 ;  /* 0x01322000050075a7 */ /* 0x0010a4000800017f */
[----:B--2---:R-:W-:Y:S05]  /*12a80*/  @!P0 NANOSLEEP.SYNCS 0x989680 ;  /* 0x009896800000895d */ /* 0x004fea0003900000 */
[----:B------:R-:W2:Y:S02]  /*12a90*/  @!P0 SYNCS.PHASECHK.TRANS64 P0, [R5+URZ+0x13220], R0 ;  /* 0x01322000050085a7 */ /* 0x000ea4000800007f */
[----:B--2---:R-:W-:Y:S05]  /*12aa0*/  @!P0 BRA `(.L_x_1991) ;  /* 0xfffffffc00f08947 */ /* 0x004fea000383ffff */
[----:B------:R-:W-:Y:S05]  /*12ab0*/  BRA `(.L_x_2080) ;  /* 0xffffffd400747947 */ /* 0x000fea000383ffff */
.L_x_1992:
        /* <DEDUP_REMOVED lines=11> */
.L_x_2082:
[----:B------:R-:W-:Y:S05]  /*12b70*/  BSYNC B0 ;  /* 0x0000000000007941 */ /* 0x000fea0003800000 */
.L_x_2081:
[----:B------:R-:W-:Y:S05]  /*12b80*/  BRA `(.L_x_2083) ;  /* 0xffffffd4005c7947 */ /* 0x000fea000383ffff */
.L_x_1995:
[----:B------:R-:W-:Y:S01]  /*12b90*/  BSSY B1, `(.L_x_2084) ;  /* 0x0000006000017945 */ /* 0x000fe20003800000 */
[----:B------:R-:W-:-:S07]  /*12ba0*/  IMAD.MOV.U32 R15, RZ, RZ, -0x1 ;  /* 0xffffffffff0f7424 */ /* 0x000fce00078e00ff */
[----:B01----:R-:W-:Y:S05]  /*12bb0*/  WARPSYNC.COLLECTIVE R15, `(.L_x_2085) ;  /* 0x000000000f0c7348 */ /* 0x003fea0003c00000 */
[----:B------:R-:W-:Y:S02]  /*12bc0*/  ELECT P6, UR62, PT ;  /* 0x00000000003e782f */ /* 0x000fe400038c0000 */
[----:B------:R-:W-:Y:S01]  /*12bd0*/  MOV R14, UR62 ;  /* 0x0000003e000e7c02 */ /* 0x000fe20008000f00 */
[----:B01----:R-:W-:Y:S10]  /*12be0*/  ENDCOLLECTIVE ;  /* 0x000000000000791b */ /* 0x003ff40003800000 */
.L_x_2085:
[----:B------:R-:W-:Y:S05]  /*12bf0*/  BSYNC B1 ;  /* 0x0000000000017941 */ /* 0x000fea0003800000 */
.L_x_2084:
[----:B------:R-:W-:Y:S05]  /*12c00*/  BRA `(.L_x_2086) ;  /* 0xffffffd400547947 */ /* 0x000fea000383ffff */
.L_x_1997:
[----:B0-----:R0:W2:Y:S02]  /*12c10*/  SYNCS.PHASECHK.TRANS64.TRYWAIT P1, [R3+URZ+0x13240], R2 ;  /* 0x01324002030075a7 */ /* 0x0010a4000802017f */
[----:B--2---:R-:W-:Y:S05]  /*12c20*/  @!P1 NANOSLEEP.SYNCS 0x989680 ;  /* 0x009896800000995d */ /* 0x004fea0003900000 */
[----:B------:R-:W2:Y:S02]  /*12c30*/  @!P1 SYNCS.PHASECHK.TRANS64 P1, [R3+URZ+0x13240], R2 ;  /* 0x01324002030095a7 */ /* 0x000ea4000802007f */
[----:B--2---:R-:W-:Y:S05]  /*12c40*/  @!P1 BRA `(.L_x_1997) ;  /* 0xfffffffc00f09947 */ /* 0x004fea000383ffff */
[----:B------:R-:W-:Y:S05]  /*12c50*/  BRA `(.L_x_2087) ;  /* 0xffffffd400787947 */ /* 0x000fea000383ffff */
.L_x_1999:
[----:B--2---:R2:W3:Y:S02]  /*12c60*/  SYNCS.PHASECHK.TRANS64.TRYWAIT P1, [R27+URZ+0x13240], R0 ;  /* 0x013240001b0075a7 */ /* 0x0044e4000802017f */
[----:B---3--:R-:W-:Y:S05]  /*12c70*/  @!P1 NANOSLEEP.SYNCS 0x989680 ;  /* 0x009896800000995d */ /* 0x008fea0003900000 */
[----:B------:R-:W3:Y:S02]  /*12c80*/  @!P1 SYNCS.PHASECHK.TRANS64 P1, [R27+URZ+0x13240], R0 ;  /* 0x013240001b0095a7 */ /* 0x000ee4000802007f */
[----:B---3--:R-:W-:Y:S05]  /*12c90*/  @!P1 BRA `(.L_x_1999) ;  /* 0xfffffffc00f09947 */ /* 0x008fea000383ffff */
[----:B------:R-:W-:Y:S05]  /*12ca0*/  BRA `(.L_x_2088) ;  /* 0xffffffd400887947 */ /* 0x000fea000383ffff */
.L_x_2001:
[----:B---3--:R3:W4:Y:S02]  /*12cb0*/  SYNCS.PHASECHK.TRANS64.TRYWAIT P1, [R3+URZ+0x13260], R2 ;  /* 0x01326002030075a7 */ /* 0x008724000802017f */
[----:B----4-:R-:W-:Y:S05]  /*12cc0*/  @!P1 NANOSLEEP.SYNCS 0x989680 ;  /* 0x009896800000995d */ /* 0x010fea0003900000 */
[----:B------:R-:W4:Y:S02]  /*12cd0*/  @!P1 SYNCS.PHASECHK.TRANS64 P1, [R3+URZ+0x13260], R2 ;  /* 0x01326002030095a7 */ /* 0x000f24000802007f */
[----:B----4-:R-:W-:Y:S05]  /*12ce0*/  @!P1 BRA `(.L_x_2001) ;  /* 0xfffffffc00f09947 */ /* 0x010fea000383ffff */
[----:B------:R-:W-:Y:S05]  /*12cf0*/  BRA `(.L_x_2089) ;  /* 0xffffffd400847947 */ /* 0x000fea000383ffff */
.L_x_2003:
[----:B----4-:R4:W0:Y:S02]  /*12d00*/  SYNCS.PHASECHK.TRANS64.TRYWAIT P1, [R27+URZ+0x13260], R0 ;  /* 0x013260001b0075a7 */ /* 0x010824000802017f */
[----:B0-----:R-:W-:Y:S05]  /*12d10*/  @!P1 NANOSLEEP.SYNCS 0x989680 ;  /* 0x009896800000995d */ /* 0x001fea0003900000 */
[----:B------:R-:W0:Y:S02]  /*12d20*/  @!P1 SYNCS.PHASECHK.TRANS64 P1, [R27+URZ+0x13260], R0 ;  /* 0x013260001b0095a7 */ /* 0x000e24000802007f */
[----:B0-----:R-:W-:Y:S05]  /*12d30*/  @!P1 BRA `(.L_x_2003) ;  /* 0xfffffffc00f09947 */ /* 0x001fea000383ffff */
[----:B------:R-:W-:Y:S05]  /*12d40*/  BRA `(.L_x_2090) ;  /* 0xffffffd400807947 */ /* 0x000fea000383ffff */
.L_x_2005:
[----:B------:R0:W0:Y:S02]  /*12d50*/  SYNCS.PHASECHK.TRANS64.TRYWAIT P1, [R3+URZ+0x13280], R2 ;  /* 0x01328002030075a7 */ /* 0x000024000802017f */
[----:B0-----:R-:W-:Y:S05]  /*12d60*/  @!P1 NANOSLEEP.SYNCS 0x989680 ;  /* 0x009896800000995d */ /* 0x001fea0003900000 */
[----:B------:R-:W0:Y:S02]  /*12d70*/  @!P1 SYNCS.PHASECHK.TRANS64 P1, [R3+URZ+0x13280], R2 ;  /* 0x01328002030095a7 */ /* 0x000e24000802007f */
[----:B0-----:R-:W-:Y:S05]  /*12d80*/  @!P1 BRA `(.L_x_2005) ;  /* 0xfffffffc00f09947 */ /* 0x001fea000383ffff */
[----:B------:R-:W-:Y:S05]  /*12d90*/  BRA `(.L_x_2091) ;  /* 0xffffffd4007c7947 */ /* 0x000fea000383ffff */
.L_x_2092:
        /* <DEDUP_REMOVED lines=14> */
.L_x_2753:


//--------------------- .text._ZN7cutlass13device_kernelIN5flash11enable_sm90INS1_16FlashAttnFwdSm90INS1_25CollectiveMainloopFwdSm90ILi2EN4cute5tupleIJNS5_1CILi1EEES8_S8_EEENS6_IJNS7_ILi192EEENS7_ILi160EEENS7_ILi64EEEEEELi64ENS_12float_e4m3_tEfNS_4arch4Sm90ELb1ELb0ELb0ELb1ELb1ELb0ELb0ELb1ELb1ELb1ELb0ELb0EEENS1_21CollectiveEpilogueFwdINS6_IJSA_SC_SB_EEES9_NS_10bfloat16_tESG_Li384ELb1ELb1ELb0ELb1EEENS1_36VarlenDynamicPersistentTileSchedulerILi192ELi160ELi384ELi128ELb0ELb1ELb1ELb1ELb1ELb1EEEEEEEEEvNT_6ParamsE --------------------------
	.section	.text._ZN7cutlass13device_kernelIN5flash11enable_sm90INS1_16FlashAttnFwdSm90INS1_25CollectiveMainloopFwdSm90ILi2EN4cute5tupleIJNS5_1CILi1EEES8_S8_EEENS6_IJNS7_ILi192EEENS7_ILi160EEENS7_ILi64EEEEEELi64ENS_12float_e4m3_tEfNS_4arch4Sm90ELb1ELb0ELb0ELb1ELb1ELb0ELb0ELb1ELb1ELb1ELb0ELb0EEENS1_21CollectiveEpilogueFwdINS6_IJSA_SC_SB_EEES9_NS_10bfloat16_tESG_Li384ELb1ELb1ELb0ELb1EEENS1_36VarlenDynamicPersistentTileSchedulerILi192ELi160ELi384ELi128ELb0ELb1ELb1ELb1ELb1ELb1EEEEEEEEEvNT_6ParamsE,"ax",@progbits
	.align	128
.text._ZN7cutlass13device_kernelIN5flash11enable_sm90INS1_16FlashAttnFwdSm90INS1_25CollectiveMainloopFwdSm90ILi2EN4cute5tupleIJNS5_1CILi1EEES8_S8_EEENS6_IJNS7_ILi192EEENS7_ILi160EEENS7_ILi64EEEEEELi64ENS_12float_e4m3_tEfNS_4arch4Sm90ELb1ELb0ELb0ELb1ELb1ELb0ELb0ELb1ELb1ELb1ELb0ELb0EEENS1_21CollectiveEpilogueFwdINS6_IJSA_SC_SB_EEES9_NS_10bfloat16_tESG_Li384ELb1ELb1ELb0ELb1EEENS1_36VarlenDynamicPersistentTileSchedulerILi192ELi160ELi384ELi128ELb0ELb1ELb1ELb1ELb1ELb1EEEEEEEEEvNT_6ParamsE:
        .type           _ZN7cutlass13device_kernelIN5flash11enable_sm90INS1_16FlashAttnFwdSm90INS1_25CollectiveMainloopFwdSm90ILi2EN4cute5tupleIJNS5_1CILi1EEES8_S8_EEENS6_IJNS7_ILi192EEENS7_ILi160EEENS7_ILi64EEEEEELi64ENS_12float_e4m3_tEfNS_4arch4Sm90ELb1ELb0ELb0ELb1ELb1ELb0ELb0ELb1ELb1ELb1ELb0ELb0EEENS1_21CollectiveEpilogueFwdINS6_IJSA_SC_SB_EEES9_NS_10bfloat16_tESG_Li384ELb1ELb1ELb0ELb1EEENS1_36VarlenDynamicPersistentTileSchedulerILi192ELi160ELi384ELi128ELb0ELb1ELb1ELb1ELb1ELb1EEEEEEEEEvNT_6ParamsE,@function
        .size           _ZN7cutlass13device_kernelIN5flash11enable_sm90INS1_16FlashAttnFwdSm90INS1_25CollectiveMainloopFwdSm90ILi2EN4cute5tupleIJNS5_1CILi1EEES8_S8_EEENS6_IJNS7_ILi192EEENS7_ILi160EEENS7_ILi64EEEEEELi64ENS_12float_e4m3_tEfNS_4arch4Sm90ELb1ELb0ELb0ELb1ELb1ELb0ELb0ELb1ELb1ELb1ELb0ELb0EEENS1_21CollectiveEpilogueFwdINS6_IJSA_SC_SB_EEES9_NS_10bfloat16_tESG_Li384ELb1ELb1ELb0ELb1EEENS1_36VarlenDynamicPersistentTileSchedulerILi192ELi160ELi384ELi128ELb0ELb1ELb1ELb1ELb1ELb1EEEEEEEEEvNT_6ParamsE,(.L_x_2754 - _ZN7cutlass13device_kernelIN5flash11enable_sm90INS1_16FlashAttnFwdSm90INS1_25CollectiveMainloopFwdSm90ILi2EN4cute5tupleIJNS5_1CILi1EEES8_S8_EEENS6_IJNS7_ILi192EEENS7_ILi160EEENS7_ILi64EEEEEELi64ENS_12float_e4m3_tEfNS_4arch4Sm90ELb1ELb0ELb0ELb1ELb1ELb0ELb0ELb1ELb1ELb1ELb0ELb0EEENS1_21CollectiveEpilogueFwdINS6_IJSA_SC_SB_EEES9_NS_10bfloat16_tESG_Li384ELb1ELb1ELb0ELb1EEENS1_36VarlenDynamicPersistentTileSchedulerILi192ELi160ELi384ELi128ELb0ELb1ELb1ELb1ELb1ELb1EEEEEEEEEvNT_6ParamsE)
        .other          _ZN7cutlass13device_kernelIN5flash11enable_sm90INS1_16FlashAttnFwdSm90INS1_25CollectiveMainloopFwdSm90ILi2EN4cute5tupleIJNS5_1CILi1EEES8_S8_EEENS6_IJNS7_ILi192EEENS7_ILi160EEENS7_ILi64EEEEEELi64ENS_12float_e4m3_tEfNS_4arch4Sm90ELb1ELb0ELb0ELb1ELb1ELb0ELb0ELb1ELb1ELb1ELb0ELb0EEENS1_21CollectiveEpilogueFwdINS6_IJSA_SC_SB_EEES9_NS_10bfloat16_tESG_Li384ELb1ELb1ELb0ELb1EEENS1_36VarlenDynamicPersistentTileSchedulerILi192ELi160ELi384ELi128ELb0ELb1ELb1ELb1ELb1ELb1EEEEEEEEEvNT_6ParamsE,@"STO_CUDA_ENTRY STV_DEFAULT"
_ZN7cutlass13device_kernelIN5flash11enable_sm90INS1_16FlashAttnFwdSm90INS1_25CollectiveMainloopFwdSm90ILi2EN4cute5tupleIJNS5_1CILi1EEES8_S8_EEENS6_IJNS7_ILi192EEENS7_ILi160EEENS7_ILi64EEEEEELi64ENS_12float_e4m3_tEfNS_4arch4Sm90ELb1ELb0ELb0ELb1ELb1ELb0ELb0ELb1ELb1ELb1ELb0ELb0EEENS1_21CollectiveEpilogueFwdINS6_IJSA_SC_SB_EEES9_NS_10bfloat16_tESG_Li384ELb1ELb1ELb0ELb1EEENS1_36VarlenDynamicPersistentTileSchedulerILi192ELi160ELi384ELi128ELb0ELb1ELb1ELb1ELb1ELb1EEEEEEEEEvNT_6ParamsE:
        /* <DEDUP_REMOVED lines=45> */
.L_x_2093:
        /* <DEDUP_REMOVED lines=22> */
.L_x_2094:
        /* <DEDUP_REMOVED lines=18> */
.L_x_2095:
        /* <DEDUP_REMOVED lines=22> */
.L_x_2096:
        /* <DEDUP_REMOVED lines=24> */
.L_x_2097:
        /* <DEDUP_REMOVED lines=8> */
.L_x_2099:
        /* <DEDUP_REMOVED lines=34> */
[----:B------:R-:W-:Y:S02]  /*0ad0*/  LOP3.LUT R2, R2, 0x1ffffffe, RZ, 0xc0, !PT ;  /* 0x1ffffffe02027812 */ /* 0x000fe400078ec0ff */
[----:B------:R-:W-:Y:S01]  /*0ae0*/  SHF.R.S32.HI R6, RZ, 0x1f, R23 ;  /* 0x0000001fff067819 */ /* 0x000fe20000011417 */
[----:B------:R-:W-:Y:S01]  /*0af0*/  IMAD R3, R3, 0x40, R4 ;  /* 0x0000004003037824 */ /* 0x000fe200078e0204 */
[----:B------:R-:W-:Y:S01]  /*0b00*/  LEA.HI R10, R0, R12, RZ, 0x2 ;  /* 0x0000000c000a7211 */ /* 0x000fe200078f10ff */
[----:B------:R-:W-:Y:S01]  /*0b10*/  IMAD.IADD R2, R5, 0x1, -R2 ;  /* 0x0000000105027824 */ /* 0x000fe200078e0a02 */
[----:B------:R-:W-:Y:S02]  /*0b20*/  LEA.HI R7, R6, R23, RZ, 0x2 ;  /* 0x0000001706077211 */ /* 0x000fe400078f10ff */
[----:B------:R-:W-:Y:S01]  /*0b30*/  SHF.R.S32.HI R156, RZ, 0x7, R156 ;  /* 0x00000007ff9c7819 */ /* 0x000fe2000001149c */
[----:B------:R-:W-:Y:S01]  /*0b40*/  IMAD R2, R2, 0x8, R3 ;  /* 0x0000000802027824 */ /* 0x000fe200078e0203 */
[----:B------:R-:W-:-:S02]  /*0b50*/  SHF.R.S32.HI R8, RZ, 0x2, R7 ;  /* 0x00000002ff087819 */ /* 0x000fc40000011407 */
[----:B------:R-:W-:Y:S01]  /*0b60*/  SHF.R.S32.HI R9, RZ, 0x1f, R7 ;  /* 0x0000001fff097819 */ /* 0x000fe20000011407 */
[----:B------:R-:W-:Y:S01]  /*0b70*/  IMAD.HI R4, R156, 0x55555556, RZ ;  /* 0x555555569c047827 */ /* 0x000fe200078e02ff */
[----:B------:R-:W-:Y:S01]  /*0b80*/  LOP3.LUT R10, R10, 0xfffffffc, RZ, 0xc0, !PT ;  /* 0xfffffffc0a0a7812 */ /* 0x000fe200078ec0ff */
[----:B------:R0:W-:Y:S01]  /*0b90*/  STL [R1], R2 ;  /* 0x0000000201007387 */ /* 0x0001e20000100800 */
[----:B------:R-:W-:Y:S02]  /*0ba0*/  LEA.HI R9, R9, R8, RZ, 0x3 ;  /* 0x0000000809097211 */ /* 0x000fe400078f18ff */
[----:B------:R-:W-:Y:S01]  /*0bb0*/  LEA.HI R0, R0, R12, RZ, 0x3 ;  /* 0x0000000c00007211 */ /* 0x000fe200078f18ff */
[----:B------:R-:W-:Y:S01]  /*0bc0*/  IMAD.IADD R10, R12, 0x1, -R10 ;  /* 0x000000010c0a7824 */ /* 0x000fe200078e0a0a */
[----:B------:R-:W-:Y:S02]  /*0bd0*/  LOP3.LUT R9, R9, 0xfffffff8, RZ, 0xc0, !PT ;  /* 0xfffffff809097812 */ /* 0x000fe400078ec0ff */
[----:B------:R-:W-:-:S02]  /*0be0*/  LEA.HI R6, R6, R23, RZ, 0x5 ;  /* 0x0000001706067211 */ /* 0x000fc400078f28ff */
[----:B------:R-:W-:Y:S01]  /*0bf0*/  LEA.HI R5, R4, R4, RZ, 0x1 ;  /* 0x0000000404057211 */ /* 0x000fe200078f08ff */
[----:B------:R-:W-:Y:S01]  /*0c00*/  IMAD.IADD R9, R8, 0x1, -R9 ;  /* 0x0000000108097824 */ /* 0x000fe200078e0a09 */
[----:B------:R-:W-:Y:S02]  /*0c10*/  LOP3.LUT R18, R0, 0xfffffff8, RZ, 0xc0, !PT ;  /* 0xfffffff800127812 */ /* 0x000fe400078ec0ff */
[----:B------:R-:W-:Y:S01]  /*0c20*/  LEA.HI R4, R10, R10, RZ, 0x1 ;  /* 0x0000000a0a047211 */ /* 0x000fe200078f08ff */
[----:B------:R-:W-:Y:S01]  /*0c30*/  IMAD R5, R5, -0x3, R156 ;  /* 0xfffffffd05057824 */ /* 0x000fe200078e029c */
[----:B------:R-:W-:Y:S01]  /*0c40*/  SHF.R.S32.HI R6, RZ, 0x5, R6 ;  /* 0x00000005ff067819 */ /* 0x000fe20000011406 */
[----:B------:R-:W-:Y:S01]  /*0c50*/  IMAD.IADD R18, R12, 0x1, -R18 ;  /* 0x000000010c127824 */ /* 0x000fe200078e0a12 */
[----:B------:R-:W-:Y:S02]  /*0c60*/  LOP3.LUT R11, R4, 0x1ffffffe, RZ, 0xc0, !PT ;  /* 0x1ffffffe040b7812 */ /* 0x000fe400078ec0ff */
[----:B------:R-:W-:Y:S01]  /*0c70*/  LOP3.LUT R16, R7, 0x7ffffffc, RZ, 0xc0, !PT ;  /* 0x7ffffffc07107812 */ /* 0x000fe200078ec0ff */
[----:B------:R-:W-:Y:S01]  /*0c80*/  IMAD R6, R6, 0x10, R9 ;  /* 0x0000001006067824 */ /* 0x000fe200078e0209 */
[----:B------:R-:W-:Y:S01]  /*0c90*/  SHF.R.S32.HI R22, RZ, 0x3, R0 ;  /* 0x00000003ff167819 */ /* 0x000fe20000011400 */
[----:B------:R-:W-:-:S02]  /*0ca0*/  IMAD.SHL.U32 R19, R18, 0x8, RZ ;  /* 0x0000000812137824 */ /* 0x000fc400078e00ff */
[----:B------:R-:W-:Y:S02]  /*0cb0*/  IMAD.IADD R10, R10, 0x1, -R11 ;  /* 0x000000010a0a7824 */ /* 0x000fe400078e0a0b */
[----:B------:R-:W-:Y:S01]  /*0cc0*/  IMAD R157, R5, 0x40, R6 ;  /* 0x00000040059d7824 */ /* 0x000fe200078e0206 */
[----:B------:R-:W-:Y:S01]  /*0cd0*/  SHF.R.S32.HI R0, RZ, 0x1f, R19 ;  /* 0x0000001fff007819 */ /* 0x000fe20000011413 */
[----:B------:R-:W-:Y:S02]  /*0ce0*/  IMAD.IADD R16, R23, 0x1, -R16 ;  /* 0x0000000117107824 */ /* 0x000fe400078e0a10 */
[----:B0-----:R-:W-:-:S07]  /*0cf0*/  IMAD R17, R10, 0x8, R157 ;  /* 0x000000080a117824 */ /* 0x001fce00078e029d */
.L_x_2147:
[----:B012---:R-:W0:Y:S01]  /*0d00*/  LDC.64 R2, c[0x0][0xc88] ;  /* 0x00032200ff027b82 */ /* 0x007e220000000a00 */
[----:B------:R-:W-:Y:S01]  /*0d10*/  ULDC.64 UR6, c[0x0][0xa28] ;  /* 0x00028a0000067ab9 */ /* 0x000fe20000000a00 */
[----:B------:R-:W-:Y:S01]  /*0d20*/  ULDC.64 UR8, c[0x0][0xa18] ;  /* 0x0002860000087ab9 */ /* 0x000fe20000000a00 */
[----:B------:R-:W-:Y:S01]  /*0d30*/  ULDC UR4, c[0x0][0x424] ;  /* 0x0001090000047ab9 */ /* 0x000fe20000000800 */
[----:B0-----:R-:W-:-:S06]  /*0d40*/  IMAD.WIDE R2, R31, 0x4, R2 ;  /* 0x000000041f027825 */ /* 0x001fcc00078e0202 */
[----:B------:R-:W2:Y:S01]  /*0d50*/  LDG.E R2, desc[UR52][R2.64] ;  /* 0x0000003402027981 */ /* 0x000ea2000c1e1900 */
[----:B------:R-:W-:Y:S02]  /*0d60*/  UISETP.NE.U32.AND UP0, UPT, UR6, URZ, UPT ;  /* 0x0000003f0600728c */ /* 0x000fe4000bf05070 */
[----:B------:R-:W-:Y:S02]  /*0d70*/  UISETP.NE.U32.AND UP1, UPT, UR8, URZ, UPT ;  /* 0x0000003f0800728c */ /* 0x000fe4000bf25070 */
[----:B------:R-:W-:Y:S02]  /*0d80*/  UISETP.NE.AND.EX UP0, UPT, UR7, URZ, UPT, UP0 ;  /* 0x0000003f0700728c */ /* 0x000fe4000bf05300 */
[----:B------:R-:W-:-:S04]  /*0d90*/  UISETP.NE.AND.EX UP1, UPT, UR9, URZ, UPT, UP1 ;  /* 0x0000003f0900728c */ /* 0x000fc8000bf25310 */
[----:B------:R-:W-:Y:S02]  /*0da0*/  PLOP3.LUT P0, PT, PT, PT, UP0, 0x80, 0x0 ;  /* 0x000000000000781c */ /* 0x000fe40003f0f008 */
[----:B------:R-:W-:Y:S02]  /*0db0*/  PLOP3.LUT P2, PT, PT, PT, UP1, 0x80, 0x0 ;  /* 0x000000000000781c */ /* 0x000fe40003f4f018 */
[----:B--2---:R-:W-:-:S13]  /*0dc0*/  R2UR UR39, R2 ;  /* 0x00000000022772ca */ /* 0x004fda00000e0000 */
[----:B------:R-:W-:Y:S02]  /*0dd0*/  USHF.R.S32.HI UR40, URZ, 0x1f, UR39 ;  /* 0x0000001f3f287899 */ /* 0x000fe40008011427 */
[----:B------:R-:W-:-:S04]  /*0de0*/  @UP0 ULEA UR6, UP2, UR39, UR6, 0x2 ;  /* 0x0000000627060291 */ /* 0x000fc8000f84103f */
[----:B------:R-:W-:Y:S02]  /*0df0*/  @UP0 ULEA.HI.X UR7, UR39, UR7, UR40, 0x2, UP2 ;  /* 0x0000000727070291 */ /* 0x000fe400090f1428 */
[----:B------:R-:W-:Y:S01]  /*0e00*/  @UP1 ULEA UR8, UP0, UR39, UR8, 0x2 ;  /* 0x0000000827081291 */ /* 0x000fe2000f80103f */
[----:B------:R-:W-:-:S03]  /*0e10*/  IMAD.U32 R2, RZ, RZ, UR6 ;  /* 0x00000006ff027e24 */ /* 0x000fc6000f8e00ff */
[----:B------:R-:W-:Y:S01]  /*0e20*/  @UP1 ULEA.HI.X UR9, UR39, UR9, UR40, 0x2, UP0 ;  /* 0x0000000927091291 */ /* 0x000fe200080f1428 */
[----:B------:R-:W-:Y:S01]  /*0e30*/  IMAD.U32 R3, RZ, RZ, UR7 ;  /* 0x00000007ff037e24 */ /* 0x000fe2000f8e00ff */
[----:B------:R-:W-:Y:S01]  /*0e40*/  ULDC.64 UR6, c[0x0][0x418] ;  /* 0x0001060000067ab9 */ /* 0x000fe20000000a00 */
[----:B-----5:R-:W-:-:S03]  /*0e50*/  IMAD.U32 R4, RZ, RZ, UR8 ;  /* 0x00000008ff047e24 */ /* 0x020fc6000f8e00ff */
[----:B------:R-:W-:Y:S01]  /*0e60*/  IMAD.U32 R5, RZ, RZ, UR9 ;  /* 0x00000009ff057e24 */ /* 0x000fe2000f8e00ff */
[----:B------:R-:W2:Y:S01]  /*0e70*/  @P0 LDG.E R2, desc[UR52][R2.64] ;  /* 0x0000003402020981 */ /* 0x000ea2000c1e1900 */
[----:B------:R-:W-:Y:S01]  /*0e80*/  UISETP.NE.U32.AND UP0, UPT, UR6, URZ, UPT ;  /* 0x0000003f0600728c */ /* 0x000fe2000bf05070 */
[----:B------:R-:W-:Y:S02]  /*0e90*/  ULDC.64 UR8, c[0x0][0xa20] ;  /* 0x0002880000087ab9 */ /* 0x000fe40000000a00 */
[----:B------:R-:W3:Y:S01]  /*0ea0*/  @P2 LDG.E R4, desc[UR52][R4.64] ;  /* 0x0000003404042981 */ /* 0x000ee2000c1e1900 */
[----:B------:R-:W-:Y:S01]  /*0eb0*/  UISETP.NE.AND.EX UP0, UPT, UR7, URZ, UPT, UP0 ;  /* 0x0000003f0700728c */ /* 0x000fe2000bf05300 */
[----:B------:R-:W-:Y:S01]  /*0ec0*/  ISETP.NE.U32.AND P1, PT, RZ, UR8, PT ;  /* 0x00000008ff007c0c */ /* 0x000fe2000bf25070 */
[----:B------:R-:W-:Y:S01]  /*0ed0*/  ULDC UR6, c[0x0][0x2f0] ;  /* 0x0000bc0000067ab9 */ /* 0x000fe20000000800 */
[----:B------:R-:W-:Y:S01]  /*0ee0*/  UMOV UR49, URZ ;  /* 0x0000003f00317c82 */ /* 0x000fe20008000000 */
[----:B------:R-:W-:Y:S01]  /*0ef0*/  USEL UR4, UR4, 0x1, UP0 ;  /* 0x0000000104047887 */ /* 0x000fe20008000000 */
[----:B------:R-:W-:-:S03]  /*0f00*/  ISETP.NE.AND.EX P1, PT, RZ, UR9, PT, P1 ;  /* 0x00000009ff007c0c */ /* 0x000fc6000bf25310 */
[----:B------:R-:W-:Y:S01]  /*0f10*/  UIMAD UR4, UR4, UR6, URZ ;  /* 0x00000006040472a4 */ /* 0x000fe2000f8e023f */
[----:B--2---:R-:W-:Y:S02]  /*0f20*/  @P0 R2UR UR49, R2 ;  /* 0x00000000023102ca */ /* 0x004fe400000e0000 */
[----:B---3--:R-:W-:Y:S01]  /*0f30*/  @P2 R2UR UR50, R4 ;  /* 0x00000000043222ca */ /* 0x008fe200000e0000 */
[----:B------:R-:W-:-:S14]  /*0f40*/  @P2 BRA `(.L_x_2100) ;  /* 0x0000000000382947 */ /* 0x000fdc0003800000 */
[----:B------:R-:W-:Y:S01]  /*0f50*/  ULDC.64 UR6, c[0x0][0xa00] ;  /* 0x0002800000067ab9 */ /* 0x000fe20000000a00 */
[----:B------:R-:W-:Y:S01]  /*0f60*/  ULDC UR50, c[0x0][0x288] ;  /* 0x0000a20000327ab9 */ /* 0x000fe20000000800 */
        /* <DEDUP_REMOVED lines=8> */
[----:B------:R-:W3:Y:S01]  /*0ff0*/  LDG.E R0, desc[UR52][R2.64+0x4] ;  /* 0x0000043402007981 */ /* 0x000ee2000c1e1900 */
[----:B--2---:R-:W-:Y:S02]  /*1000*/  R2UR UR50, R4 ;  /* 0x00000000043272ca */ /* 0x004fe400000e0000 */
[----:B---3--:R-:W-:-:S13]  /*1010*/  R2UR UR6, R0 ;  /* 0x00000000000672ca */ /* 0x008fda00000e0000 */
[----:B------:R-:W-:-:S12]  /*1020*/  UIADD3 UR50, -UR50, UR6, URZ ;  /* 0x0000000632327290 */ /* 0x000fd8000fffe13f */
.L_x_2100:
[----:B------:R-:W-:Y:S01]  /*1030*/  UMOV UR41, UR48 ;  /* 0x0000003000297c82 */ /* 0x000fe20008000000 */
[----:B------:R-:W-:Y:S05]  /*1040*/  @!P1 BRA `(.L_x_2101) ;  /* 0x00000000001c9947 */ /* 0x000fea0003800000 */
[----:B------:R-:W-:-:S04]  /*1050*/  ULEA UR4, UP0, UR39, UR8, 0x2 ;  /* 0x0000000827047291 */ /* 0x000fc8000f80103f */
[----:B------:R-:W-:Y:S02]  /*1060*/  ULEA.HI.X UR6, UR39, UR9, UR40, 0x2, UP0 ;  /* 0x0000000927067291 */ /* 0x000fe400080f1428 */
[----:B------:R-:W-:-:S04]  /*1070*/  IMAD.U32 R2, RZ, RZ, UR4 ;  /* 0x00000004ff027e24 */ /* 0x000fc8000f8e00ff */
[----:B------:R-:W-:-:S05]  /*1080*/  IMAD.U32 R3, RZ, RZ, UR6 ;  /* 0x00000006ff037e24 */ /* 0x000fca000f8e00ff */
[----:B------:R-:W2:Y:S02]  /*1090*/  LDG.E R2, desc[UR52][R2.64] ;  /* 0x0000003402027981 */ /* 0x000ea4000c1e1900 */
[----:B--2---:R-:W-:Y:S01]  /*10a0*/  R2UR UR4, R2 ;  /* 0x00000000020472ca */ /* 0x004fe200000e0000 */
[----:B------:R-:W-:-:S14]  /*10b0*/  BRA `(.L_x_2102) ;  /* 0x0000000000347947 */ /* 0x000fdc0003800000 */
.L_x_2101:
        /* <DEDUP_REMOVED lines=13> */
.L_x_2102:
[----:B------:R-:W-:Y:S01]  /*1190*/  ULDC.64 UR8, c[0x0][0x990] ;  /* 0x0002640000087ab9 */ /* 0x000fe20000000a00 */
[----:B------:R-:W-:Y:S01]  /*11a0*/  ULDC.64 UR6, c[0x0][0x998] ;  /* 0x0002660000067ab9 */ /* 0x000fe20000000a00 */
[----:B------:R-:W-:Y:S01]  /*11b0*/  UISETP.NE.U32.AND UP0, UPT, UR8, URZ, UPT ;  /* 0x0000003f0800728c */ /* 0x000fe2000bf05070 */
[----:B------:R-:W-:Y:S01]  /*11c0*/  IMAD.MOV.U32 R7, RZ, RZ, 0x3f800000 ;  /* 0x3f800000ff077424 */ /* 0x000fe200078e00ff */
[----:B------:R-:W-:Y:S01]  /*11d0*/  UISETP.NE.U32.AND UP1, UPT, UR6, URZ, UPT ;  /* 0x0000003f0600728c */ /* 0x000fe2000bf25070 */
[----:B------:R-:W-:Y:S01]  /*11e0*/  IMAD.MOV.U32 R0, RZ, RZ, 0x3f800000 ;  /* 0x3f800000ff007424 */ /* 0x000fe200078e00ff */
[----:B------:R-:W-:Y:S02]  /*11f0*/  UISETP.NE.AND.EX UP0, UPT, UR9, URZ, UPT, UP0 ;  /* 0x0000003f0900728c */ /* 0x000fe4000bf05300 */
[----:B------:R-:W-:-:S04]  /*1200*/  UISETP.NE.AND.EX UP1, UPT, UR7, URZ, UPT, UP1 ;  /* 0x0000003f0700728c */ /* 0x000fc8000bf25310 */
[----:B------:R-:W-:Y:S02]  /*1210*/  PLOP3.LUT P0, PT, PT, PT, UP0, 0x80, 0x0 ;  /* 0x000000000000781c */ /* 0x000fe40003f0f008 */
[----:B------:R-:W-:-:S03]  /*1220*/  PLOP3.LUT P1, PT, PT, PT, UP1, 0x80, 0x0 ;  /* 0x000000000000781c */ /* 0x000fc60003f2f018 */
[----:B------:R-:W-:Y:S01]  /*1230*/  @UP0 ULDC.64 UR16, c[0x0][0x9a8] ;  /* 0x00026a0000100ab9 */ /* 0x000fe20000000a00 */
[----:B------:R-:W-:Y:S01]  /*1240*/  @UP0 ULDC.64 UR20, c[0x0][0x9b0] ;  /* 0x00026c0000140ab9 */ /* 0x000fe20000000a00 */
[----:B------:R-:W-:Y:S01]  /*1250*/  @UP1 ULDC.64 UR18, c[0x0][0x9b8] ;  /* 0x00026e0000121ab9 */ /* 0x000fe20000000a00 */
[----:B------:R-:W-:Y:S02]  /*1260*/  @UP0 UIMAD UR10, UR40, UR16, URZ ;  /* 0x00000010280a02a4 */ /* 0x000fe4000f8e023f */
[----:B------:R-:W-:Y:S02]  /*1270*/  @UP1 UIMAD UR12, UR40, UR18, URZ ;  /* 0x00000012280c12a4 */ /* 0x000fe4000f8e023f */
[----:B------:R-:W-:Y:S02]  /*1280*/  @UP0 UIMAD UR17, UR39, UR17, UR10 ;  /* 0x00000011271102a4 */ /* 0x000fe4000f8e020a */
[----:B------:R-:W-:Y:S02]  /*1290*/  @UP1 UIMAD.WIDE.U32 UR10, UR39, UR18, URZ ;  /* 0x00000012270a12a5 */ /* 0x000fe4000f8e003f */
[----:B------:R-:W-:-:S02]  /*12a0*/  @UP0 UIMAD.WIDE.U32 UR14, UR39, UR16, URZ ;  /* 0x00000010270e02a5 */ /* 0x000fc4000f8e003f */
[----:B------:R-:W-:Y:S02]  /*12b0*/  @UP1 UIMAD UR18, UR39, UR19, UR12 ;  /* 0x00000013271212a4 */ /* 0x000fe4000f8e020c */
[----:B------:R-:W-:Y:S02]  /*12c0*/  @UP1 USHF.R.S32.HI UR19, URZ, 0x1f, UR48 ;  /* 0x0000001f3f131899 */ /* 0x000fe40008011430 */
[----:B------:R-:W-:Y:S01]  /*12d0*/  @UP0 USHF.R.S32.HI UR16, URZ, 0x1f, UR48 ;  /* 0x0000001f3f100899 */ /* 0x000fe20008011430 */
[----:B------:R-:W-:Y:S01]  /*12e0*/  @UP1 ULDC.64 UR12, c[0x0][0x9c0] ;  /* 0x00027000000c1ab9 */ /* 0x000fe20000000a00 */
[----:B------:R-:W-:Y:S02]  /*12f0*/  @UP0 UIADD3 UR15, UR15, UR17, URZ ;  /* 0x000000110f0f0290 */ /* 0x000fe4000fffe03f */
[----:B------:R-:W-:Y:S02]  /*1300*/  @UP1 UIMAD UR17, UR19, UR12, URZ ;  /* 0x0000000c131112a4 */ /* 0x000fe4000f8e023f */
[----:B------:R-:W-:-:S02]  /*1310*/  @UP0 UIMAD UR16, UR16, UR20, URZ ;  /* 0x00000014101002a4 */ /* 0x000fc4000f8e023f */
[----:B------:R-:W-:Y:S02]  /*1320*/  @UP1 UIADD3 UR11, UR11, UR18, URZ ;  /* 0x000000120b0b1290 */ /* 0x000fe4000fffe03f */
[----:B------:R-:W-:Y:S02]  /*1330*/  @UP1 UIMAD UR17, UR48, UR13, UR17 ;  /* 0x0000000d301112a4 */ /* 0x000fe4000f8e0211 */
[----:B------:R-:W-:Y:S02]  /*1340*/  @UP0 UIMAD UR16, UR48, UR21, UR16 ;  /* 0x00000015301002a4 */ /* 0x000fe4000f8e0210 */
[----:B------:R-:W-:Y:S02]  /*1350*/  @UP0 UIMAD.WIDE.U32 UR14, UR48, UR20, UR14 ;  /* 0x00000014300e02a5 */ /* 0x000fe4000f8e000e */
[----:B------:R-:W-:Y:S02]  /*1360*/  @UP1 UIMAD.WIDE.U32 UR12, UR48, UR12, UR10 ;  /* 0x0000000c300c12a5 */ /* 0x000fe4000f8e000a */
[----:B------:R-:W-:-:S02]  /*1370*/  @UP0 UIADD3 UR11, UR15, UR16, URZ ;  /* 0x000000100f0b0290 */ /* 0x000fc4000fffe03f */
[----:B------:R-:W-:Y:S02]  /*1380*/  @UP0 ULEA UR8, UP2, UR14, UR8, 0x2 ;  /* 0x000000080e080291 */ /* 0x000fe4000f84103f */
[----:B------:R-:W-:Y:S02]  /*1390*/  @UP1 UIADD3 UR10, UR13, UR17, URZ ;  /* 0x000000110d0a1290 */ /* 0x000fe4000fffe03f */
[----:B------:R-:W-:Y:S02]  /*13a0*/  @UP1 ULEA UR6, UP3, UR12, UR6, 0x2 ;  /* 0x000000060c061291 */ /* 0x000fe4000f86103f */
[----:B------:R-:W-:Y:S01]  /*13b0*/  @UP0 ULEA.HI.X UR9, UR14, UR9, UR11, 0x2, UP2 ;  /* 0x000000090e090291 */ /* 0x000fe200090f140b */
[----:B------:R-:W-:Y:S01]  /*13c0*/  IMAD.U32 R2, RZ, RZ, UR8 ;  /* 0x00000008ff027e24 */ /* 0x000fe2000f8e00ff */
[----:B------:R-:W-:Y:S02]  /*13d0*/  @UP1 ULEA.HI.X UR7, UR12, UR7, UR10, 0x2, UP3 ;  /* 0x000000070c071291 */ /* 0x000fe400098f140a */
[----:B------:R-:W-:Y:S01]  /*13e0*/  IMAD.U32 R4, RZ, RZ, UR6 ;  /* 0x00000006ff047e24 */ /* 0x000fe2000f8e00ff */
[----:B------:R-:W-:Y:S01]  /*13f0*/  UIMAD UR42, UR5, 0xc0, URZ ;  /* 0x000000c0052a78a4 */ /* 0x000fe2000f8e023f */
[----:B------:R-:W-:Y:S01]  /*1400*/  IMAD.U32 R3, RZ, RZ, UR9 ;  /* 0x00000009ff037e24 */ /* 0x000fe2000f8e00ff */
[----:B------:R-:W-:Y:S01]  /*1410*/  ULDC UR6, c[0x0][0x988] ;  /* 0x0002620000067ab9 */ /* 0x000fe20000000800 */
[----:B------:R-:W-:Y:S01]  /*1420*/  IMAD.U32 R5, RZ, RZ, UR7 ;  /* 0x00000007ff057e24 */ /* 0x000fe2000f8e00ff */
[----:B------:R-:W-:-:S02]  /*1430*/  ULDC UR7, c[0x0][0x448] ;  /* 0x0001120000077ab9 */ /* 0x000fc40000000800 */
[----:B------:R0:W2:Y:S04]  /*1440*/  @P0 LDG.E R7, desc[UR52][R2.64] ;  /* 0x0000003402070981 */ /* 0x0000a8000c1e1900 */
[----:B------:R1:W2:Y:S01]  /*1450*/  @P1 LDG.E R0, desc[UR52][R4.64] ;  /* 0x0000003404001981 */ /* 0x0002a2000c1e1900 */
[----:B------:R-:W-:Y:S01]  /*1460*/  UISETP.NE.AND UP4, UPT, UR7, 0x1, UPT ;  /* 0x000000010700788c */ /* 0x000fe2000bf85270 */
[----:B------:R-:W-:Y:S01]  /*1470*/  PLOP3.LUT P0, PT, PT, PT, PT, 0x80, 0x0 ;  /* 0x000000000000781c */ /* 0x000fe20003f0f070 */
[----:B------:R-:W-:Y:S01]  /*1480*/  UIADD3 UR49, -UR49, UR4, URZ ;  /* 0x0000000431317290 */ /* 0x000fe2000fffe13f */
[----:B------:R-:W-:Y:S01]  /*1490*/  CS2R R54, SRZ ;  /* 0x0000000000367805 */ /* 0x000fe2000001ff00 */
[----:B------:R-:W-:Y:S01]  /*14a0*/  UP2UR UR51, UPR, URZ, 0x10 ;  /* 0x000000103f337883 */ /* 0x000fe20008000000 */
[----:B0-----:R-:W-:Y:S01]  /*14b0*/  CS2R R2, SRZ ;  /* 0x0000000000027805 */ /* 0x001fe2000001ff00 */
[----:B------:R-:W-:Y:S01]  /*14c0*/  UIADD3 UR7, UR49, 0xa0, -UR50 ;  /* 0x000000a031077890 */ /* 0x000fe2000fffe832 */
[----:B------:R-:W-:-:S02]  /*14d0*/  CS2R R52, SRZ ;  /* 0x0000000000347805 */ /* 0x000fc4000001ff00 */
[----:B------:R-:W-:Y:S02]  /*14e0*/  CS2R R8, SRZ ;  /* 0x0000000000087805 */ /* 0x000fe4000001ff00 */
[----:B-1----:R-:W-:Y:S02]  /*14f0*/  CS2R R4, SRZ ;  /* 0x0000000000047805 */ /* 0x002fe4000001ff00 */
[----:B------:R-:W-:Y:S01]  /*1500*/  CS2R R46, SRZ ;  /* 0x00000000002e7805 */ /* 0x000fe2000001ff00 */
[----:B------:R-:W-:Y:S01]  /*1510*/  @UP4 ULDC UR4, c[0x0][0x44c] ;  /* 0x0001130000044ab9 */ /* 0x000fe20000000800 */
[----:B------:R-:W-:Y:S01]  /*1520*/  @UP4 ULDC UR8, c[0x0][0x450] ;  /* 0x0001140000084ab9 */ /* 0x000fe20000000800 */
        /* <DEDUP_REMOVED lines=9> */
[----:B------:R-:W-:Y:S01]  /*15c0*/  CS2R R56, SRZ ;  /* 0x0000000000387805 */ /* 0x000fe2000001ff00 */
[----:B------:R-:W-:Y:S02]  /*15d0*/  IMAD.MOV.U32 R33, RZ, RZ, RZ ;  /* 0x000000ffff217224 */ /* 0x000fe400078e00ff */
[----:B------:R-:W-:Y:S02]  /*15e0*/  IMAD.MOV.U32 R58, RZ, RZ, RZ ;  /* 0x000000ffff3a7224 */ /* 0x000fe400078e00ff */
[----:B--2---:R-:W-:-:S04]  /*15f0*/  FMUL.FTZ R0, R7, R0 ;  /* 0x0000000007007220 */ /* 0x004fc80000410000 */
[----:B------:R-:W-:Y:S01]  /*1600*/  FMUL.FTZ R0, R0, UR6 ;  /* 0x0000000600007c20 */ /* 0x000fe20008410000 */
[----:B------:R-:W-:-:S04]  /*1610*/  UIADD3 UR6, UR42, 0xbf, URZ ;  /* 0x000000bf2a067890 */ /* 0x000fc8000fffe03f */
[----:B------:R-:W-:Y:S01]  /*1620*/  UIMAD.WIDE.U32 UR4, UR6, UR4, URZ ;  /* 0x00000004060472a5 */ /* 0x000fe2000f8e003f */
[----:B------:R-:W-:Y:S01]  /*1630*/  R2UR UR43, R0 ;  /* 0x00000000002b72ca */ /* 0x000fe200000e0000 */
[----:B------:R-:W-:Y:S02]  /*1640*/  UIADD3 UR4, UR49, 0x9f, URZ ;  /* 0x0000009f31047890 */ /* 0x000fe4000fffe03f */
[----:B------:R-:W-:Y:S02]  /*1650*/  @UP4 USHF.R.U32.HI UR6, URZ, UR8, UR5 ;  /* 0x000000083f064299 */ /* 0x000fe40008011605 */
        /* <DEDUP_REMOVED lines=43> */
.L_x_2104:
        /* <DEDUP_REMOVED lines=9> */
.L_x_2249:
[----:B------:R-:W-:Y:S05]  /*19a0*/  @!P0 BRA `(.L_x_2106) ;  /* 0x0000000000048947 */ /* 0x000fea0003800000 */
[----:B------:R-:W-:Y:S01]  /*19b0*/  BPT.TRAP 0x1 ;  /* 0x000000040000795c */ /* 0x000fe20000300000 */
.L_x_2106:
[----:B0-----:R-:W-:Y:S02]  /*19c0*/  IMAD.U32 R3, RZ, RZ, UR37 ;  /* 0x00000025ff037e24 */ /* 0x001fe4000f8e00ff */
[----:B------:R-:W-:-:S03]  /*19d0*/  IMAD.U32 R0, RZ, RZ, UR36 ;  /* 0x00000024ff007e24 */ /* 0x000fc6000f8e00ff */
[----:B------:R-:W-:Y:S02]  /*19e0*/  LEA R3, R3, UR45, 0x3 ;  /* 0x0000002d03037c11 */ /* 0x000fe4000f8e18ff */
[----:B------:R-:W-:-:S04]  /*19f0*/  SHF.L.U32 R0, R0, 0x1f, RZ ;  /* 0x0000001f00007819 */ /* 0x000fc800000006ff */
[----:B------:R0:W1:Y:S01]  /*1a00*/  SYNCS.PHASECHK.TRANS64.TRYWAIT P1, [R3+URZ+0x13230], R0 ;  /* 0x01323000030075a7 */ /* 0x000062000802017f */
[----:B------:R-:W-:Y:S05]  /*1a10*/  @!P0 BRA `(.L_x_2107) ;  /* 0x0000000000048947 */ /* 0x000fea0003800000 */
[----:B------:R-:W-:Y:S01]  /*1a20*/  BPT.TRAP 0x1 ;  /* 0x000000040000795c */ /* 0x000fe20000300000 */
.L_x_2107:
[----:B-1----:R-:W-:Y:S05]  /*1a30*/  @P1 BRA `(.L_x_2108) ;  /* 0x0000000000081947 */ /* 0x002fea0003800000 */
[----:B------:R-:W1:Y:S02]  /*1a40*/  SYNCS.PHASECHK.TRANS64.TRYWAIT P1, [R3+URZ+0x13230], R0 ;  /* 0x01323000030075a7 */ /* 0x000e64000802017f */
[----:B-1----:R-:W-:Y:S05]  /*1a50*/  @!P1 BRA `(.L_x_2109) ;  /* 0x0000010400e49947 */ /* 0x002fea0003800000 */
.L_x_2108:
        /* <DEDUP_REMOVED lines=73> */
.L_x_2110:
[----:B------:R-:W-:Y:S01]  /*1ef0*/  UISETP.NE.AND UP0, UPT, UR51, URZ, UPT ;  /* 0x0000003f3300728c */ /* 0x000fe2000bf05270 */
[----:B------:R-:W-:Y:S01]  /*1f00*/  VIADD R10, R17, UR42 ;  /* 0x0000002a110a7c36 */ /* 0x000fe20008000000 */
[----:B------:R-:W-:Y:S01]  /*1f10*/  UMOV UR7, 0xffffff60 ;  /* 0xffffff6000077882 */ /* 0x000fe20000000000 */
[----:B------:R-:W-:Y:S01]  /*1f20*/  IMAD.U32 R4, RZ, RZ, UR50 ;  /* 0x00000032ff047e24 */ /* 0x000fe2000f8e00ff */
[----:B------:R-:W-:Y:S01]  /*1f30*/  UIMAD UR7, UR54, UR7, 0xa1 ;  /* 0x000000a1360774a4 */ /* 0x000fe2000f8e0207 */
[----:B------:R-:W-:Y:S01]  /*1f40*/  IMAD.U32 R111, RZ, RZ, UR43 ;  /* 0x0000002bff6f7e24 */ /* 0x000fe2000f8e00ff */
[----:B------:R-:W-:Y:S01]  /*1f50*/  PLOP3.LUT P1, PT, PT, PT, UP0, 0x80, 0x0 ;  /* 0x000000000000781c */ /* 0x000fe20003f2f008 */
[----:B------:R-:W-:Y:S01]  /*1f60*/  UMOV UR10, UR42 ;  /* 0x0000002a000a7c82 */ /* 0x000fe20008000000 */
[----:B------:R-:W-:Y:S01]  /*1f70*/  PLOP3.LUT P2, PT, PT, PT, UP0, 0x80, 0x0 ;  /* 0x000000000000781c */ /* 0x000fe20003f4f008 */
[----:B------:R-:W-:Y:S01]  /*1f80*/  UIADD3 UR22, UR54, -0x2, URZ ;  /* 0xfffffffe36167890 */ /* 0x000fe2000fffe03f */
[----:B------:R-:W-:Y:S01]  /*1f90*/  IMAD.U32 R11, RZ, RZ, UR7 ;  /* 0x00000007ff0b7e24 */ /* 0x000fe2000f8e00ff */
[----:B------:R-:W-:Y:S01]  /*1fa0*/  @UP0 ULDC UR6, c[0x0][0x44c] ;  /* 0x0001130000060ab9 */ /* 0x000fe20000000800 */
[----:B------:R-:W-:Y:S01]  /*1fb0*/  R2UR UR11, R3 ;  /* 0x00000000030b72ca */ /* 0x000fe200000e0000 */
[----:B------:R-:W-:Y:S01]  /*1fc0*/  @UP0 ULDC UR12, c[0x0][0x450] ;  /* 0x00011400000c0ab9 */ /* 0x000fe20000000800 */
[----:B------:R-:W-:-:S05]  /*1fd0*/  IMAD R11, R16, -0x2, R11 ;  /* 0xfffffffe100b7824 */ /* 0x000fca00078e020b */
[----:B01----:R-:W-:Y:S01]  /*1fe0*/  @P1 IMAD.HI.U32 R0, R10, UR6, RZ ;  /* 0x000000060a001c27 */ /* 0x003fe2000f8e00ff */
[----:B------:R-:W-:Y:S01]  /*1ff0*/  @UP0 ULDC UR6, c[0x0][0x450] ;  /* 0x0001140000060ab9 */ /* 0x000fe20000000800 */
[----:B------:R-:W-:-:S03]  /*2000*/  IADD3 R11, -R4, UR49, R11 ;  /* 0x00000031040b7c10 */ /* 0x000fc6000fffe10b */
[----:B------:R-:W-:Y:S01]  /*2010*/  @P2 SHF.R.U32.HI R10, RZ, UR6, R0 ;  /* 0x00000006ff0a2c19 */ /* 0x000fe20008011600 */
[----:B------:R-:W-:-:S04]  /*2020*/  UIMAD UR6, UR54, -0xa0, UR49 ;  /* 0xffffff60360678a4 */ /* 0x000fc8000f8e0231 */
[----:B------:R-:W0:Y:S01]  /*2030*/  SHFL.IDX PT, R0, R10, 0x1, 0x1c1f ;  /* 0x003c1f000a007f89 */ /* 0x000e2200000e0000 */
[----:B------:R-:W-:-:S03]  /*2040*/  UIADD3 UR6, UR6, 0xa0, URZ ;  /* 0x000000a006067890 */ /* 0x000fc6000fffe03f */
[----:B------:R-:W1:Y:S03]  /*2050*/  SHFL.IDX PT, R10, R10, RZ, 0x1c1f ;  /* 0x001c1fff0a0a7589 */ /* 0x000e6600000e0000 */
[----:B------:R-:W-:Y:S01]  /*2060*/  IMAD.U32 R7, RZ, RZ, UR6 ;  /* 0x00000006ff077e24 */ /* 0x000fe2000f8e00ff */
[----:B------:R-:W-:Y:S02]  /*2070*/  @UP0 ULDC UR6, c[0x0][0x44c] ;  /* 0x0001130000060ab9 */ /* 0x000fe40000000800 */
[----:B------:R-:W-:Y:S01]  /*2080*/  UIMAD.WIDE.U32 UR6, UR42, UR6, URZ ;  /* 0x000000062a0672a5 */ /* 0x000fe2000f8e003f */
[----:B------:R-:W-:-:S03]  /*2090*/  IMAD R2, R16, -0x2, R7 ;  /* 0xfffffffe10027824 */ /* 0x000fc600078e0207 */
[----:B------:R-:W-:-:S04]  /*20a0*/  @UP0 USHF.R.U32.HI UR10, URZ, UR12, UR7 ;  /* 0x0000000c3f0a0299 */ /* 0x000fc80008011607 */
[----:B------:R-:W-:-:S04]  /*20b0*/  UIADD3 UR6, UR10, UR49, -UR50 ;  /* 0x000000310a067290 */ /* 0x000fc8000fffe832 */
[----:B------:R-:W-:Y:S01]  /*20c0*/  UIMAD.WIDE UR6, UR6, 0x66666667, URZ ;  /* 0x66666667060678a5 */ /* 0x000fe2000f8e023f */
[----:B0-----:R-:W-:-:S03]  /*20d0*/  VIADDMNMX R0, R0, R11, R2, PT ;  /* 0x0000000b00007246 */ /* 0x001fc60003800102 */
[----:B------:R-:W-:Y:S01]  /*20e0*/  USHF.R.U32.HI UR6, URZ, 0x1f, UR7 ;  /* 0x0000001f3f067899 */ /* 0x000fe20008011607 */
[C---:B------:R-:W-:Y:S02]  /*20f0*/  ISETP.GT.AND P1, PT, R0.reuse, RZ, PT ;  /* 0x000000ff0000720c */ /* 0x040fe40003f24270 */
[C---:B------:R-:W-:Y:S01]  /*2100*/  ISETP.GT.AND P2, PT, R0.reuse, 0x1, PT ;  /* 0x000000010000780c */ /* 0x040fe20003f44270 */
[----:B------:R-:W-:Y:S01]  /*2110*/  ULEA.HI.SX32 UR7, UR7, UR6, 0x1a ;  /* 0x0000000607077291 */ /* 0x000fe2000f8fd23f */
[----:B------:R-:W-:Y:S01]  /*2120*/  ISETP.GT.AND P3, PT, R0, 0x8, PT ;  /* 0x000000080000780c */ /* 0x000fe20003f64270 */
[----:B------:R-:W-:Y:S01]  /*2130*/  UIADD3 UR6, UR11, 0x13240, URZ ;  /* 0x000132400b067890 */ /* 0x000fe2000fffe03f */
[----:B------:R-:W-:Y:S01]  /*2140*/  FSEL R107, R90, -INF , P1 ;  /* 0xff8000005a6b7808 */ /* 0x000fe20000800000 */
[----:B------:R-:W-:Y:S01]  /*2150*/  UISETP.LT.AND UP0, UPT, URZ, UR7, UPT ;  /* 0x000000073f00728c */ /* 0x000fe2000bf01270 */
[----:B------:R-:W-:Y:S01]  /*2160*/  FSEL R7, R91, -INF , P2 ;  /* 0xff8000005b077808 */ /* 0x000fe20001000000 */
[----:B------:R-:W-:Y:S01]  /*2170*/  UPRMT UR6, UR44, 0x654, UR6 ;  /* 0x000006542c067896 */ /* 0x000fe20008000006 */
[----:B------:R-:W-:Y:S01]  /*2180*/  ISETP.GT.AND P1, PT, R0, 0x9, PT ;  /* 0x000000090000780c */ /* 0x000fe20003f24270 */
[----:B------:R-:W-:Y:S01]  /*2190*/  USEL UR21, URZ, UR7, !UP0 ;  /* 0x000000073f157287 */ /* 0x000fe2000c000000 */
[----:B------:R-:W-:-:S02]  /*21a0*/  FSEL R9, R94, -INF , P3 ;  /* 0xff8000005e097808 */ /* 0x000fc40001800000 */
[----:B------:R-:W-:Y:S01]  /*21b0*/  FMNMX.FTZ R4, R107, R7, !PT ;  /* 0x000000076b047209 */ /* 0x000fe20007810000 */
[----:B------:R-:W-:Y:S01]  /*21c0*/  UISETP.GE.AND UP0, UPT, UR22, UR21, UPT ;  /* 0x000000151600728c */ /* 0x000fe2000bf06270 */
[C---:B------:R-:W-:Y:S02]  /*21d0*/  ISETP.GT.AND P2, PT, R0.reuse, 0x10, PT ;  /* 0x000000100000780c */ /* 0x040fe40003f44270 */
[----:B------:R-:W-:Y:S01]  /*21e0*/  FSEL R95, R95, -INF , P1 ;  /* 0xff8000005f5f7808 */ /* 0x000fe20000800000 */
[----:B------:R-:W-:Y:S01]  /*21f0*/  SYNCS.ARRIVE.TRANS64.RED.A1T0 RZ, [UR6], RZ ;  /* 0x000000ffffff79a7 */ /* 0x000fe20008100406 */
[----:B------:R-:W-:Y:S02]  /*2200*/  FMNMX.FTZ R4, R9, R4, !PT ;  /* 0x0000000409047209 */ /* 0x000fe40007810000 */
[----:B------:R-:W-:Y:S02]  /*2210*/  ISETP.GT.AND P1, PT, R0, 0x11, PT ;  /* 0x000000110000780c */ /* 0x000fe40003f24270 */
[----:B------:R-:W-:-:S02]  /*2220*/  FSEL R105, R98, -INF , P2 ;  /* 0xff80000062697808 */ /* 0x000fc40001000000 */
[----:B------:R-:W-:Y:S02]  /*2230*/  FMNMX.FTZ R4, R95, R4, !PT ;  /* 0x000000045f047209 */ /* 0x000fe40007810000 */
[C---:B------:R-:W-:Y:S02]  /*2240*/  ISETP.GT.AND P2, PT, R0.reuse, 0x18, PT ;  /* 0x000000180000780c */ /* 0x040fe40003f44270 */
[----:B------:R-:W-:Y:S02]  /*2250*/  FSEL R99, R99, -INF , P1 ;  /* 0xff80000063637808 */ /* 0x000fe40000800000 */
        /* <DEDUP_REMOVED lines=28> */
[----:B------:R-:W-:Y:S02]  /*2420*/  ISETP.GT.AND P2, PT, R0, 0x40, PT ;  /* 0x000000400000780c */ /* 0x000fe40003f44270 */
        /* <DEDUP_REMOVED lines=71> */
[----:B------:R-:W-:Y:S02]  /*28a0*/  FSEL R39, R39, -INF , P1 ;  /* 0xff80000027277808 */ /* 0x000fe40000800000 */
[----:B------:R-:W-:Y:S02]  /*28b0*/  FMNMX.FTZ R0, R38, R109, !PT ;  /* 0x0000006d26007209 */ /* 0x000fe40007810000 */
[----:B-1----:R-:W-:Y:S02]  /*28c0*/  VIADDMNMX R2, R10, R11, R2, PT ;  /* 0x0000000b0a027246 */ /* 0x002fe40003800102 */
[----:B------:R-:W-:Y:S02]  /*28d0*/  FMNMX.FTZ R8, R39, R0, !PT ;  /* 0x0000000027087209 */ /* 0x000fe40007810000 */
[----:B------:R-:W-:-:S02]  /*28e0*/  ISETP.GT.AND P2, PT, R2, 0x1, PT ;  /* 0x000000010200780c */ /* 0x000fc40003f44270 */
[----:B------:R-:W-:Y:S01]  /*28f0*/  ISETP.GT.AND P3, PT, R2, 0x8, PT ;  /* 0x000000080200780c */ /* 0x000fe20003f64270 */
[----:B------:R-:W0:Y:S01]  /*2900*/  SHFL.BFLY PT, R109, R8, 0x2, 0x1f ;  /* 0x0c401f00086d7f89 */ /* 0x000e2200000e0000 */
[----:B------:R-:W-:Y:S02]  /*2910*/  FSEL R89, R89, -INF , P2 ;  /* 0xff80000059597808 */ /* 0x000fe40001000000 */
[----:B------:R-:W-:Y:S02]  /*2920*/  FSEL R92, R92, -INF , P3 ;  /* 0xff8000005c5c7808 */ /* 0x000fe40001800000 */
[----:B------:R-:W-:-:S04]  /*2930*/  ISETP.GT.AND P2, PT, R2, 0x10, PT ;  /* 0x000000100200780c */ /* 0x000fc80003f44270 */
[----:B------:R-:W-:Y:S02]  /*2940*/  FSEL R96, R96, -INF , P2 ;  /* 0xff80000060607808 */ /* 0x000fe40001000000 */
[----:B------:R-:W-:-:S04]  /*2950*/  ISETP.GT.AND P2, PT, R2, 0x18, PT ;  /* 0x000000180200780c */ /* 0x000fc80003f44270 */
[----:B------:R-:W-:Y:S02]  /*2960*/  FSEL R100, R100, -INF , P2 ;  /* 0xff80000064647808 */ /* 0x000fe40001000000 */
[----:B------:R-:W-:-:S04]  /*2970*/  ISETP.GT.AND P2, PT, R2, 0x21, PT ;  /* 0x000000210200780c */ /* 0x000fc80003f44270 */
[----:B------:R-:W-:Y:S02]  /*2980*/  FSEL R73, R73, -INF , P2 ;  /* 0xff80000049497808 */ /* 0x000fe40001000000 */
[----:B------:R-:W-:Y:S02]  /*2990*/  ISETP.GT.AND P2, PT, R2, 0x29, PT ;  /* 0x000000290200780c */ /* 0x000fe40003f44270 */
[----:B0-----:R-:W-:Y:S02]  /*29a0*/  FMNMX.FTZ R109, R8, R109, !PT ;  /* 0x0000006d086d7209 */ /* 0x001fe40007810000 */
[----:B------:R-:W-:Y:S02]  /*29b0*/  FSEL R77, R77, -INF , P2 ;  /* 0xff8000004d4d7808 */ /* 0x000fe40001000000 */
[----:B------:R-:W-:Y:S01]  /*29c0*/  ISETP.GT.AND P2, PT, R2, 0x31, PT ;  /* 0x000000310200780c */ /* 0x000fe20003f44270 */
[----:B------:R-:W0:Y:S03]  /*29d0*/  SHFL.BFLY PT, R0, R109, 0x1, 0x1f ;  /* 0x0c201f006d007f89 */ /* 0x000e2600000e0000 */
[----:B------:R-:W-:-:S02]  /*29e0*/  FSEL R81, R81, -INF , P2 ;  /* 0xff80000051517808 */ /* 0x000fc40001000000 */
        /* <DEDUP_REMOVED lines=9> */
[C---:B------:R-:W-:Y:S01]  /*2a80*/  FSETP.NEU.FTZ.AND P1, PT, R0.reuse, -INF , PT ;  /* 0xff8000000000780b */ /* 0x040fe20003f3d000 */
[----:B------:R-:W-:-:S01]  /*2a90*/  FFMA.FTZ R4, R0, R111, -8 ;  /* 0xc100000000047423 */ /* 0x000fc2000001006f */
[----:B------:R-:W-:-:S04]  /*2aa0*/  ISETP.GT.AND P2, PT, R2, 0x59, PT ;  /* 0x000000590200780c */ /* 0x000fc80003f44270 */
[----:B------:R-:W-:Y:S02]  /*2ab0*/  FSEL R4, R4, RZ, P1 ;  /* 0x000000ff04047208 */ /* 0x000fe40000800000 */
[----:B------:R-:W-:Y:S02]  /*2ac0*/  ISETP.GT.AND P1, PT, R2, RZ, PT ;  /* 0x000000ff0200720c */ /* 0x000fe40003f24270 */
[----:B------:R-:W-:Y:S01]  /*2ad0*/  FSEL R69, R69, -INF , P2 ;  /* 0xff80000045457808 */ /* 0x000fe20001000000 */
[----:B------:R-:W-:-:S01]  /*2ae0*/  FFMA.FTZ R8, R9, UR43, -R4 ;  /* 0x0000002b09087c23 */ /* 0x000fc20008010804 */
[----:B------:R-:W-:Y:S01]  /*2af0*/  FSEL R88, R88, -INF , P1 ;  /* 0xff80000058587808 */ /* 0x000fe20000800000 */
[----:B------:R-:W-:-:S01]  /*2b00*/  FFMA.FTZ R9, R95, UR43, -R4 ;  /* 0x0000002b5f097c23 */ /* 0x000fc20008010804 */
[----:B------:R-:W-:Y:S01]  /*2b10*/  ISETP.GT.AND P1, PT, R2, 0x9, PT ;  /* 0x000000090200780c */ /* 0x000fe20003f24270 */
[----:B------:R-:W-:-:S01]  /*2b20*/  FFMA.FTZ R12, R13, UR43, -R4 ;  /* 0x0000002b0d0c7c23 */ /* 0x000fc20008010804 */
[----:B------:R-:W-:Y:S01]  /*2b30*/  FMNMX.FTZ R95, R88, R89, !PT ;  /* 0x00000059585f7209 */ /* 0x000fe20007810000 */
[----:B------:R-:W-:-:S01]  /*2b40*/  FFMA.FTZ R82, R79, UR43, -R4 ;  /* 0x0000002b4f527c23 */ /* 0x000fc20008010804 */
[----:B------:R-:W-:Y:S01]  /*2b50*/  FSEL R93, R93, -INF , P1 ;  /* 0xff8000005d5d7808 */ /* 0x000fe20000800000 */
[----:B------:R-:W-:-:S01]  /*2b60*/  FFMA.FTZ R90, R75, UR43, -R4 ;  /* 0x0000002b4b5a7c23 */ /* 0x000fc20008010804 */
[----:B------:R-:W-:Y:S01]  /*2b70*/  FMNMX.FTZ R14, R92, R95, !PT ;  /* 0x0000005f5c0e7209 */ /* 0x000fe20007810000 */
        /* <DEDUP_REMOVED lines=9> */
[C---:B------:R-:W-:Y:S01]  /*2c10*/  ISETP.GT.AND P1, PT, R2.reuse, 0x19, PT ;  /* 0x000000190200780c */ /* 0x040fe20003f24270 */
[----:B------:R-:W-:Y:S01]  /*2c20*/  MUFU.EX2 R8, R8 ;  /* 0x0000000800087308 */ /* 0x000fe20000000800 */
[----:B------:R-:W-:Y:S01]  /*2c30*/  FMNMX.FTZ R95, R97, R14, !PT ;  /* 0x0000000e615f7209 */ /* 0x000fe20007810000 */
[--C-:B------:R-:W-:Y:S01]  /*2c40*/  FFMA.FTZ R14, R91, UR43, -R4.reuse ;  /* 0x0000002b5b0e7c23 */ /* 0x100fe20008010804 */
[----:B------:R-:W-:Y:S01]  /*2c50*/  FSEL R101, R101, -INF , P1 ;  /* 0xff80000065657808 */ /* 0x000fe20000800000 */
[--C-:B------:R-:W-:Y:S01]  /*2c60*/  FFMA.FTZ R105, R105, UR43, -R4.reuse ;  /* 0x0000002b69697c23 */ /* 0x100fe20008010804 */
[----:B------:R-:W-:Y:S01]  /*2c70*/  ISETP.GT.AND P1, PT, R2, 0x20, PT ;  /* 0x000000200200780c */ /* 0x000fe20003f24270 */
[--C-:B------:R-:W-:Y:S01]  /*2c80*/  FFMA.FTZ R11, R99, UR43, -R4.reuse ;  /* 0x0000002b630b7c23 */ /* 0x100fe20008010804 */
[----:B------:R-:W-:Y:S01]  /*2c90*/  FMNMX.FTZ R20, R100, R95, !PT ;  /* 0x0000005f64147209 */ /* 0x000fe20007810000 */
[----:B------:R-:W-:Y:S01]  /*2ca0*/  MUFU.EX2 R6, R6 ;  /* 0x0000000600067308 */ /* 0x000fe20000000800 */
[----:B------:R-:W-:Y:S01]  /*2cb0*/  FSEL R72, R72, -INF , P1 ;  /* 0xff80000048487808 */ /* 0x000fe20000800000 */
[--C-:B------:R-:W-:Y:S01]  /*2cc0*/  FFMA.FTZ R103, R103, UR43, -R4.reuse ;  /* 0x0000002b67677c23 */ /* 0x100fe20008010804 */
[----:B------:R-:W-:Y:S01]  /*2cd0*/  FMNMX.FTZ R91, R101, R20, !PT ;  /* 0x00000014655b7209 */ /* 0x000fe20007810000 */
        /* <DEDUP_REMOVED lines=12> */
[----:B------:R-:W0:Y:S01]  /*2da0*/  MUFU.EX2 R9, R9 ;  /* 0x0000000900097308 */ /* 0x000e220000000800 */
        /* <DEDUP_REMOVED lines=13> */
[----:B------:R-:W-:Y:S01]  /*2e80*/  FFMA.FTZ R38, R38, UR43, -R4 ;  /* 0x0000002b26267c23 */ /* 0x000fe20008010804 */
[----:B------:R-:W-:Y:S01]  /*2e90*/  FMNMX.FTZ R78, R84, R79, !PT ;  /* 0x0000004f544e7209 */ /* 0x000fe20007810000 */
[----:B------:R1:W-:Y:S01]  /*2ea0*/  MUFU.EX2 R21, R82 ;  /* 0x0000005200157308 */ /* 0x0003e20000000800 */
[----:B------:R-:W-:-:S02]  /*2eb0*/  FSEL R74, R56, -INF , P1 ;  /* 0xff800000384a7808 */ /* 0x000fc40000800000 */
[----:B------:R-:W-:Y:S02]  /*2ec0*/  FMNMX.FTZ R75, R85, R78, !PT ;  /* 0x0000004e554b7209 */ /* 0x000fe40007810000 */
[----:B------:R-:W-:Y:S02]  /*2ed0*/  ISETP.GT.AND P1, PT, R2, 0x48, PT ;  /* 0x000000480200780c */ /* 0x000fe40003f24270 */
[----:B------:R-:W-:Y:S01]  /*2ee0*/  FMNMX.FTZ R78, R74, R75, !PT ;  /* 0x0000004b4a4e7209 */ /* 0x000fe20007810000 */
[----:B------:R-:W-:Y:S01]  /*2ef0*/  MUFU.EX2 R56, R90 ;  /* 0x0000005a00387308 */ /* 0x000fe20000000800 */
[----:B------:R-:W-:Y:S02]  /*2f00*/  FSEL R60, R60, -INF , P1 ;  /* 0xff8000003c3c7808 */ /* 0x000fe40000800000 */
[----:B------:R-:W-:Y:S02]  /*2f10*/  FMNMX.FTZ R79, R57, R78, !PT ;  /* 0x0000004e394f7209 */ /* 0x000fe40007810000 */
[----:B------:R-:W-:-:S02]  /*2f20*/  ISETP.GT.AND P1, PT, R2, 0x50, PT ;  /* 0x000000500200780c */ /* 0x000fc40003f24270 */
[----:B-1----:R-:W-:Y:S01]  /*2f30*/  FMNMX.FTZ R82, R60, R79, !PT ;  /* 0x0000004f3c527209 */ /* 0x002fe20007810000 */
[----:B------:R1:W-:Y:S01]  /*2f40*/  MUFU.EX2 R75, R83 ;  /* 0x00000053004b7308 */ /* 0x0003e20000000800 */
[----:B------:R-:W-:Y:S02]  /*2f50*/  FSEL R78, R64, -INF , P1 ;  /* 0xff800000404e7808 */ /* 0x000fe40000800000 */
[----:B------:R-:W-:Y:S02]  /*2f60*/  FMNMX.FTZ R79, R61, R82, !PT ;  /* 0x000000523d4f7209 */ /* 0x000fe40007810000 */
[----:B------:R-:W-:Y:S02]  /*2f70*/  ISETP.GT.AND P1, PT, R2, 0x58, PT ;  /* 0x000000580200780c */ /* 0x000fe40003f24270 */
[----:B------:R-:W-:Y:S01]  /*2f80*/  FMNMX.FTZ R82, R78, R79, !PT ;  /* 0x0000004f4e527209 */ /* 0x000fe20007810000 */
[----:B------:R2:W-:Y:S01]  /*2f90*/  MUFU.EX2 R64, R86 ;  /* 0x0000005600407308 */ /* 0x0005e20000000800 */
[----:B------:R-:W-:-:S02]  /*2fa0*/  FSEL R68, R68, -INF , P1 ;  /* 0xff80000044447808 */ /* 0x000fc40000800000 */
[----:B-1----:R-:W-:Y:S02]  /*2fb0*/  FMNMX.FTZ R83, R65, R82, !PT ;  /* 0x0000005241537209 */ /* 0x002fe40007810000 */
[----:B------:R-:W-:Y:S02]  /*2fc0*/  ISETP.GT.AND P1, PT, R2, 0x60, PT ;  /* 0x000000600200780c */ /* 0x000fe40003f24270 */
[----:B------:R-:W-:Y:S01]  /*2fd0*/  FMNMX.FTZ R82, R68, R83, !PT ;  /* 0x0000005344527209 */ /* 0x000fe20007810000 */
[----:B------:R1:W-:Y:S01]  /*2fe0*/  MUFU.EX2 R79, R87 ;  /* 0x00000057004f7308 */ /* 0x0003e20000000800 */
[----:B--2---:R-:W-:-:S01]  /*2ff0*/  FFMA.FTZ R86, R58, UR43, -R4 ;  /* 0x0000002b3a567c23 */ /* 0x004fc20008010804 */
[----:B------:R-:W-:Y:S02]  /*3000*/  ISETP.GT.AND P2, PT, R2, 0x61, PT ;  /* 0x000000610200780c */ /* 0x000fe40003f44270 */
[----:B------:R-:W-:Y:S02]  /*3010*/  FSEL R58, R40, -INF , P1 ;  /* 0xff800000283a7808 */ /* 0x000fe40000800000 */
[----:B------:R-:W-:-:S02]  /*3020*/  FMNMX.FTZ R83, R69, R82, !PT ;  /* 0x0000005245537209 */ /* 0x000fc40007810000 */
[----:B------:R-:W-:Y:S01]  /*3030*/  ISETP.GT.AND P1, PT, R2, 0x68, PT ;  /* 0x000000680200780c */ /* 0x000fe20003f24270 */
[----:B------:R2:W-:Y:S01]  /*3040*/  MUFU.EX2 R40, R86 ;  /* 0x0000005600287308 */ /* 0x0005e20000000800 */
[----:B------:R-:W-:Y:S01]  /*3050*/  FSEL R41, R41, -INF , P2 ;  /* 0xff80000029297808 */ /* 0x000fe20001000000 */
[--C-:B-1----:R-:W-:Y:S01]  /*3060*/  FFMA.FTZ R87, R66, UR43, -R4.reuse ;  /* 0x0000002b42577c23 */ /* 0x102fe20008010804 */
[----:B------:R-:W-:Y:S02]  /*3070*/  FMNMX.FTZ R82, R58, R83, !PT ;  /* 0x000000533a527209 */ /* 0x000fe40007810000 */
[----:B------:R-:W-:Y:S02]  /*3080*/  ISETP.GT.AND P2, PT, R2, 0x69, PT ;  /* 0x000000690200780c */ /* 0x000fe40003f44270 */
[----:B------:R-:W-:Y:S01]  /*3090*/  FSEL R44, R44, -INF , P1 ;  /* 0xff8000002c2c7808 */ /* 0x000fe20000800000 */
[----:B------:R-:W-:Y:S01]  /*30a0*/  MUFU.EX2 R11, R11 ;  /* 0x0000000b000b7308 */ /* 0x000fe20000000800 */
[----:B------:R-:W-:Y:S01]  /*30b0*/  FMNMX.FTZ R83, R41, R82, !PT ;  /* 0x0000005229537209 */ /* 0x000fe20007810000 */
[----:B--2---:R-:W-:Y:S01]  /*30c0*/  FFMA.FTZ R86, R62, UR43, -R4 ;  /* 0x0000002b3e567c23 */ /* 0x004fe20008010804 */
[----:B------:R-:W-:-:S02]  /*30d0*/  ISETP.GT.AND P1, PT, R2, 0x70, PT ;  /* 0x000000700200780c */ /* 0x000fc40003f24270 */
[----:B------:R-:W-:Y:S02]  /*30e0*/  FSEL R45, R45, -INF , P2 ;  /* 0xff8000002d2d7808 */ /* 0x000fe40001000000 */
[----:B------:R-:W-:Y:S01]  /*30f0*/  FMNMX.FTZ R82, R44, R83, !PT ;  /* 0x000000532c527209 */ /* 0x000fe20007810000 */
[----:B------:R-:W-:Y:S01]  /*3100*/  MUFU.EX2 R12, R12 ;  /* 0x0000000c000c7308 */ /* 0x000fe20000000800 */
[----:B------:R-:W-:Y:S02]  /*3110*/  ISETP.GT.AND P2, PT, R2, 0x71, PT ;  /* 0x000000710200780c */ /* 0x000fe40003f44270 */
[----:B------:R-:W-:Y:S02]  /*3120*/  FSEL R62, R48, -INF , P1 ;  /* 0xff800000303e7808 */ /* 0x000fe40000800000 */
[----:B------:R-:W-:Y:S02]  /*3130*/  FMNMX.FTZ R83, R45, R82, !PT ;  /* 0x000000522d537209 */ /* 0x000fe40007810000 */
[----:B------:R-:W-:Y:S01]  /*3140*/  ISETP.GT.AND P1, PT, R2, 0x78, PT ;  /* 0x000000780200780c */ /* 0x000fe20003f24270 */
[----:B------:R1:W-:Y:S01]  /*3150*/  MUFU.EX2 R48, R86 ;  /* 0x0000005600307308 */ /* 0x0003e20000000800 */
[----:B------:R-:W-:Y:S01]  /*3160*/  FSEL R82, R49, -INF , P2 ;  /* 0xff80000031527808 */ /* 0x000fe20001000000 */
[----:B------:R-:W-:Y:S01]  /*3170*/  FFMA.FTZ R49, R63, UR43, -R4 ;  /* 0x0000002b3f317c23 */ /* 0x000fe20008010804 */
[----:B------:R-:W-:-:S02]  /*3180*/  FMNMX.FTZ R83, R62, R83, !PT ;  /* 0x000000533e537209 */ /* 0x000fc40007810000 */
[----:B------:R-:W-:Y:S02]  /*3190*/  ISETP.GT.AND P2, PT, R2, 0x79, PT ;  /* 0x000000790200780c */ /* 0x000fe40003f44270 */
[----:B------:R-:W-:Y:S01]  /*31a0*/  FSEL R52, R52, -INF , P1 ;  /* 0xff80000034347808 */ /* 0x000fe20000800000 */
[----:B------:R-:W2:Y:S01]  /*31b0*/  MUFU.EX2 R13, R103 ;  /* 0x00000067000d7308 */ /* 0x000ea20000000800 */
[----:B------:R-:W-:Y:S02]  /*31c0*/  FMNMX.FTZ R83, R82, R83, !PT ;  /* 0x0000005352537209 */ /* 0x000fe40007810000 */
[----:B------:R-:W-:Y:S02]  /*31d0*/  FSEL R53, R53, -INF , P2 ;  /* 0xff80000035357808 */ /* 0x000fe40001000000 */
[----:B------:R-:W-:Y:S02]  /*31e0*/  ISETP.GT.AND P1, PT, R2, 0x80, PT ;  /* 0x000000800200780c */ /* 0x000fe40003f24270 */
[----:B------:R-:W-:Y:S01]  /*31f0*/  FMNMX.FTZ R66, R52, R83, !PT ;  /* 0x0000005334427209 */ /* 0x000fe20007810000 */
[----:B------:R-:W-:Y:S01]  /*3200*/  MUFU.EX2 R14, R14 ;  /* 0x0000000e000e7308 */ /* 0x000fe20000000800 */
[----:B------:R-:W-:-:S02]  /*3210*/  ISETP.GT.AND P2, PT, R2, 0x81, PT ;  /* 0x000000810200780c */ /* 0x000fc40003f44270 */
[----:B------:R-:W-:Y:S02]  /*3220*/  FSEL R63, R24, -INF , P1 ;  /* 0xff800000183f7808 */ /* 0x000fe40000800000 */
[----:B-1----:R-:W-:Y:S02]  /*3230*/  FMNMX.FTZ R86, R53, R66, !PT ;  /* 0x0000004235567209 */ /* 0x002fe40007810000 */
[----:B------:R-:W-:Y:S01]  /*3240*/  ISETP.GT.AND P1, PT, R2, 0x88, PT ;  /* 0x000000880200780c */ /* 0x000fe20003f24270 */
[----:B------:R1:W-:Y:S01]  /*3250*/  MUFU.EX2 R24, R87 ;  /* 0x0000005700187308 */ /* 0x0003e20000000800 */
[----:B------:R-:W-:Y:S01]  /*3260*/  FSEL R66, R25, -INF , P2 ;  /* 0xff80000019427808 */ /* 0x000fe20001000000 */
[----:B------:R-:W-:Y:S01]  /*3270*/  FFMA.FTZ R25, R67, UR43, -R4 ;  /* 0x0000002b43197c23 */ /* 0x000fe20008010804 */
[----:B------:R-:W-:Y:S02]  /*3280*/  FMNMX.FTZ R83, R63, R86, !PT ;  /* 0x000000563f537209 */ /* 0x000fe40007810000 */
[----:B------:R-:W-:-:S02]  /*3290*/  FSEL R67, R28, -INF , P1 ;  /* 0xff8000001c437808 */ /* 0x000fc40000800000 */
[----:B------:R-:W-:Y:S01]  /*32a0*/  ISETP.GT.AND P2, PT, R2, 0x89, PT ;  /* 0x000000890200780c */ /* 0x000fe20003f44270 */
[----:B------:R-:W-:Y:S01]  /*32b0*/  MUFU.EX2 R15, R15 ;  /* 0x0000000f000f7308 */ /* 0x000fe20000000800 */
[----:B------:R-:W-:Y:S01]  /*32c0*/  FMNMX.FTZ R28, R66, R83, !PT ;  /* 0x00000053421c7209 */ /* 0x000fe20007810000 */
[----:B-1----:R-:W-:Y:S01]  /*32d0*/  FFMA.FTZ R87, R70, UR43, -R4 ;  /* 0x0000002b46577c23 */ /* 0x002fe20008010804 */
[C---:B------:R-:W-:Y:S02]  /*32e0*/  ISETP.GT.AND P1, PT, R2.reuse, 0x90, PT ;  /* 0x000000900200780c */ /* 0x040fe40003f24270 */
[----:B------:R-:W-:Y:S02]  /*32f0*/  FSEL R29, R29, -INF , P2 ;  /* 0xff8000001d1d7808 */ /* 0x000fe40001000000 */
[----:B------:R-:W-:Y:S01]  /*3300*/  FMNMX.FTZ R70, R67, R28, !PT ;  /* 0x0000001c43467209 */ /* 0x000fe20007810000 */
[----:B------:R-:W1:Y:S01]  /*3310*/  MUFU.EX2 R20, R20 ;  /* 0x0000001400147308 */ /* 0x000e620000000800 */
[----:B------:R-:W-:-:S02]  /*3320*/  ISETP.GT.AND P2, PT, R2, 0x91, PT ;  /* 0x000000910200780c */ /* 0x000fc40003f44270 */
[----:B------:R-:W-:Y:S02]  /*3330*/  FSEL R32, R32, -INF , P1 ;  /* 0xff80000020207808 */ /* 0x000fe40000800000 */
[----:B------:R-:W-:Y:S02]  /*3340*/  FMNMX.FTZ R83, R29, R70, !PT ;  /* 0x000000461d537209 */ /* 0x000fe40007810000 */
[----:B------:R-:W-:Y:S01]  /*3350*/  FSEL R70, R33, -INF , P2 ;  /* 0xff80000021467808 */ /* 0x000fe20001000000 */
[----:B------:R3:W-:Y:S01]  /*3360*/  MUFU.EX2 R28, R87 ;  /* 0x00000057001c7308 */ /* 0x0007e20000000800 */
[----:B------:R-:W-:Y:S02]  /*3370*/  ISETP.GT.AND P1, PT, R2, 0x98, PT ;  /* 0x000000980200780c */ /* 0x000fe40003f24270 */
[----:B------:R-:W-:Y:S02]  /*3380*/  FMNMX.FTZ R33, R32, R83, !PT ;  /* 0x0000005320217209 */ /* 0x000fe40007810000 */
        /* <DEDUP_REMOVED lines=16> */
[----:B---3--:R-:W3:Y:S01]  /*3490*/  SHFL.BFLY PT, R87, R2, 0x2, 0x1f ;  /* 0x0c401f0002577f89 */ /* 0x008ee200000e0000 */
[----:B------:R-:W-:Y:S01]  /*34a0*/  MUFU.EX2 R59, R59 ;  /* 0x0000003b003b7308 */ /* 0x000fe20000000800 */
[----:B0-----:R-:W-:-:S02]  /*34b0*/  F2FP.SATFINITE.E4M3.F32.PACK_AB_MERGE_C R153, R9, R8, RZ ;  /* 0x000000080999723e */ /* 0x001fc400048070ff */
[----:B--2---:R-:W-:Y:S02]  /*34c0*/  F2FP.SATFINITE.E4M3.F32.PACK_AB_MERGE_C R155, R13, R12, RZ ;  /* 0x0000000c0d9b723e */ /* 0x004fe400048070ff */
[----:B-1----:R-:W-:Y:S02]  /*34d0*/  F2FP.SATFINITE.E4M3.F32.PACK_AB_MERGE_C R149, R21, R20, RZ ;  /* 0x000000141595723e */ /* 0x002fe400048070ff */
[----:B------:R-:W-:Y:S01]  /*34e0*/  F2FP.SATFINITE.E4M3.F32.PACK_AB_MERGE_C R153, R7, R6, R153 ;  /* 0x000000060799723e */ /* 0x000fe20004807099 */
[----:B------:R-:W-:Y:S01]  /*34f0*/  MUFU.EX2 R49, R49 ;  /* 0x0000003100317308 */ /* 0x000fe20000000800 */
[----:B------:R-:W-:Y:S02]  /*3500*/  F2FP.SATFINITE.E4M3.F32.PACK_AB_MERGE_C R155, R11, R10, R155 ;  /* 0x0000000a0b9b723e */ /* 0x000fe4000480709b */
[----:B------:R-:W-:-:S05]  /*3510*/  F2FP.SATFINITE.E4M3.F32.PACK_AB_MERGE_C R149, R15, R14, R149 ;  /* 0x0000000e0f95723e */ /* 0x000fca0004807095 */
[----:B------:R-:W-:Y:S01]  /*3520*/  MUFU.EX2 R25, R25 ;  /* 0x0000001900197308 */ /* 0x000fe20000000800 */
[----:B---3--:R-:W-:-:S07]  /*3530*/  FMNMX.FTZ R87, R2, R87, !PT ;  /* 0x0000005702577209 */ /* 0x008fce0007810000 */
        /* <DEDUP_REMOVED lines=153> */
[----:B------:R-:W-:-:S06]  /*3ed0*/  CS2R R36, SRZ ;  /* 0x0000000000247805 */ /* 0x000fcc000001ff00 */
[----:B------:R-:W2:Y:S01]  /*3ee0*/  MUFU.EX2 R44, R44 ;  /* 0x0000002c002c7308 */ /* 0x000ea20000000800 */
[----:B0-----:R-:W-:-:S07]  /*3ef0*/  FADD.FTZ R6, R41, R6 ;  /* 0x0000000629067221 */ /* 0x001fce0000010000 */
[----:B------:R-:W0:Y:S01]  /*3f00*/  MUFU.EX2 R39, R39 ;  /* 0x0000002700277308 */ /* 0x000e220000000800 */
[----:B-1----:R-:W-:-:S07]  /*3f10*/  FADD.FTZ R7, R3, R6 ;  /* 0x0000000603077221 */ /* 0x002fce0000010000 */
[----:B------:R-:W1:Y:S01]  /*3f20*/  MUFU.EX2 R46, R46 ;  /* 0x0000002e002e7308 */ /* 0x000e620000000800 */
[C---:B--2---:R-:W-:Y:S01]  /*3f30*/  F2FP.SATFINITE.E4M3.F32.PACK_AB_MERGE_C R13, R44.reuse, R3, RZ ;  /* 0x000000032c0d723e */ /* 0x044fe200048070ff */
[----:B------:R-:W-:-:S03]  /*3f40*/  FADD.FTZ R44, R44, R7 ;  /* 0x000000072c2c7221 */ /* 0x000fc60000010000 */
[----:B------:R-:W-:Y:S02]  /*3f50*/  F2FP.SATFINITE.E4M3.F32.PACK_AB_MERGE_C R140, R41, R58, R13 ;  /* 0x0000003a298c723e */ /* 0x000fe4000480700d */
[----:B------:R-:W-:Y:S01]  /*3f60*/  CS2R R40, SRZ ;  /* 0x0000000000287805 */ /* 0x000fe2000001ff00 */
[----:B------:R-:W2:Y:S01]  /*3f70*/  MUFU.EX2 R52, R82 ;  /* 0x0000005200347308 */ /* 0x000ea20000000800 */
[----:B0-----:R-:W-:-:S07]  /*3f80*/  FADD.FTZ R7, R39, R44 ;  /* 0x0000002c27077221 */ /* 0x001fce0000010000 */
[----:B------:R-:W0:Y:S01]  /*3f90*/  MUFU.EX2 R47, R47 ;  /* 0x0000002f002f7308 */ /* 0x000e220000000800 */
[----:B-1----:R-:W-:-:S07]  /*3fa0*/  FADD.FTZ R10, R46, R11 ;  /* 0x0000000b2e0a7221 */ /* 0x002fce0000010000 */
[----:B------:R1:W3:Y:S01]  /*3fb0*/  MUFU.EX2 R29, R45 ;  /* 0x0000002d001d7308 */ /* 0x0002e20000000800 */
[----:B--2---:R-:W-:-:S07]  /*3fc0*/  FADD.FTZ R6, R52, R7 ;  /* 0x0000000734067221 */ /* 0x004fce0000010000 */
[----:B------:R-:W2:Y:S01]  /*3fd0*/  MUFU.EX2 R50, R50 ;  /* 0x0000003200327308 */ /* 0x000ea20000000800 */
[----:B0-----:R-:W-:-:S01]  /*3fe0*/  FADD.FTZ R11, R47, R10 ;  /* 0x0000000a2f0b7221 */ /* 0x001fc20000010000 */
[----:B-1----:R-:W-:-:S06]  /*3ff0*/  CS2R R44, SRZ ;  /* 0x00000000002c7805 */ /* 0x002fcc000001ff00 */
[----:B------:R-:W0:Y:S01]  /*4000*/  MUFU.EX2 R12, R53 ;  /* 0x00000035000c7308 */ /* 0x000e220000000800 */
[----:B---3--:R-:W-:-:S07]  /*4010*/  FADD.FTZ R7, R29, R6 ;  /* 0x000000061d077221 */ /* 0x008fce0000010000 */
[----:B------:R-:W1:Y:S01]  /*4020*/  MUFU.EX2 R26, R26 ;  /* 0x0000001a001a7308 */ /* 0x000e620000000800 */
[----:B--2---:R-:W-:-:S01]  /*4030*/  FADD.FTZ R11, R50, R11 ;  /* 0x0000000b320b7221 */ /* 0x004fc20000010000 */
[----:B------:R-:W-:Y:S02]  /*4040*/  F2FP.SATFINITE.E4M3.F32.PACK_AB_MERGE_C R47, R50, R47, RZ ;  /* 0x0000002f322f723e */ /* 0x000fe400048070ff */
[----:B------:R-:W-:Y:S02]  /*4050*/  CS2R R50, SRZ ;  /* 0x0000000000327805 */ /* 0x000fe4000001ff00 */
[----:B------:R-:W-:Y:S02]  /*4060*/  F2FP.SATFINITE.E4M3.F32.PACK_AB_MERGE_C R143, R46, R43, R47 ;  /* 0x0000002b2e8f723e */ /* 0x000fe4000480702f */
[----:B------:R-:W-:Y:S01]  /*4070*/  CS2R R46, SRZ ;  /* 0x00000000002e7805 */ /* 0x000fe2000001ff00 */
[----:B------:R-:W2:Y:S01]  /*4080*/  MUFU.EX2 R8, R63 ;  /* 0x0000003f00087308 */ /* 0x000ea20000000800 */
[----:B0-----:R-:W-:-:S01]  /*4090*/  FADD.FTZ R7, R12, R7 ;  /* 0x000000070c077221 */ /* 0x001fc20000010000 */
[----:B------:R-:W-:-:S02]  /*40a0*/  F2FP.SATFINITE.E4M3.F32.PACK_AB_MERGE_C R29, R12, R29, RZ ;  /* 0x0000001d0c1d723e */ /* 0x000fc400048070ff */
[----:B------:R-:W-:Y:S02]  /*40b0*/  CS2R R42, SRZ ;  /* 0x00000000002a7805 */ /* 0x000fe4000001ff00 */
[----:B------:R-:W-:Y:S02]  /*40c0*/  F2FP.SATFINITE.E4M3.F32.PACK_AB_MERGE_C R142, R52, R39, R29 ;  /* 0x00000027348e723e */ /* 0x000fe4000480701d */
[----:B------:R-:W-:Y:S01]  /*40d0*/  CS2R R52, SRZ ;  /* 0x0000000000347805 */ /* 0x000fe2000001ff00 */
[----:B------:R-:W0:Y:S01]  /*40e0*/  MUFU.EX2 R27, R27 ;  /* 0x0000001b001b7308 */ /* 0x000e220000000800 */
[----:B-1----:R-:W-:-:S01]  /*40f0*/  FADD.FTZ R12, R26, R11 ;  /* 0x0000000b1a0c7221 */ /* 0x002fc20000010000 */
[----:B------:R-:W-:-:S06]  /*4100*/  CS2R R28, SRZ ;  /* 0x00000000001c7805 */ /* 0x000fcc000001ff00 */
        /* <DEDUP_REMOVED lines=11> */
[C---:B-1----:R-:W-:Y:S01]  /*41c0*/  F2FP.SATFINITE.E4M3.F32.PACK_AB_MERGE_C R30, R31.reuse, R30, RZ ;  /* 0x0000001e1f1e723e */ /* 0x042fe200048070ff */
[----:B------:R-:W-:-:S03]  /*41d0*/  FADD.FTZ R31, R31, R12 ;  /* 0x0000000c1f1f7221 */ /* 0x000fc60000010000 */
[----:B------:R-:W-:Y:S02]  /*41e0*/  F2FP.SATFINITE.E4M3.F32.PACK_AB_MERGE_C R137, R27, R26, R30 ;  /* 0x0000001a1b89723e */ /* 0x000fe4000480701e */
[----:B------:R-:W-:Y:S01]  /*41f0*/  CS2R R26, SRZ ;  /* 0x00000000001a7805 */ /* 0x000fe2000001ff00 */
[----:B------:R-:W-:Y:S01]  /*4200*/  MUFU.EX2 R32, R32 ;  /* 0x0000002000207308 */ /* 0x000fe20000000800 */
[----:B--2---:R-:W-:-:S01]  /*4210*/  FADD.FTZ R11, R62, R11 ;  /* 0x0000000b3e0b7221 */ /* 0x004fc20000010000 */
[----:B------:R-:W-:-:S04]  /*4220*/  F2FP.SATFINITE.E4M3.F32.PACK_AB_MERGE_C R67, R62, R67, RZ ;  /* 0x000000433e43723e */ /* 0x000fc800048070ff */
[----:B------:R-:W-:Y:S02]  /*4230*/  F2FP.SATFINITE.E4M3.F32.PACK_AB_MERGE_C R136, R9, R8, R67 ;  /* 0x000000080988723e */ /* 0x000fe40004807043 */
[----:B------:R-:W1:Y:S01]  /*4240*/  MUFU.EX2 R35, R35 ;  /* 0x0000002300237308 */ /* 0x000e620000000800 */
[----:B0-----:R-:W-:-:S01]  /*4250*/  FADD.FTZ R10, R34, R31 ;  /* 0x0000001f220a7221 */ /* 0x001fc20000010000 */
[----:B------:R-:W-:-:S06]  /*4260*/  CS2R R30, SRZ ;  /* 0x00000000001e7805 */ /* 0x000fcc000001ff00 */
[----:B------:R-:W-:Y:S08]  /*4270*/  MUFU.EX2 R3, R70 ;  /* 0x0000004600037308 */ /* 0x000ff00000000800 */
[----:B------:R-:W-:Y:S01]  /*4280*/  MUFU.EX2 R38, R38 ;  /* 0x0000002600267308 */ /* 0x000fe20000000800 */
[----:B-1----:R-:W-:-:S07]  /*4290*/  FADD.FTZ R9, R35, R10 ;  /* 0x0000000a23097221 */ /* 0x002fce0000010000 */
        /* <DEDUP_REMOVED lines=22> */
[----:B------:R-:W-:-:S07]  /*4400*/  IMAD.MOV.U32 R55, RZ, RZ, RZ ;  /* 0x000000ffff377224 */ /* 0x000fce00078e00ff */
.L_x_2122:
[----:B------:R-:W-:-:S04]  /*4410*/  UISETP.NE.AND UP0, UPT, UR23, 0x1, UPT ;  /* 0x000000011700788c */ /* 0x000fc8000bf05270 */
[----:B------:R-:W-:-:S04]  /*4420*/  USEL UR36, URZ, 0x1, UP0 ;  /* 0x000000013f247887 */ /* 0x000fc80008000000 */
[----:B------:R-:W-:Y:S01]  /*4430*/  ULOP3.LUT UR36, UR24, UR36, URZ, 0x3c, !UPT ;  /* 0x0000002418247292 */ /* 0x000fe2000f8e3c3f */
[----:B------:R-:W-:Y:S11]  /*4440*/  @!P0 BRA `(.L_x_2112) ;  /* 0x0000000000048947 */ /* 0x000ff60003800000 */
[----:B------:R-:W-:Y:S01]  /*4450*/  BPT.TRAP 0x1 ;  /* 0x000000040000795c */ /* 0x000fe20000300000 */
.L_x_2112:
        /* <DEDUP_REMOVED lines=9> */
.L_x_2113:
[----:B-1----:R-:W-:Y:S05]  /*44f0*/  @P1 BRA `(.L_x_2114) ;  /* 0x0000000000081947 */ /* 0x002fea0003800000 */
[----:B------:R-:W1:Y:S02]  /*4500*/  SYNCS.PHASECHK.TRANS64.TRYWAIT P1, [UR20+0x13230], R0 ;  /* 0x01323000ff0075a7 */ /* 0x000e640008020154 */
[----:B-1----:R-:W-:Y:S05]  /*4510*/  @!P1 BRA `(.L_x_2115) ;  /* 0x000000dc00489947 */ /* 0x002fea0003800000 */
.L_x_2114:
        /* <DEDUP_REMOVED lines=64> */
.L_x_2116:
[----:B------:R-:W-:Y:S01]  /*4920*/  ULEA UR11, UR23, UR45, 0x3 ;  /* 0x0000002d170b7291 */ /* 0x000fe2000f8e183f */
[----:B01----:R-:W-:-:S05]  /*4930*/  IMAD.U32 R0, RZ, RZ, UR24 ;  /* 0x00000018ff007e24 */ /* 0x003fca000f8e00ff */
[----:B------:R-:W-:-:S04]  /*4940*/  SHF.L.U32 R0, R0, 0x1f, RZ ;  /* 0x0000001f00007819 */ /* 0x000fc800000006ff */
[----:B------:R0:W1:Y:S01]  /*4950*/  SYNCS.PHASECHK.TRANS64.TRYWAIT P1, [UR11+0x13250], R0 ;  /* 0x01325000ff0075a7 */ /* 0x000062000802014b */
[----:B------:R-:W-:Y:S05]  /*4960*/  @!P0 BRA `(.L_x_2117) ;  /* 0x0000000000048947 */ /* 0x000fea0003800000 */
[----:B------:R-:W-:Y:S01]  /*4970*/  BPT.TRAP 0x1 ;  /* 0x000000040000795c */ /* 0x000fe20000300000 */
.L_x_2117:
[----:B-1----:R-:W-:Y:S05]  /*4980*/  @P1 BRA `(.L_x_2118) ;  /* 0x0000000000081947 */ /* 0x002fea0003800000 */
[----:B------:R-:W1:Y:S02]  /*4990*/  SYNCS.PHASECHK.TRANS64.TRYWAIT P1, [UR11+0x13250], R0 ;  /* 0x01325000ff0075a7 */ /* 0x000e64000802014b */
[----:B-1----:R-:W-:Y:S05]  /*49a0*/  @!P1 BRA `(.L_x_2119) ;  /* 0x000000d8003c9947 */ /* 0x002fea0003800000 */
.L_x_2118:
        /* <DEDUP_REMOVED lines=32> */
.L_x_2120:
[----:B------:R-:W-:Y:S01]  /*4bb0*/  UISETP.NE.AND UP0, UPT, UR51, URZ, UPT ;  /* 0x0000003f3300728c */ /* 0x000fe2000bf05270 */
[----:B------:R-:W-:Y:S01]  /*4bc0*/  VIADD R8, R17, UR42 ;  /* 0x0000002a11087c36 */ /* 0x000fe20008000000 */
[----:B------:R-:W-:Y:S01]  /*4bd0*/  UIADD3 UR20, UR20, 0x13240, URZ ;  /* 0x0001324014147890 */ /* 0x000fe2000fffe03f */
[----:B------:R-:W-:Y:S02]  /*4be0*/  IMAD.MOV.U32 R11, RZ, RZ, -0x2 ;  /* 0xfffffffeff0b7424 */ /* 0x000fe400078e00ff */
[----:B------:R-:W-:Y:S01]  /*4bf0*/  IMAD.U32 R15, RZ, RZ, UR43 ;  /* 0x0000002bff0f7e24 */ /* 0x000fe2000f8e00ff */
[----:B------:R-:W-:Y:S01]  /*4c00*/  PLOP3.LUT P1, PT, PT, PT, UP0, 0x80, 0x0 ;  /* 0x000000000000781c */ /* 0x000fe20003f2f008 */
[----:B------:R-:W-:Y:S01]  /*4c10*/  UPRMT UR20, UR44, 0x654, UR20 ;  /* 0x000006542c147896 */ /* 0x000fe20008000014 */
[----:B------:R-:W-:-:S03]  /*4c20*/  PLOP3.LUT P2, PT, PT, PT, UP0, 0x80, 0x0 ;  /* 0x000000000000781c */ /* 0x000fc60003f4f008 */
[----:B------:R-:W-:-:S05]  /*4c30*/  @UP0 ULDC UR6, c[0x0][0x44c] ;  /* 0x0001130000060ab9 */ /* 0x000fca0000000800 */
[----:B------:R-:W-:Y:S03]  /*4c40*/  SYNCS.ARRIVE.TRANS64.RED.A1T0 RZ, [UR20], RZ ;  /* 0x000000ffffff79a7 */ /* 0x000fe60008100414 */
[----:B01----:R-:W-:Y:S01]  /*4c50*/  @P1 IMAD.HI.U32 R0, R8, UR6, RZ ;  /* 0x0000000608001c27 */ /* 0x003fe2000f8e00ff */
[----:B------:R-:W-:-:S04]  /*4c60*/  @UP0 ULDC UR6, c[0x0][0x450] ;  /* 0x0001140000060ab9 */ /* 0x000fc80000000800 */
[----:B------:R-:W-:Y:S01]  /*4c70*/  @P2 SHF.R.U32.HI R8, RZ, UR6, R0 ;  /* 0x00000006ff082c19 */ /* 0x000fe20008011600 */
[----:B------:R-:W-:Y:S02]  /*4c80*/  UMOV UR6, 0x1 ;  /* 0x0000000100067882 */ /* 0x000fe40000000000 */
[----:B------:R-:W-:Y:S02]  /*4c90*/  UIMAD UR6, UR22, -0xa0, UR6 ;  /* 0xffffff60160678a4 */ /* 0x000fe4000f8e0206 */
[----:B------:R-:W0:Y:S04]  /*4ca0*/  SHFL.IDX PT, R9, R8, RZ, 0x1c1f ;  /* 0x001c1fff08097589 */ /* 0x000e2800000e0000 */
[----:B------:R-:W-:Y:S02]  /*4cb0*/  IMAD R0, R16, R11, UR6 ;  /* 0x0000000610007e24 */ /* 0x000fe4000f8e020b */
[----:B------:R-:W-:-:S05]  /*4cc0*/  IMAD.U32 R11, RZ, RZ, UR50 ;  /* 0x00000032ff0b7e24 */ /* 0x000fca000f8e00ff */
[----:B------:R-:W-:-:S05]  /*4cd0*/  IADD3 R0, -R11, UR49, R0 ;  /* 0x000000310b007c10 */ /* 0x000fca000fffe100 */
[----:B0-----:R-:W-:-:S05]  /*4ce0*/  IMAD.IADD R2, R0, 0x1, R9 ;  /* 0x0000000100027824 */ /* 0x001fca00078e0209 */
        /* <DEDUP_REMOVED lines=126> */
[----:B------:R0:W1:Y:S03]  /*54d0*/  SHFL.IDX PT, R15, R8, 0x1, 0x1c1f ;  /* 0x003c1f00080f7f89 */ /* 0x00006600000e0000 */
[----:B------:R-:W-:-:S05]  /*54e0*/  FSEL R10, R10, RZ, P1 ;  /* 0x000000ff0a0a7208 */ /* 0x000fca0000800000 */
[--C-:B------:R-:W-:Y:S01]  /*54f0*/  FFMA.FTZ R11, R124, UR43, -R10.reuse ;  /* 0x0000002b7c0b7c23 */ /* 0x100fe2000801080a */
[----:B------:R-:W-:-:S01]  /*5500*/  FFMA.FTZ R124, R104, UR43, -R10 ;  /* 0x0000002b687c7c23 */ /* 0x000fc2000801080a */
[--C-:B------:R-:W-:Y:S01]  /*5510*/  FFMA.FTZ R12, R121, UR43, -R10.reuse ;  /* 0x0000002b790c7c23 */ /* 0x100fe2000801080a */
[----:B------:R-:W-:-:S01]  /*5520*/  FFMA.FTZ R14, R125, UR43, -R10 ;  /* 0x0000002b7d0e7c23 */ /* 0x000fc2000801080a */
[--C-:B------:R-:W-:Y:S01]  /*5530*/  FFMA.FTZ R125, R113, UR43, -R10.reuse ;  /* 0x0000002b717d7c23 */ /* 0x100fe2000801080a */
[----:B0-----:R-:W-:-:S01]  /*5540*/  FFMA.FTZ R8, R129, UR43, -R10 ;  /* 0x0000002b81087c23 */ /* 0x001fc2000801080a */
[--C-:B------:R-:W-:Y:S01]  /*5550*/  FFMA.FTZ R13, R128, UR43, -R10.reuse ;  /* 0x0000002b800d7c23 */ /* 0x100fe2000801080a */
[----:B------:R-:W-:Y:S01]  /*5560*/  FSEL R129, R2, RZ, P1 ;  /* 0x000000ff02817208 */ /* 0x000fe20000800000 */
        /* <DEDUP_REMOVED lines=8> */
[----:B-1----:R-:W-:-:S02]  /*55f0*/  IMAD.IADD R0, R0, 0x1, R15 ;  /* 0x0000000100007824 */ /* 0x002fc400078e020f */
[----:B------:R-:W-:-:S01]  /*5600*/  FFMA.FTZ R15, R132, UR43, -R10 ;  /* 0x0000002b840f7c23 */ /* 0x000fc2000801080a */
[--C-:B------:R-:W-:Y:S01]  /*5610*/  FFMA.FTZ R76, R76, UR43, -R10.reuse ;  /* 0x0000002b4c4c7c23 */ /* 0x100fe2000801080a */
[----:B------:R-:W-:-:S01]  /*5620*/  FFMA.FTZ R77, R77, UR43, -R10 ;  /* 0x0000002b4d4d7c23 */ /* 0x000fc2000801080a */
[--C-:B------:R-:W-:Y:S01]  /*5630*/  FFMA.FTZ R80, R80, UR43, -R10.reuse ;  /* 0x0000002b50507c23 */ /* 0x100fe2000801080a */
[C---:B------:R-:W-:Y:S01]  /*5640*/  ISETP.GT.AND P2, PT, R0.reuse, RZ, PT ;  /* 0x000000ff0000720c */ /* 0x040fe20003f44270 */
[--C-:B------:R-:W-:Y:S01]  /*5650*/  FFMA.FTZ R81, R81, UR43, -R10.reuse ;  /* 0x0000002b51517c23 */ /* 0x100fe2000801080a */
[----:B------:R-:W-:Y:S01]  /*5660*/  ISETP.GT.AND P3, PT, R0, 0x1, PT ;  /* 0x000000010000780c */ /* 0x000fe20003f64270 */
[--C-:B------:R-:W-:Y:S01]  /*5670*/  FFMA.FTZ R84, R84, UR43, -R10.reuse ;  /* 0x0000002b54547c23 */ /* 0x100fe2000801080a */
[----:B------:R-:W-:Y:S01]  /*5680*/  FSEL R122, R122, -INF , P2 ;  /* 0xff8000007a7a7808 */ /* 0x000fe20001000000 */
[--C-:B------:R-:W-:Y:S01]  /*5690*/  FFMA.FTZ R85, R85, UR43, -R10.reuse ;  /* 0x0000002b55557c23 */ /* 0x100fe2000801080a */
[----:B------:R-:W-:Y:S01]  /*56a0*/  ISETP.GT.AND P2, PT, R0, 0x8, PT ;  /* 0x000000080000780c */ /* 0x000fe20003f44270 */
[--C-:B------:R-:W-:Y:S01]  /*56b0*/  FFMA.FTZ R56, R56, UR43, -R10.reuse ;  /* 0x0000002b38387c23 */ /* 0x100fe2000801080a */
        /* <DEDUP_REMOVED lines=15> */
[----:B------:R-:W-:Y:S01]  /*57b0*/  FFMA.FTZ R69, R69, UR43, -R10 ;  /* 0x0000002b45457c23 */ /* 0x000fe2000801080a */
[----:B------:R-:W-:Y:S01]  /*57c0*/  ISETP.GT.AND P3, PT, R0, 0x11, PT ;  /* 0x000000110000780c */ /* 0x000fe20003f64270 */
[----:B------:R-:W-:Y:S01]  /*57d0*/  FADD.FTZ R129, -R129, R6 ;  /* 0x0000000681817221 */ /* 0x000fe20000010100 */
        /* <DEDUP_REMOVED lines=9> */
[----:B------:R-:W-:Y:S01]  /*5870*/  FMNMX.FTZ R121, R131, R104, !PT ;  /* 0x0000006883797209 */ /* 0x000fe20007810000 */
[----:B------:R-:W-:Y:S01]  /*5880*/  FFMA.FTZ R104, R105, UR43, -R10 ;  /* 0x0000002b69687c23 */ /* 0x000fe2000801080a */
[----:B------:R-:W-:Y:S01]  /*5890*/  FSEL R135, R135, -INF , P3 ;  /* 0xff80000087877808 */ /* 0x000fe20001800000 */
[----:B------:R0:W-:Y:S01]  /*58a0*/  MUFU.EX2 R21, R124 ;  /* 0x0000007c00157308 */ /* 0x0001e20000000800 */
[----:B------:R-:W-:-:S02]  /*58b0*/  ISETP.GT.AND P2, PT, R0, 0x20, PT ;  /* 0x000000200000780c */ /* 0x000fc40003f44270 */
[----:B------:R-:W-:Y:S02]  /*58c0*/  FMNMX.FTZ R120, R134, R121, !PT ;  /* 0x0000007986787209 */ /* 0x000fe40007810000 */
[----:B------:R-:W-:Y:S02]  /*58d0*/  ISETP.GT.AND P3, PT, R0, 0x21, PT ;  /* 0x000000210000780c */ /* 0x000fe40003f64270 */
[----:B------:R-:W-:Y:S01]  /*58e0*/  FSEL R106, R106, -INF , P2 ;  /* 0xff8000006a6a7808 */ /* 0x000fe20001000000 */
[----:B------:R-:W-:Y:S01]  /*58f0*/  MUFU.EX2 R11, R11 ;  /* 0x0000000b000b7308 */ /* 0x000fe20000000800 */
[----:B------:R-:W-:Y:S01]  /*5900*/  FMNMX.FTZ R105, R135, R120, !PT ;  /* 0x0000007887697209 */ /* 0x000fe20007810000 */
[----:B0-----:R-:W-:Y:S01]  /*5910*/  FFMA.FTZ R124, R108, UR43, -R10 ;  /* 0x0000002b6c7c7c23 */ /* 0x001fe2000801080a */
[----:B------:R-:W-:Y:S02]  /*5920*/  ISETP.GT.AND P2, PT, R0, 0x28, PT ;  /* 0x000000280000780c */ /* 0x000fe40003f44270 */
[----:B------:R-:W-:-:S02]  /*5930*/  FSEL R107, R107, -INF , P3 ;  /* 0xff8000006b6b7808 */ /* 0x000fc40001800000 */
[----:B------:R-:W-:Y:S01]  /*5940*/  FMNMX.FTZ R108, R106, R105, !PT ;  /* 0x000000696a6c7209 */ /* 0x000fe20007810000 */
[----:B------:R-:W-:Y:S01]  /*5950*/  MUFU.EX2 R14, R14 ;  /* 0x0000000e000e7308 */ /* 0x000fe20000000800 */
[----:B------:R-:W-:Y:S02]  /*5960*/  ISETP.GT.AND P3, PT, R0, 0x29, PT ;  /* 0x000000290000780c */ /* 0x000fe40003f64270 */
[----:B------:R-:W-:Y:S02]  /*5970*/  FSEL R110, R110, -INF , P2 ;  /* 0xff8000006e6e7808 */ /* 0x000fe40001000000 */
[----:B------:R-:W-:Y:S01]  /*5980*/  FMNMX.FTZ R121, R107, R108, !PT ;  /* 0x0000006c6b797209 */ /* 0x000fe20007810000 */
[----:B------:R-:W-:Y:S01]  /*5990*/  FFMA.FTZ R108, R109, UR43, -R10 ;  /* 0x0000002b6d6c7c23 */ /* 0x000fe2000801080a */
[----:B------:R-:W-:Y:S01]  /*59a0*/  ISETP.GT.AND P2, PT, R0, 0x30, PT ;  /* 0x000000300000780c */ /* 0x000fe20003f44270 */
[----:B------:R0:W-:Y:S01]  /*59b0*/  MUFU.EX2 R105, R124 ;  /* 0x0000007c00697308 */ /* 0x0001e20000000800 */
[----:B------:R-:W-:-:S02]  /*59c0*/  FSEL R111, R111, -INF , P3 ;  /* 0xff8000006f6f7808 */ /* 0x000fc40001800000 */
        /* <DEDUP_REMOVED lines=12> */
[----:B------:R-:W-:Y:S02]  /*5a90*/  FMNMX.FTZ R121, R115, R112, !PT ;  /* 0x0000007073797209 */ /* 0x000fe40007810000 */
[----:B------:R-:W-:Y:S01]  /*5aa0*/  FSEL R119, R119, -INF , P3 ;  /* 0xff80000077777808 */ /* 0x000fe20001800000 */
[----:B------:R-:W-:Y:S01]  /*5ab0*/  MUFU.EX2 R109, R124 ;  /* 0x0000007c006d7308 */ /* 0x000fe20000000800 */
[----:B------:R-:W-:-:S02]  /*5ac0*/  ISETP.GT.AND P2, PT, R0, 0x40, PT ;  /* 0x000000400000780c */ /* 0x000fc40003f44270 */
[----:B------:R-:W-:Y:S02]  /*5ad0*/  FMNMX.FTZ R120, R118, R121, !PT ;  /* 0x0000007976787209 */ /* 0x000fe40007810000 */
[----:B------:R-:W-:Y:S02]  /*5ae0*/  ISETP.GT.AND P3, PT, R0, 0x41, PT ;  /* 0x000000410000780c */ /* 0x000fe40003f64270 */
[----:B------:R-:W-:Y:S01]  /*5af0*/  FSEL R112, R90, -INF , P2 ;  /* 0xff8000005a707808 */ /* 0x000fe20001000000 */
[----:B------:R-:W-:Y:S01]  /*5b00*/  MUFU.EX2 R15, R15 ;  /* 0x0000000f000f7308 */ /* 0x000fe20000000800 */
[----:B------:R-:W-:Y:S01]  /*5b10*/  FMNMX.FTZ R113, R119, R120, !PT ;  /* 0x0000007877717209 */ /* 0x000fe20007810000 */
[----:B------:R-:W-:Y:S01]  /*5b20*/  FFMA.FTZ R120, R116, UR43, -R10 ;  /* 0x0000002b74787c23 */ /* 0x000fe2000801080a */
[----:B------:R-:W-:Y:S02]  /*5b30*/  ISETP.GT.AND P2, PT, R0, 0x48, PT ;  /* 0x000000480000780c */ /* 0x000fe40003f44270 */
[----:B------:R-:W-:-:S02]  /*5b40*/  FSEL R91, R91, -INF , P3 ;  /* 0xff8000005b5b7808 */ /* 0x000fc40001800000 */
[----:B------:R-:W-:Y:S01]  /*5b50*/  FMNMX.FTZ R116, R112, R113, !PT ;  /* 0x0000007170747209 */ /* 0x000fe20007810000 */
[----:B------:R-:W-:Y:S01]  /*5b60*/  MUFU.EX2 R90, R125 ;  /* 0x0000007d005a7308 */ /* 0x000fe20000000800 */
[----:B------:R-:W-:Y:S02]  /*5b70*/  ISETP.GT.AND P3, PT, R0, 0x49, PT ;  /* 0x000000490000780c */ /* 0x000fe40003f64270 */
[----:B------:R-:W-:Y:S02]  /*5b80*/  FSEL R113, R94, -INF , P2 ;  /* 0xff8000005e717808 */ /* 0x000fe40001000000 */
[----:B------:R-:W-:Y:S02]  /*5b90*/  FMNMX.FTZ R116, R91, R116, !PT ;  /* 0x000000745b747209 */ /* 0x000fe40007810000 */
        /* <DEDUP_REMOVED lines=23> */
[----:B------:R-:W-:Y:S02]  /*5d10*/  FMNMX.FTZ R121, R103, R116, !PT ;  /* 0x0000007467797209 */ /* 0x000fe40007810000 */
        /* <DEDUP_REMOVED lines=57> */
[----:B------:R-:W-:-:S04]  /*60b0*/  FMNMX.FTZ R0, R72, R121, !PT ;  /* 0x0000007948007209 */ /* 0x000fc80007810000 */
[----:B------:R-:W-:-:S03]  /*60c0*/  FMNMX.FTZ R0, R71, R0, !PT ;  /* 0x0000000047007209 */ /* 0x000fc60007810000 */
[----:B------:R-:W-:Y:S02]  /*60d0*/  MUFU.EX2 R77, R77 ;  /* 0x0000004d004d7308 */ /* 0x000fe40000000800 */
[----:B------:R-:W1:Y:S06]  /*60e0*/  SHFL.BFLY PT, R121, R0, 0x2, 0x1f ;  /* 0x0c401f0000797f89 */ /* 0x000e6c00000e0000 */
[----:B------:R-:W-:Y:S08]  /*60f0*/  MUFU.EX2 R80, R80 ;  /* 0x0000005000507308 */ /* 0x000ff00000000800 */
[----:B------:R-:W-:Y:S08]  /*6100*/  MUFU.EX2 R81, R81 ;  /* 0x0000005100517308 */ /* 0x000ff00000000800 */
[----:B------:R-:W-:Y:S01]  /*6110*/  MUFU.EX2 R84, R84 ;  /* 0x0000005400547308 */ /* 0x000fe20000000800 */
[----:B-1----:R-:W-:-:S05]  /*6120*/  FMNMX.FTZ R121, R0, R121, !PT ;  /* 0x0000007900797209 */ /* 0x002fca0007810000 */
[----:B------:R-:W1:Y:S02]  /*6130*/  SHFL.BFLY PT, R0, R121, 0x1, 0x1f ;  /* 0x0c201f0079007f89 */ /* 0x000e6400000e0000 */
[----:B------:R-:W-:Y:S08]  /*6140*/  MUFU.EX2 R85, R85 ;  /* 0x0000005500557308 */ /* 0x000ff00000000800 */
[----:B------:R-:W-:Y:S08]  /*6150*/  MUFU.EX2 R56, R56 ;  /* 0x0000003800387308 */ /* 0x000ff00000000800 */
[----:B------:R-:W-:Y:S01]  /*6160*/  MUFU.EX2 R57, R57 ;  /* 0x0000003900397308 */ /* 0x000fe20000000800 */
[----:B-1----:R-:W-:Y:S01]  /*6170*/  FMNMX.FTZ R0, R121, R0, !PT ;  /* 0x0000000079007209 */ /* 0x002fe20007810000 */
[----:B------:R-:W-:-:S06]  /*6180*/  IMAD.U32 R121, RZ, RZ, UR43 ;  /* 0x0000002bff797e24 */ /* 0x000fcc000f8e00ff */
[----:B------:R-:W-:Y:S01]  /*6190*/  MUFU.EX2 R60, R60 ;  /* 0x0000003c003c7308 */ /* 0x000fe20000000800 */
[C---:B------:R-:W-:Y:S01]  /*61a0*/  FSETP.NEU.FTZ.AND P2, PT, R0.reuse, -INF , PT ;  /* 0xff8000000000780b */ /* 0x040fe20003f5d000 */
[----:B------:R-:W-:-:S03]  /*61b0*/  FFMA.FTZ R116, R0, R121, -8 ;  /* 0xc100000000747423 */ /* 0x000fc60000010079 */
[----:B------:R-:W-:Y:S02]  /*61c0*/  FSEL R128, R0, RZ, P2 ;  /* 0x000000ff00807208 */ /* 0x000fe40001000000 */
[----:B------:R-:W-:Y:S01]  /*61d0*/  FSEL R10, R116, RZ, P2 ;  /* 0x000000ff740a7208 */ /* 0x000fe20001000000 */
[----:B------:R-:W-:Y:S02]  /*61e0*/  MUFU.EX2 R61, R61 ;  /* 0x0000003d003d7308 */ /* 0x000fe40000000800 */
[----:B------:R-:W-:-:S02]  /*61f0*/  FADD.FTZ R128, -R128, R7 ;  /* 0x0000000780807221 */ /* 0x000fc40000010100 */
[--C-:B0-----:R-:W-:Y:S01]  /*6200*/  FFMA.FTZ R120, R126, UR43, -R10.reuse ;  /* 0x0000002b7e787c23 */ /* 0x101fe2000801080a */
[----:B------:R-:W-:Y:S01]  /*6210*/  FMUL.FTZ R126, R129, UR43 ;  /* 0x0000002b817e7c20 */ /* 0x000fe20008410000 */
[--C-:B------:R-:W-:Y:S01]  /*6220*/  FFMA.FTZ R116, R122, UR43, -R10.reuse ;  /* 0x0000002b7a747c23 */ /* 0x100fe2000801080a */
[----:B------:R-:W-:Y:S01]  /*6230*/  FMUL.FTZ R7, R128, UR43 ;  /* 0x0000002b80077c20 */ /* 0x000fe20008410000 */
        /* <DEDUP_REMOVED lines=43> */
[----:B-1----:R-:W-:-:S01]  /*64f0*/  FFMA.FTZ R4, R7, R3, R116 ;  /* 0x0000000307047223 */ /* 0x002fc20000010074 */
[----:B------:R-:W-:Y:S01]  /*6500*/  FADD.FTZ R113, R13, R128 ;  /* 0x000000800d717221 */ /* 0x000fe20000010000 */
[----:B------:R-:W-:-:S01]  /*6510*/  FFMA.FTZ R63, R63, UR43, -R10 ;  /* 0x0000002b3f3f7c23 */ /* 0x000fc2000801080a */
[--C-:B------:R-:W-:Y:S01]  /*6520*/  FFMA.FTZ R66, R66, UR43, -R10.reuse ;  /* 0x0000002b42427c23 */ /* 0x100fe2000801080a */
[----:B------:R-:W-:-:S01]  /*6530*/  FFMA.FTZ R67, R67, UR43, -R10 ;  /* 0x0000002b43437c23 */ /* 0x000fc2000801080a */
[----:B------:R-:W-:Y:S01]  /*6540*/  FADD.FTZ R128, R8, R113 ;  /* 0x0000007108807221 */ /* 0x000fe20000010000 */
[----:B------:R-:W-:-:S01]  /*6550*/  FFMA.FTZ R72, R72, UR43, -R10 ;  /* 0x0000002b48487c23 */ /* 0x000fc2000801080a */
[----:B------:R-:W1:Y:S01]  /*6560*/  MUFU.EX2 R122, R122 ;  /* 0x0000007a007a7308 */ /* 0x000e620000000800 */
[----:B0-----:R-:W-:-:S01]  /*6570*/  FADD.FTZ R3, R121, R4 ;  /* 0x0000000479037221 */ /* 0x001fc20000010000 */
[----:B------:R-:W-:Y:S01]  /*6580*/  FADD.FTZ R113, R15, R128 ;  /* 0x000000800f717221 */ /* 0x000fe20000010000 */
[----:B------:R-:W-:-:S02]  /*6590*/  FFMA.FTZ R71, R71, UR43, -R10 ;  /* 0x0000002b47477c23 */ /* 0x000fc4000801080a */
[----:B------:R-:W-:Y:S01]  /*65a0*/  FADD.FTZ R4, R120, R3 ;  /* 0x0000000378047221 */ /* 0x000fe20000010000 */
[----:B------:R-:W-:-:S02]  /*65b0*/  FADD.FTZ R128, R20, R113 ;  /* 0x0000007114807221 */ /* 0x000fc40000010000 */
[----:B------:R-:W0:Y:S01]  /*65c0*/  MUFU.EX2 R125, R125 ;  /* 0x0000007d007d7308 */ /* 0x000e220000000800 */
[----:B--2---:R-:W-:-:S01]  /*65d0*/  FADD.FTZ R3, R123, R4 ;  /* 0x000000047b037221 */ /* 0x004fc20000010000 */
[----:B------:R-:W-:-:S04]  /*65e0*/  FADD.FTZ R113, R21, R128 ;  /* 0x0000008015717221 */ /* 0x000fc80000010000 */
[----:B------:R-:W-:Y:S02]  /*65f0*/  FADD.FTZ R128, R104, R113 ;  /* 0x0000007168807221 */ /* 0x000fe40000010000 */
[----:B------:R-:W2:Y:S01]  /*6600*/  MUFU.EX2 R124, R124 ;  /* 0x0000007c007c7308 */ /* 0x000ea20000000800 */
[----:B-1----:R-:W-:-:S01]  /*6610*/  FADD.FTZ R4, R122, R3 ;  /* 0x000000037a047221 */ /* 0x002fc20000010000 */
[----:B------:R-:W-:-:S04]  /*6620*/  FADD.FTZ R113, R105, R128 ;  /* 0x0000008069717221 */ /* 0x000fc80000010000 */
[----:B------:R-:W-:Y:S02]  /*6630*/  FADD.FTZ R128, R108, R113 ;  /* 0x000000716c807221 */ /* 0x000fe40000010000 */
[----:B------:R-:W1:Y:S01]  /*6640*/  MUFU.EX2 R127, R127 ;  /* 0x0000007f007f7308 */ /* 0x000e620000000800 */
[----:B0-----:R-:W-:-:S01]  /*6650*/  FADD.FTZ R3, R125, R4 ;  /* 0x000000047d037221 */ /* 0x001fc20000010000 */
[----:B------:R-:W-:-:S04]  /*6660*/  FADD.FTZ R113, R109, R128 ;  /* 0x000000806d717221 */ /* 0x000fc80000010000 */
[----:B------:R-:W-:Y:S02]  /*6670*/  FADD.FTZ R113, R90, R113 ;  /* 0x000000715a717221 */ /* 0x000fe40000010000 */
        /* <DEDUP_REMOVED lines=16> */
[----:B------:R-:W-:-:S06]  /*6780*/  FADD.FTZ R4, R94, R113 ;  /* 0x000000715e047221 */ /* 0x000fcc0000010000 */
[----:B------:R-:W1:Y:S01]  /*6790*/  MUFU.EX2 R112, R112 ;  /* 0x0000007000707308 */ /* 0x000e620000000800 */
[----:B0-----:R-:W-:-:S01]  /*67a0*/  FADD.FTZ R128, R118, R3 ;  /* 0x0000000376807221 */ /* 0x001fc20000010000 */
[----:B------:R-:W-:-:S04]  /*67b0*/  FADD.FTZ R3, R117, R4 ;  /* 0x0000000475037221 */ /* 0x000fc80000010000 */
[----:B------:R-:W-:Y:S02]  /*67c0*/  FADD.FTZ R4, R88, R3 ;  /* 0x0000000358047221 */ /* 0x000fe40000010000 */
        /* <DEDUP_REMOVED lines=38> */
[----:B------:R-:W-:-:S06]  /*6a30*/  FADD.FTZ R3, R61, R4 ;  /* 0x000000043d037221 */ /* 0x000fcc0000010000 */
        /* <DEDUP_REMOVED lines=38> */
.L_x_2121:
        /* <DEDUP_REMOVED lines=12> */
[----:B------:R-:W-:Y:S01]  /*6d60*/  FMUL.FTZ R26, R26, R7 ;  /* 0x000000071a1a7220 */ /* 0x000fe20000410000 */
        /* <DEDUP_REMOVED lines=70> */
.L_x_2111:
[----:B------:R-:W-:-:S13]  /*71d0*/  ISETP.LE.AND P1, PT, RZ, UR22, PT ;  /* 0x00000016ff007c0c */ /* 0x000fda000bf23270 */
[----:B------:R-:W-:Y:S05]  /*71e0*/  @!P1 BRA `(.L_x_2123) ;  /* 0x0000002000a09947 */ /* 0x000fea0003800000 */
[----:B------:R-:W-:Y:S01]  /*71f0*/  IMAD.MOV.U32 R9, RZ, RZ, R0 ;  /* 0x000000ffff097224 */ /* 0x000fe200078e0000 */
[----:B------:R-:W-:Y:S01]  /*7200*/  UMOV UR21, UR36 ;  /* 0x0000002400157c82 */ /* 0x000fe20008000000 */
[----:B------:R-:W-:Y:S01]  /*7210*/  IMAD.MOV.U32 R7, RZ, RZ, R2 ;  /* 0x000000ffff077224 */ /* 0x000fe200078e0002 */
[----:B------:R-:W-:-:S06]  /*7220*/  UMOV UR20, UR37 ;  /* 0x0000002500147c82 */ /* 0x000fcc0008000000 */
.L_x_2134:
[----:B------:R-:W-:-:S04]  /*7230*/  UIADD3 UR37, UR20, 0x1, URZ ;  /* 0x0000000114257890 */ /* 0x000fc8000fffe03f */
[----:B------:R-:W-:-:S04]  /*7240*/  UISETP.NE.AND UP0, UPT, UR37, 0x2, UPT ;  /* 0x000000022500788c */ /* 0x000fc8000bf05270 */
[----:B------:R-:W-:Y:S02]  /*7250*/  USEL UR36, URZ, 0x1, UP0 ;  /* 0x000000013f247887 */ /* 0x000fe40008000000 */
[----:B------:R-:W-:Y:S02]  /*7260*/  USEL UR37, UR37, URZ, UP0 ;  /* 0x0000003f25257287 */ /* 0x000fe40008000000 */
[----:B------:R-:W-:Y:S01]  /*7270*/  ULOP3.LUT UR36, UR21, UR36, URZ, 0x3c, !UPT ;  /* 0x0000002415247292 */ /* 0x000fe2000f8e3c3f */
[----:B------:R-:W-:Y:S11]  /*7280*/  @!P0 BRA `(.L_x_2124) ;  /* 0x0000000000048947 */ /* 0x000ff60003800000 */
[----:B------:R-:W-:Y:S01]  /*7290*/  BPT.TRAP 0x1 ;  /* 0x000000040000795c */ /* 0x000fe20000300000 */
.L_x_2124:
[----:B------:R-:W-:Y:S01]  /*72a0*/  ULEA UR6, UR37, UR45, 0x3 ;  /* 0x0000002d25067291 */ /* 0x000fe2000f8e183f */
[----:B------:R-:W-:-:S05]  /*72b0*/  IMAD.U32 R0, RZ, RZ, UR36 ;  /* 0x00000024ff007e24 */ /* 0x000fca000f8e00ff */
[----:B------:R-:W-:-:S04]  /*72c0*/  SHF.L.U32 R0, R0, 0x1f, RZ ;  /* 0x0000001f00007819 */ /* 0x000fc800000006ff */
[----:B------:R0:W1:Y:S01]  /*72d0*/  SYNCS.PHASECHK.TRANS64.TRYWAIT P1, [UR6+0x13230], R0 ;  /* 0x01323000ff0075a7 */ /* 0x0000620008020146 */
[----:B------:R-:W-:Y:S05]  /*72e0*/  @!P0 BRA `(.L_x_2125) ;  /* 0x0000000000048947 */ /* 0x000fea0003800000 */
[----:B------:R-:W-:Y:S01]  /*72f0*/  BPT.TRAP 0x1 ;  /* 0x000000040000795c */ /* 0x000fe20000300000 */
.L_x_2125:
[----:B-1----:R-:W-:Y:S05]  /*7300*/  @P1 BRA `(.L_x_2126) ;  /* 0x0000000000081947 */ /* 0x002fea0003800000 */
[----:B------:R-:W1:Y:S02]  /*7310*/  SYNCS.PHASECHK.TRANS64.TRYWAIT P1, [UR6+0x13230], R0 ;  /* 0x01323000ff0075a7 */ /* 0x000e640008020146 */
[----:B-1----:R-:W-:Y:S05]  /*7320*/  @!P1 BRA `(.L_x_2127) ;  /* 0x000000ac00f49947 */ /* 0x002fea0003800000 */
.L_x_2126:
        /* <DEDUP_REMOVED lines=64> */
.L_x_2128:
[----:B------:R-:W-:Y:S01]  /*7730*/  ULEA UR11, UR20, UR45, 0x3 ;  /* 0x0000002d140b7291 */ /* 0x000fe2000f8e183f */
[----:B01----:R-:W-:-:S05]  /*7740*/  IMAD.U32 R0, RZ, RZ, UR21 ;  /* 0x00000015ff007e24 */ /* 0x003fca000f8e00ff */
[----:B------:R-:W-:-:S04]  /*7750*/  SHF.L.U32 R0, R0, 0x1f, RZ ;  /* 0x0000001f00007819 */ /* 0x000fc800000006ff */
[----:B------:R0:W1:Y:S01]  /*7760*/  SYNCS.PHASECHK.TRANS64.TRYWAIT P1, [UR11+0x13250], R0 ;  /* 0x01325000ff0075a7 */ /* 0x000062000802014b */
[----:B------:R-:W-:Y:S05]  /*7770*/  @!P0 BRA `(.L_x_2129) ;  /* 0x0000000000048947 */ /* 0x000fea0003800000 */
[----:B------:R-:W-:Y:S01]  /*7780*/  BPT.TRAP 0x1 ;  /* 0x000000040000795c */ /* 0x000fe20000300000 */
.L_x_2129:
[----:B-1----:R-:W-:Y:S05]  /*7790*/  @P1 BRA `(.L_x_2130) ;  /* 0x0000000000081947 */ /* 0x002fea0003800000 */
[----:B------:R-:W1:Y:S02]  /*77a0*/  SYNCS.PHASECHK.TRANS64.TRYWAIT P1, [UR11+0x13250], R0 ;  /* 0x01325000ff0075a7 */ /* 0x000e64000802014b */
[----:B-1----:R-:W-:Y:S05]  /*77b0*/  @!P1 BRA `(.L_x_2131) ;  /* 0x000000a800e89947 */ /* 0x002fea0003800000 */
.L_x_2130:
        /* <DEDUP_REMOVED lines=32> */
.L_x_2132:
        /* <DEDUP_REMOVED lines=344> */
.L_x_2133:
        /* <DEDUP_REMOVED lines=83> */
.L_x_2123:
[----:B------:R-:W-:Y:S06]  /*9470*/  BAR.ARV 0x8, 0x200 ;  /* 0x0208000000007b1d */ /* 0x000fec0000002000 */
[----:B------:R-:W-:Y:S05]  /*9480*/  @!P0 BRA `(.L_x_2135) ;  /* 0x0000000000048947 */ /* 0x000fea0003800000 */
[----:B------:R-:W-:Y:S01]  /*9490*/  BPT.TRAP 0x1 ;  /* 0x000000040000795c */ /* 0x000fe20000300000 */
.L_x_2135:
[----:B------:R-:W-:Y:S01]  /*94a0*/  ULEA UR14, UR37, UR45, 0x3 ;  /* 0x0000002d250e7291 */ /* 0x000fe2000f8e183f */
[----:B------:R-:W-:-:S05]  /*94b0*/  IMAD.U32 R5, RZ, RZ, UR36 ;  /* 0x00000024ff057e24 */ /* 0x000fca000f8e00ff */
[----:B------:R-:W-:-:S04]  /*94c0*/  SHF.L.U32 R5, R5, 0x1f, RZ ;  /* 0x0000001f05057819 */ /* 0x000fc800000006ff */
[----:B------:R0:W1:Y:S01]  /*94d0*/  SYNCS.PHASECHK.TRANS64.TRYWAIT P1, [UR14+0x13250], R5 ;  /* 0x01325005ff0075a7 */ /* 0x000062000802014e */
[----:B------:R-:W-:Y:S05]  /*94e0*/  @!P0 BRA `(.L_x_2136) ;  /* 0x0000000000048947 */ /* 0x000fea0003800000 */
[----:B------:R-:W-:Y:S01]  /*94f0*/  BPT.TRAP 0x1 ;  /* 0x000000040000795c */ /* 0x000fe20000300000 */
.L_x_2136:
[----:B-1----:R-:W-:Y:S05]  /*9500*/  @P1 BRA `(.L_x_2137) ;  /* 0x0000000000081947 */ /* 0x002fea0003800000 */
[----:B------:R-:W1:Y:S02]  /*9510*/  SYNCS.PHASECHK.TRANS64.TRYWAIT P1, [UR14+0x13250], R5 ;  /* 0x01325005ff0075a7 */ /* 0x000e64000802014e */
[----:B-1----:R-:W-:Y:S05]  /*9520*/  @!P1 BRA `(.L_x_2138) ;  /* 0x0000008c00a49947 */ /* 0x002fea0003800000 */
.L_x_2137:
        /* <DEDUP_REMOVED lines=10> */
[----:B------:R-:W-:Y:S01]  /*95d0*/  @UP0 ULDC.64 UR10, c[0x0][0x9c8] ;  /* 0x00027200000a0ab9 */ /* 0x000fe20000000a00 */
[----:B------:R-:W-:Y:S02]  /*95e0*/  @UP0 USHF.R.S32.HI UR7, URZ, 0x1f, UR48 ;  /* 0x0000001f3f070899 */ /* 0x000fe40008011430 */
[----:B------:R-:W-:Y:S01]  /*95f0*/  @UP0 UIMAD UR6, UR40, UR10, URZ ;  /* 0x0000000a280602a4 */ /* 0x000fe2000f8e023f */
[----:B------:R-:W-:Y:S01]  /*9600*/  @UP0 ULDC.64 UR12, c[0x0][0x9d0] ;  /* 0x00027400000c0ab9 */ /* 0x000fe20000000a00 */
[----:B------:R-:W-:Y:S02]  /*9610*/  @UP0 UIMAD.WIDE.U32 UR8, UR39, UR10, URZ ;  /* 0x0000000a270802a5 */ /* 0x000fe4000f8e003f */
[----:B------:R-:W-:Y:S02]  /*9620*/  @UP0 UIMAD UR6, UR39, UR11, UR6 ;  /* 0x0000000b270602a4 */ /* 0x000fe4000f8e0206 */
[----:B------:R-:W-:Y:S02]  /*9630*/  UIMAD UR10, UR37, 0x280, UR45 ;  /* 0x00000280250a78a4 */ /* 0x000fe4000f8e022d */
        /* <DEDUP_REMOVED lines=71> */
.L_x_2139:
[----:B------:R-:W-:Y:S01]  /*9ab0*/  UIADD3 UR4, UR14, 0x13260, URZ ;  /* 0x000132600e047890 */ /* 0x000fe2000fffe03f */
[-C--:B------:R-:W-:Y:S01]  /*9ac0*/  FMUL.FTZ R20, R33, R6.reuse ;  /* 0x0000000621147220 */ /* 0x080fe20000410000 */
[----:B------:R-:W-:Y:S01]  /*9ad0*/  UIADD3 UR37, UR37, 0x1, URZ ;  /* 0x0000000125257890 */ /* 0x000fe2000fffe03f */
[-C--:B------:R-:W-:Y:S01]  /*9ae0*/  FMUL.FTZ R58, R24, R6.reuse ;  /* 0x00000006183a7220 */ /* 0x080fe20000410000 */
[----:B------:R-:W-:Y:S01]  /*9af0*/  UPRMT UR4, UR44, 0x654, UR4 ;  /* 0x000006542c047896 */ /* 0x000fe20008000004 */
[----:B------:R-:W-:Y:S01]  /*9b00*/  FMUL.FTZ R56, R25, R6 ;  /* 0x0000000619387220 */ /* 0x000fe20000410000 */
[----:B------:R-:W-:Y:S01]  /*9b10*/  UISETP.NE.AND UP0, UPT, UR37, 0x2, UPT ;  /* 0x000000022500788c */ /* 0x000fe2000bf05270 */
[----:B------:R-:W-:Y:S01]  /*9b20*/  FMUL.FTZ R33, R26, R0 ;  /* 0x000000001a217220 */ /* 0x000fe20000410000 */
        /* <DEDUP_REMOVED lines=34> */
.L_x_2103:
        /* <DEDUP_REMOVED lines=39> */
[----:B------:R-:W-:Y:S01]  /*9fc0*/  ULDC.64 UR12, c[0x0][0xc08] ;  /* 0x00030200000c7ab9 */ /* 0x000fe20000000a00 */
[----:B------:R-:W-:Y:S02]  /*9fd0*/  ULDC.64 UR14, c[0x0][0xb98] ;  /* 0x0002e600000e7ab9 */ /* 0x000fe40000000a00 */
[----:B------:R0:W3:Y:S01]  /*9fe0*/  LDG.E.CONSTANT R28, desc[UR52][R6.64] ;  /* 0x00000034061c7981 */ /* 0x0000e2000c1e9900 */
[----:B------:R-:W-:-:S04]  /*9ff0*/  UISETP.NE.U32.AND UP0, UPT, UR6, URZ, UPT ;  /* 0x0000003f0600728c */ /* 0x000fc8000bf05070 */
        /* <DEDUP_REMOVED lines=26> */
[----:B------:R-:W-:Y:S02]  /*a1a0*/  IADD3 R55, P2, R8, 0x40, RZ ;  /* 0x0000004008377810 */ /* 0x000fe40007f5e0ff */
[----:B------:R-:W-:Y:S01]  /*a1b0*/  LOP3.LUT R2, R53, 0x380, RZ, 0xc0, !PT ;  /* 0x0000038035027812 */ /* 0x000fe200078ec0ff */
[--C-:B------:R-:W-:Y:S01]  /*a1c0*/  IMAD.X R11, RZ, RZ, R9.reuse, P1 ;  /* 0x000000ffff0b7224 */ /* 0x100fe200008e0609 */
[----:B------:R-:W-:Y:S01]  /*a1d0*/  LOP3.LUT R10, R55, 0x380, RZ, 0xc0, !PT ;  /* 0x00000380370a7812 */ /* 0x000fe200078ec0ff */
[----:B------:R-:W-:Y:S01]  /*a1e0*/  IMAD.X R13, RZ, RZ, R9, P2 ;  /* 0x000000ffff0d7224 */ /* 0x000fe200010e0609 */
[----:B------:R-:W-:-:S02]  /*a1f0*/  LOP3.LUT R20, R59, 0x380, RZ, 0xc0, !PT ;  /* 0x000003803b147812 */ /* 0x000fc400078ec0ff */
[----:B------:R-:W-:Y:S02]  /*a200*/  SHF.R.U64 R2, R2, 0x3, RZ ;  /* 0x0000000302027819 */ /* 0x000fe400000012ff */
[----:B------:R-:W-:Y:S02]  /*a210*/  SHF.R.U64 R10, R10, 0x3, RZ ;  /* 0x000000030a0a7819 */ /* 0x000fe400000012ff */
[----:B------:R-:W-:Y:S02]  /*a220*/  SHF.R.U64 R20, R20, 0x3, RZ ;  /* 0x0000000314147819 */ /* 0x000fe400000012ff */
[----:B------:R-:W-:Y:S02]  /*a230*/  LOP3.LUT R14, R2, R53, RZ, 0x3c, !PT ;  /* 0x00000035020e7212 */ /* 0x000fe400078e3cff */
[----:B------:R-:W-:Y:S02]  /*a240*/  LOP3.LUT R12, R10, R55, RZ, 0x3c, !PT ;  /* 0x000000370a0c7212 */ /* 0x000fe400078e3cff */
[----:B------:R-:W-:-:S02]  /*a250*/  LOP3.LUT R10, R20, R59, RZ, 0x3c, !PT ;  /* 0x0000003b140a7212 */ /* 0x000fc400078e3cff */
[----:B------:R-:W-:Y:S02]  /*a260*/  LOP3.LUT R15, R8, 0x380, RZ, 0xc0, !PT ;  /* 0x00000380080f7812 */ /* 0x000fe400078ec0ff */
[----:B------:R-:W-:Y:S02]  /*a270*/  MOV R44, R12 ;  /* 0x0000000c002c7202 */ /* 0x000fe40000000f00 */
[----:B------:R-:W-:Y:S02]  /*a280*/  SHF.R.U64 R15, R15, 0x3, RZ ;  /* 0x000000030f0f7819 */ /* 0x000fe400000012ff */
[----:B------:R-:W-:Y:S02]  /*a290*/  PLOP3.LUT P2, PT, PT, PT, UP0, 0x80, 0x0 ;  /* 0x000000000000781c */ /* 0x000fe40003f4f008 */
[----:B------:R-:W-:Y:S01]  /*a2a0*/  LOP3.LUT R8, R15, R8, RZ, 0x3c, !PT ;  /* 0x000000080f087212 */ /* 0x000fe200078e3cff */
[----:B------:R-:W-:-:S03]  /*a2b0*/  IMAD.X R15, RZ, RZ, R9, P3 ;  /* 0x000000ffff0f7224 */ /* 0x000fc600018e0609 */
[----:B------:R-:W-:Y:S02]  /*a2c0*/  MOV R48, R8 ;  /* 0x0000000800307202 */ /* 0x000fe40000000f00 */
[----:B------:R-:W-:Y:S02]  /*a2d0*/  MOV R46, R14 ;  /* 0x0000000e002e7202 */ /* 0x000fe40000000f00 */
[----:B---3--:R-:W-:Y:S01]  /*a2e0*/  LOP3.LUT R2, R28, 0x2, RZ, 0x3c, !PT ;  /* 0x000000021c027812 */ /* 0x008fe200078e3cff */
[----:B------:R-:W-:Y:S04]  /*a2f0*/  SHFL.IDX PT, R25, R25, R28, 0x1c1f ;  /* 0x001c1f1c19197589 */ /* 0x000fe800000e0000 */
[----:B------:R-:W0:Y:S04]  /*a300*/  SHFL.IDX PT, R20, R57, R2, 0x1c1f ;  /* 0x001c1f0239147589 */ /* 0x000e2800000e0000 */
[----:B------:R-:W-:Y:S04]  /*a310*/  SHFL.IDX PT, R29, R29, R28, 0x1c1f ;  /* 0x001c1f1c1d1d7589 */ /* 0x000fe800000e0000 */
[----:B------:R1:W2:Y:S04]  /*a320*/  SHFL.IDX PT, R24, R21, R2, 0x1c1f ;  /* 0x001c1f0215187589 */ /* 0x0002a800000e0000 */
[----:B------:R-:W-:Y:S04]  /*a330*/  SHFL.IDX PT, R41, R41, R28, 0x1c1f ;  /* 0x001c1f1c29297589 */ /* 0x000fe800000e0000 */
[----:B------:R-:W3:Y:S01]  /*a340*/  SHFL.IDX PT, R36, R27, R2, 0x1c1f ;  /* 0x001c1f021b247589 */ /* 0x000ee200000e0000 */
[----:B-1----:R-:W-:-:S03]  /*a350*/  IMAD.U32 R21, RZ, RZ, UR7 ;  /* 0x00000007ff157e24 */ /* 0x002fc6000f8e00ff */
[----:B------:R-:W-:Y:S04]  /*a360*/  SHFL.IDX PT, R33, R33, R28, 0x1c1f ;  /* 0x001c1f1c21217589 */ /* 0x000fe800000e0000 */
[----:B------:R-:W1:Y:S01]  /*a370*/  SHFL.IDX PT, R26, R35, R2, 0x1c1f ;  /* 0x001c1f02231a7589 */ /* 0x000e6200000e0000 */
[----:B0-----:R-:W-:-:S03]  /*a380*/  SEL R8, R25, R20, P0 ;  /* 0x0000001419087207 */ /* 0x001fc60000000000 */
[----:B------:R-:W-:Y:S04]  /*a390*/  SHFL.IDX PT, R43, R43, R28, 0x1c1f ;  /* 0x001c1f1c2b2b7589 */ /* 0x000fe800000e0000 */
[----:B------:R-:W0:Y:S01]  /*a3a0*/  SHFL.IDX PT, R38, R45, R2, 0x1c1f ;  /* 0x001c1f022d267589 */ /* 0x000e2200000e0000 */
[----:B--2---:R-:W-:Y:S02]  /*a3b0*/  SEL R12, R29, R24, P0 ;  /* 0x000000181d0c7207 */ /* 0x004fe40000000000 */
[----:B------:R-:W-:Y:S01]  /*a3c0*/  SEL R14, R24, R29, P0 ;  /* 0x0000001d180e7207 */ /* 0x000fe20000000000 */
[----:B------:R-:W-:Y:S04]  /*a3d0*/  SHFL.IDX PT, R47, R47, R28, 0x1c1f ;  /* 0x001c1f1c2f2f7589 */ /* 0x000fe800000e0000 */
[----:B------:R-:W2:Y:S01]  /*a3e0*/  SHFL.IDX PT, R40, R49, R2, 0x1c1f ;  /* 0x001c1f0231287589 */ /* 0x000ea200000e0000 */
[----:B---3--:R-:W-:-:S03]  /*a3f0*/  SEL R9, R41, R36, P0 ;  /* 0x0000002429097207 */ /* 0x008fc60000000000 */
[----:B------:R-:W-:Y:S04]  /*a400*/  SHFL.IDX PT, R37, R37, R28, 0x1c1f ;  /* 0x001c1f1c25257589 */ /* 0x000fe800000e0000 */
[----:B------:R3:W4:Y:S01]  /*a410*/  SHFL.IDX PT, R30, R39, R2, 0x1c1f ;  /* 0x001c1f02271e7589 */ /* 0x00072200000e0000 */
[----:B-1----:R-:W-:Y:S02]  /*a420*/  SEL R24, R33, R26, P0 ;  /* 0x0000001a21187207 */ /* 0x002fe40000000000 */
[----:B------:R-:W-:Y:S01]  /*a430*/  SEL R26, R26, R33, P0 ;  /* 0x000000211a1a7207 */ /* 0x000fe20000000000 */
[----:B------:R-:W-:Y:S04]  /*a440*/  SHFL.IDX PT, R51, R51, R28, 0x1c1f ;  /* 0x001c1f1c33337589 */ /* 0x000fe800000e0000 */
[----:B------:R-:W1:Y:S01]  /*a450*/  SHFL.IDX PT, R42, R5, R2, 0x1c1f ;  /* 0x001c1f02052a7589 */ /* 0x000e6200000e0000 */
[----:B0-----:R-:W-:-:S02]  /*a460*/  SEL R13, R43, R38, P0 ;  /* 0x000000262b0d7207 */ /* 0x001fc40000000000 */
[----:B---3--:R-:W-:Y:S02]  /*a470*/  MOV R39, R10 ;  /* 0x0000000a00277202 */ /* 0x008fe40000000f00 */
[----:B------:R-:W-:Y:S01]  /*a480*/  SEL R10, R20, R25, P0 ;  /* 0x00000019140a7207 */ /* 0x000fe20000000000 */
[----:B------:R-:W-:Y:S01]  /*a490*/  IMAD.U32 R20, RZ, RZ, UR6 ;  /* 0x00000006ff147e24 */ /* 0x000fe2000f8e00ff */
[----:B------:R-:W-:Y:S02]  /*a4a0*/  SEL R11, R36, R41, P0 ;  /* 0x00000029240b7207 */ /* 0x000fe40000000000 */
[----:B------:R-:W-:Y:S02]  /*a4b0*/  SEL R15, R38, R43, P0 ;  /* 0x0000002b260f7207 */ /* 0x000fe40000000000 */
[----:B--2---:R-:W-:Y:S01]  /*a4c0*/  SEL R25, R47, R40, P0 ;  /* 0x000000282f197207 */ /* 0x004fe20000000000 */
[----:B------:R0:W-:Y:S01]  /*a4d0*/  STSM.16.M88.4 [R48], R8 ;  /* 0x0000000830007844 */ /* 0x0001e20000000200 */
[----:B------:R-:W-:-:S02]  /*a4e0*/  SEL R27, R40, R47, P0 ;  /* 0x0000002f281b7207 */ /* 0x000fc40000000000 */
[----:B----4-:R-:W-:Y:S01]  /*a4f0*/  SEL R32, R37, R30, P0 ;  /* 0x0000001e25207207 */ /* 0x010fe20000000000 */
[----:B------:R2:W-:Y:S01]  /*a500*/  STSM.16.M88.4 [R46], R12 ;  /* 0x0000000c2e007844 */ /* 0x0005e20000000200 */
[----:B------:R-:W-:Y:S02]  /*a510*/  SEL R34, R30, R37, P0 ;  /* 0x000000251e227207 */ /* 0x000fe40000000000 */
[----:B------:R-:W3:Y:S01]  /*a520*/  LDC R37, c[0x0][0xbe8] ;  /* 0x0002fa00ff257b82 */ /* 0x000ee20000000800 */
[----:B------:R2:W-:Y:S01]  /*a530*/  STSM.16.M88.4 [R44], R24 ;  /* 0x000000182c007844 */ /* 0x0005e20000000200 */
[----:B-1----:R-:W-:Y:S02]  /*a540*/  SEL R33, R51, R42, P0 ;  /* 0x0000002a33217207 */ /* 0x002fe40000000000 */
[----:B------:R-:W-:-:S05]  /*a550*/  SEL R35, R42, R51, P0 ;  /* 0x000000332a237207 */ /* 0x000fca0000000000 */
[----:B------:R2:W-:Y:S01]  /*a560*/  STSM.16.M88.4 [R39], R32 ;  /* 0x0000002027007844 */ /* 0x0005e20000000200 */
[----:B------:R-:W-:Y:S06]  /*a570*/  BAR.SYNC.DEFER_BLOCKING 0x1, 0x180 ;  /* 0x0046000000007b1d */ /* 0x000fec0000010000 */
[----:B------:R-:W4:Y:S01]  /*a580*/  @P2 LDG.E R2, desc[UR52][R20.64] ;  /* 0x0000003414022981 */ /* 0x000f22000c1e1900 */
[----:B---3--:R-:W-:Y:S01]  /*a590*/  ISETP.NE.AND P1, PT, R37, 0x1, PT ;  /* 0x000000012500780c */ /* 0x008fe20003f25270 */
[----:B------:R-:W-:Y:S01]  /*a5a0*/  UIMAD UR6, UR17, UR8, URZ ;  /* 0x00000008110672a4 */ /* 0x000fe2000f8e023f */
[----:B0-----:R-:W-:Y:S01]  /*a5b0*/  VIADD R10, R17, UR42 ;  /* 0x0000002a110a7c36 */ /* 0x001fe20008000000 */
[----:B------:R-:W-:-:S02]  /*a5c0*/  USEL UR16, UR40, URZ, !UP0 ;  /* 0x0000003f28107287 */ /* 0x000fc4000c000000 */
[----:B------:R-:W-:Y:S01]  /*a5d0*/  UIMAD UR9, UR41, UR9, UR6 ;  /* 0x00000009290972a4 */ /* 0x000fe2000f8e0206 */
[----:B------:R-:W-:Y:S01]  /*a5e0*/  IMAD.MOV.U32 R8, RZ, RZ, R10 ;  /* 0x000000ffff087224 */ /* 0x000fe200078e000a */
[----:B------:R-:W-:-:S06]  /*a5f0*/  UISETP.NE.U32.AND UP1, UPT, UR12, URZ, UPT ;  /* 0x0000003f0c00728c */ /* 0x000fcc000bf25070 */
[----:B------:R-:W0:Y:S08]  /*a600*/  @P1 LDC R5, c[0x0][0xbec] ;  /* 0x0002fb00ff051b82 */ /* 0x000e300000000800 */
[----:B------:R-:W1:Y:S01]  /*a610*/  @P1 LDC R9, c[0x0][0xbf0] ;  /* 0x0002fc00ff091b82 */ /* 0x000e620000000800 */
[----:B----4-:R-:W-:Y:S01]  /*a620*/  @P2 R2UR UR4, R2 ;  /* 0x00000000020422ca */ /* 0x010fe200000e0000 */
[----:B0-----:R-:W-:-:S05]  /*a630*/  @P1 IMAD.HI.U32 R2, R10, R5, RZ ;  /* 0x000000050a021227 */ /* 0x001fca00078e00ff */
[----:B-1----:R-:W-:-:S04]  /*a640*/  @P1 SHF.R.U32.HI R8, RZ, R9, R2 ;  /* 0x00000009ff081219 */ /* 0x002fc80000011602 */
[--C-:B------:R-:W-:Y:S01]  /*a650*/  SHF.R.S32.HI R9, RZ, 0x1f, R8.reuse ;  /* 0x0000001fff097819 */ /* 0x100fe20000011408 */
[----:B------:R-:W-:Y:S02]  /*a660*/  IMAD.MOV R2, RZ, RZ, -R8 ;  /* 0x000000ffff027224 */ /* 0x000fe400078e0a08 */
[----:B------:R-:W-:Y:S02]  /*a670*/  USHF.R.S32.HI UR7, URZ, 0x1f, UR4 ;  /* 0x0000001f3f077899 */ /* 0x000fe40008011404 */
[----:B------:R-:W-:Y:S01]  /*a680*/  UMOV UR6, UR4 ;  /* 0x0000000400067c82 */ /* 0x000fe20008000000 */
[----:B------:R-:W-:Y:S01]  /*a690*/  IMAD R5, R37, R2, R10 ;  /* 0x0000000225057224 */ /* 0x000fe200078e020a */
[----:B------:R-:W-:Y:S02]  /*a6a0*/  UIMAD.WIDE.U32 UR10, UR41, UR8, UR6 ;  /* 0x00000008290a72a5 */ /* 0x000fe4000f8e0006 */
[----:B------:R-:W-:Y:S02]  /*a6b0*/  USEL UR8, UR39, URZ, !UP0 ;  /* 0x0000003f27087287 */ /* 0x000fe4000c000000 */
[----:B------:R-:W-:Y:S01]  /*a6c0*/  UIADD3 UR11, UR11, UR9, URZ ;  /* 0x000000090b0b7290 */ /* 0x000fe2000fffe03f */
[----:B------:R-:W-:Y:S01]  /*a6d0*/  SHF.R.S32.HI R2, RZ, 0x1f, R5 ;  /* 0x0000001fff027819 */ /* 0x000fe20000011405 */
[----:B------:R-:W-:-:S02]  /*a6e0*/  UIMAD UR9, UR16, UR14, URZ ;  /* 0x0000000e100972a4 */ /* 0x000fc4000f8e023f */
[----:B------:R-:W-:Y:S02]  /*a6f0*/  UISETP.NE.AND.EX UP0, UPT, UR13, URZ, UPT, UP1 ;  /* 0x0000003f0d00728c */ /* 0x000fe4000bf05310 */
[----:B------:R-:W-:Y:S02]  /*a700*/  UIMAD UR9, UR8, UR15, UR9 ;  /* 0x0000000f080972a4 */ /* 0x000fe4000f8e0209 */
[----:B------:R-:W-:Y:S02]  /*a710*/  UIMAD.WIDE.U32 UR10, UR8, UR14, UR10 ;  /* 0x0000000e080a72a5 */ /* 0x000fe4000f8e000a */
[----:B------:R-:W-:Y:S01]  /*a720*/  PLOP3.LUT P3, PT, PT, PT, UP0, 0x80, 0x0 ;  /* 0x000000000000781c */ /* 0x000fe20003f6f008 */
[----:B------:R-:W-:Y:S01]  /*a730*/  ULDC.64 UR14, c[0x0][0xb88] ;  /* 0x0002e200000e7ab9 */ /* 0x000fe20000000a00 */
[----:B------:R-:W-:Y:S01]  /*a740*/  IMAD.U32 R10, RZ, RZ, UR9 ;  /* 0x00000009ff0a7e24 */ /* 0x000fe2000f8e00ff */
[----:B------:R-:W-:Y:S01]  /*a750*/  ULDC UR9, c[0x0][0xa88] ;  /* 0x0002a20000097ab9 */ /* 0x000fe20000000800 */
[----:B------:R-:W-:Y:S01]  /*a760*/  IADD3 R8, P0, R8, UR10, RZ ;  /* 0x0000000a08087c10 */ /* 0x000fe2000ff1e0ff */
[----:B------:R-:W-:Y:S01]  /*a770*/  @UP0 ULEA UR10, UP1, UR39, UR12, 0x2 ;  /* 0x0000000c270a0291 */ /* 0x000fe2000f82103f */
[----:B------:R-:W-:-:S02]  /*a780*/  IMAD R2, R2, UR14, RZ ;  /* 0x0000000e02027c24 */ /* 0x000fc4000f8e02ff */
[----:B------:R-:W-:Y:S01]  /*a790*/  IADD3.X R9, R9, UR11, R10, P0, !PT ;  /* 0x0000000b09097c10 */ /* 0x000fe200087fe40a */
[----:B------:R-:W-:Y:S01]  /*a7a0*/  @UP0 ULEA.HI.X UR11, UR39, UR13, UR40, 0x2, UP1 ;  /* 0x0000000d270b0291 */ /* 0x000fe200088f1428 */
[C---:B------:R-:W-:Y:S02]  /*a7b0*/  IMAD R11, R5.reuse, UR15, R2 ;  /* 0x0000000f050b7c24 */ /* 0x040fe4000f8e0202 */
[----:B------:R-:W-:Y:S01]  /*a7c0*/  IMAD.U32 R2, RZ, RZ, UR9 ;  /* 0x00000009ff027e24 */ /* 0x000fe2000f8e00ff */
[----:B------:R-:W-:Y:S01]  /*a7d0*/  ULDC.64 UR12, c[0x0][0xb50] ;  /* 0x0002d400000c7ab9 */ /* 0x000fe20000000a00 */
[----:B------:R-:W-:-:S04]  /*a7e0*/  IMAD.WIDE.U32 R8, R5, UR14, R8 ;  /* 0x0000000e05087c25 */ /* 0x000fc8000f8e0008 */
[----:B------:R-:W-:Y:S01]  /*a7f0*/  IMAD.IADD R5, R9, 0x1, R11 ;  /* 0x0000000109057824 */ /* 0x000fe200078e020b */
[C---:B------:R-:W-:Y:S01]  /*a800*/  LEA R9, P0, R8.reuse, UR12, 0x2 ;  /* 0x0000000c08097c11 */ /* 0x040fe2000f8010ff */
[----:B------:R-:W-:Y:S02]  /*a810*/  IMAD.U32 R10, RZ, RZ, UR10 ;  /* 0x0000000aff0a7e24 */ /* 0x000fe4000f8e00ff */
[----:B------:R-:W-:Y:S01]  /*a820*/  IMAD.U32 R11, RZ, RZ, UR11 ;  /* 0x0000000bff0b7e24 */ /* 0x000fe2000f8e00ff */
[----:B------:R-:W-:Y:S01]  /*a830*/  LEA.HI.X R8, R8, UR13, R5, 0x2, P0 ;  /* 0x0000000d08087c11 */ /* 0x000fe200080f1405 */
[----:B------:R-:W-:-:S03]  /*a840*/  IMAD R5, R22, 0x40, R19 ;  /* 0x0000004016057824 */ /* 0x000fc600078e0213 */
[----:B------:R2:W5:Y:S01]  /*a850*/  @P3 LDG.E R2, desc[UR52][R10.64] ;  /* 0x000000340a023981 */ /* 0x000562000c1e1900 */
[----:B------:R-:W-:Y:S05]  /*a860*/  @P3 BRA `(.L_x_2142) ;  /* 0x0000000000103947 */ /* 0x000fea0003800000 */
[----:B------:R-:W-:Y:S05]  /*a870*/  @!P2 BRA `(.L_x_2142) ;  /* 0x00000000000ca947 */ /* 0x000fea0003800000 */
[----:B--2---:R-:W2:Y:S04]  /*a880*/  LDG.E R11, desc[UR52][R20.64] ;  /* 0x00000034140b7981 */ /* 0x004ea8000c1e1900 */
[----:B-----5:R-:W2:Y:S02]  /*a890*/  LDG.E R2, desc[UR52][R20.64+0x4] ;  /* 0x0000043414027981 */ /* 0x020ea4000c1e1900 */
[----:B--2---:R-:W-:-:S07]  /*a8a0*/  IMAD.IADD R2, R2, 0x1, -R11 ;  /* 0x0000000102027824 */ /* 0x004fce00078e0a0b */
.L_x_2142:
[----:B------:R-:W-:Y:S01]  /*a8b0*/  SHFL.IDX PT, R20, R9, RZ, 0x1c1f ;  /* 0x001c1fff09147589 */ /* 0x000fe200000e0000 */
[----:B------:R-:W-:Y:S01]  /*a8c0*/  IMAD.WIDE R6, R5, 0x2, R6 ;  /* 0x0000000205067825 */ /* 0x000fe200078e0206 */
[----:B------:R-:W-:Y:S01]  /*a8d0*/  LOP3.LUT P0, RZ, R23, 0x3, RZ, 0xc0, !PT ;  /* 0x0000000317ff7812 */ /* 0x000fe2000780c0ff */
[----:B------:R-:W-:Y:S01]  /*a8e0*/  ULDC.64 UR10, c[0x0][0xaa0] ;  /* 0x0002a800000a7ab9 */ /* 0x000fe20000000a00 */
[----:B------:R-:W0:Y:S01]  /*a8f0*/  SHFL.IDX PT, R21, R8, RZ, 0x1c1f ;  /* 0x001c1fff08157589 */ /* 0x000e2200000e0000 */
[----:B--2---:R-:W-:Y:S01]  /*a900*/  VIADD R10, R157, UR42 ;  /* 0x0000002a9d0a7c36 */ /* 0x004fe20008000000 */
[----:B------:R-:W-:Y:S01]  /*a910*/  IADD3 R13, P3, R6, 0x1800, RZ ;  /* 0x00001800060d7810 */ /* 0x000fe20007f7e0ff */
[----:B-----5:R-:W-:Y:S01]  /*a920*/  IMAD R35, R2, R37, RZ ;  /* 0x0000002502237224 */ /* 0x020fe200078e02ff */
[----:B------:R1:W-:Y:S01]  /*a930*/  SHFL.IDX PT, R28, R9, 0x1, 0x1c1f ;  /* 0x003c1f00091c7f89 */ /* 0x0003e200000e0000 */
[----:B------:R-:W-:Y:S01]  /*a940*/  VIADD R2, R10, 0x8 ;  /* 0x000000080a027836 */ /* 0x000fe20000000000 */
[----:B------:R-:W-:-:S02]  /*a950*/  IADD3 R25, P4, R6, 0x3000, RZ ;  /* 0x0000300006197810 */ /* 0x000fc40007f9e0ff */
[----:B------:R2:W3:Y:S01]  /*a960*/  SHFL.IDX PT, R29, R8, 0x1, 0x1c1f ;  /* 0x003c1f00081d7f89 */ /* 0x0004e200000e0000 */
[-C--:B------:R-:W-:Y:S02]  /*a970*/  ISETP.GE.OR P2, PT, R10, R35.reuse, P0 ;  /* 0x000000230a00720c */ /* 0x080fe40000746670 */
[----:B------:R-:W-:Y:S02]  /*a980*/  LOP3.LUT R12, R13, 0x380, RZ, 0xc0, !PT ;  /* 0x000003800d0c7812 */ /* 0x000fe400078ec0ff */
[----:B-1----:R-:W-:Y:S02]  /*a990*/  LOP3.LUT R9, R6, 0x380, RZ, 0xc0, !PT ;  /* 0x0000038006097812 */ /* 0x002fe400078ec0ff */
[----:B------:R-:W-:Y:S02]  /*a9a0*/  ISETP.GE.OR P0, PT, R2, R35, P0 ;  /* 0x000000230200720c */ /* 0x000fe40000706670 */
[----:B------:R-:W-:Y:S02]  /*a9b0*/  LOP3.LUT R24, R25, 0x380, RZ, 0xc0, !PT ;  /* 0x0000038019187812 */ /* 0x000fe400078ec0ff */
[----:B------:R-:W-:-:S02]  /*a9c0*/  SHF.R.U64 R9, R9, 0x3, RZ ;  /* 0x0000000309097819 */ /* 0x000fc400000012ff */
[----:B------:R-:W-:Y:S02]  /*a9d0*/  SHF.R.U64 R12, R12, 0x3, RZ ;  /* 0x000000030c0c7819 */ /* 0x000fe400000012ff */
[----:B------:R-:W-:Y:S01]  /*a9e0*/  SHF.R.U64 R24, R24, 0x3, RZ ;  /* 0x0000000318187819 */ /* 0x000fe200000012ff */
[----:B0-----:R0:W-:Y:S01]  /*a9f0*/  @!P2 ST.E desc[UR52][R20.64], R4 ;  /* 0x000000041400a985 */ /* 0x0011e2000c101934 */
[----:B--2---:R-:W-:Y:S01]  /*aa00*/  LOP3.LUT R8, R9, R6, RZ, 0x3c, !PT ;  /* 0x0000000609087212 */ /* 0x004fe200078e3cff */
[--C-:B------:R-:W-:Y:S01]  /*aa10*/  IMAD.MOV.U32 R9, RZ, RZ, R7.reuse ;  /* 0x000000ffff097224 */ /* 0x100fe200078e0007 */
[----:B------:R-:W-:Y:S01]  /*aa20*/  LOP3.LUT R12, R12, R13, RZ, 0x3c, !PT ;  /* 0x0000000d0c0c7212 */ /* 0x000fe200078e3cff */
[--C-:B------:R-:W-:Y:S01]  /*aa30*/  IMAD.X R13, RZ, RZ, R7.reuse, P3 ;  /* 0x000000ffff0d7224 */ /* 0x100fe200018e0607 */
[----:B------:R-:W-:Y:S01]  /*aa40*/  LOP3.LUT R24, R24, R25, RZ, 0x3c, !PT ;  /* 0x0000001918187212 */ /* 0x000fe200078e3cff */
[----:B------:R-:W-:Y:S01]  /*aa50*/  IMAD.X R25, RZ, RZ, R7, P4 ;  /* 0x000000ffff197224 */ /* 0x000fe200020e0607 */
[----:B---3--:R1:W-:Y:S04]  /*aa60*/  @!P0 ST.E desc[UR52][R28.64], R3 ;  /* 0x000000031c008985 */ /* 0x0083e8000c101934 */
[----:B------:R-:W2:Y:S01]  /*aa70*/  LD.E.128 R8, desc[UR52][R8.64] ;  /* 0x0000003408087980 */ /* 0x000ea2000c101d00 */
[----:B0-----:R-:W0:Y:S03]  /*aa80*/  @P1 LDC R20, c[0x0][0xbec] ;  /* 0x0002fb00ff141b82 */ /* 0x001e260000000800 */
[----:B------:R-:W3:Y:S04]  /*aa90*/  LD.E.128 R12, desc[UR52][R12.64] ;  /* 0x000000340c0c7980 */ /* 0x000ee8000c101d00 */
[----:B------:R-:W4:Y:S01]  /*aaa0*/  LD.E.128 R24, desc[UR52][R24.64] ;  /* 0x0000003418187980 */ /* 0x000f22000c101d00 */
[----:B------:R-:W-:Y:S01]  /*aab0*/  IADD3 R5, P0, R6, 0x4800, RZ ;  /* 0x0000480006057810 */ /* 0x000fe20007f1e0ff */
[----:B-1----:R-:W1:Y:S01]  /*aac0*/  @P1 LDC R3, c[0x0][0xbf0] ;  /* 0x0002fc00ff031b82 */ /* 0x002e620000000800 */
[----:B------:R-:W-:-:S02]  /*aad0*/  UIMAD UR9, UR7, UR10, URZ ;  /* 0x0000000a070972a4 */ /* 0x000fc4000f8e023f */
[----:B------:R-:W-:Y:S01]  /*aae0*/  LOP3.LUT R2, R5, 0x380, RZ, 0xc0, !PT ;  /* 0x0000038005027812 */ /* 0x000fe200078ec0ff */
[----:B------:R-:W-:Y:S01]  /*aaf0*/  UIMAD.WIDE.U32 UR6, UR4, UR10, URZ ;  /* 0x0000000a040672a5 */ /* 0x000fe2000f8e003f */
[----:B------:R-:W-:Y:S01]  /*ab00*/  IMAD.X R7, RZ, RZ, R7, P0 ;  /* 0x000000ffff077224 */ /* 0x000fe200000e0607 */
[----:B------:R-:W-:Y:S01]  /*ab10*/  UIMAD UR9, UR4, UR11, UR9 ;  /* 0x0000000b040972a4 */ /* 0x000fe2000f8e0209 */
[----:B------:R-:W-:Y:S02]  /*ab20*/  SHF.R.U64 R2, R2, 0x3, RZ ;  /* 0x0000000302027819 */ /* 0x000fe400000012ff */
[----:B------:R-:W-:Y:S01]  /*ab30*/  ULDC.64 UR10, c[0x0][0xae8] ;  /* 0x0002ba00000a7ab9 */ /* 0x000fe20000000a00 */
[----:B------:R-:W-:Y:S01]  /*ab40*/  UIADD3 UR7, UR7, UR9, URZ ;  /* 0x0000000907077290 */ /* 0x000fe2000fffe03f */
[----:B------:R-:W-:Y:S01]  /*ab50*/  LOP3.LUT R6, R2, R5, RZ, 0x3c, !PT ;  /* 0x0000000502067212 */ /* 0x000fe200078e3cff */
[----:B------:R-:W-:Y:S01]  /*ab60*/  UIMAD UR4, UR17, UR10, URZ ;  /* 0x0000000a110472a4 */ /* 0x000fe2000f8e023f */
[----:B------:R-:W-:Y:S01]  /*ab70*/  IMAD R2, R18, 0x30, R22 ;  /* 0x0000003012027824 */ /* 0x000fe200078e0216 */
[----:B------:R-:W-:-:S02]  /*ab80*/  UIMAD.WIDE.U32 UR6, UR41, UR10, UR6 ;  /* 0x0000000a290672a5 */ /* 0x000fc4000f8e0006 */
[----:B------:R-:W-:Y:S01]  /*ab90*/  UIMAD UR4, UR41, UR11, UR4 ;  /* 0x0000000b290472a4 */ /* 0x000fe2000f8e0204 */
[----:B------:R-:W-:Y:S01]  /*aba0*/  VIADD R29, R2, UR42 ;  /* 0x0000002a021d7c36 */ /* 0x000fe20008000000 */
[----:B------:R-:W5:Y:S01]  /*abb0*/  LD.E.128 R4, desc[UR52][R6.64] ;  /* 0x0000003406047980 */ /* 0x000f62000c101d00 */
[----:B------:R-:W-:Y:S01]  /*abc0*/  ULDC.64 UR10, c[0x0][0xaf0] ;  /* 0x0002bc00000a7ab9 */ /* 0x000fe20000000a00 */
[----:B------:R-:W-:Y:S01]  /*abd0*/  UIADD3 UR7, UR7, UR4, URZ ;  /* 0x0000000407077290 */ /* 0x000fe2000fffe03f */
[----:B0-----:R-:W-:Y:S01]  /*abe0*/  @P1 IMAD.HI.U32 R2, R29, R20, RZ ;  /* 0x000000141d021227 */ /* 0x001fe200078e00ff */
[----:B------:R-:W-:Y:S01]  /*abf0*/  UIMAD UR4, UR16, UR10, URZ ;  /* 0x0000000a100472a4 */ /* 0x000fe2000f8e023f */
[----:B------:R-:W-:Y:S01]  /*ac00*/  @!PT LDS RZ, [RZ] ;  /* 0x00000000fffff984 */ /* 0x000fe20000000800 */
[----:B------:R-:W-:Y:S01]  /*ac10*/  @!PT LDS RZ, [RZ] ;  /* 0x00000000fffff984 */ /* 0x000fe20000000800 */
[----:B------:R-:W-:Y:S01]  /*ac20*/  @!PT LDS RZ, [RZ] ;  /* 0x00000000fffff984 */ /* 0x000fe20000000800 */
[----:B------:R-:W-:Y:S01]  /*ac30*/  @!PT LDS RZ, [RZ] ;  /* 0x00000000fffff984 */ /* 0x000fe20000000800 */
[----:B------:R0:W-:Y:S06]  /*ac40*/  MEMBAR.ALL.CTA ;  /* 0x0000000000007992 */ /* 0x0001ec0000008000 */
[----:B0-----:R-:W0:Y:S01]  /*ac50*/  FENCE.VIEW.ASYNC.S ;  /* 0x00000000000073c6 */ /* 0x001e220000000000 */
[----:B------:R-:W-:Y:S01]  /*ac60*/  SHF.R.S32.HI R39, RZ, 0x1f, R19 ;  /* 0x0000001fff277819 */ /* 0x000fe20000011413 */
[----:B------:R-:W-:Y:S01]  /*ac70*/  IMAD.MOV.U32 R21, RZ, RZ, R29 ;  /* 0x000000ffff157224 */ /* 0x000fe200078e001d */
[----:B------:R-:W-:Y:S01]  /*ac80*/  UIMAD UR4, UR8, UR11, UR4 ;  /* 0x0000000b080472a4 */ /* 0x000fe2000f8e0204 */
[----:B-1----:R-:W-:Y:S01]  /*ac90*/  @P1 SHF.R.U32.HI R21, RZ, R3, R2 ;  /* 0x00000003ff151219 */ /* 0x002fe20000011602 */
[----:B------:R-:W-:Y:S01]  /*aca0*/  UIMAD.WIDE.U32 UR8, UR8, UR10, UR6 ;  /* 0x0000000a080872a5 */ /* 0x000fe2000f8e0006 */
[----:B------:R-:W-:-:S02]  /*acb0*/  VIADD R36, R22, UR42 ;  /* 0x0000002a16247c36 */ /* 0x000fc40008000000 */
[--C-:B------:R-:W-:Y:S01]  /*acc0*/  SHF.R.S32.HI R20, RZ, 0x1f, R21.reuse ;  /* 0x0000001fff147819 */ /* 0x100fe20000011415 */
[----:B------:R-:W-:Y:S01]  /*acd0*/  UIADD3 UR4, UR9, UR4, URZ ;  /* 0x0000000409047290 */ /* 0x000fe2000fffe03f */
[----:B------:R-:W-:Y:S01]  /*ace0*/  IMAD.MOV R28, RZ, RZ, -R21 ;  /* 0x000000ffff1c7224 */ /* 0x000fe200078e0a15 */
[----:B------:R-:W-:Y:S01]  /*acf0*/  ULDC.64 UR6, c[0x0][0xae0] ;  /* 0x0002b80000067ab9 */ /* 0x000fe20000000a00 */
[----:B------:R-:W-:Y:S02]  /*ad00*/  IMAD.U32 R3, RZ, RZ, UR9 ;  /* 0x00000009ff037e24 */ /* 0x000fe4000f8e00ff */
[----:B------:R-:W-:Y:S02]  /*ad10*/  IMAD R20, R20, UR6, RZ ;  /* 0x0000000614147c24 */ /* 0x000fe4000f8e02ff */
[----:B------:R-:W-:Y:S02]  /*ad20*/  IMAD R29, R37, R28, R29 ;  /* 0x0000001c251d7224 */ /* 0x000fe400078e021d */
[----:B------:R-:W-:-:S02]  /*ad30*/  IMAD.U32 R2, RZ, RZ, UR8 ;  /* 0x00000008ff027e24 */ /* 0x000fc4000f8e00ff */
[----:B------:R-:W-:Y:S01]  /*ad40*/  IMAD.U32 R3, RZ, RZ, UR4 ;  /* 0x00000004ff037e24 */ /* 0x000fe2000f8e00ff */
[----:B------:R-:W-:Y:S01]  /*ad50*/  ULDC UR4, c[0x0][0xac8] ;  /* 0x0002b20000047ab9 */ /* 0x000fe20000000800 */
[C---:B------:R-:W-:Y:S01]  /*ad60*/  IMAD R33, R21.reuse, UR7, R20 ;  /* 0x0000000715217c24 */ /* 0x040fe2000f8e0214 */
[----:B------:R-:W-:Y:S01]  /*ad70*/  SHF.R.S32.HI R20, RZ, 0x1f, R29 ;  /* 0x0000001fff147819 */ /* 0x000fe2000001141d */
        /* <DEDUP_REMOVED lines=9> */
[----:B------:R-:W-:-:S03]  /*ae10*/  IMAD.IADD R3, R3, 0x1, R21 ;  /* 0x0000000103037824 */ /* 0x000fc600078e0215 */
[----:B------:R-:W-:Y:S01]  /*ae20*/  PRMT R0, RZ, 0x654, R0 ;  /* 0x00000654ff007816 */ /* 0x000fe20000000000 */
[----:B0-----:R-:W0:Y:S01]  /*ae30*/  SHFL.IDX PT, R20, R30, RZ, 0x181f ;  /* 0x00181fff1e147589 */ /* 0x001e2200000e0000 */
[----:B------:R-:W-:Y:S01]  /*ae40*/  LEA.HI.X R32, R2, UR7, R3, 0x1, P0 ;  /* 0x0000000702207c11 */ /* 0x000fe200080f0c03 */
[C---:B------:R-:W-:Y:S01]  /*ae50*/  VIADD R2, R36.reuse, 0x30 ;  /* 0x0000003024027836 */ /* 0x040fe20000000000 */
[----:B------:R-:W-:Y:S01]  /*ae60*/  ISETP.GE.AND P0, PT, R19, UR4, PT ;  /* 0x0000000413007c0c */ /* 0x000fe2000bf06270 */
[----:B------:R-:W1:Y:S01]  /*ae70*/  SHFL.IDX PT, R28, R30, 0x1, 0x181f ;  /* 0x00381f001e1c7f89 */ /* 0x000e6200000e0000 */
[C---:B------:R-:W-:Y:S01]  /*ae80*/  VIADD R3, R36.reuse, 0x60 ;  /* 0x0000006024037836 */ /* 0x040fe20000000000 */
[----:B------:R0:W-:Y:S01]  /*ae90*/  SYNCS.ARRIVE.TRANS64.RED.A1T0 RZ, [R0+URZ], RZ ;  /* 0x000000ff00ff79a7 */ /* 0x0001e2000810043f */
[-C--:B------:R-:W-:Y:S01]  /*aea0*/  ISETP.GE.OR P1, PT, R36, R35.reuse, P0 ;  /* 0x000000232400720c */ /* 0x080fe20000726670 */
[----:B------:R-:W1:Y:S01]  /*aeb0*/  SHFL.IDX PT, R42, R30, 0x2, 0x181f ;  /* 0x00581f001e2a7f89 */ /* 0x000e6200000e0000 */
[----:B------:R-:W-:-:S02]  /*aec0*/  ISETP.GE.OR P2, PT, R2, R35, P0 ;  /* 0x000000230200720c */ /* 0x000fc40000746670 */
[----:B------:R-:W-:Y:S01]  /*aed0*/  ISETP.GE.OR P3, PT, R3, R35, P0 ;  /* 0x000000230300720c */ /* 0x000fe20000766670 */
[----:B------:R-:W1:Y:S01]  /*aee0*/  SHFL.IDX PT, R34, R32, RZ, 0x181f ;  /* 0x00181fff20227589 */ /* 0x000e6200000e0000 */
[----:B0-----:R-:W-:-:S03]  /*aef0*/  VIADD R0, R36, 0x90 ;  /* 0x0000009024007836 */ /* 0x001fc60000000000 */
[----:B------:R-:W0:Y:S02]  /*af00*/  SHFL.IDX PT, R38, R32, 0x1, 0x181f ;  /* 0x00381f0020267f89 */ /* 0x000e2400000e0000 */
[----:B------:R-:W-:Y:S02]  /*af10*/  ISETP.GE.OR P0, PT, R0, R35, P0 ;  /* 0x000000230000720c */ /* 0x000fe40000706670 */
[----:B------:R-:W0:Y:S01]  /*af20*/  SHFL.IDX PT, R40, R32, 0x2, 0x181f ;  /* 0x00581f0020287f89 */ /* 0x000e2200000e0000 */
[----:B------:R-:W-:-:S03]  /*af30*/  @!P1 LEA R2, P4, R19, R20, 0x1 ;  /* 0x0000001413029211 */ /* 0x000fc600078808ff */
[----:B------:R-:W2:Y:S01]  /*af40*/  SHFL.IDX PT, R30, R30, 0x3, 0x181f ;  /* 0x00781f001e1e7f89 */ /* 0x000ea200000e0000 */
[----:B-1----:R-:W-:-:S03]  /*af50*/  @!P2 LEA R20, P5, R19, R28, 0x1 ;  /* 0x0000001c1314a211 */ /* 0x002fc600078a08ff */
[----:B------:R-:W1:Y:S01]  /*af60*/  SHFL.IDX PT, R32, R32, 0x3, 0x181f ;  /* 0x00781f0020207f89 */ /* 0x000e6200000e0000 */
[C---:B------:R-:W-:Y:S02]  /*af70*/  @!P3 LEA R28, P6, R19.reuse, R42, 0x1 ;  /* 0x0000002a131cb211 */ /* 0x040fe400078c08ff */
[C-C-:B------:R-:W-:Y:S02]  /*af80*/  @!P1 LEA.HI.X R3, R19.reuse, R34, R39.reuse, 0x1, P4 ;  /* 0x0000002213039211 */ /* 0x140fe400020f0c27 */
[C-C-:B0-----:R-:W-:Y:S02]  /*af90*/  @!P2 LEA.HI.X R21, R19.reuse, R38, R39.reuse, 0x1, P5 ;  /* 0x000000261315a211 */ /* 0x141fe400028f0c27 */
[----:B------:R-:W-:Y:S01]  /*afa0*/  @!P3 LEA.HI.X R29, R19, R40, R39, 0x1, P6 ;  /* 0x00000028131db211 */ /* 0x000fe200030f0c27 */
[----:B--2---:R0:W-:Y:S04]  /*afb0*/  @!P1 ST.E.128 desc[UR52][R2.64], R8 ;  /* 0x0000000802009985 */ /* 0x0041e8000c101d34 */
[----:B---3--:R0:W-:Y:S04]  /*afc0*/  @!P2 ST.E.128 desc[UR52][R20.64], R12 ;  /* 0x0000000c1400a985 */ /* 0x0081e8000c101d34 */
[----:B----4-:R0:W-:Y:S01]  /*afd0*/  @!P3 ST.E.128 desc[UR52][R28.64], R24 ;  /* 0x000000181c00b985 */ /* 0x0101e2000c101d34 */
[----:B-1----:R-:W-:Y:S05]  /*afe0*/  @P0 BRA `(.L_x_2143) ;  /* 0x0000000800780947 */ /* 0x002fea0003800000 */
[----:B0-----:R-:W-:-:S04]  /*aff0*/  LEA R2, P0, R19, R30, 0x1 ;  /* 0x0000001e13027211 */ /* 0x001fc800078008ff */
[----:B------:R-:W-:-:S05]  /*b000*/  LEA.HI.X R3, R19, R32, R39, 0x1, P0 ;  /* 0x0000002013037211 */ /* 0x000fca00000f0c27 */
[----:B-----5:R1:W-:Y:S01]  /*b010*/  ST.E.128 desc[UR52][R2.64], R4 ;  /* 0x0000000402007985 */ /* 0x0203e2000c101d34 */
[----:B------:R-:W-:Y:S05]  /*b020*/  BRA `(.L_x_2143) ;  /* 0x0000000800687947 */ /* 0x000fea0003800000 */
.L_x_2141:
        /* <DEDUP_REMOVED lines=11> */
[----:B------:R-:W-:-:S03]  /*b0e0*/  UISETP.NE.U32.AND UP1, UPT, UR6, URZ, UPT ;  /* 0x0000003f0600728c */ /* 0x000fc6000bf25070 */
[----:B------:R-:W2:Y:S01]  /*b0f0*/  @P2 LDG.E R6, desc[UR52][R2.64] ;  /* 0x0000003402062981 */ /* 0x000ea2000c1e1900 */
[----:B------:R-:W-:Y:S01]  /*b100*/  UISETP.NE.AND.EX UP1, UPT, UR7, URZ, UPT, UP1 ;  /* 0x0000003f0700728c */ /* 0x000fe2000bf25310 */
[----:B------:R-:W-:-:S05]  /*b110*/  IMAD.U32 R0, RZ, RZ, UR4 ;  /* 0x00000004ff007e24 */ /* 0x000fca000f8e00ff */
        /* <DEDUP_REMOVED lines=20> */
.L_x_2144:
[----:B------:R-:W-:Y:S01]  /*b260*/  USEL UR39, UR39, URZ, !UP0 ;  /* 0x0000003f27277287 */ /* 0x000fe2000c000000 */
[----:B------:R-:W-:Y:S01]  /*b270*/  BSSY B1, `(.L_x_2145) ;  /* 0x000002c000017945 */ /* 0x000fe20003800000 */
[----:B------:R-:W-:-:S03]  /*b280*/  USEL UR40, UR40, URZ, !UP0 ;  /* 0x0000003f28287287 */ /* 0x000fc6000c000000 */
[----:B------:R-:W-:Y:S09]  /*b290*/  @P1 BRA `(.L_x_2146) ;  /* 0x0000000000a41947 */ /* 0x000ff20003800000 */
        /* <DEDUP_REMOVED lines=41> */
.L_x_2146:
[----:B------:R-:W-:Y:S05]  /*b530*/  BSYNC B1 ;  /* 0x0000000000017941 */ /* 0x000fea0003800000 */
.L_x_2145:
[----:B0-----:R-:W0:Y:S01]  /*b540*/  @P0 LDC R3, c[0x0][0xbf0] ;  /* 0x0002fc00ff030b82 */ /* 0x001e220000000800 */
[----:B------:R-:W-:Y:S01]  /*b550*/  ULDC.64 UR12, c[0x0][0xaa0] ;  /* 0x0002a800000c7ab9 */ /* 0x000fe20000000a00 */
[----:B------:R-:W-:Y:S01]  /*b560*/  IMAD R2, R18, 0x30, R22 ;  /* 0x0000003012027824 */ /* 0x000fe200078e0216 */
[----:B------:R-:W-:Y:S01]  /*b570*/  UIMAD UR8, UR9, UR12, URZ ;  /* 0x0000000c090872a4 */ /* 0x000fe2000f8e023f */
[----:B------:R-:W-:Y:S01]  /*b580*/  VIADD R30, R22, UR42 ;  /* 0x0000002a161e7c36 */ /* 0x000fe20008000000 */
[----:B------:R-:W-:Y:S01]  /*b590*/  UIMAD.WIDE.U32 UR6, UR4, UR12, URZ ;  /* 0x0000000c040672a5 */ /* 0x000fe2000f8e003f */
[----:B------:R-:W-:Y:S01]  /*b5a0*/  VIADD R4, R2, UR42 ;  /* 0x0000002a02047c36 */ /* 0x000fe20008000000 */
[----:B------:R-:W-:Y:S01]  /*b5b0*/  UIMAD UR8, UR4, UR13, UR8 ;  /* 0x0000000d040872a4 */ /* 0x000fe2000f8e0208 */
[----:B------:R-:W-:Y:S02]  /*b5c0*/  SHF.R.S32.HI R13, RZ, 0x1f, R19 ;  /* 0x0000001fff0d7819 */ /* 0x000fe40000011413 */
[----:B------:R-:W-:Y:S01]  /*b5d0*/  ULDC.64 UR12, c[0x0][0xae8] ;  /* 0x0002ba00000c7ab9 */ /* 0x000fe20000000a00 */
[----:B------:R-:W-:Y:S01]  /*b5e0*/  UIADD3 UR7, UR7, UR8, URZ ;  /* 0x0000000807077290 */ /* 0x000fe2000fffe03f */
[----:B------:R-:W-:Y:S01]  /*b5f0*/  @P0 IMAD.HI.U32 R2, R4, R9, RZ ;  /* 0x0000000904020227 */ /* 0x000fe200078e00ff */
[----:B------:R-:W-:-:S02]  /*b600*/  UIMAD UR4, UR10, UR12, URZ ;  /* 0x0000000c0a0472a4 */ /* 0x000fc4000f8e023f */
        /* <DEDUP_REMOVED lines=30> */
[----:B-----5:R-:W-:Y:S02]  /*b7f0*/  IMAD R11, R0, R11, RZ ;  /* 0x0000000b000b7224 */ /* 0x020fe400078e02ff */
[----:B------:R-:W-:Y:S01]  /*b800*/  VIADD R0, R30, 0x30 ;  /* 0x000000301e007836 */ /* 0x000fe20000000000 */
[----:B------:R-:W-:Y:S01]  /*b810*/  LEA.HI.X R8, R2, UR7, R3, 0x1, P0 ;  /* 0x0000000702087c11 */ /* 0x000fe200080f0c03 */
[----:B------:R-:W0:Y:S01]  /*b820*/  SHFL.IDX PT, R6, R4, RZ, 0x181f ;  /* 0x00181fff04067589 */ /* 0x000e2200000e0000 */
[----:B------:R-:W-:Y:S01]  /*b830*/  ISETP.GE.AND P0, PT, R19, UR4, PT ;  /* 0x0000000413007c0c */ /* 0x000fe2000bf06270 */
[C---:B------:R-:W-:Y:S02]  /*b840*/  VIADD R2, R30.reuse, 0x60 ;  /* 0x000000601e027836 */ /* 0x040fe40000000000 */
[----:B------:R-:W1:Y:S01]  /*b850*/  SHFL.IDX PT, R14, R4, 0x1, 0x181f ;  /* 0x00381f00040e7f89 */ /* 0x000e6200000e0000 */
[CC--:B------:R-:W-:Y:S01]  /*b860*/  ISETP.GE.OR P3, PT, R30.reuse, R11.reuse, P0 ;  /* 0x0000000b1e00720c */ /* 0x0c0fe20000766670 */
[----:B------:R-:W-:Y:S01]  /*b870*/  VIADD R3, R30, 0x90 ;  /* 0x000000901e037836 */ /* 0x000fe20000000000 */
[-C--:B------:R-:W-:Y:S01]  /*b880*/  ISETP.GE.OR P2, PT, R0, R11.reuse, P0 ;  /* 0x0000000b0000720c */ /* 0x080fe20000746670 */
[----:B------:R-:W2:Y:S01]  /*b890*/  SHFL.IDX PT, R24, R4, 0x2, 0x181f ;  /* 0x00581f0004187f89 */ /* 0x000ea200000e0000 */
[----:B------:R-:W-:-:S02]  /*b8a0*/  ISETP.GE.OR P1, PT, R2, R11, P0 ;  /* 0x0000000b0200720c */ /* 0x000fc40000726670 */
[----:B------:R-:W-:Y:S01]  /*b8b0*/  ISETP.GE.OR P0, PT, R3, R11, P0 ;  /* 0x0000000b0300720c */ /* 0x000fe20000706670 */
[----:B------:R-:W3:Y:S04]  /*b8c0*/  SHFL.IDX PT, R10, R8, RZ, 0x181f ;  /* 0x00181fff080a7589 */ /* 0x000ee800000e0000 */
        /* <DEDUP_REMOVED lines=16> */
.L_x_2143:
[----:B------:R-:W-:Y:S05]  /*b9d0*/  BSYNC B0 ;  /* 0x0000000000007941 */ /* 0x000fea0003800000 */
.L_x_2140:
[----:B------:R-:W-:Y:S02]  /*b9e0*/  ULDC UR4, c[0x0][0xc3c] ;  /* 0x00030f0000047ab9 */ /* 0x000fe40000000800 */
[----:B------:R-:W-:-:S13]  /*b9f0*/  ISETP.GE.AND P0, PT, R31, UR4, PT ;  /* 0x000000041f007c0c */ /* 0x000fda000bf06270 */
[----:B------:R-:W-:Y:S05]  /*ba00*/  @!P0 BRA `(.L_x_2147) ;  /* 0xffffff5000bc8947 */ /* 0x000fea000383ffff */
[----:B------:R-:W-:Y:S05]  /*ba10*/  EXIT ;  /* 0x000000000000794d */ /* 0x000fea0003800000 */
.L_x_2098:
        /* <DEDUP_REMOVED lines=57> */
.L_x_2153:
        /* <DEDUP_REMOVED lines=12> */
.L_x_2152:
[----:B------:R-:W-:Y:S05]  /*be70*/  BSYNC B0 ;  /* 0x0000000000007941 */ /* 0x000fea0003800000 */
.L_x_2151:
        /* <DEDUP_REMOVED lines=21> */
.L_x_2149:
[----:B------:R-:W-:-:S04]  /*bfd0*/  IMAD.IADD R13, R4, 0x1, -R3 ;  /* 0x00000001040d7824 */ /* 0x000fc800078e0a03 */
[----:B------:R-:W-:-:S05]  /*bfe0*/  IMAD R2, R10, R9, R13 ;  /* 0x000000090a027224 */ /* 0x000fca00078e020d */
[----:B------:R-:W-:-:S13]  /*bff0*/  ISETP.GT.AND P0, PT, R2, R7, PT ;  /* 0x000000070200720c */ /* 0x000fda0003f04270 */
[----:B------:R-:W-:Y:S02]  /*c000*/  VOTEU.ANY UR7, UPT, !P0 ;  /* 0x0000000000077886 */ /* 0x000fe400040e0100 */
[----:B------:R-:W-:-:S04]  /*c010*/  UPOPC UR6, UR7 ;  /* 0x00000007000672bf */ /* 0x000fc80008000000 */
[----:B------:R-:W-:-:S03]  /*c020*/  UIADD3 UR40, UR6, UR4, URZ ;  /* 0x0000000406287290 */ /* 0x000fc6000fffe03f */
[----:B------:R-:W-:Y:S02]  /*c030*/  ULDC.64 UR4, c[0x0][0xc90] ;  /* 0x0003240000047ab9 */ /* 0x000fe40000000a00 */
[----:B------:R-:W-:-:S06]  /*c040*/  UIMAD.WIDE UR4, UR40, 0x4, UR4 ;  /* 0x00000004280478a5 */ /* 0x000fcc000f8e0204 */
[----:B------:R-:W-:Y:S02]  /*c050*/  IMAD.U32 R2, RZ, RZ, UR4 ;  /* 0x00000004ff027e24 */ /* 0x000fe4000f8e00ff */
[----:B------:R-:W-:-:S05]  /*c060*/  IMAD.U32 R3, RZ, RZ, UR5 ;  /* 0x00000005ff037e24 */ /* 0x000fca000f8e00ff */
[----:B------:R-:W2:Y:S01]  /*c070*/  LDG.E R6, desc[UR52][R2.64] ;  /* 0x0000003402067981 */ /* 0x000ea2000c1e1900 */
[----:B------:R-:W-:Y:S01]  /*c080*/  IMAD.U32 R15, RZ, RZ, UR6 ;  /* 0x00000006ff0f7e24 */ /* 0x000fe2000f8e00ff */
[----:B------:R-:W-:-:S04]  /*c090*/  ISETP.NE.AND P0, PT, RZ, UR7, PT ;  /* 0x00000007ff007c0c */ /* 0x000fc8000bf05270 */
[----:B------:R-:W2:Y:S02]  /*c0a0*/  SHFL.IDX PT, R0, R0, R15, 0x1f ;  /* 0x00001f0f00007589 */ /* 0x000ea400000e0000 */
[----:B--2---:R-:W-:-:S05]  /*c0b0*/  IMAD R4, R0, R6, RZ ;  /* 0x0000000600047224 */ /* 0x004fca00078e02ff */
[----:B------:R-:W-:-:S04]  /*c0c0*/  IABS R8, R4 ;  /* 0x0000000400087213 */ /* 0x000fc80000000000 */
[----:B------:R-:W0:Y:S08]  /*c0d0*/  I2F.RP R11, R8 ;  /* 0x00000008000b7306 */ /* 0x000e300000209400 */
[----:B0-----:R-:W0:Y:S02]  /*c0e0*/  MUFU.RCP R11, R11 ;  /* 0x0000000b000b7308 */ /* 0x001e240000001000 */
[----:B0-----:R-:W-:-:S06]  /*c0f0*/  VIADD R12, R11, 0xffffffe ;  /* 0x0ffffffe0b0c7836 */ /* 0x001fcc0000000000 */
[----:B------:R0:W1:Y:S01]  /*c100*/  F2I.FTZ.U32.TRUNC.NTZ R3, R12 ;  /* 0x0000000c00037305 */ /* 0x000062000021f000 */
[----:B------:R-:W-:Y:S05]  /*c110*/  @!P0 BRA `(.L_x_2154) ;  /* 0x00000000000c8947 */ /* 0x000fea0003800000 */
[----:B------:R-:W-:-:S06]  /*c120*/  UIADD3 UR4, UR6, -0x1, URZ ;  /* 0xffffffff06047890 */ /* 0x000fcc000fffe03f */
[----:B------:R-:W-:-:S05]  /*c130*/  IMAD.U32 R11, RZ, RZ, UR4 ;  /* 0x00000004ff0b7e24 */ /* 0x000fca000f8e00ff */
[----:B------:R2:W3:Y:S02]  /*c140*/  SHFL.IDX PT, R16, R10, R11, 0x1f ;  /* 0x00001f0b0a107589 */ /* 0x0004e400000e0000 */
.L_x_2154:
[----:B---3--:R-:W-:Y:S01]  /*c150*/  IMAD R16, R16, R9, R13 ;  /* 0x0000000910107224 */ /* 0x008fe200078e020d */
[----:B------:R-:W-:Y:S01]  /*c160*/  IABS R2, R4 ;  /* 0x0000000400027213 */ /* 0x000fe20000000000 */
[----:B-12---:R-:W-:Y:S02]  /*c170*/  IMAD.MOV R11, RZ, RZ, -R3 ;  /* 0x000000ffff0b7224 */ /* 0x006fe400078e0a03 */
[----:B------:R-:W-:Y:S02]  /*c180*/  IMAD.IADD R7, R7, 0x1, -R16 ;  /* 0x0000000107077824 */ /* 0x000fe400078e0a10 */
[----:B0-----:R-:W-:Y:S02]  /*c190*/  IMAD.MOV R12, RZ, RZ, -R2 ;  /* 0x000000ffff0c7224 */ /* 0x001fe400078e0a02 */
        /* <DEDUP_REMOVED lines=22> */
[----:B------:R-:W-:-:S04]  /*c300*/  VIADDMNMX R6, R3, R9, R6, PT ;  /* 0x0000000903067246 */ /* 0x000fc80003800106 */
[-C--:B------:R-:W-:Y:S02]  /*c310*/  IABS R9, R6.reuse ;  /* 0x0000000600097213 */ /* 0x080fe40000000000 */
[----:B------:R-:W-:Y:S02]  /*c320*/  IABS R4, R6 ;  /* 0x0000000600047213 */ /* 0x000fe40000000000 */
[----:B------:R-:W0:Y:S03]  /*c330*/  I2F.RP R10, R9 ;  /* 0x00000009000a7306 */ /* 0x000e260000209400 */
[----:B------:R-:W-:-:S05]  /*c340*/  IMAD.MOV R4, RZ, RZ, -R4 ;  /* 0x000000ffff047224 */ /* 0x000fca00078e0a04 */
[----:B0-----:R-:W0:Y:S02]  /*c350*/  MUFU.RCP R10, R10 ;  /* 0x0000000a000a7308 */ /* 0x001e240000001000 */
[----:B0-----:R-:W-:-:S06]  /*c360*/  VIADD R3, R10, 0xffffffe ;  /* 0x0ffffffe0a037836 */ /* 0x001fcc0000000000 */
[----:B------:R-:W0:Y:S02]  /*c370*/  F2I.FTZ.U32.TRUNC.NTZ R3, R3 ;  /* 0x0000000300037305 */ /* 0x000e24000021f000 */
[----:B0-----:R-:W-:-:S04]  /*c380*/  IMAD.MOV R11, RZ, RZ, -R3 ;  /* 0x000000ffff0b7224 */ /* 0x001fc800078e0a03 */
[----:B------:R-:W-:Y:S01]  /*c390*/  IMAD.MOV.U32 R2, RZ, RZ, R11 ;  /* 0x000000ffff027224 */ /* 0x000fe200078e000b */
[----:B------:R-:W-:-:S03]  /*c3a0*/  IABS R11, R13 ;  /* 0x0000000d000b7213 */ /* 0x000fc60000000000 */
[----:B------:R-:W-:Y:S02]  /*c3b0*/  IMAD R7, R2, R9, RZ ;  /* 0x0000000902077224 */ /* 0x000fe400078e02ff */
[----:B------:R-:W-:-:S04]  /*c3c0*/  IMAD.MOV.U32 R2, RZ, RZ, RZ ;  /* 0x000000ffff027224 */ /* 0x000fc800078e00ff */
[----:B------:R-:W-:Y:S01]  /*c3d0*/  IMAD.HI.U32 R2, R3, R7, R2 ;  /* 0x0000000703027227 */ /* 0x000fe200078e0002 */
[----:B------:R-:W-:-:S04]  /*c3e0*/  LOP3.LUT R3, R13, R6, RZ, 0x3c, !PT ;  /* 0x000000060d037212 */ /* 0x000fc800078e3cff */
[----:B------:R-:W-:Y:S01]  /*c3f0*/  ISETP.GE.AND P2, PT, R3, RZ, PT ;  /* 0x000000ff0300720c */ /* 0x000fe20003f46270 */
[----:B------:R-:W-:-:S04]  /*c400*/  IMAD.HI.U32 R2, R2, R11, RZ ;  /* 0x0000000b02027227 */ /* 0x000fc800078e00ff */
[----:B------:R-:W-:Y:S02]  /*c410*/  IMAD R4, R2, R4, R11 ;  /* 0x0000000402047224 */ /* 0x000fe400078e020b */
[----:B------:R-:W-:-:S03]  /*c420*/  IMAD.IADD R3, R13, 0x1, R8 ;  /* 0x000000010d037824 */ /* 0x000fc600078e0208 */
[----:B------:R-:W-:-:S13]  /*c430*/  ISETP.GT.U32.AND P1, PT, R9, R4, PT ;  /* 0x000000040900720c */ /* 0x000fda0003f24070 */
[----:B------:R-:W-:Y:S02]  /*c440*/  @!P1 IMAD.IADD R4, R4, 0x1, -R9 ;  /* 0x0000000104049824 */ /* 0x000fe400078e0a09 */
[----:B------:R-:W-:Y:S01]  /*c450*/  @!P1 VIADD R2, R2, 0x1 ;  /* 0x0000000102029836 */ /* 0x000fe20000000000 */
[----:B------:R-:W-:Y:S02]  /*c460*/  ISETP.NE.AND P1, PT, R6, RZ, PT ;  /* 0x000000ff0600720c */ /* 0x000fe40003f25270 */
[----:B------:R-:W-:-:S13]  /*c470*/  ISETP.GE.U32.AND P0, PT, R4, R9, PT ;  /* 0x000000090400720c */ /* 0x000fda0003f06070 */
[----:B------:R-:W-:-:S04]  /*c480*/  @P0 VIADD R2, R2, 0x1 ;  /* 0x0000000102020836 */ /* 0x000fc80000000000 */
[----:B------:R-:W-:Y:S01]  /*c490*/  @!P2 IMAD.MOV R2, RZ, RZ, -R2 ;  /* 0x000000ffff02a224 */ /* 0x000fe200078e0a02 */
[----:B------:R-:W-:Y:S01]  /*c4a0*/  @!P1 LOP3.LUT R2, RZ, R6, RZ, 0x33, !PT ;  /* 0x00000006ff029212 */ /* 0x000fe200078e33ff */
[----:B------:R-:W-:-:S03]  /*c4b0*/  IMAD.MOV R6, RZ, RZ, -R6 ;  /* 0x000000ffff067224 */ /* 0x000fc600078e0a06 */
[----:B------:R-:W-:Y:S01]  /*c4c0*/  LOP3.LUT R17, RZ, R2, RZ, 0x33, !PT ;  /* 0x00000002ff117212 */ /* 0x000fe200078e33ff */
[----:B------:R-:W-:-:S04]  /*c4d0*/  IMAD R18, R2, R6, R3 ;  /* 0x0000000602127224 */ /* 0x000fc800078e0203 */
[----:B------:R-:W-:Y:S01]  /*c4e0*/  IMAD.IADD R17, R0, 0x1, R17 ;  /* 0x0000000100117824 */ /* 0x000fe200078e0211 */
[----:B------:R-:W-:Y:S06]  /*c4f0*/  BRA `(.L_x_2155) ;  /* 0x0000000000107947 */ /* 0x000fec0003800000 */
.L_x_2150:
[----:B------:R-:W-:Y:S01]  /*c500*/  IMAD.MOV.U32 R16, RZ, RZ, R7 ;  /* 0x000000ffff107224 */ /* 0x000fe200078e0007 */
[----:B------:R-:W-:Y:S01]  /*c510*/  ULDC UR40, c[0x0][0xc3c] ;  /* 0x00030f0000287ab9 */ /* 0x000fe20000000800 */
[----:B------:R-:W-:Y:S02]  /*c520*/  IMAD.MOV.U32 R17, RZ, RZ, RZ ;  /* 0x000000ffff117224 */ /* 0x000fe400078e00ff */
[----:B------:R-:W-:-:S07]  /*c530*/  IMAD.MOV.U32 R18, RZ, RZ, RZ ;  /* 0x000000ffff127224 */ /* 0x000fce00078e00ff */
.L_x_2155:
[----:B------:R-:W-:Y:S01]  /*c540*/  ISETP.NE.AND P0, PT, R5, RZ, PT ;  /* 0x000000ff0500720c */ /* 0x000fe20003f05270 */
[----:B------:R-:W-:-:S12]  /*c550*/  IMAD.U32 R19, RZ, RZ, UR40 ;  /* 0x00000028ff137e24 */ /* 0x000fd8000f8e00ff */
[----:B------:R-:W0:Y:S01]  /*c560*/  @!P0 S2R R3, SR_CgaCtaId ;  /* 0x0000000000038919 */ /* 0x000e220000008800 */
[----:B------:R-:W-:-:S04]  /*c570*/  @!P0 MOV R0, 0x400 ;  /* 0x0000040000008802 */ /* 0x000fc80000000f00 */
[----:B0-----:R-:W-:-:S05]  /*c580*/  @!P0 LEA R0, R3, R0, 0x18 ;  /* 0x0000000003008211 */ /* 0x001fca00078ec0ff */
[----:B------:R0:W-:Y:S01]  /*c590*/  @!P0 STS.128 [R0+0x132d0], R16 ;  /* 0x0132d01000008388 */ /* 0x0001e20000000c00 */
[----:B------:R-:W-:Y:S06]  /*c5a0*/  BAR.ARV 0x5, 0x200 ;  /* 0x0148000000007b1d */ /* 0x000fec0000002000 */
.L_x_2148:
        /* <DEDUP_REMOVED lines=47> */
[----:B------:R0:W-:Y:S02]  /*c8a0*/  STL [R1+0x30], RZ ;  /* 0x000030ff01007387 */ /* 0x0001e40000100800 */
[----:B------:R-:W-:Y:S02]  /*c8b0*/  IMAD.IADD R0, R22, 0x1, R2 ;  /* 0x0000000116007824 */ /* 0x000fe400078e0202 */
[----:B------:R0:W-:Y:S04]  /*c8c0*/  STL [R1+0x18], R2 ;  /* 0x0000180201007387 */ /* 0x0001e80000100800 */
[----:B------:R0:W-:Y:S02]  /*c8d0*/  STL [R1+0x2c], R0 ;  /* 0x00002c0001007387 */ /* 0x0001e40000100800 */
.L_x_2231:
[----:B------:R-:W-:Y:S01]  /*c8e0*/  ULDC.64 UR4, c[0x0][0xc88] ;  /* 0x0003220000047ab9 */ /* 0x000fe20000000a00 */
[----:B------:R-:W-:Y:S01]  /*c8f0*/  ULDC.64 UR6, c[0x0][0xa18] ;  /* 0x0002860000067ab9 */ /* 0x000fe20000000a00 */
[----:B------:R-:W-:Y:S01]  /*c900*/  UIMAD.WIDE UR4, UR40, 0x4, UR4 ;  /* 0x00000004280478a5 */ /* 0x000fe2000f8e0204 */
[----:B------:R-:W-:-:S05]  /*c910*/  ULDC.64 UR8, c[0x0][0xa00] ;  /* 0x0002800000087ab9 */ /* 0x000fca0000000a00 */
[----:B0-2---:R-:W-:Y:S02]  /*c920*/  IMAD.U32 R2, RZ, RZ, UR4 ;  /* 0x00000004ff027e24 */ /* 0x005fe4000f8e00ff */
        /* <DEDUP_REMOVED lines=45> */
.L_x_2157:
        /* <DEDUP_REMOVED lines=22> */
.L_x_2158:
        /* <DEDUP_REMOVED lines=11> */
.L_x_2159:
[----:B------:R-:W-:Y:S01]  /*ce10*/  R2UR UR6, R17 ;  /* 0x00000000110672ca */ /* 0x000fe200000e0000 */
[----:B------:R-:W-:Y:S01]  /*ce20*/  ULDC UR4, c[0x0][0x448] ;  /* 0x0001120000047ab9 */ /* 0x000fe20000000800 */
[----:B------:R-:W-:Y:S01]  /*ce30*/  UIADD3 UR36, -UR39, UR36, URZ ;  /* 0x0000002427247290 */ /* 0x000fe2000fffe13f */
[----:B------:R-:W-:Y:S01]  /*ce40*/  BSSY B7, `(.L_x_2160) ;  /* 0x0000432000077945 */ /* 0x000fe20003800000 */
[----:B------:R-:W-:Y:S02]  /*ce50*/  UISETP.NE.AND UP0, UPT, UR4, 0x1, UPT ;  /* 0x000000010400788c */ /* 0x000fe4000bf05270 */
[----:B------:R-:W-:Y:S02]  /*ce60*/  UIADD3 UR7, UR36, 0xa0, -UR41 ;  /* 0x000000a024077890 */ /* 0x000fe4000fffe829 */
[----:B------:R-:W-:-:S05]  /*ce70*/  UP2UR UR49, UPR, URZ, 0x1 ;  /* 0x000000013f317883 */ /* 0x000fca0008000000 */
[----:B------:R-:W-:Y:S02]  /*ce80*/  UIMAD UR6, UR6, 0xc0, URZ ;  /* 0x000000c0060678a4 */ /* 0x000fe4000f8e023f */
[----:B------:R-:W-:Y:S01]  /*ce90*/  @UP0 ULDC UR4, c[0x0][0x44c] ;  /* 0x0001130000040ab9 */ /* 0x000fe20000000800 */
[----:B------:R-:W-:Y:S01]  /*cea0*/  @UP0 ULDC UR8, c[0x0][0x450] ;  /* 0x0001140000080ab9 */ /* 0x000fe20000000800 */
[----:B------:R-:W-:-:S04]  /*ceb0*/  UIADD3 UR6, UR6, 0xbf, URZ ;  /* 0x000000bf06067890 */ /* 0x000fc8000fffe03f */
[----:B------:R-:W-:Y:S02]  /*cec0*/  UIMAD.WIDE.U32 UR4, UR6, UR4, URZ ;  /* 0x00000004060472a5 */ /* 0x000fe4000f8e003f */
        /* <DEDUP_REMOVED lines=10> */
[----:B------:R-:W-:-:S06]  /*cf70*/  USEL UR42, UR4, UR6, UP0 ;  /* 0x00000006042a7287 */ /* 0x000fcc0008000000 */
[----:B------:R-:W-:-:S13]  /*cf80*/  ISETP.LT.AND P0, PT, RZ, UR42, PT ;  /* 0x0000002aff007c0c */ /* 0x000fda000bf01270 */
[----:B------:R-:W-:Y:S05]  /*cf90*/  @P0 BRA `(.L_x_2161) ;  /* 0x0000000000440947 */ /* 0x000fea0003800000 */
        /* <DEDUP_REMOVED lines=17> */
.L_x_2161:
        /* <DEDUP_REMOVED lines=19> */
[----:B-1----:R-:W-:Y:S05]  /*d1e0*/  CALL.ABS.NOINC R2 ;  /* 0x0000000002007343 */ /* 0x002fea0003c00000 */
.L_x_2164:
[----:B------:R-:W-:Y:S05]  /*d1f0*/  BSYNC B6 ;  /* 0x0000000000067941 */ /* 0x000fea0003800000 */
.L_x_2163:
        /* <DEDUP_REMOVED lines=24> */
.L_x_2166:
[----:B------:R-:W-:Y:S05]  /*d380*/  BSYNC B6 ;  /* 0x0000000000067941 */ /* 0x000fea0003800000 */
.L_x_2165:
        /* <DEDUP_REMOVED lines=20> */
.L_x_2168:
[----:B------:R-:W-:Y:S05]  /*d4d0*/  BSYNC B6 ;  /* 0x0000000000067941 */ /* 0x000fea0003800000 */
.L_x_2167:
        /* <DEDUP_REMOVED lines=20> */
.L_x_2170:
[----:B------:R-:W-:Y:S05]  /*d620*/  BSYNC B6 ;  /* 0x0000000000067941 */ /* 0x000fea0003800000 */
.L_x_2169:
        /* <DEDUP_REMOVED lines=18> */
.L_x_2251:
        /* <DEDUP_REMOVED lines=30> */
[----:B------:R-:W-:-:S04]  /*d930*/  @!P1 IMAD.WIDE.U32 R2, R20, R2, R6 ;  /* 0x0000000214029225 */ /* 0x000fc800078e0006 */
[----:B------:R-:W-:Y:S01]  /*d940*/  @!P1 IMAD.IADD R0, R3, 0x1, R0 ;  /* 0x0000000103009824 */ /* 0x000fe200078e0200 */
        /* <DEDUP_REMOVED lines=43> */
.L_x_2172:
        /* <DEDUP_REMOVED lines=8> */
.L_x_2252:
[----:B------:R-:W-:Y:S05]  /*dc80*/  BSYNC B0 ;  /* 0x0000000000007941 */ /* 0x000fea0003800000 */
.L_x_2173:
        /* <DEDUP_REMOVED lines=12> */
[----:B------:R-:W-:-:S04]  /*dd50*/  IMAD R0, R6, UR5, R0 ;  /* 0x0000000506007c24 */ /* 0x000fc8000f8e0200 */
[----:B------:R-:W-:Y:S02]  /*dd60*/  IMAD.IADD R11, R11, 0x1, R0 ;  /* 0x000000010b0b7824 */ /* 0x000fe400078e0200 */
[----:B------:R-:W-:Y:S02]  /*dd70*/  IMAD R0, R29, UR6, RZ ;  /* 0x000000061d007c24 */ /* 0x000fe4000f8e02ff */
[----:B------:R-:W-:-:S04]  /*dd80*/  IMAD.WIDE.U32 R10, R5, UR6, R10 ;  /* 0x00000006050a7c25 */ /* 0x000fc8000f8e000a */
[----:B------:R-:W-:-:S04]  /*dd90*/  IMAD R0, R5, UR7, R0 ;  /* 0x0000000705007c24 */ /* 0x000fc8000f8e0200 */
        /* <DEDUP_REMOVED lines=73> */
.L_x_2264:
        /* <DEDUP_REMOVED lines=12> */
.L_x_2176:
        /* <DEDUP_REMOVED lines=11> */
.L_x_2177:
[----:B------:R3:W-:Y:S01]  /*e3a0*/  SYNCS.ARRIVE.TRANS64.A1T0 RZ, [R4+URZ+0x13270], RZ ;  /* 0x013270ff04ff79a7 */ /* 0x0007e2000810003f */
[----:B------:R-:W-:Y:S05]  /*e3b0*/  @!P6 BRA `(.L_x_2178) ;  /* 0x000000000004e947 */ /* 0x000fea0003800000 */
[----:B------:R-:W-:Y:S01]  /*e3c0*/  BPT.TRAP 0x1 ;  /* 0x000000040000795c */ /* 0x000fe20000300000 */
.L_x_2178:
[----:B------:R-:W4:Y:S01]  /*e3d0*/  LDL R3, [R1+0x24] ;  /* 0x0000240001037983 */ /* 0x000f220000100800 */
[----:B------:R-:W-:Y:S01]  /*e3e0*/  BSSY B0, `(.L_x_2179) ;  /* 0x0000003000007945 */ /* 0x000fe20003800000 */
[----:B----4-:R-:W4:Y:S03]  /*e3f0*/  SYNCS.PHASECHK.TRANS64.TRYWAIT P0, [R4+URZ+0x13240], R3 ;  /* 0x01324003040075a7 */ /* 0x010f26000800017f */
[----:B----4-:R-:W-:Y:S05]  /*e400*/  @!P0 BRA `(.L_x_2180) ;  /* 0x0000004400fc8947 */ /* 0x010fea0003800000 */
.L_x_2265:
[----:B------:R-:W-:Y:S05]  /*e410*/  BSYNC B0 ;  /* 0x0000000000007941 */ /* 0x000fea0003800000 */
.L_x_2179:
        /* <DEDUP_REMOVED lines=67> */
.L_x_2277:
        /* <DEDUP_REMOVED lines=15> */
.L_x_2183:
[----:B------:R-:W-:Y:S05]  /*e940*/  BSYNC B0 ;  /* 0x0000000000007941 */ /* 0x000fea0003800000 */
.L_x_2182:
[----:B------:R-:W-:Y:S01]  /*e950*/  NOP ;  /* 0x0000000000007918 */ /* 0x000fe20000000000 */
[----:B------:R-:W-:-:S13]  /*e960*/  PLOP3.LUT P0, PT, PT, PT, PT, 0x80, 0x0 ;  /* 0x000000000000781c */ /* 0x000fda0003f0f070 */
.L_x_2184:
        /* <DEDUP_REMOVED lines=11> */
.L_x_2185:
        /* <DEDUP_REMOVED lines=23> */
[----:B---34-:R-:W-:Y:S02]  /*eb90*/  IMAD.U32 R4, RZ, RZ, UR6 ;  /* 0x00000006ff047e24 */ /* 0x018fe4000f8e00ff */
[----:B------:R-:W2:Y:S01]  /*eba0*/  LDC.64 R2, c[0x4][R2] ;  /* 0x0100000002027b82 */ /* 0x000ea20000000a00 */
        /* <DEDUP_REMOVED lines=9> */
[----:B012---:R-:W-:Y:S05]  /*ec40*/  CALL.ABS.NOINC R2 ;  /* 0x0000000002007343 */ /* 0x007fea0003c00000 */
.L_x_2187:
[----:B------:R-:W-:Y:S05]  /*ec50*/  BSYNC B6 ;  /* 0x0000000000067941 */ /* 0x000fea0003800000 */
.L_x_2186:
[----:B------:R-:W3:Y:S01]  /*ec60*/  LDL R19, [R1+0x8] ;  /* 0x0000080001137983 */ /* 0x000ee20000100800 */
[----:B------:R-:W-:Y:S01]  /*ec70*/  UISETP.NE.AND UP0, UPT, UR49, URZ, UPT ;  /* 0x0000003f3100728c */ /* 0x000fe2000bf05270 */
[C---:B------:R-:W-:Y:S01]  /*ec80*/  R2UR UR8, R18.reuse ;  /* 0x00000000120872ca */ /* 0x040fe200000e0000 */
[----:B------:R-:W-:Y:S01]  /*ec90*/  ULDC.64 UR6, c[0x0][0x2d8] ;  /* 0x0000b60000067ab9 */ /* 0x000fe20000000a00 */
[----:B------:R0:W5:Y:S01]  /*eca0*/  LDL R10, [R1+0x2c] ;  /* 0x00002c00010a7983 */ /* 0x0001620000100800 */
[----:B------:R-:W-:Y:S01]  /*ecb0*/  R2UR UR10, R18 ;  /* 0x00000000120a72ca */ /* 0x000fe200000e0000 */
[----:B------:R-:W-:Y:S01]  /*ecc0*/  UMOV UR4, UR36 ;  /* 0x0000002400047c82 */ /* 0x000fe20008000000 */
[----:B------:R-:W-:Y:S01]  /*ecd0*/  PLOP3.LUT P0, PT, PT, PT, UP0, 0x80, 0x0 ;  /* 0x000000000000781c */ /* 0x000fe20003f0f008 */
[----:B--2---:R-:W2:Y:S01]  /*ece0*/  S2R R2, SR_TID.X ;  /* 0x0000000000027919 */ /* 0x004ea20000002100 */
[----:B------:R-:W-:Y:S01]  /*ecf0*/  PLOP3.LUT P1, PT, PT, PT, UP0, 0x80, 0x0 ;  /* 0x000000000000781c */ /* 0x000fe20003f2f008 */
[----:B------:R-:W-:Y:S01]  /*ed00*/  UMOV UR5, UR45 ;  /* 0x0000002d00057c82 */ /* 0x000fe20008000000 */
[----:B------:R-:W1:Y:S01]  /*ed10*/  LDC R8, c[0x0][0x448] ;  /* 0x00011200ff087b82 */ /* 0x000e620000000800 */
[----:B------:R-:W-:Y:S01]  /*ed20*/  @UP0 ULDC UR11, c[0x0][0x44c] ;  /* 0x00011300000b0ab9 */ /* 0x000fe20000000800 */
[----:B------:R-:W-:-:S02]  /*ed30*/  @UP0 ULDC UR12, c[0x0][0x44c] ;  /* 0x00011300000c0ab9 */ /* 0x000fc40000000800 */
[----:B------:R-:W-:Y:S01]  /*ed40*/  UIMAD.WIDE.U32 UR4, UR8, UR6, UR4 ;  /* 0x00000006080472a5 */ /* 0x000fe2000f8e0004 */
[----:B------:R-:W0:Y:S01]  /*ed50*/  S2R R20, SR_TID.X ;  /* 0x0000000000147919 */ /* 0x000e220000002100 */
[----:B---3--:R-:W-:Y:S02]  /*ed60*/  R2UR UR9, R19 ;  /* 0x00000000130972ca */ /* 0x008fe400000e0000 */
[C---:B--2---:R-:W-:Y:S01]  /*ed70*/  LOP3.LUT R19, R2.reuse, 0x7f, RZ, 0xc0, !PT ;  /* 0x0000007f02137812 */ /* 0x044fe200078ec0ff */
[----:B------:R-:W-:-:S03]  /*ed80*/  IMAD.SHL.U32 R2, R2, 0x20, RZ ;  /* 0x0000002002027824 */ /* 0x000fc600078e00ff */
[----:B------:R-:W-:-:S04]  /*ed90*/  SHF.R.U32.HI R19, RZ, 0x2, R19 ;  /* 0x00000002ff137819 */ /* 0x000fc80000011613 */
[----:B------:R-:W-:-:S03]  /*eda0*/  LOP3.LUT R2, R19, 0x60, R2, 0xf8, !PT ;  /* 0x0000006013027812 */ /* 0x000fc600078ef802 */
[----:B------:R-:W-:Y:S02]  /*edb0*/  UIMAD UR6, UR9, UR6, URZ ;  /* 0x00000006090672a4 */ /* 0x000fe4000f8e023f */
[----:B------:R-:W-:Y:S01]  /*edc0*/  IMAD R6, R17, 0xc0, R2 ;  /* 0x000000c011067824 */ /* 0x000fe200078e0202 */
[----:B------:R-:W-:Y:S01]  /*edd0*/  ULDC.64 UR8, c[0x0][0x2e0] ;  /* 0x0000b80000087ab9 */ /* 0x000fe20000000a00 */
[----:B------:R-:W-:Y:S02]  /*ede0*/  UIMAD UR6, UR10, UR7, UR6 ;  /* 0x000000070a0672a4 */ /* 0x000fe4000f8e0206 */
[----:B------:R-:W-:Y:S01]  /*edf0*/  @P0 IMAD.HI.U32 R0, R6, UR11, RZ ;  /* 0x0000000b06000c27 */ /* 0x000fe2000f8e00ff */
[----:B------:R-:W-:Y:S01]  /*ee00*/  @UP0 ULDC UR7, c[0x0][0x450] ;  /* 0x0001140000070ab9 */ /* 0x000fe20000000800 */
[----:B------:R-:W-:Y:S02]  /*ee10*/  UIADD3 UR5, UR5, UR6, URZ ;  /* 0x0000000605057290 */ /* 0x000fe4000fffe03f */
[----:B------:R-:W-:Y:S01]  /*ee20*/  IMAD.MOV.U32 R2, RZ, RZ, R6 ;  /* 0x000000ffff027224 */ /* 0x000fe200078e0006 */
[----:B------:R-:W-:Y:S01]  /*ee30*/  @P1 SHF.R.U32.HI R2, RZ, UR7, R0 ;  /* 0x00000007ff021c19 */ /* 0x000fe20008011600 */
[----:B------:R-:W-:-:S02]  /*ee40*/  UIMAD UR6, UR44, UR8, URZ ;  /* 0x000000082c0672a4 */ /* 0x000fc4000f8e023f */
[----:B------:R-:W-:Y:S01]  /*ee50*/  UIMAD.WIDE.U32 UR4, UR43, UR8, UR4 ;  /* 0x000000082b0472a5 */ /* 0x000fe2000f8e0004 */
[--C-:B----4-:R-:W-:Y:S01]  /*ee60*/  SHF.R.S32.HI R4, RZ, 0x1f, R2.reuse ;  /* 0x0000001fff047819 */ /* 0x110fe20000011402 */
[----:B------:R-:W-:Y:S01]  /*ee70*/  UIMAD UR6, UR43, UR9, UR6 ;  /* 0x000000092b0672a4 */ /* 0x000fe2000f8e0206 */
[----:B------:R-:W-:Y:S02]  /*ee80*/  ULDC.64 UR10, c[0x0][0x280] ;  /* 0x0000a000000a7ab9 */ /* 0x000fe40000000a00 */
[----:B------:R-:W-:Y:S01]  /*ee90*/  ULDC.64 UR8, c[0x0][0x2d0] ;  /* 0x0000b40000087ab9 */ /* 0x000fe20000000a00 */
[----:B------:R-:W-:Y:S01]  /*eea0*/  UIADD3 UR5, UR5, UR6, URZ ;  /* 0x0000000605057290 */ /* 0x000fe2000fffe03f */
[----:B------:R-:W-:Y:S02]  /*eeb0*/  IMAD R4, R4, UR8, RZ ;  /* 0x0000000804047c24 */ /* 0x000fe4000f8e02ff */
[----:B------:R-:W-:Y:S01]  /*eec0*/  IMAD.U32 R5, RZ, RZ, UR8 ;  /* 0x00000008ff057e24 */ /* 0x000fe2000f8e00ff */
[----:B------:R-:W-:Y:S01]  /*eed0*/  ULDC.64 UR6, c[0x0][0x2c8] ;  /* 0x0000b20000067ab9 */ /* 0x000fe20000000a00 */
[----:B------:R-:W-:-:S02]  /*eee0*/  IMAD.MOV R0, RZ, RZ, -R2 ;  /* 0x000000ffff007224 */ /* 0x000fc400078e0a02 */
[C---:B------:R-:W-:Y:S02]  /*eef0*/  IMAD R4, R2.reuse, UR9, R4 ;  /* 0x0000000902047c24 */ /* 0x040fe4000f8e0204 */
[----:B------:R-:W-:-:S04]  /*ef00*/  IMAD.WIDE.U32 R2, R2, R5, UR4 ;  /* 0x0000000402027e25 */ /* 0x000fc8000f8e0005 */
[----:B-1----:R-:W-:Y:S02]  /*ef10*/  IMAD R0, R8, R0, R6 ;  /* 0x0000000008007224 */ /* 0x002fe400078e0206 */
        /* <DEDUP_REMOVED lines=9> */
[----:B------:R-:W-:-:S04]  /*efb0*/  VIADD R6, R6, 0x80 ;  /* 0x0000008006067836 */ /* 0x000fc80000000000 */
[----:B------:R-:W-:-:S06]  /*efc0*/  IMAD.MOV.U32 R2, RZ, RZ, R6 ;  /* 0x000000ffff027224 */ /* 0x000fcc00078e0006 */
[----:B------:R-:W-:Y:S01]  /*efd0*/  @P0 IMAD.HI.U32 R3, R6, UR12, RZ ;  /* 0x0000000c06030c27 */ /* 0x000fe2000f8e00ff */
[----:B------:R-:W-:-:S04]  /*efe0*/  @UP0 ULDC UR12, c[0x0][0x450] ;  /* 0x00011400000c0ab9 */ /* 0x000fc80000000800 */
[----:B------:R-:W-:-:S05]  /*eff0*/  @P1 SHF.R.U32.HI R2, RZ, UR12, R3 ;  /* 0x0000000cff021c19 */ /* 0x000fca0008011603 */
[----:B------:R-:W-:-:S04]  /*f000*/  IMAD.MOV R3, RZ, RZ, -R2 ;  /* 0x000000ffff037224 */ /* 0x000fc800078e0a02 */
        /* <DEDUP_REMOVED lines=23> */
[----:B------:R-:W1:Y:S04]  /*f180*/  SHFL.IDX PT, R2, R4, RZ, 0x1c1f ;  /* 0x001c1fff04027589 */ /* 0x000e6800000e0000 */
[----:B------:R-:W-:Y:S01]  /*f190*/  ISETP.GE.AND P2, PT, R17, R6, PT ;  /* 0x000000061100720c */ /* 0x000fe20003f46270 */
[----:B------:R-:W-:-:S12]  /*f1a0*/  SHFL.IDX PT, R14, R5, 0x1, 0x1c1f ;  /* 0x003c1f00050e7f89 */ /* 0x000fd800000e0000 */
        /* <DEDUP_REMOVED lines=44> */
.L_x_2290:
[----:B------:R-:W-:-:S05]  /*f470*/  VIADD R17, R17, 0xa0 ;  /* 0x000000a011117836 */ /* 0x000fca0000000000 */
        /* <DEDUP_REMOVED lines=9> */
.L_x_2189:
        /* <DEDUP_REMOVED lines=18> */
.L_x_2291:
[----:B------:R-:W-:Y:S05]  /*f630*/  BSYNC B0 ;  /* 0x0000000000007941 */ /* 0x000fea0003800000 */
.L_x_2190:
[----:B------:R-:W-:-:S06]  /*f640*/  UISETP.GE.AND UP0, UPT, UR42, 0x2, UPT ;  /* 0x000000022a00788c */ /* 0x000fcc000bf06270 */
[----:B------:R-:W-:-:S13]  /*f650*/  PLOP3.LUT P0, PT, PT, PT, UP0, 0x80, 0x0 ;  /* 0x000000000000781c */ /* 0x000fda0003f0f008 */
[----:B------:R-:W-:Y:S05]  /*f660*/  @!P0 BRA `(.L_x_2192) ;  /* 0x0000001400288947 */ /* 0x000fea0003800000 */
[----:B------:R1:W5:Y:S01]  /*f670*/  LDL.LU R21, [R1+0x4] ;  /* 0x0000040001157983 */ /* 0x0003620000300800 */
[----:B------:R-:W-:Y:S01]  /*f680*/  UIADD3 UR4, UR42, -0x2, URZ ;  /* 0xfffffffe2a047890 */ /* 0x000fe2000fffe03f */
[----:B------:R-:W-:-:S05]  /*f690*/  IMAD.MOV.U32 R20, RZ, RZ, R28 ;  /* 0x000000ffff147224 */ /* 0x000fca00078e001c */
[----:B------:R-:W-:-:S07]  /*f6a0*/  IMAD.U32 R29, RZ, RZ, UR4 ;  /* 0x00000004ff1d7e24 */ /* 0x000fce000f8e00ff */
.L_x_2212:
        /* <DEDUP_REMOVED lines=60> */
[----:B------:R-:W-:Y:S01]  /*fa70*/  ISETP.NE.AND P2, PT, R12, 0x3, PT ;  /* 0x000000030c00780c */ /* 0x000fe20003f45270 */
[----:B0-----:R-:W-:Y:S01]  /*fa80*/  IMAD.MOV R5, RZ, RZ, -R6 ;  /* 0x000000ffff057224 */ /* 0x001fe200078e0a06 */
[----:B------:R-:W-:-:S03]  /*fa90*/  SEL R28, R28, RZ, P0 ;  /* 0x000000ff1c1c7207 */ /* 0x000fc60000000000 */
[----:B------:R-:W-:Y:S02]  /*faa0*/  IMAD R9, R5, UR4, R9 ;  /* 0x0000000405097c24 */ /* 0x000fe4000f8e0209 */
[----:B------:R-:W-:Y:S01]  /*fab0*/  VIADD R29, R29, 0xffffffff ;  /* 0xffffffff1d1d7836 */ /* 0x000fe20000000000 */
[----:B--2---:R-:W-:-:S05]  /*fac0*/  SHF.R.S32.HI R26, RZ, 0x1f, R4 ;  /* 0x0000001fff1a7819 */ /* 0x004fca0000011404 */
[----:B-1----:R-:W-:Y:S05]  /*fad0*/  @!P2 BRA `(.L_x_2193) ;  /* 0x000000000004a947 */ /* 0x002fea0003800000 */
[----:B------:R-:W-:Y:S01]  /*fae0*/  BPT.TRAP 0x1 ;  /* 0x000000040000795c */ /* 0x000fe20000300000 */
.L_x_2193:
[----:B------:R-:W-:Y:S01]  /*faf0*/  IMAD R0, R28, 0x8, R22 ;  /* 0x000000081c007824 */ /* 0x000fe200078e0216 */
[----:B------:R-:W-:Y:S01]  /*fb00*/  SHF.L.U32 R27, R2, 0x1f, RZ ;  /* 0x0000001f021b7819 */ /* 0x000fe200000006ff */
[----:B------:R-:W-:Y:S01]  /*fb10*/  BSSY B0, `(.L_x_2194) ;  /* 0x0000004000007945 */ /* 0x000fe20003800000 */
[----:B------:R-:W-:Y:S02]  /*fb20*/  SHF.R.S32.HI R25, RZ, 0x1f, R7 ;  /* 0x0000001fff197819 */ /* 0x000fe40000011407 */
[----:B------:R-:W0:Y:S02]  /*fb30*/  SYNCS.PHASECHK.TRANS64.TRYWAIT P0, [R0+URZ+0x13280], R27 ;  /* 0x0132801b000075a7 */ /* 0x000e24000800017f */
[----:B0-----:R-:W-:Y:S05]  /*fb40*/  @!P0 BRA `(.L_x_2195) ;  /* 0x0000003c00d08947 */ /* 0x001fea0003800000 */
.L_x_2292:
[----:B------:R-:W-:Y:S05]  /*fb50*/  BSYNC B0 ;  /* 0x0000000000007941 */ /* 0x000fea0003800000 */
.L_x_2194:
        /* <DEDUP_REMOVED lines=66> */
.L_x_2304:
        /* <DEDUP_REMOVED lines=11> */
.L_x_2197:
        /* <DEDUP_REMOVED lines=11> */
.L_x_2198:
[----:B------:R2:W-:Y:S01]  /*100e0*/  SYNCS.ARRIVE.TRANS64.A1T0 RZ, [R0+URZ+0x13270], RZ ;  /* 0x013270ff00ff79a7 */ /* 0x0005e2000810003f */
[----:B------:R-:W-:Y:S05]  /*100f0*/  @!P3 BRA `(.L_x_2199) ;  /* 0x000000000004b947 */ /* 0x000fea0003800000 */
[----:B------:R-:W-:Y:S01]  /*10100*/  BPT.TRAP 0x1 ;  /* 0x000000040000795c */ /* 0x000fe20000300000 */
.L_x_2199:
[----:B------:R-:W3:Y:S01]  /*10110*/  SYNCS.PHASECHK.TRANS64.TRYWAIT P0, [R0+URZ+0x13240], R27 ;  /* 0x0132401b000075a7 */ /* 0x000ee2000800017f */
[----:B------:R-:W-:Y:S04]  /*10120*/  BSSY B0, `(.L_x_2200) ;  /* 0x0000002000007945 */ /* 0x000fe80003800000 */
[----:B---3--:R-:W-:Y:S05]  /*10130*/  @!P0 BRA `(.L_x_2201) ;  /* 0x0000004000048947 */ /* 0x008fea0003800000 */
.L_x_2305:
[----:B------:R-:W-:Y:S05]  /*10140*/  BSYNC B0 ;  /* 0x0000000000007941 */ /* 0x000fea0003800000 */
.L_x_2200:
        /* <DEDUP_REMOVED lines=59> */
.L_x_2317:
        /* <DEDUP_REMOVED lines=8> */
.L_x_2203:
        /* <DEDUP_REMOVED lines=11> */
.L_x_2204:
[----:B------:R2:W-:Y:S02]  /*10630*/  SYNCS.ARRIVE.TRANS64.A1T0 RZ, [R0+URZ+0x13230], RZ ;  /* 0x013230ff00ff79a7 */ /* 0x0005e4000810003f */
[----:B--23--:R-:W-:-:S05]  /*10640*/  IMAD.U32 R0, RZ, RZ, UR47 ;  /* 0x0000002fff007e24 */ /* 0x00cfca000f8e00ff */
[----:B------:R-:W-:-:S13]  /*10650*/  ISETP.NE.AND P0, PT, R0, 0x3, PT ;  /* 0x000000030000780c */ /* 0x000fda0003f05270 */
[----:B------:R-:W-:Y:S05]  /*10660*/  @!P0 BRA `(.L_x_2205) ;  /* 0x0000000000048947 */ /* 0x000fea0003800000 */
[----:B------:R-:W-:Y:S01]  /*10670*/  BPT.TRAP 0x1 ;  /* 0x000000040000795c */ /* 0x000fe20000300000 */
.L_x_2205:
[----:B------:R-:W-:Y:S01]  /*10680*/  LOP3.LUT R0, R21, 0x1, RZ, 0x3c, !PT ;  /* 0x0000000115007812 */ /* 0x000fe200078e3cff */
[----:B------:R-:W-:Y:S01]  /*10690*/  IMAD R2, R20, 0x8, R22 ;  /* 0x0000000814027824 */ /* 0x000fe200078e0216 */
[----:B------:R-:W-:Y:S02]  /*106a0*/  BSSY B0, `(.L_x_2206) ;  /* 0x0000004000007945 */ /* 0x000fe40003800000 */
[----:B------:R-:W-:-:S04]  /*106b0*/  SHF.L.U32 R0, R0, 0x1f, RZ ;  /* 0x0000001f00007819 */ /* 0x000fc800000006ff */
[----:B------:R-:W0:Y:S02]  /*106c0*/  SYNCS.PHASECHK.TRANS64.TRYWAIT P2, [R2+URZ+0x13270], R0 ;  /* 0x01327000020075a7 */ /* 0x000e24000804017f */
[----:B0-----:R-:W-:Y:S05]  /*106d0*/  @!P2 BRA `(.L_x_2207) ;  /* 0x00000040000ca947 */ /* 0x001fea0003800000 */
.L_x_2318:
[----:B------:R-:W-:Y:S05]  /*106e0*/  BSYNC B0 ;  /* 0x0000000000007941 */ /* 0x000fea0003800000 */
.L_x_2206:
[----:B------:R-:W-:-:S05]  /*106f0*/  IMAD.U32 R3, RZ, RZ, UR46 ;  /* 0x0000002eff037e24 */ /* 0x000fca000f8e00ff */
[----:B------:R-:W-:-:S13]  /*10700*/  ISETP.NE.AND P2, PT, R3, 0x3, PT ;  /* 0x000000030300780c */ /* 0x000fda0003f45270 */
[----:B------:R-:W-:Y:S05]  /*10710*/  @!P2 BRA `(.L_x_2208) ;  /* 0x000000000004a947 */ /* 0x000fea0003800000 */
[----:B------:R-:W-:Y:S01]  /*10720*/  BPT.TRAP 0x1 ;  /* 0x000000040000795c */ /* 0x000fe20000300000 */
.L_x_2208:
[----:B0-----:R-:W-:Y:S01]  /*10730*/  SHF.L.U32 R0, R21, 0x1f, RZ ;  /* 0x0000001f15007819 */ /* 0x001fe200000006ff */
[----:B------:R-:W-:-:S03]  /*10740*/  IMAD R3, R20, 0x2800, RZ ;  /* 0x0000280014037824 */ /* 0x000fc600078e02ff */
[----:B------:R-:W0:Y:S02]  /*10750*/  SYNCS.PHASECHK.TRANS64.TRYWAIT P2, [R2+URZ+0x13260], R0 ;  /* 0x01326000020075a7 */ /* 0x000e24000804017f */
[----:B0-----:R-:W-:Y:S05]  /*10760*/  @!P2 BRA `(.L_x_2209) ;  /* 0x0000003c00fca947 */ /* 0x001fea0003800000 */
.L_x_2319:
        /* <DEDUP_REMOVED lines=47> */
.L_x_2210:
[----:B--2---:R2:W-:Y:S01]  /*10a60*/  SYNCS.ARRIVE.TRANS64.A1T0 RZ, [R2+URZ+0x13250], RZ ;  /* 0x013250ff02ff79a7 */ /* 0x0045e2000810003f */
[----:B------:R-:W-:Y:S06]  /*10a70*/  BAR.SYNC.DEFER_BLOCKING 0x2, 0x80 ;  /* 0x0082000000007b1d */ /* 0x000fec0000010000 */
[----:B------:R-:W-:Y:S05]  /*10a80*/  @!P0 BRA `(.L_x_2211) ;  /* 0x0000000000048947 */ /* 0x000fea0003800000 */
[----:B------:R-:W-:Y:S01]  /*10a90*/  BPT.TRAP 0x1 ;  /* 0x000000040000795c */ /* 0x000fe20000300000 */
.L_x_2211:
[----:B------:R-:W3:Y:S01]  /*10aa0*/  LDL R0, [R1+0x14] ;  /* 0x0000140001007983 */ /* 0x000ee20000100800 */
[----:B--2---:R-:W-:-:S03]  /*10ab0*/  VIADD R2, R2, 0x13280 ;  /* 0x0001328002027836 */ /* 0x004fc60000000000 */
[----:B------:R2:W5:Y:S01]  /*10ac0*/  LDL R21, [R1+0x4] ;  /* 0x0000040001157983 */ /* 0x0005620000100800 */
[----:B------:R-:W-:Y:S01]  /*10ad0*/  IMAD.MOV.U32 R20, RZ, RZ, R28 ;  /* 0x000000ffff147224 */ /* 0x000fe200078e001c */
[----:B---3--:R-:W-:-:S04]  /*10ae0*/  PRMT R2, R0, 0x654, R2 ;  /* 0x0000065400027816 */ /* 0x008fc80000000002 */
[----:B------:R2:W-:Y:S01]  /*10af0*/  SYNCS.ARRIVE.TRANS64.RED.A1T0 RZ, [R2+URZ], RZ ;  /* 0x000000ff02ff79a7 */ /* 0x0005e2000810043f */
[----:B------:R-:W-:Y:S05]  /*10b00*/  @P1 BRA `(.L_x_2212) ;  /* 0xffffffe800e81947 */ /* 0x000fea000383ffff */
.L_x_2192:
        /* <DEDUP_REMOVED lines=19> */
.L_x_2214:
[----:B------:R-:W-:Y:S05]  /*10c40*/  BSYNC B0 ;  /* 0x0000000000007941 */ /* 0x000fea0003800000 */
.L_x_2213:
[----:B------:R-:W-:Y:S05]  /*10c50*/  @!P0 BRA `(.L_x_2215) ;  /* 0x0000000000048947 */ /* 0x000fea0003800000 */
[----:B------:R-:W-:Y:S01]  /*10c60*/  BPT.TRAP 0x1 ;  /* 0x000000040000795c */ /* 0x000fe20000300000 */
.L_x_2215:
[----:B------:R-:W2:Y:S01]  /*10c70*/  LDL R0, [R1+0x4] ;  /* 0x0000040001007983 */ /* 0x000ea20000100800 */
[----:B0-----:R-:W-:Y:S01]  /*10c80*/  IMAD R3, R28, 0x8, R22 ;  /* 0x000000081c037824 */ /* 0x001fe200078e0216 */
[----:B------:R-:W-:Y:S01]  /*10c90*/  BSSY B0, `(.L_x_2216) ;  /* 0x0000005000007945 */ /* 0x000fe20003800000 */
[----:B--2---:R-:W-:-:S04]  /*10ca0*/  LOP3.LUT R0, R0, 0x1, RZ, 0x3c, !PT ;  /* 0x0000000100007812 */ /* 0x004fc800078e3cff */
[----:B------:R-:W-:-:S04]  /*10cb0*/  SHF.L.U32 R0, R0, 0x1f, RZ ;  /* 0x0000001f00007819 */ /* 0x000fc800000006ff */
[----:B------:R-:W0:Y:S02]  /*10cc0*/  SYNCS.PHASECHK.TRANS64.TRYWAIT P1, [R3+URZ+0x13270], R0 ;  /* 0x01327000030075a7 */ /* 0x000e24000802017f */
[----:B0-----:R-:W-:Y:S05]  /*10cd0*/  @!P1 BRA `(.L_x_2217) ;  /* 0x0000003800b49947 */ /* 0x001fea0003800000 */
.L_x_2320:
[----:B------:R-:W-:Y:S05]  /*10ce0*/  BSYNC B0 ;  /* 0x0000000000007941 */ /* 0x000fea0003800000 */
.L_x_2216:
[----:B------:R-:W-:-:S05]  /*10cf0*/  IMAD.U32 R2, RZ, RZ, UR46 ;  /* 0x0000002eff027e24 */ /* 0x000fca000f8e00ff */
[----:B------:R-:W-:-:S13]  /*10d00*/  ISETP.NE.AND P1, PT, R2, 0x3, PT ;  /* 0x000000030200780c */ /* 0x000fda0003f25270 */
[----:B------:R-:W-:Y:S05]  /*10d10*/  @!P1 BRA `(.L_x_2218) ;  /* 0x0000000000049947 */ /* 0x000fea0003800000 */
[----:B------:R-:W-:Y:S01]  /*10d20*/  BPT.TRAP 0x1 ;  /* 0x000000040000795c */ /* 0x000fe20000300000 */
.L_x_2218:
[----:B0-----:R-:W2:Y:S02]  /*10d30*/  LDL R0, [R1+0x4] ;  /* 0x0000040001007983 */ /* 0x001ea40000100800 */
[----:B--2---:R-:W-:-:S04]  /*10d40*/  SHF.L.U32 R0, R0, 0x1f, RZ ;  /* 0x0000001f00007819 */ /* 0x004fc800000006ff */
[----:B------:R-:W0:Y:S02]  /*10d50*/  SYNCS.PHASECHK.TRANS64.TRYWAIT P1, [R3+URZ+0x13260], R0 ;  /* 0x01326000030075a7 */ /* 0x000e24000802017f */
[----:B0-----:R-:W-:Y:S05]  /*10d60*/  @!P1 BRA `(.L_x_2219) ;  /* 0x0000003800a49947 */ /* 0x001fea0003800000 */
.L_x_2321:
        /* <DEDUP_REMOVED lines=48> */
.L_x_2220:
[----:B--2---:R2:W-:Y:S01]  /*11070*/  SYNCS.ARRIVE.TRANS64.A1T0 RZ, [R3+URZ+0x13250], RZ ;  /* 0x013250ff03ff79a7 */ /* 0x0045e2000810003f */
[----:B------:R-:W-:Y:S06]  /*11080*/  BAR.SYNC.DEFER_BLOCKING 0x2, 0x80 ;  /* 0x0082000000007b1d */ /* 0x000fec0000010000 */
[----:B------:R-:W-:Y:S05]  /*11090*/  @!P0 BRA `(.L_x_2221) ;  /* 0x0000000000048947 */ /* 0x000fea0003800000 */
[----:B------:R-:W-:Y:S01]  /*110a0*/  BPT.TRAP 0x1 ;  /* 0x000000040000795c */ /* 0x000fe20000300000 */
.L_x_2221:
        /* <DEDUP_REMOVED lines=11> */
.L_x_2162:
[----:B------:R-:W-:Y:S05]  /*11160*/  BSYNC B7 ;  /* 0x0000000000077941 */ /* 0x000fea0003800000 */
.L_x_2160:
        /* <DEDUP_REMOVED lines=13> */
.L_x_2222:
[----:B------:R-:W3:Y:S01]  /*11240*/  S2R R0, SR_TID.X ;  /* 0x0000000000007919 */ /* 0x000ee20000002100 */
[----:B------:R-:W-:Y:S01]  /*11250*/  ULDC UR4, c[0x0][0xc3c] ;  /* 0x00030f0000047ab9 */ /* 0x000fe20000000800 */
[----:B------:R-:W-:Y:S01]  /*11260*/  IMAD.MOV.U32 R17, RZ, RZ, RZ ;  /* 0x000000ffff117224 */ /* 0x000fe200078e00ff */
[----:B---3--:R-:W-:-:S04]  /*11270*/  LOP3.LUT R6, R0, 0x1f, RZ, 0xc0, !PT ;  /* 0x0000001f00067812 */ /* 0x008fc800078ec0ff */
        /* <DEDUP_REMOVED lines=23> */
[----:B0-----:R-:W-:Y:S02]  /*113f0*/  SEL R3, R2, RZ, P4 ;  /* 0x000000ff02037207 */ /* 0x001fe40002000000 */
[----:B------:R-:W-:Y:S03]  /*11400*/  SHFL.IDX PT, R2, R16, 0x1, 0x1f ;  /* 0x00201f0010027f89 */ /* 0x000fe600000e0000 */
        /* <DEDUP_REMOVED lines=10> */
.L_x_2228:
[----:B------:R-:W-:-:S04]  /*114b0*/  UIADD3 UR40, UR40, 0x1f, URZ ;  /* 0x0000001f28287890 */ /* 0x000fc8000fffe03f */
[----:B------:R-:W-:-:S06]  /*114c0*/  UISETP.GE.AND UP0, UPT, UR40, UR4, UPT ;  /* 0x000000042800728c */ /* 0x000fcc000bf06270 */
[----:B------:R-:W-:-:S13]  /*114d0*/  PLOP3.LUT P6, PT, PT, PT, UP0, 0x40, 0x0 ;  /* 0x000000000000781c */ /* 0x000fda0003fce808 */
[----:B------:R-:W-:Y:S05]  /*114e0*/  @!P6 BRA `(.L_x_2225) ;  /* 0x0000000400c8e947 */ /* 0x000fea0003800000 */
[----:B------:R-:W0:Y:S01]  /*114f0*/  S2R R0, SR_TID.X ;  /* 0x0000000000007919 */ /* 0x000e220000002100 */
[----:B------:R-:W-:Y:S01]  /*11500*/  BSSY B0, `(.L_x_2226) ;  /* 0x0000009000007945 */ /* 0x000fe20003800000 */
[----:B------:R-:W-:Y:S01]  /*11510*/  IMAD.MOV.U32 R17, RZ, RZ, RZ ;  /* 0x000000ffff117224 */ /* 0x000fe200078e00ff */
[----:B0-----:R-:W-:-:S05]  /*11520*/  LOP3.LUT R0, R0, 0x1f, RZ, 0xc0, !PT ;  /* 0x0000001f00007812 */ /* 0x001fca00078ec0ff */
[----:B------:R-:W-:-:S05]  /*11530*/  VIADD R7, R0, UR40 ;  /* 0x0000002800077c36 */ /* 0x000fca0008000000 */
[----:B------:R-:W-:-:S13]  /*11540*/  ISETP.GE.OR P6, PT, R7, UR4, !P0 ;  /* 0x0000000407007c0c */ /* 0x000fda000c7c6670 */
[----:B------:R-:W-:Y:S05]  /*11550*/  @P6 BRA `(.L_x_2227) ;  /* 0x00000000000c6947 */ /* 0x000fea0003800000 */
[----:B------:R-:W0:Y:S02]  /*11560*/  LDC.64 R2, c[0x0][0xc80] ;  /* 0x00032000ff027b82 */ /* 0x000e240000000a00 */
[----:B0-----:R-:W-:-:S05]  /*11570*/  IMAD.WIDE R2, R7, 0x4, R2 ;  /* 0x0000000407027825 */ /* 0x001fca00078e0202 */
[----:B------:R0:W5:Y:S02]  /*11580*/  LDG.E R17, desc[UR52][R2.64] ;  /* 0x0000003402117981 */ /* 0x000164000c1e1900 */
.L_x_2227:
[----:B------:R-:W-:Y:S05]  /*11590*/  BSYNC B0 ;  /* 0x0000000000007941 */ /* 0x000fea0003800000 */
.L_x_2226:
[----:B-----5:R-:W2:Y:S02]  /*115a0*/  SHFL.UP PT, R0, R17, 0x1, RZ ;  /* 0x0420000011007989 */ /* 0x020ea400000e00ff */
[----:B--2---:R-:W-:-:S05]  /*115b0*/  SEL R0, R0, RZ, P1 ;  /* 0x000000ff00007207 */ /* 0x004fca0000800000 */
[----:B------:R-:W-:-:S05]  /*115c0*/  IMAD.IADD R0, R17, 0x1, R0 ;  /* 0x0000000111007824 */ /* 0x000fca00078e0200 */
[----:B0-----:R-:W0:Y:S02]  /*115d0*/  SHFL.UP PT, R2, R0, 0x2, RZ ;  /* 0x0440000000027989 */ /* 0x001e2400000e00ff */
[----:B0-----:R-:W-:-:S05]  /*115e0*/  SEL R3, R2, RZ, P2 ;  /* 0x000000ff02037207 */ /* 0x001fca0001000000 */
[----:B------:R-:W-:Y:S02]  /*115f0*/  IMAD.IADD R3, R0, 0x1, R3 ;  /* 0x0000000100037824 */ /* 0x000fe400078e0203 */
[----:B------:R-:W0:Y:S03]  /*11600*/  LDC R0, c[0x0][0xc38] ;  /* 0x00030e00ff007b82 */ /* 0x000e260000000800 */
[----:B------:R-:W2:Y:S02]  /*11610*/  SHFL.UP PT, R2, R3, 0x4, RZ ;  /* 0x0480000003027989 */ /* 0x000ea400000e00ff */
[----:B--2---:R-:W-:-:S05]  /*11620*/  SEL R2, R2, RZ, P3 ;  /* 0x000000ff02027207 */ /* 0x004fca0001800000 */
[----:B------:R-:W-:-:S05]  /*11630*/  IMAD.IADD R2, R3, 0x1, R2 ;  /* 0x0000000103027824 */ /* 0x000fca00078e0202 */
[----:B------:R-:W2:Y:S02]  /*11640*/  SHFL.UP PT, R6, R2, 0x8, RZ ;  /* 0x0500000002067989 */ /* 0x000ea400000e00ff */
[----:B--2---:R-:W-:-:S05]  /*11650*/  SEL R7, R6, RZ, P4 ;  /* 0x000000ff06077207 */ /* 0x004fca0002000000 */
[----:B------:R-:W-:-:S05]  /*11660*/  IMAD.IADD R7, R2, 0x1, R7 ;  /* 0x0000000102077824 */ /* 0x000fca00078e0207 */
[----:B------:R-:W2:Y:S02]  /*11670*/  SHFL.UP PT, R6, R7, 0x10, RZ ;  /* 0x0600000007067989 */ /* 0x000ea400000e00ff */
[----:B--2---:R-:W-:-:S05]  /*11680*/  SEL R6, R6, RZ, P5 ;  /* 0x000000ff06067207 */ /* 0x004fca0002800000 */
[----:B------:R-:W-:-:S05]  /*11690*/  IMAD.IADD R6, R7, 0x1, R6 ;  /* 0x0000000107067824 */ /* 0x000fca00078e0206 */
[----:B------:R-:W0:Y:S02]  /*116a0*/  SHFL.IDX PT, R9, R6, 0x1f, 0x1f ;  /* 0x03e01f0006097f89 */ /* 0x000e2400000e0000 */
[----:B0-----:R-:W-:-:S04]  /*116b0*/  IMAD R9, R9, R0, RZ ;  /* 0x0000000009097224 */ /* 0x001fc800078e02ff */
[----:B------:R-:W-:-:S05]  /*116c0*/  IMAD.IADD R4, R9, 0x1, R4 ;  /* 0x0000000109047824 */ /* 0x000fca00078e0204 */
[----:B------:R-:W-:-:S13]  /*116d0*/  ISETP.GT.AND P6, PT, R4, R5, PT ;  /* 0x000000050400720c */ /* 0x000fda0003fc4270 */
[----:B------:R-:W-:Y:S05]  /*116e0*/  @!P6 BRA `(.L_x_2228) ;  /* 0xfffffffc0070e947 */ /* 0x000fea000383ffff */
[----:B------:R-:W-:-:S07]  /*116f0*/  IMAD.MOV.U32 R7, RZ, RZ, R6 ;  /* 0x000000ffff077224 */ /* 0x000fce00078e0006 */
.L_x_2224:
[----:B------:R-:W-:Y:S01]  /*11700*/  IMAD.IADD R9, R4, 0x1, -R9 ;  /* 0x0000000104097824 */ /* 0x000fe200078e0a09 */
[----:B------:R-:W-:-:S03]  /*11710*/  ULDC.64 UR4, c[0x0][0xc90] ;  /* 0x0003240000047ab9 */ /* 0x000fc60000000a00 */
[----:B------:R-:W-:-:S05]  /*11720*/  IMAD R2, R7, R0, R9 ;  /* 0x0000000007027224 */ /* 0x000fca00078e0209 */
[----:B------:R-:W-:-:S13]  /*11730*/  ISETP.GT.AND P0, PT, R2, R5, PT ;  /* 0x000000050200720c */ /* 0x000fda0003f04270 */
[----:B------:R-:W-:Y:S02]  /*11740*/  VOTEU.ANY UR7, UPT, !P0 ;  /* 0x0000000000077886 */ /* 0x000fe400040e0100 */
[----:B------:R-:W-:-:S04]  /*11750*/  UPOPC UR6, UR7 ;  /* 0x00000007000672bf */ /* 0x000fc80008000000 */
[----:B------:R-:W-:-:S04]  /*11760*/  UIADD3 UR40, UR6, UR40, URZ ;  /* 0x0000002806287290 */ /* 0x000fc8000fffe03f */
[----:B------:R-:W-:-:S06]  /*11770*/  UIMAD.WIDE UR4, UR40, 0x4, UR4 ;  /* 0x00000004280478a5 */ /* 0x000fcc000f8e0204 */
[----:B------:R-:W-:Y:S02]  /*11780*/  IMAD.U32 R2, RZ, RZ, UR4 ;  /* 0x00000004ff027e24 */ /* 0x000fe4000f8e00ff */
[----:B------:R-:W-:-:S05]  /*11790*/  IMAD.U32 R3, RZ, RZ, UR5 ;  /* 0x00000005ff037e24 */ /* 0x000fca000f8e00ff */
[----:B------:R-:W2:Y:S01]  /*117a0*/  LDG.E R6, desc[UR52][R2.64] ;  /* 0x0000003402067981 */ /* 0x000ea2000c1e1900 */
[----:B------:R-:W-:Y:S01]  /*117b0*/  IMAD.U32 R12, RZ, RZ, UR6 ;  /* 0x00000006ff0c7e24 */ /* 0x000fe2000f8e00ff */
[----:B------:R-:W-:Y:S01]  /*117c0*/  ISETP.NE.AND P0, PT, RZ, UR7, PT ;  /* 0x00000007ff007c0c */ /* 0x000fe2000bf05270 */
[----:B------:R-:W-:-:S03]  /*117d0*/  IMAD.MOV.U32 R16, RZ, RZ, RZ ;  /* 0x000000ffff107224 */ /* 0x000fc600078e00ff */
[----:B------:R-:W2:Y:S02]  /*117e0*/  SHFL.IDX PT, R17, R17, R12, 0x1f ;  /* 0x00001f0c11117589 */ /* 0x000ea400000e0000 */
[----:B--2---:R-:W-:-:S05]  /*117f0*/  IMAD R4, R17, R6, RZ ;  /* 0x0000000611047224 */ /* 0x004fca00078e02ff */
[----:B------:R-:W-:-:S04]  /*11800*/  IABS R8, R4 ;  /* 0x0000000400087213 */ /* 0x000fc80000000000 */
[----:B------:R-:W0:Y:S08]  /*11810*/  I2F.RP R10, R8 ;  /* 0x00000008000a7306 */ /* 0x000e300000209400 */
[----:B0-----:R-:W0:Y:S02]  /*11820*/  MUFU.RCP R10, R10 ;  /* 0x0000000a000a7308 */ /* 0x001e240000001000 */
[----:B0-----:R-:W-:-:S06]  /*11830*/  VIADD R11, R10, 0xffffffe ;  /* 0x0ffffffe0a0b7836 */ /* 0x001fcc0000000000 */
[----:B------:R0:W2:Y:S01]  /*11840*/  F2I.FTZ.U32.TRUNC.NTZ R3, R11 ;  /* 0x0000000b00037305 */ /* 0x0000a2000021f000 */
[----:B------:R-:W-:Y:S05]  /*11850*/  @!P0 BRA `(.L_x_2229) ;  /* 0x00000000000c8947 */ /* 0x000fea0003800000 */
[----:B------:R-:W-:-:S06]  /*11860*/  UIADD3 UR4, UR6, -0x1, URZ ;  /* 0xffffffff06047890 */ /* 0x000fcc000fffe03f */
[----:B------:R-:W-:-:S06]  /*11870*/  IMAD.U32 R16, RZ, RZ, UR4 ;  /* 0x00000004ff107e24 */ /* 0x000fcc000f8e00ff */
[----:B------:R3:W4:Y:S02]  /*11880*/  SHFL.IDX PT, R16, R7, R16, 0x1f ;  /* 0x00001f1007107589 */ /* 0x00072400000e0000 */
.L_x_2229:
[----:B--23--:R-:W-:Y:S02]  /*11890*/  IMAD.MOV R7, RZ, RZ, -R3 ;  /* 0x000000ffff077224 */ /* 0x00cfe400078e0a03 */
[----:B----4-:R-:W-:Y:S02]  /*118a0*/  IMAD R16, R16, R0, R9 ;  /* 0x0000000010107224 */ /* 0x010fe400078e0209 */
[----:B------:R-:W-:Y:S02]  /*118b0*/  IMAD R7, R7, R8, RZ ;  /* 0x0000000807077224 */ /* 0x000fe400078e02ff */
        /* <DEDUP_REMOVED lines=22> */
[----:B------:R-:W-:-:S04]  /*11a20*/  VIADDMNMX R0, R3, R0, R6, PT ;  /* 0x0000000003007246 */ /* 0x000fc80003800106 */
[----:B------:R-:W-:-:S04]  /*11a30*/  IABS R6, R0 ;  /* 0x0000000000067213 */ /* 0x000fc80000000000 */
[----:B------:R-:W2:Y:S08]  /*11a40*/  I2F.RP R8, R6 ;  /* 0x0000000600087306 */ /* 0x000eb00000209400 */
[----:B--2---:R-:W2:Y:S02]  /*11a50*/  MUFU.RCP R8, R8 ;  /* 0x0000000800087308 */ /* 0x004ea40000001000 */
[----:B--2---:R-:W-:Y:S01]  /*11a60*/  VIADD R2, R8, 0xffffffe ;  /* 0x0ffffffe08027836 */ /* 0x004fe20000000000 */
[----:B------:R-:W-:-:S05]  /*11a70*/  IABS R8, R4 ;  /* 0x0000000400087213 */ /* 0x000fca0000000000 */
[----:B------:R2:W3:Y:S02]  /*11a80*/  F2I.FTZ.U32.TRUNC.NTZ R3, R2 ;  /* 0x0000000200037305 */ /* 0x0004e4000021f000 */
[----:B--2---:R-:W-:Y:S02]  /*11a90*/  IMAD.MOV.U32 R2, RZ, RZ, RZ ;  /* 0x000000ffff027224 */ /* 0x004fe400078e00ff */
[----:B---3--:R-:W-:-:S04]  /*11aa0*/  IMAD.MOV R5, RZ, RZ, -R3 ;  /* 0x000000ffff057224 */ /* 0x008fc800078e0a03 */
[----:B------:R-:W-:-:S04]  /*11ab0*/  IMAD R5, R5, R6, RZ ;  /* 0x0000000605057224 */ /* 0x000fc800078e02ff */
[----:B------:R-:W-:Y:S01]  /*11ac0*/  IMAD.HI.U32 R3, R3, R5, R2 ;  /* 0x0000000503037227 */ /* 0x000fe200078e0002 */
[-C--:B------:R-:W-:Y:S02]  /*11ad0*/  IABS R5, R0.reuse ;  /* 0x0000000000057213 */ /* 0x080fe40000000000 */
[C---:B------:R-:W-:Y:S01]  /*11ae0*/  LOP3.LUT R2, R4.reuse, R0, RZ, 0x3c, !PT ;  /* 0x0000000004027212 */ /* 0x040fe200078e3cff */
[----:B------:R-:W-:Y:S02]  /*11af0*/  IMAD.IADD R4, R4, 0x1, R7 ;  /* 0x0000000104047824 */ /* 0x000fe400078e0207 */
[----:B------:R-:W-:Y:S01]  /*11b00*/  IMAD.MOV R5, RZ, RZ, -R5 ;  /* 0x000000ffff057224 */ /* 0x000fe200078e0a05 */
[----:B------:R-:W-:Y:S01]  /*11b10*/  ISETP.GE.AND P2, PT, R2, RZ, PT ;  /* 0x000000ff0200720c */ /* 0x000fe20003f46270 */
[----:B------:R-:W-:-:S04]  /*11b20*/  IMAD.HI.U32 R3, R3, R8, RZ ;  /* 0x0000000803037227 */ /* 0x000fc800078e00ff */
[----:B------:R-:W-:-:S05]  /*11b30*/  IMAD R5, R3, R5, R8 ;  /* 0x0000000503057224 */ /* 0x000fca00078e0208 */
        /* <DEDUP_REMOVED lines=8> */
[----:B------:R-:W-:-:S04]  /*11bc0*/  IMAD.MOV R0, RZ, RZ, -R0 ;  /* 0x000000ffff007224 */ /* 0x000fc800078e0a00 */
[----:B------:R-:W-:Y:S01]  /*11bd0*/  IMAD R18, R3, R0, R4 ;  /* 0x0000000003127224 */ /* 0x000fe200078e0204 */
[----:B------:R-:W-:-:S05]  /*11be0*/  LOP3.LUT R0, RZ, R3, RZ, 0x33, !PT ;  /* 0x00000003ff007212 */ /* 0x000fca00078e33ff */
[----:B------:R-:W-:Y:S01]  /*11bf0*/  IMAD.IADD R17, R17, 0x1, R0 ;  /* 0x0000000111117824 */ /* 0x000fe200078e0200 */
[----:B------:R-:W-:Y:S06]  /*11c00*/  BRA `(.L_x_2230) ;  /* 0x0000000000107947 */ /* 0x000fec0003800000 */
.L_x_2225:
[----:B------:R-:W-:Y:S01]  /*11c10*/  IMAD.MOV.U32 R16, RZ, RZ, R5 ;  /* 0x000000ffff107224 */ /* 0x000fe200078e0005 */
[----:B------:R-:W-:Y:S01]  /*11c20*/  ULDC UR40, c[0x0][0xc3c] ;  /* 0x00030f0000287ab9 */ /* 0x000fe20000000800 */
[----:B------:R-:W-:Y:S02]  /*11c30*/  IMAD.MOV.U32 R17, RZ, RZ, RZ ;  /* 0x000000ffff117224 */ /* 0x000fe400078e00ff */
[----:B------:R-:W-:-:S07]  /*11c40*/  IMAD.MOV.U32 R18, RZ, RZ, RZ ;  /* 0x000000ffff127224 */ /* 0x000fce00078e00ff */
.L_x_2230:
[----:B------:R2:W3:Y:S01]  /*11c50*/  LDL R2, [R1+0x14] ;  /* 0x0000140001027983 */ /* 0x0004e20000100800 */
[----:B------:R-:W4:Y:S02]  /*11c60*/  S2R R0, SR_TID.X ;  /* 0x0000000000007919 */ /* 0x000f240000002100 */
[----:B----4-:R-:W-:Y:S01]  /*11c70*/  LOP3.LUT R0, R0, 0x1f, RZ, 0xc0, !PT ;  /* 0x0000001f00007812 */ /* 0x010fe200078ec0ff */
[----:B------:R-:W-:Y:S03]  /*11c80*/  BAR.SYNC.DEFER_BLOCKING 0x4, 0x200 ;  /* 0x0108000000007b1d */ /* 0x000fe60000010000 */
[----:B------:R-:W-:Y:S01]  /*11c90*/  ISETP.NE.AND P0, PT, R0, RZ, PT ;  /* 0x000000ff0000720c */ /* 0x000fe20003f05270 */
[----:B-1----:R-:W-:-:S12]  /*11ca0*/  IMAD.U32 R19, RZ, RZ, UR40 ;  /* 0x00000028ff137e24 */ /* 0x002fd8000f8e00ff */
[----:B------:R-:W-:Y:S01]  /*11cb0*/  @!P0 MOV R0, 0x400 ;  /* 0x0000040000008802 */ /* 0x000fe20000000f00 */
[----:B---3--:R-:W1:Y:S03]  /*11cc0*/  @!P0 S2R R2, SR_CgaCtaId ;  /* 0x0000000000028919 */ /* 0x008e660000008800 */
[----:B-1----:R-:W-:Y:S01]  /*11cd0*/  @!P0 LEA R22, R2, R0, 0x18 ;  /* 0x0000000002168211 */ /* 0x002fe200078ec0ff */
[----:B------:R2:W-:Y:S04]  /*11ce0*/  @!P0 STL [R1+0x14], R2 ;  /* 0x0000140201008387 */ /* 0x0005e80000100800 */
[----:B------:R2:W-:Y:S01]  /*11cf0*/  @!P0 STS.128 [R22+0x132d0], R16 ;  /* 0x0132d01016008388 */ /* 0x0005e20000000c00 */
[----:B------:R-:W-:Y:S06]  /*11d00*/  BAR.ARV 0x5, 0x200 ;  /* 0x0148000000007b1d */ /* 0x000fec0000002000 */
.L_x_2223:
[----:B------:R-:W-:Y:S02]  /*11d10*/  ULDC UR4, c[0x0][0xc3c] ;  /* 0x00030f0000047ab9 */ /* 0x000fe40000000800 */
[----:B------:R-:W-:-:S06]  /*11d20*/  UISETP.GE.AND UP0, UPT, UR40, UR4, UPT ;  /* 0x000000042800728c */ /* 0x000fcc000bf06270 */
[----:B------:R-:W-:-:S13]  /*11d30*/  PLOP3.LUT P0, PT, PT, PT, UP0, 0x80, 0x0 ;  /* 0x000000000000781c */ /* 0x000fda0003f0f008 */
[----:B------:R-:W-:Y:S05]  /*11d40*/  @!P0 BRA `(.L_x_2231) ;  /* 0xffffffa800e48947 */ /* 0x000fea000383ffff */
.L_x_2156:
[----:B------:R-:W3:Y:S01]  /*11d50*/  LDL.LU R0, [R1+0x30] ;  /* 0x0000300001007983 */ /* 0x000ee20000300800 */
[----:B------:R-:W-:Y:S01]  /*11d60*/  BSSY B0, `(.L_x_2232) ;  /* 0x000000b000007945 */ /* 0x000fe20003800000 */
[----:B0-----:R-:W0:Y:S01]  /*11d70*/  S2R R5, SR_CgaCtaId ;  /* 0x0000000000057919 */ /* 0x001e220000008800 */
[----:B---3--:R-:W-:-:S05]  /*11d80*/  VIADD R0, R0, 0x1 ;  /* 0x0000000100007836 */ /* 0x008fca0000000000 */
[----:B--2---:R-:W-:-:S04]  /*11d90*/  LEA.HI R2, R0, R0, RZ, 0x1 ;  /* 0x0000000000027211 */ /* 0x004fc800078f08ff */
[----:B------:R-:W-:Y:S02]  /*11da0*/  LOP3.LUT R3, R2, 0xfffffffe, RZ, 0xc0, !PT ;  /* 0xfffffffe02037812 */ /* 0x000fe400078ec0ff */
[----:B------:R-:W-:-:S03]  /*11db0*/  MOV R2, 0x400 ;  /* 0x0000040000027802 */ /* 0x000fc60000000f00 */
[----:B------:R-:W-:Y:S01]  /*11dc0*/  IMAD.IADD R0, R0, 0x1, -R3 ;  /* 0x0000000100007824 */ /* 0x000fe200078e0a03 */
[----:B0-----:R-:W-:-:S04]  /*11dd0*/  LEA R5, R5, R2, 0x18 ;  /* 0x0000000205057211 */ /* 0x001fc800078ec0ff */
[----:B------:R-:W-:-:S04]  /*11de0*/  SHF.L.U32 R0, R0, 0x1f, RZ ;  /* 0x0000001f00007819 */ /* 0x000fc800000006ff */
[----:B------:R-:W0:Y:S02]  /*11df0*/  SYNCS.PHASECHK.TRANS64.TRYWAIT P0, [R5+URZ+0x13220], R0 ;  /* 0x01322000050075a7 */ /* 0x000e24000800017f */
[----:B0-----:R-:W-:Y:S05]  /*11e00*/  @!P0 BRA `(.L_x_2233) ;  /* 0x0000002800908947 */ /* 0x001fea0003800000 */
.L_x_2322:
[----:B------:R-:W-:Y:S05]  /*11e10*/  BSYNC B0 ;  /* 0x0000000000007941 */ /* 0x000fea0003800000 */
.L_x_2232:
[----:B------:R-:W-:-:S03]  /*11e20*/  UMOV UR4, 0xffffffff ;  /* 0xffffffff00047882 */ /* 0x000fc60000000000 */
[----:B------:R-:W-:Y:S05]  /*11e30*/  BRA.DIV UR4, `(.L_x_2234) ;  /* 0x0000002a04987947 */ /* 0x000fea000b800000 */
[----:B0-----:R-:W0:Y:S02]  /*11e40*/  S2R R0, SR_TID.X ;  /* 0x0000000000007919 */ /* 0x001e240000002100 */
[----:B0-----:R-:W-:-:S04]  /*11e50*/  SHF.R.U32.HI R0, RZ, 0x5, R0 ;  /* 0x00000005ff007819 */ /* 0x001fc80000011600 */
[----:B------:R-:W-:-:S05]  /*11e60*/  LOP3.LUT R0, R0, 0x3, RZ, 0xc0, !PT ;  /* 0x0000000300007812 */ /* 0x000fca00078ec0ff */
[----:B------:R0:W1:Y:S02]  /*11e70*/  SHFL.IDX PT, R14, R0, RZ, 0x1f ;  /* 0x00001fff000e7589 */ /* 0x00006400000e0000 */
.L_x_2325:
[----:B-1----:R-:W-:Y:S01]  /*11e80*/  ISETP.NE.AND P0, PT, R14, RZ, PT ;  /* 0x000000ff0e00720c */ /* 0x002fe20003f05270 */
[----:B------:R-:W-:-:S12]  /*11e90*/  BSSY B0, `(.L_x_2235) ;  /* 0x000002e000007945 */ /* 0x000fd80003800000 */
[----:B------:R-:W-:Y:S05]  /*11ea0*/  @P0 BRA `(.L_x_2236) ;  /* 0x0000000000b00947 */ /* 0x000fea0003800000 */
[----:B------:R-:W-:-:S03]  /*11eb0*/  UMOV UR4, 0xffffffff ;  /* 0xffffffff00047882 */ /* 0x000fc60000000000 */
[----:B------:R-:W-:Y:S05]  /*11ec0*/  BRA.DIV UR4, `(.L_x_2237) ;  /* 0x0000002a04a87947 */ /* 0x000fea000b800000 */
[----:B------:R-:W-:-:S13]  /*11ed0*/  ELECT P6, URZ, PT ;  /* 0x00000000003f782f */ /* 0x000fda00038c0000 */
.L_x_2328:
[----:B------:R-:W-:Y:S05]  /*11ee0*/  @!P6 BRA `(.L_x_2236) ;  /* 0x0000000000a0e947 */ /* 0x000fea0003800000 */
[----:B------:R-:W-:-:S06]  /*11ef0*/  ULOP3.LUT UR4, UR38, 0x2, URZ, 0xfc, !UPT ;  /* 0x0000000226047892 */ /* 0x000fcc000f8efc3f */
[----:B0-----:R-:W-:-:S05]  /*11f00*/  IMAD.U32 R0, RZ, RZ, UR4 ;  /* 0x00000004ff007e24 */ /* 0x001fca000f8e00ff */
[----:B------:R-:W-:-:S13]  /*11f10*/  ISETP.NE.AND P0, PT, R0, 0x3, PT ;  /* 0x000000030000780c */ /* 0x000fda0003f05270 */
[----:B------:R-:W-:Y:S05]  /*11f20*/  @!P0 BRA `(.L_x_2238) ;  /* 0x0000000000048947 */ /* 0x000fea0003800000 */
[----:B------:R-:W-:Y:S01]  /*11f30*/  BPT.TRAP 0x1 ;  /* 0x000000040000795c */ /* 0x000fe20000300000 */
.L_x_2238:
        /* <DEDUP_REMOVED lines=8> */
.L_x_2329:
[----:B------:R-:W2:Y:S01]  /*11fc0*/  LDL.LU R4, [R1+0x4] ;  /* 0x0000040001047983 */ /* 0x000ea20000300800 */
[----:B------:R-:W-:Y:S02]  /*11fd0*/  SEL R28, R28, RZ, P2 ;  /* 0x000000ff1c1c7207 */ /* 0x000fe40001000000 */
[----:B--2---:R-:W-:Y:S01]  /*11fe0*/  LOP3.LUT R0, R4, R0, RZ, 0x3c, !PT ;  /* 0x0000000004007212 */ /* 0x004fe200078e3cff */
[----:B------:R-:W-:Y:S06]  /*11ff0*/  @!P0 BRA `(.L_x_2240) ;  /* 0x0000000000048947 */ /* 0x000fec0003800000 */
[----:B------:R-:W-:Y:S01]  /*12000*/  BPT.TRAP 0x1 ;  /* 0x000000040000795c */ /* 0x000fe20000300000 */
.L_x_2240:
[----:B------:R-:W-:Y:S01]  /*12010*/  IMAD R5, R28, 0x8, R5 ;  /* 0x000000081c057824 */ /* 0x000fe200078e0205 */
[----:B------:R-:W-:-:S04]  /*12020*/  SHF.L.U32 R0, R0, 0x1f, RZ ;  /* 0x0000001f00007819 */ /* 0x000fc800000006ff */
[----:B------:R-:W1:Y:S02]  /*12030*/  SYNCS.PHASECHK.TRANS64.TRYWAIT P1, [R5+URZ+0x13240], R0 ;  /* 0x01324000050075a7 */ /* 0x000e64000802017f */
[----:B-1----:R-:W-:Y:S05]  /*12040*/  @!P1 BRA `(.L_x_2241) ;  /* 0x00000028007c9947 */ /* 0x002fea0003800000 */
.L_x_2330:
[----:B------:R-:W-:Y:S05]  /*12050*/  @!P0 BRA `(.L_x_2242) ;  /* 0x0000000000048947 */ /* 0x000fea0003800000 */
[----:B------:R-:W-:Y:S01]  /*12060*/  BPT.TRAP 0x1 ;  /* 0x000000040000795c */ /* 0x000fe20000300000 */
.L_x_2242:
[----:B------:R-:W2:Y:S02]  /*12070*/  SYNCS.PHASECHK.TRANS64.TRYWAIT P1, [R3+URZ+0x13260], R2 ;  /* 0x01326002030075a7 */ /* 0x000ea4000802017f */
[----:B--2---:R-:W-:Y:S05]  /*12080*/  @!P1 BRA `(.L_x_2243) ;  /* 0x0000002800809947 */ /* 0x004fea0003800000 */
.L_x_2331:
[----:B------:R-:W-:Y:S05]  /*12090*/  @!P0 BRA `(.L_x_2244) ;  /* 0x0000000000048947 */ /* 0x000fea0003800000 */
[----:B------:R-:W-:Y:S01]  /*120a0*/  BPT.TRAP 0x1 ;  /* 0x000000040000795c */ /* 0x000fe20000300000 */
.L_x_2244:
[----:B------:R-:W3:Y:S02]  /*120b0*/  SYNCS.PHASECHK.TRANS64.TRYWAIT P1, [R5+URZ+0x13260], R0 ;  /* 0x01326000050075a7 */ /* 0x000ee4000802017f */
[----:B---3--:R-:W-:Y:S05]  /*120c0*/  @!P1 BRA `(.L_x_2245) ;  /* 0x0000002800849947 */ /* 0x008fea0003800000 */
.L_x_2332:
[----:B------:R-:W-:Y:S05]  /*120d0*/  @!P0 BRA `(.L_x_2246) ;  /* 0x0000000000048947 */ /* 0x000fea0003800000 */
[----:B------:R-:W-:Y:S01]  /*120e0*/  BPT.TRAP 0x1 ;  /* 0x000000040000795c */ /* 0x000fe20000300000 */
.L_x_2246:
[----:B------:R-:W4:Y:S02]  /*120f0*/  SYNCS.PHASECHK.TRANS64.TRYWAIT P1, [R3+URZ+0x13280], R2 ;  /* 0x01328002030075a7 */ /* 0x000f24000802017f */
[----:B----4-:R-:W-:Y:S05]  /*12100*/  @!P1 BRA `(.L_x_2247) ;  /* 0x0000002800889947 */ /* 0x010fea0003800000 */
.L_x_2333:
[----:B------:R-:W-:Y:S05]  /*12110*/  @!P0 BRA `(.L_x_2248) ;  /* 0x0000000000048947 */ /* 0x000fea0003800000 */
[----:B------:R-:W-:Y:S01]  /*12120*/  BPT.TRAP 0x1 ;  /* 0x000000040000795c */ /* 0x000fe20000300000 */
.L_x_2248:
[----:B------:R0:W0:Y:S02]  /*12130*/  SYNCS.PHASECHK.TRANS64.TRYWAIT P0, [R5+URZ+0x13280], R0 ;  /* 0x01328000050075a7 */ /* 0x000024000800017f */
[----:B0-----:R-:W-:Y:S05]  /*12140*/  @!P0 NANOSLEEP.SYNCS 0x989680 ;  /* 0x009896800000895d */ /* 0x001fea0003900000 */
[----:B------:R-:W0:Y:S02]  /*12150*/  @!P0 SYNCS.PHASECHK.TRANS64 P0, [R5+URZ+0x13280], R0 ;  /* 0x01328000050085a7 */ /* 0x000e24000800007f */
[----:B0-----:R-:W-:Y:S05]  /*12160*/  @!P0 BRA `(.L_x_2248) ;  /* 0xfffffffc00f08947 */ /* 0x001fea000383ffff */
.L_x_2236:
[----:B------:R-:W-:Y:S05]  /*12170*/  BSYNC B0 ;  /* 0x0000000000007941 */ /* 0x000fea0003800000 */
.L_x_2235:
[----:B------:R-:W-:Y:S05]  /*12180*/  EXIT ;  /* 0x000000000000794d */ /* 0x000fea0003800000 */
.L_x_2105:
[----:B0-----:R-:W-:-:S04]  /*12190*/  IMAD.U32 R3, RZ, RZ, UR45 ;  /* 0x0000002dff037e24 */ /* 0x001fc8000f8e00ff */
[----:B------:R0:W1:Y:S03]  /*121a0*/  SYNCS.PHASECHK.TRANS64.TRYWAIT P1, [R3+URZ+0x13200], R0 ;  /* 0x01320000030075a7 */ /* 0x000066000802017f */
[----:B-1----:R-:W-:Y:S05]  /*121b0*/  @!P1 NANOSLEEP.SYNCS 0x989680 ;  /* 0x009896800000995d */ /* 0x002fea0003900000 */
[----:B------:R-:W1:Y:S02]  /*121c0*/  @!P1 SYNCS.PHASECHK.TRANS64 P1, [R3+URZ+0x13200], R0 ;  /* 0x01320000030095a7 */ /* 0x000e64000802007f */
[----:B-1----:R-:W-:Y:S05]  /*121d0*/  @!P1 BRA `(.L_x_2105) ;  /* 0xfffffffc00ec9947 */ /* 0x002fea000383ffff */
[----:B------:R-:W-:Y:S05]  /*121e0*/  BRA `(.L_x_2249) ;  /* 0xfffffef400ec7947 */ /* 0x000fea000383ffff */
.L_x_2109:
[----:B-1----:R1:W2:Y:S02]  /*121f0*/  SYNCS.PHASECHK.TRANS64.TRYWAIT P1, [R3+URZ+0x13230], R0 ;  /* 0x01323000030075a7 */ /* 0x0022a4000802017f */
[----:B--2---:R-:W-:Y:S05]  /*12200*/  @!P1 NANOSLEEP.SYNCS 0x989680 ;  /* 0x009896800000995d */ /* 0x004fea0003900000 */
[----:B------:R-:W2:Y:S02]  /*12210*/  @!P1 SYNCS.PHASECHK.TRANS64 P1, [R3+URZ+0x13230], R0 ;  /* 0x01323000030095a7 */ /* 0x000ea4000802007f */
[----:B--2---:R-:W-:Y:S05]  /*12220*/  @!P1 BRA `(.L_x_2109) ;  /* 0xfffffffc00f09947 */ /* 0x004fea000383ffff */
[----:B------:R-:W-:Y:S05]  /*12230*/  BRA `(.L_x_2108) ;  /* 0xfffffef800087947 */ /* 0x000fea000383ffff */
.L_x_2115:
[----:B-1----:R-:W-:-:S04]  /*12240*/  IMAD.U32 R9, RZ, RZ, UR20 ;  /* 0x00000014ff097e24 */ /* 0x002fc8000f8e00ff */
[----:B------:R1:W2:Y:S03]  /*12250*/  SYNCS.PHASECHK.TRANS64.TRYWAIT P1, [R9+URZ+0x13230], R0 ;  /* 0x01323000090075a7 */ /* 0x0002a6000802017f */
[----:B--2---:R-:W-:Y:S05]  /*12260*/  @!P1 NANOSLEEP.SYNCS 0x989680 ;  /* 0x009896800000995d */ /* 0x004fea0003900000 */
[----:B------:R-:W2:Y:S02]  /*12270*/  @!P1 SYNCS.PHASECHK.TRANS64 P1, [R9+URZ+0x13230], R0 ;  /* 0x01323000090095a7 */ /* 0x000ea4000802007f */
[----:B--2---:R-:W-:Y:S05]  /*12280*/  @!P1 BRA `(.L_x_2115) ;  /* 0xfffffffc00ec9947 */ /* 0x004fea000383ffff */
[----:B------:R-:W-:Y:S05]  /*12290*/  BRA `(.L_x_2114) ;  /* 0xffffff2000a07947 */ /* 0x000fea000383ffff */
.L_x_2119:
[----:B-1----:R-:W-:-:S04]  /*122a0*/  IMAD.U32 R9, RZ, RZ, UR11 ;  /* 0x0000000bff097e24 */ /* 0x002fc8000f8e00ff */
[----:B------:R1:W2:Y:S03]  /*122b0*/  SYNCS.PHASECHK.TRANS64.TRYWAIT P1, [R9+URZ+0x13250], R0 ;  /* 0x01325000090075a7 */ /* 0x0002a6000802017f */
[----:B--2---:R-:W-:Y:S05]  /*122c0*/  @!P1 NANOSLEEP.SYNCS 0x989680 ;  /* 0x009896800000995d */ /* 0x004fea0003900000 */
[----:B------:R-:W2:Y:S02]  /*122d0*/  @!P1 SYNCS.PHASECHK.TRANS64 P1, [R9+URZ+0x13250], R0 ;  /* 0x01325000090095a7 */ /* 0x000ea4000802007f */
[----:B--2---:R-:W-:Y:S05]  /*122e0*/  @!P1 BRA `(.L_x_2119) ;  /* 0xfffffffc00ec9947 */ /* 0x004fea000383ffff */
[----:B------:R-:W-:Y:S05]  /*122f0*/  BRA `(.L_x_2118) ;  /* 0xffffff2400ac7947 */ /* 0x000fea000383ffff */
.L_x_2127:
[----:B-1----:R-:W-:-:S04]  /*12300*/  IMAD.U32 R11, RZ, RZ, UR6 ;  /* 0x00000006ff0b7e24 */ /* 0x002fc8000f8e00ff */
[----:B------:R1:W2:Y:S03]  /*12310*/  SYNCS.PHASECHK.TRANS64.TRYWAIT P1, [R11+URZ+0x13230], R0 ;  /* 0x013230000b0075a7 */ /* 0x0002a6000802017f */
[----:B--2---:R-:W-:Y:S05]  /*12320*/  @!P1 NANOSLEEP.SYNCS 0x989680 ;  /* 0x009896800000995d */ /* 0x004fea0003900000 */
[----:B------:R-:W2:Y:S02]  /*12330*/  @!P1 SYNCS.PHASECHK.TRANS64 P1, [R11+URZ+0x13230], R0 ;  /* 0x013230000b0095a7 */ /* 0x000ea4000802007f */
[----:B--2---:R-:W-:Y:S05]  /*12340*/  @!P1 BRA `(.L_x_2127) ;  /* 0xfffffffc00ec9947 */ /* 0x004fea000383ffff */
[----:B------:R-:W-:Y:S05]  /*12350*/  BRA `(.L_x_2126) ;  /* 0xffffff4c00f47947 */ /* 0x000fea000383ffff */
.L_x_2131:
[----:B-1----:R-:W-:-:S04]  /*12360*/  IMAD.U32 R11, RZ, RZ, UR11 ;  /* 0x0000000bff0b7e24 */ /* 0x002fc8000f8e00ff */
[----:B------:R1:W2:Y:S03]  /*12370*/  SYNCS.PHASECHK.TRANS64.TRYWAIT P1, [R11+URZ+0x13250], R0 ;  /* 0x013250000b0075a7 */ /* 0x0002a6000802017f */
[----:B--2---:R-:W-:Y:S05]  /*12380*/  @!P1 NANOSLEEP.SYNCS 0x989680 ;  /* 0x009896800000995d */ /* 0x004fea0003900000 */
[----:B------:R-:W2:Y:S02]  /*12390*/  @!P1 SYNCS.PHASECHK.TRANS64 P1, [R11+URZ+0x13250], R0 ;  /* 0x013250000b0095a7 */ /* 0x000ea4000802007f */
[----:B--2---:R-:W-:Y:S05]  /*123a0*/  @!P1 BRA `(.L_x_2131) ;  /* 0xfffffffc00ec9947 */ /* 0x004fea000383ffff */
[----:B------:R-:W-:Y:S05]  /*123b0*/  BRA `(.L_x_2130) ;  /* 0xffffff5400007947 */ /* 0x000fea000383ffff */
.L_x_2138:
[----:B-1----:R-:W-:-:S04]  /*123c0*/  IMAD.U32 R6, RZ, RZ, UR14 ;  /* 0x0000000eff067e24 */ /* 0x002fc8000f8e00ff */
[----:B------:R1:W2:Y:S03]  /*123d0*/  SYNCS.PHASECHK.TRANS64.TRYWAIT P1, [R6+URZ+0x13250], R5 ;  /* 0x01325005060075a7 */ /* 0x0002a6000802017f */
[----:B--2---:R-:W-:Y:S05]  /*123e0*/  @!P1 NANOSLEEP.SYNCS 0x989680 ;  /* 0x009896800000995d */ /* 0x004fea0003900000 */
[----:B------:R-:W2:Y:S02]  /*123f0*/  @!P1 SYNCS.PHASECHK.TRANS64 P1, [R6+URZ+0x13250], R5 ;  /* 0x01325005060095a7 */ /* 0x000ea4000802007f */
[----:B--2---:R-:W-:Y:S05]  /*12400*/  @!P1 BRA `(.L_x_2138) ;  /* 0xfffffffc00ec9947 */ /* 0x004fea000383ffff */
[----:B------:R-:W-:Y:S05]  /*12410*/  BRA `(.L_x_2137) ;  /* 0xffffff7000447947 */ /* 0x000fea000383ffff */
.L_x_2171:
        /* <DEDUP_REMOVED lines=10> */
.L_x_2250:
[----:B------:R-:W-:Y:S05]  /*124c0*/  BRA `(.L_x_2251) ;  /* 0xffffffb000a07947 */ /* 0x000fea000383ffff */
.L_x_2174:
[----:B0-----:R-:W3:Y:S02]  /*124d0*/  LDL R0, [R1+0x24] ;  /* 0x0000240001007983 */ /* 0x001ee40000100800 */
[----:B---3--:R0:W1:Y:S02]  /*124e0*/  SYNCS.PHASECHK.TRANS64.TRYWAIT P0, [R4+URZ+0x13280], R0 ;  /* 0x01328000040075a7 */ /* 0x008064000800017f */
[----:B-1----:R-:W-:Y:S05]  /*124f0*/  @!P0 NANOSLEEP.SYNCS 0x989680 ;  /* 0x009896800000895d */ /* 0x002fea0003900000 */
[----:B------:R-:W1:Y:S02]  /*12500*/  @!P0 SYNCS.PHASECHK.TRANS64 P0, [R4+URZ+0x13280], R0 ;  /* 0x01328000040085a7 */ /* 0x000e64000800007f */
[----:B-1----:R-:W-:Y:S05]  /*12510*/  @!P0 BRA `(.L_x_2174) ;  /* 0xfffffffc00ec8947 */ /* 0x002fea000383ffff */
[----:B------:R-:W-:Y:S05]  /*12520*/  BRA `(.L_x_2252) ;  /* 0xffffffb400d47947 */ /* 0x000fea000383ffff */
.L_x_2175:
        /* <DEDUP_REMOVED lines=8> */
.L_x_2254:
[----:B------:R-:W-:Y:S05]  /*125b0*/  BSYNC B0 ;  /* 0x0000000000007941 */ /* 0x000fea0003800000 */
.L_x_2253:
        /* <DEDUP_REMOVED lines=8> */
.L_x_2255:
        /* <DEDUP_REMOVED lines=13> */
.L_x_2256:
        /* <DEDUP_REMOVED lines=11> */
.L_x_2257:
        /* <DEDUP_REMOVED lines=11> */
.L_x_2258:
        /* <DEDUP_REMOVED lines=10> */
.L_x_2259:
        /* <DEDUP_REMOVED lines=10> */
.L_x_2260:
        /* <DEDUP_REMOVED lines=11> */
.L_x_2261:
        /* <DEDUP_REMOVED lines=8> */
.L_x_2262:
        /* <DEDUP_REMOVED lines=13> */
.L_x_2263:
[----:B------:R-:W-:Y:S01]  /*12bb0*/  IMAD.MOV.U32 R10, RZ, RZ, R14 ;  /* 0x000000ffff0a7224 */ /* 0x000fe200078e000e */
[----:B------:R-:W-:-:S04]  /*12bc0*/  LOP3.LUT R19, R19, 0xffffffef, RZ, 0xc0, !PT ;  /* 0xffffffef13137812 */ /* 0x000fc800078ec0ff */
[----:B------:R-:W-:-:S05]  /*12bd0*/  @P2 LOP3.LUT R19, R19, 0x10, RZ, 0xfc, !PT ;  /* 0x0000001013132812 */ /* 0x000fca00078efcff */
[----:B------:R0:W-:Y:S01]  /*12be0*/  STL [R1+0xc], R19 ;  /* 0x00000c1301007387 */ /* 0x0001e20000100800 */
[----:B------:R-:W-:Y:S05]  /*12bf0*/  BRA `(.L_x_2264) ;  /* 0xffffffb4008c7947 */ /* 0x000fea000383ffff */
.L_x_2180:
[----:B----4-:R-:W4:Y:S02]  /*12c00*/  LDL R3, [R1+0x24] ;  /* 0x0000240001037983 */ /* 0x010f240000100800 */
[----:B----4-:R4:W0:Y:S02]  /*12c10*/  SYNCS.PHASECHK.TRANS64.TRYWAIT P0, [R4+URZ+0x13240], R3 ;  /* 0x01324003040075a7 */ /* 0x010824000800017f */
[----:B0-----:R-:W-:Y:S05]  /*12c20*/  @!P0 NANOSLEEP.SYNCS 0x989680 ;  /* 0x009896800000895d */ /* 0x001fea0003900000 */
[----:B------:R-:W0:Y:S02]  /*12c30*/  @!P0 SYNCS.PHASECHK.TRANS64 P0, [R4+URZ+0x13240], R3 ;  /* 0x01324003040085a7 */ /* 0x000e24000800007f */
[----:B0-----:R-:W-:Y:S05]  /*12c40*/  @!P0 BRA `(.L_x_2180) ;  /* 0xfffffffc00ec8947 */ /* 0x001fea000383ffff */
[----:B------:R-:W-:Y:S05]  /*12c50*/  BRA `(.L_x_2265) ;  /* 0xffffffb400ec7947 */ /* 0x000fea000383ffff */
.L_x_2181:
        /* <DEDUP_REMOVED lines=8> */
.L_x_2267:
[----:B------:R-:W-:Y:S05]  /*12ce0*/  BSYNC B0 ;  /* 0x0000000000007941 */ /* 0x000fea0003800000 */
.L_x_2266:
        /* <DEDUP_REMOVED lines=10> */
.L_x_2268:
        /* <DEDUP_REMOVED lines=8> */
.L_x_2269:
        /* <DEDUP_REMOVED lines=15> */
.L_x_2270:
[----:B------:R-:W-:Y:S02]  /*12f00*/  IMAD.MOV.U32 R13, RZ, RZ, R5 ;  /* 0x000000ffff0d7224 */ /* 0x000fe400078e0005 */
[----:B------:R-:W-:Y:S02]  /*12f10*/  IMAD.MOV.U32 R12, RZ, RZ, 0x2 ;  /* 0x00000002ff0c7424 */ /* 0x000fe400078e00ff */
[----:B------:R-:W-:-:S07]  /*12f20*/  IMAD.MOV.U32 R3, RZ, RZ, R14 ;  /* 0x000000ffff037224 */ /* 0x000fce00078e000e */
[----:B------:R-:W-:Y:S05]  /*12f30*/  WARPSYNC.COLLECTIVE R15, `(.L_x_2271) ;  /* 0x000000000f087348 */ /* 0x000fea0003c00000 */
[----:B------:R0:W1:Y:S02]  /*12f40*/  SHFL.IDX P6, R14, R13, R12, R11 ;  /* 0x0000000c0d0e7389 */ /* 0x00006400000c000b */
[----:B01----:R-:W-:Y:S01]  /*12f50*/  ENDCOLLECTIVE ;  /* 0x000000000000791b */ /* 0x003fe20003800000 */
.L_x_2271:
        /* <DEDUP_REMOVED lines=14> */
.L_x_2272:
[----:B------:R-:W-:Y:S02]  /*13040*/  IMAD.MOV.U32 R13, RZ, RZ, R5 ;  /* 0x000000ffff0d7224 */ /* 0x000fe400078e0005 */
[----:B------:R-:W-:Y:S02]  /*13050*/  IMAD.MOV.U32 R12, RZ, RZ, 0x3 ;  /* 0x00000003ff0c7424 */ /* 0x000fe400078e00ff */
[----:B------:R-:W-:-:S07]  /*13060*/  IMAD.MOV.U32 R3, RZ, RZ, R14 ;  /* 0x000000ffff037224 */ /* 0x000fce00078e000e */
[----:B------:R-:W-:Y:S05]  /*13070*/  WARPSYNC.COLLECTIVE R15, `(.L_x_2273) ;  /* 0x000000000f087348 */ /* 0x000fea0003c00000 */
[----:B------:R0:W1:Y:S02]  /*13080*/  SHFL.IDX P6, R14, R13, R12, R11 ;  /* 0x0000000c0d0e7389 */ /* 0x00006400000c000b */
[----:B01----:R-:W-:Y:S01]  /*13090*/  ENDCOLLECTIVE ;  /* 0x000000000000791b */ /* 0x003fe20003800000 */
.L_x_2273:
        /* <DEDUP_REMOVED lines=10> */
.L_x_2274:
        /* <DEDUP_REMOVED lines=10> */
.L_x_2275:
        /* <DEDUP_REMOVED lines=11> */
.L_x_2276:
[----:B------:R-:W-:Y:S01]  /*13290*/  IMAD.MOV.U32 R2, RZ, RZ, R14 ;  /* 0x000000ffff027224 */ /* 0x000fe200078e000e */
[----:B------:R-:W-:Y:S06]  /*132a0*/  BRA `(.L_x_2277) ;  /* 0xffffffb400687947 */ /* 0x000fec000383ffff */
.L_x_2188:
[----:B------:R-:W-:Y:S02]  /*132b0*/  IMAD.MOV.U32 R13, RZ, RZ, R4 ;  /* 0x000000ffff0d7224 */ /* 0x000fe400078e0004 */
[----:B------:R-:W-:Y:S02]  /*132c0*/  IMAD.MOV.U32 R12, RZ, RZ, RZ ;  /* 0x000000ffff0c7224 */ /* 0x000fe400078e00ff */
[----:B------:R-:W-:Y:S02]  /*132d0*/  IMAD.MOV.U32 R11, RZ, RZ, 0x1c1f ;  /* 0x00001c1fff0b7424 */ /* 0x000fe400078e00ff */
[----:B------:R-:W-:Y:S02]  /*132e0*/  IMAD.MOV.U32 R15, RZ, RZ, -0x1 ;  /* 0xffffffffff0f7424 */ /* 0x000fe400078e00ff */
[----:B------:R-:W-:Y:S02]  /*132f0*/  IMAD R17, R17, 0xc0, R20 ;  /* 0x000000c011117824 */ /* 0x000fe400078e0214 */
[----:B------:R-:W-:-:S07]  /*13300*/  IMAD R6, R8, UR41, RZ ;  /* 0x0000002908067c24 */ /* 0x000fce000f8e02ff */
[----:B-----5:R-:W-:Y:S05]  /*13310*/  WARPSYNC.COLLECTIVE R15, `(.L_x_2278) ;  /* 0x000000000f087348 */ /* 0x020fea0003c00000 */
[----:B------:R0:W1:Y:S02]  /*13320*/  SHFL.IDX P6, R14, R13, R12, R11 ;  /* 0x0000000c0d0e7389 */ /* 0x00006400000c000b */
[----:B01---5:R-:W-:Y:S01]  /*13330*/  ENDCOLLECTIVE ;  /* 0x000000000000791b */ /* 0x023fe20003800000 */
.L_x_2278:
[C---:B------:R-:W-:Y:S01]  /*13340*/  VIADD R9, R17.reuse, 0x20 ;  /* 0x0000002011097836 */ /* 0x040fe20000000000 */
[----:B------:R-:W-:Y:S01]  /*13350*/  ISETP.GE.AND P2, PT, R17, R6, PT ;  /* 0x000000061100720c */ /* 0x000fe20003f46270 */
[----:B------:R-:W-:Y:S02]  /*13360*/  IMAD.MOV.U32 R13, RZ, RZ, R0 ;  /* 0x000000ffff0d7224 */ /* 0x000fe400078e0000 */
[----:B------:R-:W-:-:S10]  /*13370*/  IMAD.MOV.U32 R2, RZ, RZ, R14 ;  /* 0x000000ffff027224 */ /* 0x000fd400078e000e */
[----:B------:R-:W-:Y:S05]  /*13380*/  WARPSYNC.COLLECTIVE R15, `(.L_x_2279) ;  /* 0x000000000f087348 */ /* 0x000fea0003c00000 */
[----:B------:R0:W1:Y:S02]  /*13390*/  SHFL.IDX P6, R14, R13, R12, R11 ;  /* 0x0000000c0d0e7389 */ /* 0x00006400000c000b */
[----:B01----:R-:W-:Y:S01]  /*133a0*/  ENDCOLLECTIVE ;  /* 0x000000000000791b */ /* 0x003fe20003800000 */
.L_x_2279:
[----:B------:R-:W-:Y:S02]  /*133b0*/  IMAD.MOV.U32 R13, RZ, RZ, R4 ;  /* 0x000000ffff0d7224 */ /* 0x000fe400078e0004 */
[----:B------:R-:W-:Y:S02]  /*133c0*/  IMAD.MOV.U32 R12, RZ, RZ, 0x1 ;  /* 0x00000001ff0c7424 */ /* 0x000fe400078e00ff */
[----:B------:R-:W-:-:S07]  /*133d0*/  IMAD.MOV.U32 R3, RZ, RZ, R14 ;  /* 0x000000ffff037224 */ /* 0x000fce00078e000e */
[----:B------:R-:W-:Y:S05]  /*133e0*/  WARPSYNC.COLLECTIVE R15, `(.L_x_2280) ;  /* 0x000000000f087348 */ /* 0x000fea0003c00000 */
[----:B------:R0:W1:Y:S02]  /*133f0*/  SHFL.IDX P6, R14, R13, R12, R11 ;  /* 0x0000000c0d0e7389 */ /* 0x00006400000c000b */
[----:B01----:R-:W-:Y:S01]  /*13400*/  ENDCOLLECTIVE ;  /* 0x000000000000791b */ /* 0x003fe20003800000 */
.L_x_2280:
        /* <DEDUP_REMOVED lines=15> */
.L_x_2281:
[----:B------:R-:W-:Y:S02]  /*13500*/  IMAD.MOV.U32 R13, RZ, RZ, R4 ;  /* 0x000000ffff0d7224 */ /* 0x000fe400078e0004 */
[----:B------:R-:W-:Y:S02]  /*13510*/  IMAD.MOV.U32 R12, RZ, RZ, 0x2 ;  /* 0x00000002ff0c7424 */ /* 0x000fe400078e00ff */
[----:B------:R-:W-:-:S07]  /*13520*/  IMAD.MOV.U32 R3, RZ, RZ, R14 ;  /* 0x000000ffff037224 */ /* 0x000fce00078e000e */
[----:B------:R-:W-:Y:S05]  /*13530*/  WARPSYNC.COLLECTIVE R15, `(.L_x_2282) ;  /* 0x000000000f087348 */ /* 0x000fea0003c00000 */
[----:B------:R0:W1:Y:S02]  /*13540*/  SHFL.IDX P6, R14, R13, R12, R11 ;  /* 0x0000000c0d0e7389 */ /* 0x00006400000c000b */
[----:B01----:R-:W-:Y:S01]  /*13550*/  ENDCOLLECTIVE ;  /* 0x000000000000791b */ /* 0x003fe20003800000 */
.L_x_2282:
        /* <DEDUP_REMOVED lines=16> */
.L_x_2283:
[----:B------:R-:W-:Y:S02]  /*13660*/  IMAD.MOV.U32 R13, RZ, RZ, R4 ;  /* 0x000000ffff0d7224 */ /* 0x000fe400078e0004 */
[----:B------:R-:W-:Y:S02]  /*13670*/  IMAD.MOV.U32 R12, RZ, RZ, 0x3 ;  /* 0x00000003ff0c7424 */ /* 0x000fe400078e00ff */
[----:B------:R-:W-:-:S07]  /*13680*/  IMAD.MOV.U32 R3, RZ, RZ, R14 ;  /* 0x000000ffff037224 */ /* 0x000fce00078e000e */
[----:B------:R-:W-:Y:S05]  /*13690*/  WARPSYNC.COLLECTIVE R15, `(.L_x_2284) ;  /* 0x000000000f087348 */ /* 0x000fea0003c00000 */
[----:B------:R0:W1:Y:S02]  /*136a0*/  SHFL.IDX P6, R14, R13, R12, R11 ;  /* 0x0000000c0d0e7389 */ /* 0x00006400000c000b */
[----:B01----:R-:W-:Y:S01]  /*136b0*/  ENDCOLLECTIVE ;  /* 0x000000000000791b */ /* 0x003fe20003800000 */
.L_x_2284:
        /* <DEDUP_REMOVED lines=10> */
.L_x_2285:
        /* <DEDUP_REMOVED lines=12> */
.L_x_2286:
        /* <DEDUP_REMOVED lines=13> */
.L_x_2287:
        /* <DEDUP_REMOVED lines=8> */
.L_x_2288:
        /* <DEDUP_REMOVED lines=12> */
.L_x_2289:
[----:B------:R-:W-:Y:S05]  /*13a30*/  BRA `(.L_x_2290) ;  /* 0xffffffb8008c7947 */ /* 0x000fea000383ffff */
.L_x_2191:
[----:B0-----:R0:W1:Y:S02]  /*13a40*/  SYNCS.PHASECHK.TRANS64.TRYWAIT P0, [R22+URZ+0x13220], R3 ;  /* 0x01322003160075a7 */ /* 0x001064000800017f */
[----:B-1----:R-:W-:Y:S05]  /*13a50*/  @!P0 NANOSLEEP.SYNCS 0x989680 ;  /* 0x009896800000895d */ /* 0x002fea0003900000 */
[----:B------:R-:W1:Y:S02]  /*13a60*/  @!P0 SYNCS.PHASECHK.TRANS64 P0, [R22+URZ+0x13220], R3 ;  /* 0x01322003160085a7 */ /* 0x000e64000800007f */
[----:B-1----:R-:W-:Y:S05]  /*13a70*/  @!P0 BRA `(.L_x_2191) ;  /* 0xfffffffc00f08947 */ /* 0x002fea000383ffff */
[----:B------:R-:W-:Y:S05]  /*13a80*/  BRA `(.L_x_2291) ;  /* 0xffffffb800e87947 */ /* 0x000fea000383ffff */
.L_x_2195:
[----:B0-----:R0:W1:Y:S02]  /*13a90*/  SYNCS.PHASECHK.TRANS64.TRYWAIT P0, [R0+URZ+0x13280], R27 ;  /* 0x0132801b000075a7 */ /* 0x001064000800017f */
[----:B-1----:R-:W-:Y:S05]  /*13aa0*/  @!P0 NANOSLEEP.SYNCS 0x989680 ;  /* 0x009896800000895d */ /* 0x002fea0003900000 */
[----:B------:R-:W1:Y:S02]  /*13ab0*/  @!P0 SYNCS.PHASECHK.TRANS64 P0, [R0+URZ+0x13280], R27 ;  /* 0x0132801b000085a7 */ /* 0x000e64000800007f */
[----:B-1----:R-:W-:Y:S05]  /*13ac0*/  @!P0 BRA `(.L_x_2195) ;  /* 0xfffffffc00f08947 */ /* 0x002fea000383ffff */
[----:B------:R-:W-:Y:S05]  /*13ad0*/  BRA `(.L_x_2292) ;  /* 0xffffffc0001c7947 */ /* 0x000fea000383ffff */
.L_x_2196:
        /* <DEDUP_REMOVED lines=8> */
.L_x_2294:
[----:B------:R-:W-:Y:S05]  /*13b60*/  BSYNC B0 ;  /* 0x0000000000007941 */ /* 0x000fea0003800000 */
.L_x_2293:
        /* <DEDUP_REMOVED lines=10> */
.L_x_2295:
        /* <DEDUP_REMOVED lines=11> */
.L_x_2296:
        /* <DEDUP_REMOVED lines=10> */
.L_x_2297:
        /* <DEDUP_REMOVED lines=11> */
.L_x_2298:
        /* <DEDUP_REMOVED lines=10> */
.L_x_2299:
        /* <DEDUP_REMOVED lines=11> */
.L_x_2300:
        /* <DEDUP_REMOVED lines=10> */
.L_x_2301:
[----:B------:R-:W-:Y:S02]  /*14000*/  IMAD.MOV.U32 R13, RZ, RZ, R17 ;  /* 0x000000ffff0d7224 */ /* 0x000fe400078e0011 */
[----:B------:R-:W-:Y:S02]  /*14010*/  IMAD.MOV.U32 R12, RZ, RZ, RZ ;  /* 0x000000ffff0c7224 */ /* 0x000fe400078e00ff */
[----:B------:R-:W-:Y:S02]  /*14020*/  IMAD.SHL.U32 R3, R3, 0x10, RZ ;  /* 0x0000001003037824 */ /* 0x000fe400078e00ff */
[----:B------:R-:W-:-:S07]  /*14030*/  IMAD.MOV.U32 R2, RZ, RZ, R14 ;  /* 0x000000ffff027224 */ /* 0x000fce00078e000e */
[----:B------:R-:W-:Y:S05]  /*14040*/  WARPSYNC.COLLECTIVE R15, `(.L_x_2302) ;  /* 0x000000000f087348 */ /* 0x000fea0003c00000 */
[----:B------:R0:W1:Y:S02]  /*14050*/  SHFL.IDX P6, R14, R13, R12, R11 ;  /* 0x0000000c0d0e7389 */ /* 0x00006400000c000b */
[----:B01----:R-:W-:Y:S01]  /*14060*/  ENDCOLLECTIVE ;  /* 0x000000000000791b */ /* 0x003fe20003800000 */
.L_x_2302:
        /* <DEDUP_REMOVED lines=12> */
.L_x_2303:
[----:B------:R-:W-:Y:S01]  /*14130*/  IMAD.MOV.U32 R2, RZ, RZ, R14 ;  /* 0x000000ffff027224 */ /* 0x000fe200078e000e */
[----:B------:R-:W-:Y:S06]  /*14140*/  BRA `(.L_x_2304) ;  /* 0xffffffbc008c7947 */ /* 0x000fec000383ffff */
.L_x_2201:
[----:B---3--:R3:W4:Y:S02]  /*14150*/  SYNCS.PHASECHK.TRANS64.TRYWAIT P0, [R0+URZ+0x13240], R27 ;  /* 0x0132401b000075a7 */ /* 0x008724000800017f */
[----:B----4-:R-:W-:Y:S05]  /*14160*/  @!P0 NANOSLEEP.SYNCS 0x989680 ;  /* 0x009896800000895d */ /* 0x010fea0003900000 */
[----:B------:R-:W4:Y:S02]  /*14170*/  @!P0 SYNCS.PHASECHK.TRANS64 P0, [R0+URZ+0x13240], R27 ;  /* 0x0132401b000085a7 */ /* 0x000f24000800007f */
[----:B----4-:R-:W-:Y:S05]  /*14180*/  @!P0 BRA `(.L_x_2201) ;  /* 0xfffffffc00f08947 */ /* 0x010fea000383ffff */
[----:B------:R-:W-:Y:S05]  /*14190*/  BRA `(.L_x_2305) ;  /* 0xffffffbc00e87947 */ /* 0x000fea000383ffff */
.L_x_2202:
        /* <DEDUP_REMOVED lines=8> */
.L_x_2307:
[----:B------:R-:W-:Y:S05]  /*14220*/  BSYNC B0 ;  /* 0x0000000000007941 */ /* 0x000fea0003800000 */
.L_x_2306:
        /* <DEDUP_REMOVED lines=8> */
.L_x_2308:
[----:B------:R-:W-:Y:S02]  /*142b0*/  IMAD.MOV.U32 R13, RZ, RZ, R8 ;  /* 0x000000ffff0d7224 */ /* 0x000fe400078e0008 */
[----:B------:R-:W-:Y:S02]  /*142c0*/  IMAD.MOV.U32 R12, RZ, RZ, 0x1 ;  /* 0x00000001ff0c7424 */ /* 0x000fe400078e00ff */
[----:B------:R-:W-:-:S07]  /*142d0*/  IMAD.MOV.U32 R2, RZ, RZ, R14 ;  /* 0x000000ffff027224 */ /* 0x000fce00078e000e */
[----:B------:R-:W-:Y:S05]  /*142e0*/  WARPSYNC.COLLECTIVE R15, `(.L_x_2309) ;  /* 0x000000000f087348 */ /* 0x000fea0003c00000 */
[----:B------:R0:W1:Y:S02]  /*142f0*/  SHFL.IDX P6, R14, R13, R12, R11 ;  /* 0x0000000c0d0e7389 */ /* 0x00006400000c000b */
[----:B01----:R-:W-:Y:S01]  /*14300*/  ENDCOLLECTIVE ;  /* 0x000000000000791b */ /* 0x003fe20003800000 */
.L_x_2309:
        /* <DEDUP_REMOVED lines=11> */
.L_x_2310:
[----:B------:R-:W-:Y:S02]  /*143c0*/  IMAD.MOV.U32 R13, RZ, RZ, R8 ;  /* 0x000000ffff0d7224 */ /* 0x000fe400078e0008 */
[----:B------:R-:W-:Y:S02]  /*143d0*/  IMAD.MOV.U32 R12, RZ, RZ, 0x2 ;  /* 0x00000002ff0c7424 */ /* 0x000fe400078e00ff */
[----:B------:R-:W-:-:S07]  /*143e0*/  IMAD.MOV.U32 R2, RZ, RZ, R14 ;  /* 0x000000ffff027224 */ /* 0x000fce00078e000e */
[----:B------:R-:W-:Y:S05]  /*143f0*/  WARPSYNC.COLLECTIVE R15, `(.L_x_2311) ;  /* 0x000000000f087348 */ /* 0x000fea0003c00000 */
[----:B------:R0:W1:Y:S02]  /*14400*/  SHFL.IDX P6, R14, R13, R12, R11 ;  /* 0x0000000c0d0e7389 */ /* 0x00006400000c000b */
[----:B01----:R-:W-:Y:S01]  /*14410*/  ENDCOLLECTIVE ;  /* 0x000000000000791b */ /* 0x003fe20003800000 */
.L_x_2311:
        /* <DEDUP_REMOVED lines=11> */
.L_x_2312:
[----:B------:R-:W-:Y:S02]  /*144d0*/  IMAD.MOV.U32 R13, RZ, RZ, R8 ;  /* 0x000000ffff0d7224 */ /* 0x000fe400078e0008 */
[----:B------:R-:W-:Y:S02]  /*144e0*/  IMAD.MOV.U32 R12, RZ, RZ, 0x3 ;  /* 0x00000003ff0c7424 */ /* 0x000fe400078e00ff */
[----:B------:R-:W-:-:S07]  /*144f0*/  IMAD.MOV.U32 R2, RZ, RZ, R14 ;  /* 0x000000ffff027224 */ /* 0x000fce00078e000e */
[----:B------:R-:W-:Y:S05]  /*14500*/  WARPSYNC.COLLECTIVE R15, `(.L_x_2313) ;  /* 0x000000000f087348 */ /* 0x000fea0003c00000 */
[----:B------:R0:W1:Y:S02]  /*14510*/  SHFL.IDX P6, R14, R13, R12, R11 ;  /* 0x0000000c0d0e7389 */ /* 0x00006400000c000b */
[----:B01----:R-:W-:Y:S01]  /*14520*/  ENDCOLLECTIVE ;  /* 0x000000000000791b */ /* 0x003fe20003800000 */
.L_x_2313:
        /* <DEDUP_REMOVED lines=11> */
.L_x_2314:
[----:B------:R-:W-:Y:S02]  /*145e0*/  IMAD.MOV.U32 R13, RZ, RZ, R5 ;  /* 0x000000ffff0d7224 */ /* 0x000fe400078e0005 */
[----:B------:R-:W-:Y:S02]  /*145f0*/  IMAD.MOV.U32 R12, RZ, RZ, RZ ;  /* 0x000000ffff0c7224 */ /* 0x000fe400078e00ff */
[----:B------:R-:W-:-:S07]  /*14600*/  IMAD.MOV.U32 R2, RZ, RZ, R14 ;  /* 0x000000ffff027224 */ /* 0x000fce00078e000e */
[----:B------:R-:W-:Y:S05]  /*14610*/  WARPSYNC.COLLECTIVE R15, `(.L_x_2315) ;  /* 0x000000000f087348 */ /* 0x000fea0003c00000 */
[----:B------:R0:W1:Y:S02]  /*14620*/  SHFL.IDX P6, R14, R13, R12, R11 ;  /* 0x0000000c0d0e7389 */ /* 0x00006400000c000b */
[----:B01----:R-:W-:Y:S01]  /*14630*/  ENDCOLLECTIVE ;  /* 0x000000000000791b */ /* 0x003fe20003800000 */
.L_x_2315:
        /* <DEDUP_REMOVED lines=11> */
.L_x_2316:
[----:B------:R-:W-:Y:S01]  /*146f0*/  IMAD.MOV.U32 R2, RZ, RZ, R14 ;  /* 0x000000ffff027224 */ /* 0x000fe200078e000e */
[----:B------:R-:W-:Y:S06]  /*14700*/  BRA `(.L_x_2317) ;  /* 0xffffffbc007c7947 */ /* 0x000fec000383ffff */
.L_x_2207:
[----:B0-----:R0:W2:Y:S02]  /*14710*/  SYNCS.PHASECHK.TRANS64.TRYWAIT P2, [R2+URZ+0x13270], R0 ;  /* 0x01327000020075a7 */ /* 0x0010a4000804017f */
[----:B--2---:R-:W-:Y:S05]  /*14720*/  @!P2 NANOSLEEP.SYNCS 0x989680 ;  /* 0x009896800000a95d */ /* 0x004fea0003900000 */
[----:B------:R-:W2:Y:S02]  /*14730*/  @!P2 SYNCS.PHASECHK.TRANS64 P2, [R2+URZ+0x13270], R0 ;  /* 0x013270000200a5a7 */ /* 0x000ea4000804007f */
[----:B--2---:R-:W-:Y:S05]  /*14740*/  @!P2 BRA `(.L_x_2207) ;  /* 0xfffffffc00f0a947 */ /* 0x004fea000383ffff */
[----:B------:R-:W-:Y:S05]  /*14750*/  BRA `(.L_x_2318) ;  /* 0xffffffbc00e07947 */ /* 0x000fea000383ffff */
.L_x_2209:
[----:B0-----:R0:W2:Y:S02]  /*14760*/  SYNCS.PHASECHK.TRANS64.TRYWAIT P2, [R2+URZ+0x13260], R0 ;  /* 0x01326000020075a7 */ /* 0x0010a4000804017f */
[----:B--2---:R-:W-:Y:S05]  /*14770*/  @!P2 NANOSLEEP.SYNCS 0x989680 ;  /* 0x009896800000a95d */ /* 0x004fea0003900000 */
[----:B------:R-:W2:Y:S02]  /*14780*/  @!P2 SYNCS.PHASECHK.TRANS64 P2, [R2+URZ+0x13260], R0 ;  /* 0x013260000200a5a7 */ /* 0x000ea4000804007f */
[----:B--2---:R-:W-:Y:S05]  /*14790*/  @!P2 BRA `(.L_x_2209) ;  /* 0xfffffffc00f0a947 */ /* 0x004fea000383ffff */
[----:B------:R-:W-:Y:S05]  /*147a0*/  BRA `(.L_x_2319) ;  /* 0xffffffbc00f07947 */ /* 0x000fea000383ffff */
.L_x_2217:
[----:B0-----:R0:W2:Y:S02]  /*147b0*/  SYNCS.PHASECHK.TRANS64.TRYWAIT P1, [R3+URZ+0x13270], R0 ;  /* 0x01327000030075a7 */ /* 0x0010a4000802017f */
[----:B--2---:R-:W-:Y:S05]  /*147c0*/  @!P1 NANOSLEEP.SYNCS 0x989680 ;  /* 0x009896800000995d */ /* 0x004fea0003900000 */
[----:B------:R-:W2:Y:S02]  /*147d0*/  @!P1 SYNCS.PHASECHK.TRANS64 P1, [R3+URZ+0x13270], R0 ;  /* 0x01327000030095a7 */ /* 0x000ea4000802007f */
[----:B--2---:R-:W-:Y:S05]  /*147e0*/  @!P1 BRA `(.L_x_2217) ;  /* 0xfffffffc00f09947 */ /* 0x004fea000383ffff */
[----:B------:R-:W-:Y:S05]  /*147f0*/  BRA `(.L_x_2320) ;  /* 0xffffffc400387947 */ /* 0x000fea000383ffff */
.L_x_2219:
[----:B0-----:R0:W2:Y:S02]  /*14800*/  SYNCS.PHASECHK.TRANS64.TRYWAIT P1, [R3+URZ+0x13260], R0 ;  /* 0x01326000030075a7 */ /* 0x0010a4000802017f */
[----:B--2---:R-:W-:Y:S05]  /*14810*/  @!P1 NANOSLEEP.SYNCS 0x989680 ;  /* 0x009896800000995d */ /* 0x004fea0003900000 */
[----:B------:R-:W2:Y:S02]  /*14820*/  @!P1 SYNCS.PHASECHK.TRANS64 P1, [R3+URZ+0x13260], R0 ;  /* 0x01326000030095a7 */ /* 0x000ea4000802007f */
[----:B--2---:R-:W-:Y:S05]  /*14830*/  @!P1 BRA `(.L_x_2219) ;  /* 0xfffffffc00f09947 */ /* 0x004fea000383ffff */
[----:B------:R-:W-:Y:S05]  /*14840*/  BRA `(.L_x_2321) ;  /* 0xffffffc400487947 */ /* 0x000fea000383ffff */
.L_x_2233:
[----:B0-----:R0:W1:Y:S02]  /*14850*/  SYNCS.PHASECHK.TRANS64.TRYWAIT P0, [R5+URZ+0x13220], R0 ;  /* 0x01322000050075a7 */ /* 0x001064000800017f */
[----:B-1----:R-:W-:Y:S05]  /*14860*/  @!P0 NANOSLEEP.SYNCS 0x989680 ;  /* 0x009896800000895d */ /* 0x002fea0003900000 */
[----:B------:R-:W1:Y:S02]  /*14870*/  @!P0 SYNCS.PHASECHK.TRANS64 P0, [R5+URZ+0x13220], R0 ;  /* 0x01322000050085a7 */ /* 0x000e64000800007f */
[----:B-1----:R-:W-:Y:S05]  /*14880*/  @!P0 BRA `(.L_x_2233) ;  /* 0xfffffffc00f08947 */ /* 0x002fea000383ffff */
[----:B------:R-:W-:Y:S05]  /*14890*/  BRA `(.L_x_2322) ;  /* 0xffffffd4005c7947 */ /* 0x000fea000383ffff */
.L_x_2234:
        /* <DEDUP_REMOVED lines=11> */
.L_x_2324:
[----:B------:R-:W-:Y:S05]  /*14950*/  BSYNC B0 ;  /* 0x0000000000007941 */ /* 0x000fea0003800000 */
.L_x_2323:
[----:B------:R-:W-:Y:S05]  /*14960*/  BRA `(.L_x_2325) ;  /* 0xffffffd400447947 */ /* 0x000fea000383ffff */
.L_x_2237:
[----:B------:R-:W-:Y:S01]  /*14970*/  BSSY B1, `(.L_x_2326) ;  /* 0x0000006000017945 */ /* 0x000fe20003800000 */
[----:B------:R-:W-:-:S07]  /*14980*/  IMAD.MOV.U32 R15, RZ, RZ, -0x1 ;  /* 0xffffffffff0f7424 */ /* 0x000fce00078e00ff */
[----:B0----5:R-:W-:Y:S05]  /*14990*/  WARPSYNC.COLLECTIVE R15, `(.L_x_2327) ;  /* 0x000000000f0c7348 */ /* 0x021fea0003c00000 */
[----:B------:R-:W-:Y:S02]  /*149a0*/  ELECT P6, UR62, PT ;  /* 0x00000000003e782f */ /* 0x000fe400038c0000 */
[----:B------:R-:W-:Y:S01]  /*149b0*/  MOV R14, UR62 ;  /* 0x0000003e000e7c02 */ /* 0x000fe20008000f00 */
[----:B0----5:R-:W-:Y:S10]  /*149c0*/  ENDCOLLECTIVE ;  /* 0x000000000000791b */ /* 0x021ff40003800000 */
.L_x_2327:
[----:B------:R-:W-:Y:S05]  /*149d0*/  BSYNC B1 ;  /* 0x0000000000017941 */ /* 0x000fea0003800000 */
.L_x_2326:
[----:B------:R-:W-:Y:S05]  /*149e0*/  BRA `(.L_x_2328) ;  /* 0xffffffd4003c7947 */ /* 0x000fea000383ffff */
.L_x_2239:
[----:B0-----:R0:W1:Y:S02]  /*149f0*/  SYNCS.PHASECHK.TRANS64.TRYWAIT P1, [R3+URZ+0x13240], R2 ;  /* 0x01324002030075a7 */ /* 0x001064000802017f */
[----:B-1----:R-:W-:Y:S05]  /*14a00*/  @!P1 NANOSLEEP.SYNCS 0x989680 ;  /* 0x009896800000995d */ /* 0x002fea0003900000 */
[----:B------:R-:W1:Y:S02]  /*14a10*/  @!P1 SYNCS.PHASECHK.TRANS64 P1, [R3+URZ+0x13240], R2 ;  /* 0x01324002030095a7 */ /* 0x000e64000802007f */
[----:B-1----:R-:W-:Y:S05]  /*14a20*/  @!P1 BRA `(.L_x_2239) ;  /* 0xfffffffc00f09947 */ /* 0x002fea000383ffff */
[----:B------:R-:W-:Y:S05]  /*14a30*/  BRA `(.L_x_2329) ;  /* 0xffffffd400607947 */ /* 0x000fea000383ffff */
.L_x_2241:
[----:B-1----:R1:W2:Y:S02]  /*14a40*/  SYNCS.PHASECHK.TRANS64.TRYWAIT P1, [R5+URZ+0x13240], R0 ;  /* 0x01324000050075a7 */ /* 0x0022a4000802017f */
[----:B--2---:R-:W-:Y:S05]  /*14a50*/  @!P1 NANOSLEEP.SYNCS 0x989680 ;  /* 0x009896800000995d */ /* 0x004fea0003900000 */
[----:B------:R-:W2:Y:S02]  /*14a60*/  @!P1 SYNCS.PHASECHK.TRANS64 P1, [R5+URZ+0x13240], R0 ;  /* 0x01324000050095a7 */ /* 0x000ea4000802007f */
[----:B--2---:R-:W-:Y:S05]  /*14a70*/  @!P1 BRA `(.L_x_2241) ;  /* 0xfffffffc00f09947 */ /* 0x004fea000383ffff */
[----:B------:R-:W-:Y:S05]  /*14a80*/  BRA `(.L_x_2330) ;  /* 0xffffffd400707947 */ /* 0x000fea000383ffff */
.L_x_2243:
[----:B--2---:R2:W3:Y:S02]  /*14a90*/  SYNCS.PHASECHK.TRANS64.TRYWAIT P1, [R3+URZ+0x13260], R2 ;  /* 0x01326002030075a7 */ /* 0x0044e4000802017f */
[----:B---3--:R-:W-:Y:S05]  /*14aa0*/  @!P1 NANOSLEEP.SYNCS 0x989680 ;  /* 0x009896800000995d */ /* 0x008fea0003900000 */
[----:B------:R-:W3:Y:S02]  /*14ab0*/  @!P1 SYNCS.PHASECHK.TRANS64 P1, [R3+URZ+0x13260], R2 ;  /* 0x01326002030095a7 */ /* 0x000ee4000802007f */
[----:B---3--:R-:W-:Y:S05]  /*14ac0*/  @!P1 BRA `(.L_x_2243) ;  /* 0xfffffffc00f09947 */ /* 0x008fea000383ffff */
[----:B------:R-:W-:Y:S05]  /*14ad0*/  BRA `(.L_x_2331) ;  /* 0xffffffd4006c7947 */ /* 0x000fea000383ffff */
.L_x_2245:
[----:B---3--:R3:W4:Y:S02]  /*14ae0*/  SYNCS.PHASECHK.TRANS64.TRYWAIT P1, [R5+URZ+0x13260], R0 ;  /* 0x01326000050075a7 */ /* 0x008724000802017f */
[----:B----4-:R-:W-:Y:S05]  /*14af0*/  @!P1 NANOSLEEP.SYNCS 0x989680 ;  /* 0x009896800000995d */ /* 0x010fea0003900000 */
[----:B------:R-:W4:Y:S02]  /*14b00*/  @!P1 SYNCS.PHASECHK.TRANS64 P1, [R5+URZ+0x13260], R0 ;  /* 0x01326000050095a7 */ /* 0x000f24000802007f */
[----:B----4-:R-:W-:Y:S05]  /*14b10*/  @!P1 BRA `(.L_x_2245) ;  /* 0xfffffffc00f09947 */ /* 0x010fea000383ffff */
[----:B------:R-:W-:Y:S05]  /*14b20*/  BRA `(.L_x_2332) ;  /* 0xffffffd400687947 */ /* 0x000fea000383ffff */
.L_x_2247:
[----:B----4-:R4:W0:Y:S02]  /*14b30*/  SYNCS.PHASECHK.TRANS64.TRYWAIT P1, [R3+URZ+0x13280], R2 ;  /* 0x01328002030075a7 */ /* 0x010824000802017f */
[----:B0-----:R-:W-:Y:S05]  /*14b40*/  @!P1 NANOSLEEP.SYNCS 0x989680 ;  /* 0x009896800000995d */ /* 0x001fea0003900000 */
[----:B------:R-:W0:Y:S02]  /*14b50*/  @!P1 SYNCS.PHASECHK.TRANS64 P1, [R3+URZ+0x13280], R2 ;  /* 0x01328002030095a7 */ /* 0x000e24000802007f */
[----:B0-----:R-:W-:Y:S05]  /*14b60*/  @!P1 BRA `(.L_x_2247) ;  /* 0xfffffffc00f09947 */ /* 0x001fea000383ffff */
[----:B------:R-:W-:Y:S05]  /*14b70*/  BRA `(.L_x_2333) ;  /* 0xffffffd400647947 */ /* 0x000fea000383ffff */
.L_x_2334:
        /* <DEDUP_REMOVED lines=16> */
.L_x_2754:


//--------------------- .text._ZN7cutlass13device_kernelIN5flash11enable_sm90INS1_16FlashAttnFwdSm90INS1_25CollectiveMainloopFwdSm90ILi2EN4cute5tupleIJNS5_1CILi1EEES8_S8_EEENS6_IJNS7_ILi192EEENS7_ILi160EEENS7_ILi64EEEEEELi64ENS_12float_e4m3_tEfNS_4arch4Sm90ELb1ELb0ELb0ELb1ELb1ELb1ELb0ELb1ELb1ELb1ELb0ELb0EEENS1_21CollectiveEpilogueFwdINS6_IJSA_SC_SB_EEES9_NS_10bfloat16_tESG_Li384ELb1ELb1ELb0ELb1EEENS1_36VarlenDynamicPersistentTileSchedulerILi192ELi160ELi384ELi128ELb0ELb1ELb1ELb1ELb1ELb1EEEEEEEEEvNT_6ParamsE --------------------------
	.section	.text._ZN7cutlass13device_kernelIN5flash11enable_sm90INS1_16FlashAttnFwdSm90INS1_25CollectiveMainloopFwdSm90ILi2EN4cute5tupleIJNS5_1CILi1EEES8_S8_EEENS6_IJNS7_ILi192EEENS7_ILi160EEENS7_ILi64EEEEEELi64ENS_12float_e4m3_tEfNS_4arch4Sm90ELb1ELb0ELb0ELb1ELb1ELb1ELb0ELb1ELb1ELb1ELb0ELb0EEENS1_21CollectiveEpilogueFwdINS6_IJSA_SC_SB_EEES9_NS_10bfloat16_tESG_Li384ELb1ELb1ELb0ELb1EEENS1_36VarlenDynamicPersistentTileSchedulerILi192ELi160ELi384ELi128ELb0ELb1ELb1ELb1ELb1ELb1EEEEEEEEEvNT_6ParamsE,"ax",@progbits
	.align	128
.text._ZN7cutlass13device_kernelIN5flash11enable_sm90INS1_16FlashAttnFwdSm90INS1_25CollectiveMainloopFwdSm90ILi2EN4cute5tupleIJNS5_1CILi1EEES8_S8_EEENS6_IJNS7_ILi192EEENS7_ILi160EEENS7_ILi64EEEEEELi64ENS_12float_e4m3_tEfNS_4arch4Sm90ELb1ELb0ELb0ELb1ELb1ELb1ELb0ELb1ELb1ELb1ELb0ELb0EEENS1_21CollectiveEpilogueFwdINS6_IJSA_SC_SB_EEES9_NS_10bfloat16_tESG_Li384ELb1ELb1ELb0ELb1EEENS1_36VarlenDynamicPersistentTileSchedulerILi192ELi160ELi384ELi128ELb0ELb1ELb1ELb1ELb1ELb1EEEEEEEEEvNT_6ParamsE:
        .type           _ZN7cutlass13device_kernelIN5flash11enable_sm90INS1_16FlashAttnFwdSm90INS1_25CollectiveMainloopFwdSm90ILi2EN4cute5tupleIJNS5_1CILi1EEES8_S8_EEENS6_IJNS7_ILi192EEENS7_ILi160EEENS7_ILi64EEEEEELi64ENS_12float_e4m3_tEfNS_4arch4Sm90ELb1ELb0ELb0ELb1ELb1ELb1ELb0ELb1ELb1ELb1ELb0ELb0EEENS1_21CollectiveEpilogueFwdINS6_IJSA_SC_SB_EEES9_NS_10bfloat16_tESG_Li384ELb1ELb1ELb0ELb1EEENS1_36VarlenDynamicPersistentTileSchedulerILi192ELi160ELi384ELi128ELb0ELb1ELb1ELb1ELb1ELb1EEEEEEEEEvNT_6ParamsE,@function
        .size           _ZN7cutlass13device_kernelIN5flash11enable_sm90INS1_16FlashAttnFwdSm90INS1_25CollectiveMainloopFwdSm90ILi2EN4cute5tupleIJNS5_1CILi1EEES8_S8_EEENS6_IJNS7_ILi192EEENS7_ILi160EEENS7_ILi64EEEEEELi64ENS_12float_e4m3_tEfNS_4arch4Sm90ELb1ELb0ELb0ELb1ELb1ELb1ELb0ELb1ELb1ELb1ELb0ELb0EEENS1_21CollectiveEpilogueFwdINS6_IJSA_SC_SB_EEES9_NS_10bfloat16_tESG_Li384ELb1ELb1ELb0ELb1EEENS1_36VarlenDynamicPersistentTileSchedulerILi192ELi160ELi384ELi128ELb0ELb1ELb1ELb1ELb1ELb1EEEEEEEEEvNT_6ParamsE,(.L_x_2755 - _ZN7cutlass13device_kernelIN5flash11enable_sm90INS1_16FlashAttnFwdSm90INS1_25CollectiveMainloopFwdSm90ILi2EN4cute5tupleIJNS5_1CILi1EEES8_S8_EEENS6_IJNS7_ILi192EEENS7_ILi160EEENS7_ILi64EEEEEELi64ENS_12float_e4m3_tEfNS_4arch4Sm90ELb1ELb0ELb0ELb1ELb1ELb1ELb0ELb1ELb1ELb1ELb0ELb0EEENS1_21CollectiveEpilogueFwdINS6_IJSA_SC_SB_EEES9_NS_10bfloat16_tESG_Li384ELb1ELb1ELb0ELb1EEENS1_36VarlenDynamicPersistentTileSchedulerILi192ELi160ELi384ELi128ELb0ELb1ELb1ELb1ELb1ELb1EEEEEEEEEvNT_6ParamsE)
        .other          _ZN7cutlass13device_kernelIN5flash11enable_sm90INS1_16FlashAttnFwdSm90INS1_25CollectiveMainloopFwdSm90ILi2EN4cute5tupleIJNS5_1CILi1EEES8_S8_EEENS6_IJNS7_ILi192EEENS7_ILi160EEENS7_ILi64EEEEEELi64ENS_12float_e4m3_tEfNS_4arch4Sm90ELb1ELb0ELb0ELb1ELb1ELb1ELb0ELb1ELb1ELb1ELb0ELb0EEENS1_21CollectiveEpilogueFwdINS6_IJSA_SC_SB_EEES9_NS_10bfloat16_tESG_Li384ELb1ELb1ELb0ELb1EEENS1_36VarlenDynamicPersistentTileSchedulerILi192ELi160ELi384ELi128ELb0ELb1ELb1ELb1ELb1ELb1EEEEEEEEEvNT_6ParamsE,@"STO_CUDA_ENTRY STV_DEFAULT"
_ZN7cutlass13device_kernelIN5flash11enable_sm90INS1_16FlashAttnFwdSm90INS1_25CollectiveMainloopFwdSm90ILi2EN4cute5tupleIJNS5_1CILi1EEES8_S8_EEENS6_IJNS7_ILi192EEENS7_ILi160EEENS7_ILi64EEEEEELi64ENS_12float_e4m3_tEfNS_4arch4Sm90ELb1ELb0ELb0ELb1ELb1ELb1ELb0ELb1ELb1ELb1ELb0ELb0EEENS1_21CollectiveEpilogueFwdINS6_IJSA_SC_SB_EEES9_NS_10bfloat16_tESG_Li384ELb1ELb1ELb0ELb1EEENS1_36VarlenDynamicPersistentTileSchedulerILi192ELi160ELi384ELi128ELb0ELb1ELb1ELb1ELb1ELb1EEEEEEEEEvNT_6ParamsE:
        /* <DEDUP_REMOVED lines=17> */
.L_x_2336:
[----:B------:R-:W-:Y:S05]  /*0110*/  BSYNC B0 ;  /* 0x0000000000007941 */ /* 0x000fea0003800000 */
.L_x_2335:
        /* <DEDUP_REMOVED lines=40> */
.L_x_2337:
        /* <DEDUP_REMOVED lines=22> */
.L_x_2338:
        /* <DEDUP_REMOVED lines=18> */
.L_x_2339:
        /* <DEDUP_REMOVED lines=22> */
.L_x_2340:
        /* <DEDUP_REMOVED lines=23> */
.L_x_2341:
        /* <DEDUP_REMOVED lines=9> */
.L_x_2344:
        /* <DEDUP_REMOVED lines=19> */
[----:B------:R-:W-:Y:S02]  /*0ab0*/  SHF.R.S32.HI R0, RZ, 0x1f, R16 ;  /* 0x0000001fff007819 */ /* 0x000fe40000011410 */
[-C--:B------:R-:W-:Y:S02]  /*0ac0*/  LEA.HI R3, R16, R16.reuse, RZ, 0x1 ;  /* 0x0000001010037211 */ /* 0x080fe400078f08ff */
[CC--:B------:R-:W-:Y:S02]  /*0ad0*/  LEA.HI R4, R0.reuse, R16.reuse, RZ, 0x5 ;  /* 0x0000001000047211 */ /* 0x0c0fe400078f28ff */
[----:B------:R-:W-:Y:S02]  /*0ae0*/  SHF.R.S32.HI R10, RZ, 0x1, R3 ;  /* 0x00000001ff0a7819 */ /* 0x000fe40000011403 */
[----:B------:R-:W-:Y:S01]  /*0af0*/  LEA.HI R5, R0, R16, RZ, 0x4 ;  /* 0x0000001000057211 */ /* 0x000fe200078f20ff */
[----:B------:R-:W-:Y:S01]  /*0b00*/  IMAD.SHL.U32 R8, R4, 0x20, RZ ;  /* 0x0000002004087824 */ /* 0x000fe200078e00ff */
[----:B------:R-:W-:-:S02]  /*0b10*/  LEA.HI R4, R3, R10, RZ, 0x1 ;  /* 0x0000000a03047211 */ /* 0x000fc400078f08ff */
[----:B--2---:R-:W-:Y:S02]  /*0b20*/  LEA.HI R2, R0, R16, RZ, 0x7 ;  /* 0x0000001000027211 */ /* 0x004fe400078f38ff */
[----:B------:R-:W-:Y:S02]  /*0b30*/  SHF.R.S32.HI R6, RZ, 0x4, R5 ;  /* 0x00000004ff067819 */ /* 0x000fe40000011405 */
[----:B------:R-:W-:Y:S02]  /*0b40*/  LOP3.LUT R4, R4, 0x3fffffe, RZ, 0xc0, !PT ;  /* 0x03fffffe04047812 */ /* 0x000fe400078ec0ff */
[----:B------:R-:W-:Y:S02]  /*0b50*/  LOP3.LUT R9, R2, 0xffffff80, RZ, 0xc0, !PT ;  /* 0xffffff8002097812 */ /* 0x000fe400078ec0ff */
[C---:B------:R-:W-:Y:S01]  /*0b60*/  LOP3.LUT R7, R5.reuse, 0x3fffff0, RZ, 0xc0, !PT ;  /* 0x03fffff005077812 */ /* 0x040fe200078ec0ff */
[----:B------:R-:W-:Y:S01]  /*0b70*/  IMAD.IADD R4, R10, 0x1, -R4 ;  /* 0x000000010a047824 */ /* 0x000fe200078e0a04 */
[----:B------:R-:W-:Y:S01]  /*0b80*/  LEA.HI R5, R5, R6, RZ, 0x1 ;  /* 0x0000000605057211 */ /* 0x000fe200078f08ff */
[----:B------:R-:W-:Y:S01]  /*0b90*/  IMAD.IADD R21, R16, 0x1, -R9 ;  /* 0x0000000110157824 */ /* 0x000fe200078e0a09 */
[----:B------:R-:W-:Y:S01]  /*0ba0*/  LOP3.LUT R8, R8, 0xfffffc00, RZ, 0xc0, !PT ;  /* 0xfffffc0008087812 */ /* 0x000fe200078ec0ff */
[----:B------:R-:W-:Y:S01]  /*0bb0*/  IMAD R20, R6, 0x8, R4 ;  /* 0x0000000806147824 */ /* 0x000fe200078e0204 */
[----:B------:R-:W-:Y:S01]  /*0bc0*/  LOP3.LUT R5, R5, 0x1ffffffe, RZ, 0xc0, !PT ;  /* 0x1ffffffe05057812 */ /* 0x000fe200078ec0ff */
[----:B------:R-:W-:Y:S01]  /*0bd0*/  IMAD.IADD R7, R16, 0x1, -R7 ;  /* 0x0000000110077824 */ /* 0x000fe200078e0a07 */
[----:B------:R-:W-:-:S02]  /*0be0*/  LEA.HI R4, R0, R16, RZ, 0x2 ;  /* 0x0000001000047211 */ /* 0x000fc400078f10ff */
[----:B------:R-:W-:Y:S01]  /*0bf0*/  SHF.R.S32.HI R9, RZ, 0x1f, R21 ;  /* 0x0000001fff097819 */ /* 0x000fe20000011415 */
[----:B------:R-:W-:Y:S01]  /*0c00*/  IMAD.IADD R6, R6, 0x1, -R5 ;  /* 0x0000000106067824 */ /* 0x000fe200078e0a05 */
[----:B------:R-:W-:Y:S01]  /*0c10*/  SHF.R.S32.HI R22, RZ, 0x7, R2 ;  /* 0x00000007ff167819 */ /* 0x000fe20000011402 */
[----:B------:R-:W-:Y:S01]  /*0c20*/  IMAD R7, R7, 0x40, R8 ;  /* 0x0000004007077824 */ /* 0x000fe200078e0208 */
[--C-:B------:R-:W-:Y:S02]  /*0c30*/  SHF.R.S32.HI R2, RZ, 0x2, R4.reuse ;  /* 0x00000002ff027819 */ /* 0x100fe40000011404 */
[----:B------:R-:W-:Y:S02]  /*0c40*/  SHF.R.S32.HI R5, RZ, 0x1f, R4 ;  /* 0x0000001fff057819 */ /* 0x000fe40000011404 */
[----:B------:R-:W-:Y:S02]  /*0c50*/  LEA.HI R8, R9, R21, RZ, 0x2 ;  /* 0x0000001509087211 */ /* 0x000fe400078f10ff */
[----:B------:R-:W-:-:S02]  /*0c60*/  LEA.HI R5, R5, R2, RZ, 0x2 ;  /* 0x0000000205057211 */ /* 0x000fc400078f10ff */
[--C-:B------:R-:W-:Y:S02]  /*0c70*/  SHF.R.S32.HI R10, RZ, 0x2, R8.reuse ;  /* 0x00000002ff0a7819 */ /* 0x100fe40000011408 */
[----:B------:R-:W-:Y:S02]  /*0c80*/  SHF.R.S32.HI R11, RZ, 0x1f, R8 ;  /* 0x0000001fff0b7819 */ /* 0x000fe40000011408 */
[----:B------:R-:W-:Y:S02]  /*0c90*/  LOP3.LUT R5, R5, 0xfffffffc, RZ, 0xc0, !PT ;  /* 0xfffffffc05057812 */ /* 0x000fe400078ec0ff */
[----:B------:R-:W-:Y:S02]  /*0ca0*/  LEA.HI R11, R11, R10, RZ, 0x3 ;  /* 0x0000000a0b0b7211 */ /* 0x000fe400078f18ff */
[----:B------:R-:W-:Y:S01]  /*0cb0*/  LOP3.LUT R12, R4, 0xfffffffc, RZ, 0xc0, !PT ;  /* 0xfffffffc040c7812 */ /* 0x000fe200078ec0ff */
[----:B------:R-:W-:Y:S01]  /*0cc0*/  IMAD.HI R4, R22, 0x55555556, RZ ;  /* 0x5555555616047827 */ /* 0x000fe200078e02ff */
[----:B------:R-:W-:-:S02]  /*0cd0*/  LOP3.LUT R11, R11, 0xfffffff8, RZ, 0xc0, !PT ;  /* 0xfffffff80b0b7812 */ /* 0x000fc400078ec0ff */
[----:B------:R-:W-:Y:S01]  /*0ce0*/  LEA.HI R9, R9, R21, RZ, 0x5 ;  /* 0x0000001509097211 */ /* 0x000fe200078f28ff */
[----:B------:R-:W-:Y:S02]  /*0cf0*/  IMAD.IADD R5, R2, 0x1, -R5 ;  /* 0x0000000102057824 */ /* 0x000fe400078e0a05 */
[----:B------:R-:W-:Y:S01]  /*0d00*/  IMAD R2, R6, 0x8, R7 ;  /* 0x0000000806027824 */ /* 0x000fe200078e0207 */
[----:B------:R-:W-:Y:S01]  /*0d10*/  LEA.HI R0, R0, R16, RZ, 0x3 ;  /* 0x0000001000007211 */ /* 0x000fe200078f18ff */
[----:B------:R-:W-:Y:S01]  /*0d20*/  IMAD.IADD R10, R10, 0x1, -R11 ;  /* 0x000000010a0a7824 */ /* 0x000fe200078e0a0b */
[----:B------:R-:W-:Y:S02]  /*0d30*/  LEA.HI R4, R4, R4, RZ, 0x1 ;  /* 0x0000000404047211 */ /* 0x000fe400078f08ff */
[----:B------:R-:W-:Y:S01]  /*0d40*/  SHF.R.S32.HI R9, RZ, 0x5, R9 ;  /* 0x00000005ff097819 */ /* 0x000fe20000011409 */
[----:B------:R0:W-:Y:S01]  /*0d50*/  STL [R1+0x80], R2 ;  /* 0x0000800201007387 */ /* 0x0001e20000100800 */
[----:B------:R-:W-:Y:S01]  /*0d60*/  LOP3.LUT R3, R3, 0xfffffffe, RZ, 0xc0, !PT ;  /* 0xfffffffe03037812 */ /* 0x000fe200078ec0ff */
[----:B------:R-:W-:-:S02]  /*0d70*/  IMAD R4, R4, -0x3, R22 ;  /* 0xfffffffd04047824 */ /* 0x000fc400078e0216 */
[----:B------:R-:W-:Y:S02]  /*0d80*/  IMAD R9, R9, 0x10, R10 ;  /* 0x0000001009097824 */ /* 0x000fe400078e020a */
[----:B------:R-:W-:Y:S01]  /*0d90*/  IMAD.IADD R3, R16, 0x1, -R3 ;  /* 0x0000000110037824 */ /* 0x000fe200078e0a03 */
[----:B0-----:R-:W-:Y:S01]  /*0da0*/  LOP3.LUT R2, R0, 0xfffffff8, RZ, 0xc0, !PT ;  /* 0xfffffff800027812 */ /* 0x001fe200078ec0ff */
[----:B------:R-:W-:Y:S01]  /*0db0*/  IMAD.IADD R12, R16, 0x1, -R12 ;  /* 0x00000001100c7824 */ /* 0x000fe200078e0a0c */
[----:B------:R0:W-:Y:S01]  /*0dc0*/  STL [R1+0x70], R5 ;  /* 0x0000700501007387 */ /* 0x0001e20000100800 */
[----:B------:R-:W-:Y:S02]  /*0dd0*/  IMAD R4, R4, 0x40, R9 ;  /* 0x0000004004047824 */ /* 0x000fe400078e0209 */
[----:B------:R-:W-:Y:S01]  /*0de0*/  IMAD.IADD R2, R16, 0x1, -R2 ;  /* 0x0000000110027824 */ /* 0x000fe200078e0a02 */
[----:B------:R-:W-:Y:S01]  /*0df0*/  STL [R1+0x4], R13 ;  /* 0x0000040d01007387 */ /* 0x000fe20000100800 */
[C---:B------:R-:W-:Y:S01]  /*0e00*/  IMAD.SHL.U32 R16, R3.reuse, 0x10, RZ ;  /* 0x0000001003107824 */ /* 0x040fe200078e00ff */
[----:B------:R-:W-:Y:S01]  /*0e10*/  SHF.R.S32.HI R0, RZ, 0x3, R0 ;  /* 0x00000003ff007819 */ /* 0x000fe20000011400 */
[----:B------:R-:W-:Y:S01]  /*0e20*/  IMAD.SHL.U32 R6, R3, 0x8, RZ ;  /* 0x0000000803067824 */ /* 0x000fe200078e00ff */
[----:B------:R-:W-:Y:S01]  /*0e30*/  STL [R1+0x8], R14 ;  /* 0x0000080e01007387 */ /* 0x000fe20000100800 */
[----:B------:R-:W-:Y:S01]  /*0e40*/  IMAD.SHL.U32 R0, R5, 0x80, RZ ;  /* 0x0000008005007824 */ /* 0x000fe200078e00ff */
[----:B0-----:R-:W-:Y:S01]  /*0e50*/  SHF.L.U32 R5, R2, 0x3, RZ ;  /* 0x0000000302057819 */ /* 0x001fe200000006ff */
[----:B------:R-:W-:Y:S01]  /*0e60*/  VIADD R3, R16, 0x20 ;  /* 0x0000002010037836 */ /* 0x000fe20000000000 */
[----:B------:R-:W-:Y:S04]  /*0e70*/  STL [R1+0xc], R15 ;  /* 0x00000c0f01007387 */ /* 0x000fe80000100800 */
[----:B------:R-:W-:Y:S01]  /*0e80*/  STL [R1+0x7c], R4 ;  /* 0x00007c0401007387 */ /* 0x000fe20000100800 */
[----:B------:R-:W-:-:S03]  /*0e90*/  LOP3.LUT R2, R0, 0x180, RZ, 0xc0, !PT ;  /* 0x0000018000027812 */ /* 0x000fc600078ec0ff */
[----:B------:R-:W-:Y:S01]  /*0ea0*/  STL [R1+0x64], RZ ;  /* 0x000064ff01007387 */ /* 0x000fe20000100800 */
[----:B------:R-:W-:-:S03]  /*0eb0*/  SHF.R.S32.HI R0, RZ, 0x1f, R5 ;  /* 0x0000001fff007819 */ /* 0x000fc60000011405 */
[----:B------:R-:W-:Y:S04]  /*0ec0*/  STL [R1+0x14], RZ ;  /* 0x000014ff01007387 */ /* 0x000fe80000100800 */
[----:B------:R0:W-:Y:S04]  /*0ed0*/  STL [R1+0x18], R6 ;  /* 0x0000180601007387 */ /* 0x0001e80000100800 */
[----:B------:R-:W-:Y:S04]  /*0ee0*/  STL [R1+0x6c], R5 ;  /* 0x00006c0501007387 */ /* 0x000fe80000100800 */
[----:B------:R1:W-:Y:S01]  /*0ef0*/  STL [R1+0x10], R3 ;  /* 0x0000100301007387 */ /* 0x0003e20000100800 */
[----:B------:R-:W-:Y:S01]  /*0f00*/  LEA.HI R11, R12, R12, RZ, 0x1 ;  /* 0x0000000c0c0b7211 */ /* 0x000fe200078f08ff */
[----:B0-----:R-:W-:-:S02]  /*0f10*/  VIADD R6, R6, 0x10 ;  /* 0x0000001006067836 */ /* 0x001fc40000000000 */
[----:B------:R0:W-:Y:S01]  /*0f20*/  STL [R1+0x84], R0 ;  /* 0x0000840001007387 */ /* 0x0001e20000100800 */
[----:B-1----:R-:W-:-:S03]  /*0f30*/  SHF.R.S32.HI R3, RZ, 0x1f, R3 ;  /* 0x0000001fff037819 */ /* 0x002fc60000011403 */
[----:B------:R-:W-:Y:S04]  /*0f40*/  STL [R1+0x3c], R2 ;  /* 0x00003c0201007387 */ /* 0x000fe80000100800 */
[----:B------:R1:W-:Y:S01]  /*0f50*/  STL [R1+0x28], R3 ;  /* 0x0000280301007387 */ /* 0x0003e20000100800 */
[----:B0-----:R-:W-:Y:S02]  /*0f60*/  LOP3.LUT R0, R2, 0x10, R16, 0xf8, !PT ;  /* 0x0000001002007812 */ /* 0x001fe400078ef810 */
[----:B------:R-:W-:Y:S01]  /*0f70*/  LOP3.LUT R11, R11, 0x1ffffffe, RZ, 0xc0, !PT ;  /* 0x1ffffffe0b0b7812 */ /* 0x000fe200078ec0ff */
[----:B------:R-:W-:Y:S01]  /*0f80*/  STL [R1+0x2c], R6 ;  /* 0x00002c0601007387 */ /* 0x000fe20000100800 */
[----:B------:R-:W-:Y:S02]  /*0f90*/  LOP3.LUT R8, R8, 0x7ffffffc, RZ, 0xc0, !PT ;  /* 0x7ffffffc08087812 */ /* 0x000fe400078ec0ff */
[----:B-1----:R-:W-:-:S02]  /*0fa0*/  SHF.R.U32.HI R3, RZ, 0x3, R2 ;  /* 0x00000003ff037819 */ /* 0x002fc40000011602 */
[----:B------:R-:W-:Y:S01]  /*0fb0*/  LOP3.LUT R2, R2, 0x30, R16, 0xf8, !PT ;  /* 0x0000003002027812 */ /* 0x000fe200078ef810 */
[----:B------:R-:W-:Y:S01]  /*0fc0*/  IMAD.SHL.U32 R5, R20, 0x40, RZ ;  /* 0x0000004014057824 */ /* 0x000fe200078e00ff */
[-C--:B------:R-:W-:Y:S01]  /*0fd0*/  LOP3.LUT R0, R0, R3.reuse, RZ, 0x3c, !PT ;  /* 0x0000000300007212 */ /* 0x080fe200078e3cff */
[----:B------:R0:W-:Y:S01]  /*0fe0*/  STL [R1+0x40], R3 ;  /* 0x0000400301007387 */ /* 0x0001e20000100800 */
[----:B------:R-:W-:Y:S02]  /*0ff0*/  IMAD.IADD R11, R12, 0x1, -R11 ;  /* 0x000000010c0b7824 */ /* 0x000fe400078e0a0b */
[----:B------:R-:W-:Y:S01]  /*1000*/  IMAD.IADD R7, R21, 0x1, -R8 ;  /* 0x0000000115077824 */ /* 0x000fe200078e0a08 */
[----:B------:R-:W-:Y:S01]  /*1010*/  STL [R1+0x44], R5 ;  /* 0x0000440501007387 */ /* 0x000fe20000100800 */
[----:B0-----:R-:W-:Y:S02]  /*1020*/  LOP3.LUT R3, R2, R3, RZ, 0x3c, !PT ;  /* 0x0000000302037212 */ /* 0x001fe400078e3cff */
[----:B------:R-:W-:Y:S01]  /*1030*/  SHF.R.S32.HI R2, RZ, 0x1f, R6 ;  /* 0x0000001fff027819 */ /* 0x000fe20000011406 */
[----:B------:R-:W-:-:S02]  /*1040*/  IMAD.IADD R6, R5, 0x1, R0 ;  /* 0x0000000105067824 */ /* 0x000fc400078e0200 */
[----:B------:R-:W-:Y:S02]  /*1050*/  IMAD R0, R11, 0x8, R4 ;  /* 0x000000080b007824 */ /* 0x000fe400078e0204 */
[----:B------:R0:W-:Y:S04]  /*1060*/  STL [R1+0x74], R2 ;  /* 0x0000740201007387 */ /* 0x0001e80000100800 */
[----:B------:R1:W-:Y:S01]  /*1070*/  STL [R1+0x48], R7 ;  /* 0x0000480701007387 */ /* 0x0003e20000100800 */
[----:B0-----:R-:W-:-:S03]  /*1080*/  IADD3 R2, R18, R5, R3 ;  /* 0x0000000512027210 */ /* 0x001fc60007ffe003 */
[----:B------:R1:W-:Y:S04]  /*1090*/  STL [R1+0x30], R6 ;  /* 0x0000300601007387 */ /* 0x0003e80000100800 */
[----:B------:R1:W-:Y:S04]  /*10a0*/  STL [R1+0x4c], R0 ;  /* 0x00004c0001007387 */ /* 0x0003e80000100800 */
[----:B------:R1:W-:Y:S01]  /*10b0*/  STL [R1+0x78], R2 ;  /* 0x0000780201007387 */ /* 0x0003e20000100800 */
[----:B------:R-:W-:Y:S01]  /*10c0*/  IMAD.MOV.U32 R156, RZ, RZ, RZ ;  /* 0x000000ffff9c7224 */ /* 0x000fe200078e00ff */
[----:B------:R-:W-:Y:S01]  /*10d0*/  SHF.R.S32.HI R17, RZ, 0x1f, R16 ;  /* 0x0000001fff117819 */ /* 0x000fe20000011410 */
[----:B------:R-:W-:Y:S01]  /*10e0*/  IMAD.MOV.U32 R22, RZ, RZ, RZ ;  /* 0x000000ffff167224 */ /* 0x000fe200078e00ff */
[----:B---3--:R-:W-:Y:S01]  /*10f0*/  LOP3.LUT R157, R19, 0x1, RZ, 0xfc, !PT ;  /* 0x00000001139d7812 */ /* 0x008fe200078efcff */
[----:B-1----:R-:W-:-:S07]  /*1100*/  IMAD.MOV.U32 R19, RZ, RZ, RZ ;  /* 0x000000ffff137224 */ /* 0x002fce00078e00ff */
.L_x_2462:
[----:B--2---:R-:W2:Y:S01]  /*1110*/  LDL.LU R0, [R1+0xc] ;  /* 0x00000c0001007983 */ /* 0x004ea20000300800 */
[----:B01----:R-:W2:Y:S01]  /*1120*/  LDC.64 R2, c[0x0][0xc88] ;  /* 0x00032200ff027b82 */ /* 0x003ea20000000a00 */
        /* <DEDUP_REMOVED lines=9> */
[----:B------:R-:W-:Y:S01]  /*11c0*/  ISETP.NE.U32.AND P1, PT, RZ, UR8, PT ;  /* 0x00000008ff007c0c */ /* 0x000fe2000bf25070 */
[----:B------:R-:W-:Y:S01]  /*11d0*/  IMAD.MOV.U32 R25, RZ, RZ, RZ ;  /* 0x000000ffff197224 */ /* 0x000fe200078e00ff */
[----:B------:R-:W-:Y:S02]  /*11e0*/  ISETP.NE.U32.AND P0, PT, RZ, UR6, PT ;  /* 0x00000006ff007c0c */ /* 0x000fe4000bf05070 */
[----:B------:R-:W-:Y:S02]  /*11f0*/  ISETP.NE.AND.EX P1, PT, RZ, UR9, PT, P1 ;  /* 0x00000009ff007c0c */ /* 0x000fe4000bf25310 */
[----:B------:R-:W-:Y:S02]  /*1200*/  ISETP.NE.AND.EX P0, PT, RZ, UR7, PT, P0 ;  /* 0x00000007ff007c0c */ /* 0x000fe4000bf05300 */
[----:B--2--5:R-:W-:Y:S01]  /*1210*/  SHF.R.S32.HI R4, RZ, 0x1f, R0 ;  /* 0x0000001fff047819 */ /* 0x024fe20000011400 */
[C---:B------:R-:W-:Y:S01]  /*1220*/  IMAD.SHL.U32 R33, R0.reuse, 0x4, RZ ;  /* 0x0000000400217824 */ /* 0x040fe200078e00ff */
[C---:B------:R-:W-:Y:S01]  /*1230*/  @P2 LEA R2, P3, R0.reuse, UR4, 0x2 ;  /* 0x0000000400022c11 */ /* 0x040fe2000f8610ff */
[----:B------:R-:W-:Y:S01]  /*1240*/  STL [R1+0x50], R0 ;  /* 0x0000500001007387 */ /* 0x000fe20000100800 */
[----:B------:R-:W-:-:S02]  /*1250*/  SHF.L.U64.HI R32, R0, 0x2, R4 ;  /* 0x0000000200207819 */ /* 0x000fc40000010204 */
[----:B------:R-:W-:Y:S01]  /*1260*/  @P2 LEA.HI.X R3, R0, UR5, R4, 0x2, P3 ;  /* 0x0000000500032c11 */ /* 0x000fe200098f1404 */
[----:B------:R0:W-:Y:S01]  /*1270*/  STL [R1+0x68], R4 ;  /* 0x0000680401007387 */ /* 0x0001e20000100800 */
[----:B------:R-:W-:Y:S01]  /*1280*/  ULDC UR4, c[0x0][0x288] ;  /* 0x0000a20000047ab9 */ /* 0x000fe20000000800 */
[C---:B------:R-:W-:Y:S02]  /*1290*/  IADD3 R6, P4, R33.reuse, UR6, RZ ;  /* 0x0000000621067c10 */ /* 0x040fe4000ff9e0ff */
[----:B------:R1:W5:Y:S01]  /*12a0*/  @P2 LDG.E R9, desc[UR40][R2.64] ;  /* 0x0000002802092981 */ /* 0x000362000c1e1900 */
[----:B------:R-:W-:Y:S01]  /*12b0*/  IMAD.U32 R8, RZ, RZ, UR4 ;  /* 0x00000004ff087e24 */ /* 0x000fe2000f8e00ff */
[----:B------:R-:W-:Y:S01]  /*12c0*/  IADD3.X R7, R32, UR7, RZ, P4, !PT ;  /* 0x0000000720077c10 */ /* 0x000fe2000a7fe4ff */
[----:B------:R-:W-:Y:S01]  /*12d0*/  ULDC.64 UR4, c[0x0][0x418] ;  /* 0x0001060000047ab9 */ /* 0x000fe20000000a00 */
[----:B------:R1:W-:Y:S01]  /*12e0*/  STL [R1+0x58], R33 ;  /* 0x0000582101007387 */ /* 0x0003e20000100800 */
[----:B0-----:R-:W-:-:S03]  /*12f0*/  @P1 IADD3 R4, P2, R33, UR8, RZ ;  /* 0x0000000821041c10 */ /* 0x001fc6000ff5e0ff */
[----:B------:R1:W5:Y:S01]  /*1300*/  @P0 LDG.E R25, desc[UR40][R6.64] ;  /* 0x0000002806190981 */ /* 0x000362000c1e1900 */
[----:B------:R-:W-:Y:S01]  /*1310*/  @P1 IADD3.X R5, R32, UR9, RZ, P2, !PT ;  /* 0x0000000920051c10 */ /* 0x000fe200097fe4ff */
[----:B------:R-:W-:Y:S02]  /*1320*/  UISETP.NE.U32.AND UP0, UPT, UR4, URZ, UPT ;  /* 0x0000003f0400728c */ /* 0x000fe4000bf05070 */
[----:B------:R1:W-:Y:S01]  /*1330*/  STL [R1+0x5c], R32 ;  /* 0x00005c2001007387 */ /* 0x0003e20000100800 */
[----:B------:R-:W-:Y:S01]  /*1340*/  ULDC.64 UR8, c[0x0][0xa20] ;  /* 0x0002880000087ab9 */ /* 0x000fe20000000a00 */
[----:B------:R-:W-:Y:S02]  /*1350*/  ULDC UR4, c[0x0][0x424] ;  /* 0x0001090000047ab9 */ /* 0x000fe40000000800 */
[----:B------:R-:W2:Y:S01]  /*1360*/  @P1 LDG.E R8, desc[UR40][R4.64] ;  /* 0x0000002804081981 */ /* 0x000ea2000c1e1900 */
[----:B------:R-:W-:Y:S01]  /*1370*/  UISETP.NE.AND.EX UP0, UPT, UR5, URZ, UPT, UP0 ;  /* 0x0000003f0500728c */ /* 0x000fe2000bf05300 */
[----:B------:R-:W-:-:S02]  /*1380*/  ISETP.NE.U32.AND P2, PT, RZ, UR8, PT ;  /* 0x00000008ff007c0c */ /* 0x000fc4000bf45070 */
[----:B------:R-:W-:Y:S01]  /*1390*/  ULDC UR5, c[0x0][0x2f0] ;  /* 0x0000bc0000057ab9 */ /* 0x000fe20000000800 */
[----:B------:R-:W-:Y:S01]  /*13a0*/  USEL UR4, UR4, 0x1, UP0 ;  /* 0x0000000104047887 */ /* 0x000fe20008000000 */
[----:B------:R-:W-:-:S03]  /*13b0*/  ISETP.NE.AND.EX P2, PT, RZ, UR9, PT, P2 ;  /* 0x00000009ff007c0c */ /* 0x000fc6000bf45320 */
[----:B------:R-:W-:-:S03]  /*13c0*/  UIMAD UR4, UR4, UR5, URZ ;  /* 0x00000005040472a4 */ /* 0x000fc6000f8e023f */
[----:B------:R-:W-:Y:S01]  /*13d0*/  ULDC UR5, c[0x0][0x348] ;  /* 0x0000d20000057ab9 */ /* 0x000fe20000000800 */
[----:B------:R-:W-:Y:S01]  /*13e0*/  IMAD.MOV.U32 R42, RZ, RZ, R0 ;  /* 0x000000ffff2a7224 */ /* 0x000fe200078e0000 */
[----:B--2---:R1:W-:Y:S04]  /*13f0*/  STL [R1+0xc], R8 ;  /* 0x00000c0801007387 */ /* 0x0043e80000100800 */
[----:B---3--:R1:W-:Y:S01]  /*1400*/  STL [R1+0x54], R43 ;  /* 0x0000542b01007387 */ /* 0x0083e20000100800 */
[----:B------:R-:W-:Y:S05]  /*1410*/  @P1 BRA `(.L_x_2346) ;  /* 0x0000000000281947 */ /* 0x000fea0003800000 */
        /* <DEDUP_REMOVED lines=10> */
.L_x_2346:
[----:B------:R-:W-:Y:S02]  /*14c0*/  IMAD.U32 R31, RZ, RZ, UR5 ;  /* 0x00000005ff1f7e24 */ /* 0x000fe4000f8e00ff */
[----:B------:R-:W-:Y:S01]  /*14d0*/  IMAD.U32 R24, RZ, RZ, UR4 ;  /* 0x00000004ff187e24 */ /* 0x000fe2000f8e00ff */
[----:B------:R-:W-:Y:S06]  /*14e0*/  @!P2 BRA `(.L_x_2347) ;  /* 0x000000000010a947 */ /* 0x000fec0003800000 */
[----:B-1----:R-:W-:-:S04]  /*14f0*/  IADD3 R2, P0, R33, UR8, RZ ;  /* 0x0000000821027c10 */ /* 0x002fc8000ff1e0ff */
[----:B------:R-:W-:-:S05]  /*1500*/  IADD3.X R3, R32, UR9, RZ, P0, !PT ;  /* 0x0000000920037c10 */ /* 0x000fca00087fe4ff */
[----:B------:R2:W5:Y:S01]  /*1510*/  LDG.E R24, desc[UR40][R2.64] ;  /* 0x0000002802187981 */ /* 0x000562000c1e1900 */
[----:B------:R-:W-:Y:S05]  /*1520*/  BRA `(.L_x_2348) ;  /* 0x0000000000107947 */ /* 0x000fea0003800000 */
.L_x_2347:
[----:B------:R-:W-:Y:S05]  /*1530*/  @!P0 BRA `(.L_x_2348) ;  /* 0x00000000000c8947 */ /* 0x000fea0003800000 */
[----:B-1----:R-:W2:Y:S04]  /*1540*/  LDG.E R3, desc[UR40][R6.64] ;  /* 0x0000002806037981 */ /* 0x002ea8000c1e1900 */
[----:B------:R-:W2:Y:S02]  /*1550*/  LDG.E R24, desc[UR40][R6.64+0x4] ;  /* 0x0000042806187981 */ /* 0x000ea4000c1e1900 */
[----:B--2---:R-:W-:-:S07]  /*1560*/  IMAD.IADD R24, R24, 0x1, -R3 ;  /* 0x0000000118187824 */ /* 0x004fce00078e0a03 */
.L_x_2348:
[----:B------:R-:W-:Y:S01]  /*1570*/  ULDC.64 UR4, c[0x0][0xa10] ;  /* 0x0002840000047ab9 */ /* 0x000fe20000000a00 */
[----:B------:R-:W3:Y:S01]  /*1580*/  LDL R10, [R1+0x4] ;  /* 0x00000400010a7983 */ /* 0x000ee20000100800 */
[----:B------:R-:W-:Y:S01]  /*1590*/  ISETP.NE.U32.AND P0, PT, RZ, UR4, PT ;  /* 0x00000004ff007c0c */ /* 0x000fe2000bf05070 */
[----:B-1----:R-:W1:Y:S03]  /*15a0*/  LDC R6, c[0x0][0x448] ;  /* 0x00011200ff067b82 */ /* 0x002e660000000800 */
[----:B------:R-:W-:Y:S01]  /*15b0*/  ISETP.NE.AND.EX P0, PT, RZ, UR5, PT, P0 ;  /* 0x00000005ff007c0c */ /* 0x000fe2000bf05300 */
[----:B------:R-:W-:-:S12]  /*15c0*/  ULDC.64 UR4, c[0x0][0xa30] ;  /* 0x00028c0000047ab9 */ /* 0x000fd80000000a00 */
[----:B--2---:R-:W2:Y:S02]  /*15d0*/  @P0 LDC.64 R2, c[0x0][0xa10] ;  /* 0x00028400ff020b82 */ /* 0x004ea40000000a00 */
[----:B--2---:R-:W-:-:S05]  /*15e0*/  @P0 IMAD.WIDE R2, R42, 0x4, R2 ;  /* 0x000000042a020825 */ /* 0x004fca00078e0202 */
[----:B------:R-:W2:Y:S04]  /*15f0*/  @P0 LDG.E R0, desc[UR40][R2.64] ;  /* 0x0000002802000981 */ /* 0x000ea8000c1e1900 */
[----:B------:R4:W2:Y:S01]  /*1600*/  @P0 LDG.E R7, desc[UR40][R2.64+0x4] ;  /* 0x0000042802070981 */ /* 0x0008a2000c1e1900 */
[----:B------:R-:W-:Y:S01]  /*1610*/  ISETP.NE.U32.AND P1, PT, RZ, UR4, PT ;  /* 0x00000004ff007c0c */ /* 0x000fe2000bf25070 */
[----:B-----5:R-:W-:-:S03]  /*1620*/  IMAD.MOV.U32 R28, RZ, RZ, R24 ;  /* 0x000000ffff1c7224 */ /* 0x020fc600078e0018 */
[----:B------:R-:W-:-:S13]  /*1630*/  ISETP.NE.AND.EX P1, PT, RZ, UR5, PT, P1 ;  /* 0x00000005ff007c0c */ /* 0x000fda000bf25310 */
[----:B------:R-:W-:-:S04]  /*1640*/  @P1 IADD3 R4, P2, R33, UR4, RZ ;  /* 0x0000000421041c10 */ /* 0x000fc8000ff5e0ff */
[----:B------:R-:W-:-:S05]  /*1650*/  @P1 IADD3.X R5, R32, UR5, RZ, P2, !PT ;  /* 0x0000000520051c10 */ /* 0x000fca00097fe4ff */
[----:B------:R0:W5:Y:S01]  /*1660*/  @P1 LDG.E R28, desc[UR40][R4.64] ;  /* 0x00000028041c1981 */ /* 0x000162000c1e1900 */
[----:B-1----:R-:W-:Y:S01]  /*1670*/  ISETP.NE.AND P1, PT, R6, 0x1, PT ;  /* 0x000000010600780c */ /* 0x002fe20003f25270 */
[----:B------:R-:W-:Y:S01]  /*1680*/  IMAD.IADD R6, R24, 0x1, -R9 ;  /* 0x0000000118067824 */ /* 0x000fe200078e0a09 */
[----:B------:R-:W-:-:S11]  /*1690*/  PLOP3.LUT P3, PT, PT, PT, PT, 0x80, 0x0 ;  /* 0x000000000000781c */ /* 0x000fd60003f6f070 */
[----:B------:R-:W1:Y:S08]  /*16a0*/  @P1 LDC R11, c[0x0][0x44c] ;  /* 0x00011300ff0b1b82 */ /* 0x000e700000000800 */
[----:B----4-:R-:W4:Y:S01]  /*16b0*/  @P1 LDC R3, c[0x0][0x450] ;  /* 0x00011400ff031b82 */ /* 0x010f220000000800 */
[----:B---3--:R-:W-:-:S04]  /*16c0*/  IMAD R10, R10, 0xc0, RZ ;  /* 0x000000c00a0a7824 */ /* 0x008fc800078e02ff */
[----:B------:R-:W-:Y:S01]  /*16d0*/  VIADD R2, R10, 0xbf ;  /* 0x000000bf0a027836 */ /* 0x000fe20000000000 */
[----:B------:R3:W-:Y:S01]  /*16e0*/  STL [R1+0x34], R10 ;  /* 0x0000340a01007387 */ /* 0x0007e20000100800 */
[----:B--2---:R-:W-:Y:S02]  /*16f0*/  @P0 IMAD.IADD R31, R7, 0x1, -R0 ;  /* 0x00000001071f0824 */ /* 0x004fe400078e0a00 */
[----:B-1----:R-:W-:-:S04]  /*1700*/  @P1 IMAD.HI.U32 R0, R2, R11, RZ ;  /* 0x0000000b02001227 */ /* 0x002fc800078e00ff */
[----:B0-----:R-:W-:Y:S01]  /*1710*/  IMAD.IADD R4, R6, 0x1, R31 ;  /* 0x0000000106047824 */ /* 0x001fe200078e021f */
[----:B----4-:R-:W-:-:S03]  /*1720*/  @P1 SHF.R.U32.HI R2, RZ, R3, R0 ;  /* 0x00000003ff021219 */ /* 0x010fc60000011600 */
[C---:B------:R-:W-:Y:S01]  /*1730*/  VIADD R0, R4.reuse, 0x9f ;  /* 0x0000009f04007836 */ /* 0x040fe20000000000 */
[----:B------:R-:W-:Y:S01]  /*1740*/  IADD3 R30, R4, 0xa0, -R8 ;  /* 0x000000a0041e7810 */ /* 0x000fe20007ffe808 */
[----:B------:R3:W-:Y:S02]  /*1750*/  STL [R1+0x38], R4 ;  /* 0x0000380401007387 */ /* 0x0007e40000100800 */
[----:B------:R-:W-:-:S04]  /*1760*/  IMAD.HI R0, R0, 0x66666667, RZ ;  /* 0x6666666700007827 */ /* 0x000fc800078e02ff */
[----:B------:R-:W-:Y:S01]  /*1770*/  IMAD.IADD R2, R30, 0x1, R2 ;  /* 0x000000011e027824 */ /* 0x000fe200078e0202 */
[----:B------:R-:W-:-:S03]  /*1780*/  SHF.R.U32.HI R3, RZ, 0x1f, R0 ;  /* 0x0000001fff037819 */ /* 0x000fc60000011600 */
[----:B------:R-:W-:Y:S01]  /*1790*/  IMAD.HI R2, R2, 0x66666667, RZ ;  /* 0x6666666702027827 */ /* 0x000fe200078e02ff */
[----:B------:R-:W-:-:S04]  /*17a0*/  LEA.HI.SX32 R104, R0, R3, 0x1a ;  /* 0x0000000300687211 */ /* 0x000fc800078fd2ff */
[----:B------:R-:W-:-:S04]  /*17b0*/  SHF.R.U32.HI R5, RZ, 0x1f, R2 ;  /* 0x0000001fff057819 */ /* 0x000fc80000011602 */
[----:B------:R-:W-:Y:S01]  /*17c0*/  LEA.HI.SX32 R5, R2, R5, 0x1a ;  /* 0x0000000502057211 */ /* 0x000fe200078fd2ff */
[----:B------:R-:W-:-:S03]  /*17d0*/  IMAD.MOV R2, RZ, RZ, -R6 ;  /* 0x000000ffff027224 */ /* 0x000fc600078e0a06 */
[----:B------:R-:W-:Y:S02]  /*17e0*/  VIMNMX R5, R104, R5, PT ;  /* 0x0000000568057248 */ /* 0x000fe40003fe0100 */
[----:B------:R-:W-:-:S03]  /*17f0*/  VIMNMX R2, RZ, R2, !PT ;  /* 0x00000002ff027248 */ /* 0x000fc60007fe0100 */
[----:B------:R-:W-:-:S05]  /*1800*/  IMAD R0, R5, 0xa0, -R6 ;  /* 0x000000a005007824 */ /* 0x000fca00078e0a06 */
[----:B------:R-:W-:-:S04]  /*1810*/  VIMNMX R5, R0, R31, PT ;  /* 0x0000001f00057248 */ /* 0x000fc80003fe0100 */
        /* <DEDUP_REMOVED lines=9> */
[----:B---3--:R-:W-:Y:S05]  /*18b0*/  @!P0 BRA `(.L_x_2349) ;  /* 0x0000003800048947 */ /* 0x008fea0003800000 */
[----:B------:R-:W-:Y:S01]  /*18c0*/  IADD3 R0, R18, 0xe000, RZ ;  /* 0x0000e00012007810 */ /* 0x000fe20007ffe0ff */
[----:B------:R-:W-:Y:S03]  /*18d0*/  BSSY B6, `(.L_x_2350) ;  /* 0x0000013000067945 */ /* 0x000fe60003800000 */
        /* <DEDUP_REMOVED lines=18> */
.L_x_2351:
[----:B------:R-:W-:Y:S05]  /*1a00*/  BSYNC B6 ;  /* 0x0000000000067941 */ /* 0x000fea0003800000 */
.L_x_2350:
        /* <DEDUP_REMOVED lines=20> */
.L_x_2353:
[----:B------:R-:W-:Y:S05]  /*1b50*/  BSYNC B6 ;  /* 0x0000000000067941 */ /* 0x000fea0003800000 */
.L_x_2352:
[----:B------:R-:W2:Y:S01]  /*1b60*/  LDL.64 R20, [R1+0x18] ;  /* 0x0000180001147983 */ /* 0x000ea20000100a00 */
[----:B------:R-:W-:Y:S01]  /*1b70*/  ULDC.64 UR4, c[0x0][0x9f8] ;  /* 0x00027e0000047ab9 */ /* 0x000fe20000000a00 */
[----:B------:R-:W0:Y:S02]  /*1b80*/  LDC.64 R40, c[0x0][0x408] ;  /* 0x00010200ff287b82 */ /* 0x000e240000000a00 */
[----:B------:R-:W2:Y:S01]  /*1b90*/  LDL.64 R26, [R1+0x18] ;  /* 0x00001800011a7983 */ /* 0x000ea20000100a00 */
[----:B------:R-:W-:Y:S01]  /*1ba0*/  ISETP.NE.U32.AND P0, PT, RZ, UR4, PT ;  /* 0x00000004ff007c0c */ /* 0x000fe2000bf05070 */
[----:B------:R-:W1:Y:S03]  /*1bb0*/  S2R R44, SR_TID.X ;  /* 0x00000000002c7919 */ /* 0x000e660000002100 */
[----:B------:R-:W-:Y:S01]  /*1bc0*/  ISETP.NE.AND.EX P0, PT, RZ, UR5, PT, P0 ;  /* 0x00000005ff007c0c */ /* 0x000fe2000bf05300 */
[----:B------:R-:W3:Y:S08]  /*1bd0*/  LDC.64 R34, c[0x0][0x3f8] ;  /* 0x0000fe00ff227b82 */ /* 0x000ef00000000a00 */
[----:B------:R-:W4:Y:S04]  /*1be0*/  LDC R15, c[0x0][0x3f4] ;  /* 0x0000fd00ff0f7b82 */ /* 0x000f280000000800 */
[----:B------:R-:W-:Y:S01]  /*1bf0*/  @P0 IADD3 R4, P1, R33, UR4, RZ ;  /* 0x0000000421040c10 */ /* 0x000fe2000ff3e0ff */
[----:B------:R-:W-:-:S03]  /*1c00*/  ULDC UR4, c[0x0][0x2f4] ;  /* 0x0000bd0000047ab9 */ /* 0x000fc60000000800 */
[----:B------:R-:W-:-:S05]  /*1c10*/  @P0 IADD3.X R5, R32, UR5, RZ, P1, !PT ;  /* 0x0000000520050c10 */ /* 0x000fca0008ffe4ff */
[----:B------:R0:W4:Y:S01]  /*1c20*/  @P0 LDG.E R42, desc[UR40][R4.64] ;  /* 0x00000028042a0981 */ /* 0x000122000c1e1900 */
[----:B-1----:R-:W-:-:S05]  /*1c30*/  VIADD R48, R44, 0xffffff80 ;  /* 0xffffff802c307836 */ /* 0x002fca0000000000 */
[----:B------:R-:W-:-:S04]  /*1c40*/  LEA.HI R45, R48, R48, RZ, 0x1 ;  /* 0x00000030302d7211 */ /* 0x000fc800078f08ff */
[----:B------:R-:W-:-:S04]  /*1c50*/  SHF.R.S32.HI R45, RZ, 0x1, R45 ;  /* 0x00000001ff2d7819 */ /* 0x000fc8000001142d */
[----:B------:R-:W-:-:S05]  /*1c60*/  SHF.R.S32.HI R3, RZ, 0x1f, R45 ;  /* 0x0000001fff037819 */ /* 0x000fca000001142d */
[C---:B0-----:R-:W-:Y:S02]  /*1c70*/  IMAD R4, R3.reuse, R40, RZ ;  /* 0x0000002803047224 */ /* 0x041fe400078e02ff */
[----:B---3--:R-:W-:Y:S02]  /*1c80*/  IMAD R0, R3, R34, RZ ;  /* 0x0000002203007224 */ /* 0x008fe400078e02ff */
[C---:B------:R-:W-:Y:S02]  /*1c90*/  IMAD R13, R45.reuse, R41, R4 ;  /* 0x000000292d0d7224 */ /* 0x040fe400078e0204 */
[----:B------:R-:W-:Y:S02]  /*1ca0*/  IMAD R11, R45, R35, R0 ;  /* 0x000000232d0b7224 */ /* 0x000fe400078e0200 */
[----:B------:R-:W-:Y:S02]  /*1cb0*/  IMAD.IADD R0, R25, 0x1, R24 ;  /* 0x0000000119007824 */ /* 0x000fe400078e0218 */
[----:B--2---:R-:W-:-:S05]  /*1cc0*/  IMAD.MOV.U32 R26, RZ, RZ, R20 ;  /* 0x000000ffff1a7224 */ /* 0x004fca00078e0014 */
[----:B------:R-:W-:-:S05]  /*1cd0*/  SHF.R.S32.HI R27, RZ, 0x1f, R26 ;  /* 0x0000001fff1b7819 */ /* 0x000fca000001141a */
[----:B------:R0:W-:Y:S01]  /*1ce0*/  STL [R1+0x1c], R27 ;  /* 0x00001c1b01007387 */ /* 0x0001e20000100800 */
[----:B------:R-:W-:-:S03]  /*1cf0*/  IMAD.WIDE.U32 R20, R45, R34, R26 ;  /* 0x000000222d147225 */ /* 0x000fc600078e001a */
[----:B------:R-:W2:Y:S01]  /*1d00*/  LDL R25, [R1+0x3c] ;  /* 0x00003c0001197983 */ /* 0x000ea20000100800 */
[----:B------:R-:W-:-:S03]  /*1d10*/  IMAD.WIDE.U32 R4, R45, R40, R26 ;  /* 0x000000282d047225 */ /* 0x000fc600078e001a */
[----:B------:R-:W3:Y:S04]  /*1d20*/  LDL R26, [R1+0x10] ;  /* 0x00001000011a7983 */ /* 0x000ee80000100800 */
[----:B------:R-:W3:Y:S04]  /*1d30*/  LDL R24, [R1+0x40] ;  /* 0x0000400001187983 */ /* 0x000ee80000100800 */
[----:B------:R-:W3:Y:S04]  /*1d40*/  LDL R46, [R1+0x70] ;  /* 0x00007000012e7983 */ /* 0x000ee80000100800 */
[----:B------:R-:W3:Y:S01]  /*1d50*/  LDL R14, [R1+0x44] ;  /* 0x00004400010e7983 */ /* 0x000ee20000100800 */
[----:B----4-:R-:W-:-:S04]  /*1d60*/  ISETP.GE.AND P0, PT, R16, R15, PT ;  /* 0x0000000f1000720c */ /* 0x010fc80003f06270 */
[----:B------:R-:W-:Y:S01]  /*1d70*/  SEL R3, R15, RZ, P0 ;  /* 0x000000ff0f037207 */ /* 0x000fe20000000000 */
[----:B------:R-:W-:Y:S01]  /*1d80*/  IMAD.WIDE.U32 R6, R45, R34, R16 ;  /* 0x000000222d067225 */ /* 0x000fe200078e0010 */
[----:B------:R-:W-:-:S03]  /*1d90*/  ISETP.GE.AND P3, PT, R16, UR4, PT ;  /* 0x0000000410007c0c */ /* 0x000fc6000bf66270 */
[----:B------:R-:W-:Y:S01]  /*1da0*/  IMAD.IADD R3, R16, 0x1, R3 ;  /* 0x0000000110037824 */ /* 0x000fe200078e0203 */
[----:B------:R-:W-:Y:S01]  /*1db0*/  IADD3 R5, R5, R13, RZ ;  /* 0x0000000d05057210 */ /* 0x000fe20007ffe0ff */
[----:B------:R-:W-:Y:S02]  /*1dc0*/  IMAD.IADD R21, R21, 0x1, R11 ;  /* 0x0000000115157824 */ /* 0x000fe400078e020b */
[----:B------:R-:W-:Y:S01]  /*1dd0*/  IMAD.IADD R7, R11, 0x1, R7 ;  /* 0x000000010b077824 */ /* 0x000fe200078e0207 */
[----:B------:R-:W-:Y:S02]  /*1de0*/  SHF.R.S32.HI R10, RZ, 0x1f, R3 ;  /* 0x0000001fff0a7819 */ /* 0x000fe40000011403 */
[----:B-----5:R-:W-:Y:S01]  /*1df0*/  SHF.R.S32.HI R11, RZ, 0x1f, R28 ;  /* 0x0000001fff0b7819 */ /* 0x020fe2000001141c */
[----:B------:R-:W-:Y:S01]  /*1e00*/  IMAD.WIDE.U32 R8, R45, R40, R16 ;  /* 0x000000282d087225 */ /* 0x000fe200078e0010 */
[----:B------:R-:W-:Y:S02]  /*1e10*/  LEA.HI R3, R10, R3, RZ, 0x4 ;  /* 0x000000030a037211 */ /* 0x000fe400078f20ff */
[----:B0-----:R-:W-:-:S02]  /*1e20*/  LEA.HI R27, R48, R48, RZ, 0x1 ;  /* 0x00000030301b7211 */ /* 0x001fc400078f08ff */
[----:B------:R-:W-:Y:S01]  /*1e30*/  LOP3.LUT R23, R23, 0xfffffffd, RZ, 0xc0, !PT ;  /* 0xfffffffd17177812 */ /* 0x000fe200078ec0ff */
[----:B------:R-:W-:Y:S01]  /*1e40*/  IMAD R12, R11, R34, RZ ;  /* 0x000000220b0c7224 */ /* 0x000fe200078e02ff */
[----:B------:R-:W-:Y:S01]  /*1e50*/  LOP3.LUT R27, R27, 0xfffffffe, RZ, 0xc0, !PT ;  /* 0xfffffffe1b1b7812 */ /* 0x000fe200078ec0ff */
[----:B------:R-:W-:Y:S01]  /*1e60*/  IMAD.WIDE.U32 R36, R28, R40, R4 ;  /* 0x000000281c247225 */ /* 0x000fe200078e0004 */
[----:B------:R-:W-:-:S03]  /*1e70*/  @P3 LOP3.LUT R23, R23, 0x2, RZ, 0xfc, !PT ;  /* 0x0000000217173812 */ /* 0x000fc600078efcff */
[----:B------:R-:W-:Y:S02]  /*1e80*/  IMAD.IADD R9, R13, 0x1, R9 ;  /* 0x000000010d097824 */ /* 0x000fe400078e0209 */
[----:B------:R-:W-:Y:S01]  /*1e90*/  IMAD R11, R11, R40, RZ ;  /* 0x000000280b0b7224 */ /* 0x000fe200078e02ff */
[----:B------:R-:W-:Y:S01]  /*1ea0*/  SHF.R.U32.HI R44, RZ, 0x7, R44 ;  /* 0x00000007ff2c7819 */ /* 0x000fe2000001162c */
[----:B------:R-:W-:Y:S01]  /*1eb0*/  IMAD.WIDE.U32 R32, R28, R34, R6 ;  /* 0x000000221c207225 */ /* 0x000fe200078e0006 */
[----:B------:R-:W-:-:S03]  /*1ec0*/  LOP3.LUT R23, R23, 0xfffffffe, RZ, 0xc0, !PT ;  /* 0xfffffffe17177812 */ /* 0x000fc600078ec0ff */
[C---:B------:R-:W-:Y:S02]  /*1ed0*/  IMAD R13, R28.reuse, R35, R12 ;  /* 0x000000231c0d7224 */ /* 0x040fe400078e020c */
[----:B------:R-:W-:Y:S02]  /*1ee0*/  IMAD R47, R35, 0xa0, RZ ;  /* 0x000000a0232f7824 */ /* 0x000fe400078e02ff */
[----:B------:R-:W-:-:S04]  /*1ef0*/  IMAD.WIDE.U32 R20, R28, R34, R20 ;  /* 0x000000221c147225 */ /* 0x000fc800078e0014 */
[C---:B------:R-:W-:Y:S02]  /*1f00*/  IMAD R11, R28.reuse, R41, R11 ;  /* 0x000000291c0b7224 */ /* 0x040fe400078e020b */
[----:B------:R-:W-:Y:S02]  /*1f10*/  IMAD R7, R41, 0xa0, RZ ;  /* 0x000000a029077824 */ /* 0x000fe400078e02ff */
[----:B------:R-:W-:-:S04]  /*1f20*/  IMAD.WIDE.U32 R38, R28, R40, R8 ;  /* 0x000000281c267225 */ /* 0x000fc800078e0008 */
[----:B------:R-:W-:-:S04]  /*1f30*/  IMAD.WIDE.U32 R34, R34, 0xa0, RZ ;  /* 0x000000a022227825 */ /* 0x000fc800078e00ff */
[----:B------:R-:W-:-:S04]  /*1f40*/  IMAD.WIDE.U32 R40, R40, 0xa0, RZ ;  /* 0x000000a028287825 */ /* 0x000fc800078e00ff */
[----:B------:R-:W-:Y:S01]  /*1f50*/  IMAD.IADD R27, R48, 0x1, -R27 ;  /* 0x00000001301b7824 */ /* 0x000fe200078e0a1b */
[----:B------:R-:W-:Y:S01]  /*1f60*/  SHF.R.S32.HI R43, RZ, 0x1f, R43 ;  /* 0x0000001fff2b7819 */ /* 0x000fe2000001142b */
[----:B------:R-:W-:Y:S01]  /*1f70*/  VIADD R44, R44, 0x8 ;  /* 0x000000082c2c7836 */ /* 0x000fe20000000000 */
[----:B------:R-:W-:Y:S01]  /*1f80*/  LOP3.LUT R53, R3, 0xfffffff0, RZ, 0xc0, !PT ;  /* 0xfffffff003357812 */ /* 0x000fe200078ec0ff */
[----:B------:R-:W-:Y:S01]  /*1f90*/  IMAD R45, R27, 0xc0, R45 ;  /* 0x000000c01b2d7824 */ /* 0x000fe200078e022d */
[----:B------:R-:W-:Y:S01]  /*1fa0*/  SHF.R.S32.HI R56, RZ, 0x1f, R42 ;  /* 0x0000001fff387819 */ /* 0x000fe2000001142a */
[----:B------:R-:W-:Y:S02]  /*1fb0*/  IMAD.IADD R47, R35, 0x1, R47 ;  /* 0x00000001232f7824 */ /* 0x000fe400078e022f */
[----:B------:R-:W-:Y:S02]  /*1fc0*/  IMAD.IADD R48, R41, 0x1, R7 ;  /* 0x0000000129307824 */ /* 0x000fe400078e0207 */
[----:B------:R-:W-:-:S02]  /*1fd0*/  IMAD.IADD R49, R21, 0x1, R13 ;  /* 0x0000000115317824 */ /* 0x000fc400078e020d */
[----:B------:R-:W-:Y:S02]  /*1fe0*/  IMAD.IADD R50, R13, 0x1, R33 ;  /* 0x000000010d327824 */ /* 0x000fe400078e0221 */
[----:B------:R-:W-:Y:S02]  /*1ff0*/  IMAD.IADD R51, R37, 0x1, R11 ;  /* 0x0000000125337824 */ /* 0x000fe400078e020b */
[----:B------:R-:W-:Y:S01]  /*2000*/  IMAD.IADD R52, R11, 0x1, R39 ;  /* 0x000000010b347824 */ /* 0x000fe200078e0227 */
[----:B--2---:R-:W-:Y:S02]  /*2010*/  LOP3.LUT R4, R25, 0x30, R3, 0xf8, !PT ;  /* 0x0000003019047812 */ /* 0x004fe400078ef803 */
[----:B---3--:R-:W-:Y:S02]  /*2020*/  ISETP.GE.AND P2, PT, R26, UR4, PT ;  /* 0x000000041a007c0c */ /* 0x008fe4000bf46270 */
[----:B------:R-:W-:Y:S02]  /*2030*/  LOP3.LUT R4, R4, R24, RZ, 0x3c, !PT ;  /* 0x0000001804047212 */ /* 0x000fe400078e3cff */
[----:B------:R-:W-:Y:S01]  /*2040*/  LOP3.LUT P1, RZ, R46, 0x2, RZ, 0xc0, !PT ;  /* 0x000000022eff7812 */ /* 0x000fe2000782c0ff */
[----:B------:R-:W-:-:S02]  /*2050*/  IMAD.SHL.U32 R46, R15, 0x2, RZ ;  /* 0x000000020f2e7824 */ /* 0x000fc400078e00ff */
[----:B------:R-:W-:-:S06]  /*2060*/  IMAD.IADD R57, R14, 0x1, R4 ;  /* 0x000000010e397824 */ /* 0x000fcc00078e0204 */
[----:B------:R-:W-:-:S07]  /*2070*/  @P2 LOP3.LUT R23, R23, 0x1, RZ, 0xfc, !PT ;  /* 0x0000000117172812 */ /* 0x000fce00078efcff */
.L_x_2386:
[----:B------:R-:W2:Y:S01]  /*2080*/  LDL R13, [R1+0x30] ;  /* 0x00003000010d7983 */ /* 0x000ea20000100800 */
[----:B0-----:R-:W0:Y:S01]  /*2090*/  LDC R60, c[0x0][0x430] ;  /* 0x00010c00ff3c7b82 */ /* 0x001e220000000800 */
[----:B------:R-:W-:Y:S02]  /*20a0*/  VIADD R2, R2, 0xffffffff ;  /* 0xffffffff02027836 */ /* 0x000fe40000000000 */
[----:B------:R-:W-:Y:S02]  /*20b0*/  IMAD.MOV.U32 R59, RZ, RZ, RZ ;  /* 0x000000ffff3b7224 */ /* 0x000fe400078e00ff */
[----:B------:R-:W-:-:S03]  /*20c0*/  IMAD R4, R2, 0xa0, R45 ;  /* 0x000000a002047824 */ /* 0x000fc600078e022d */
[----:B------:R-:W1:Y:S01]  /*20d0*/  LDC R69, c[0x0][0x3f4] ;  /* 0x0000fd00ff457b82 */ /* 0x000e620000000800 */
[----:B------:R-:W-:Y:S01]  /*20e0*/  IMAD.IADD R12, R0, 0x1, R4 ;  /* 0x00000001000c7824 */ /* 0x000fe200078e0204 */
[----:B------:R-:W-:-:S03]  /*20f0*/  ISETP.GE.AND P2, PT, R4, R31, PT ;  /* 0x0000001f0400720c */ /* 0x000fc60003f46270 */
[----:B------:R-:W-:Y:S01]  /*2100*/  IMAD.MOV.U32 R8, RZ, RZ, R12 ;  /* 0x000000ffff087224 */ /* 0x000fe200078e000c */
[----:B------:R-:W-:Y:S02]  /*2110*/  ISETP.GT.OR P2, PT, R45, 0x9f, P2 ;  /* 0x0000009f2d00780c */ /* 0x000fe40001744670 */
[----:B0-----:R-:W-:-:S11]  /*2120*/  ISETP.NE.AND P3, PT, R60, 0x1, PT ;  /* 0x000000013c00780c */ /* 0x001fd60003f65270 */
        /* <DEDUP_REMOVED lines=65> */
[----:B------:R-:W-:-:S02]  /*2540*/  CS2R R54, SRZ ;  /* 0x0000000000367805 */ /* 0x000fc4000001ff00 */
[----:B0-----:R-:W-:-:S04]  /*2550*/  IADD3 R14, R14, -0x80, RZ ;  /* 0xffffff800e0e7810 */ /* 0x001fc80007ffe0ff */
[----:B------:R-:W-:-:S04]  /*2560*/  LEA.HI R14, R14, R14, RZ, 0x1 ;  /* 0x0000000e0e0e7211 */ /* 0x000fc800078f08ff */
[----:B------:R-:W-:-:S04]  /*2570*/  SHF.R.S32.HI R14, RZ, 0x1, R14 ;  /* 0x00000001ff0e7819 */ /* 0x000fc8000001140e */
[----:B------:R-:W-:-:S13]  /*2580*/  ISETP.GE.AND P3, PT, R14, R64, PT ;  /* 0x000000400e00720c */ /* 0x000fda0003f66270 */
[----:B------:R-:W-:Y:S05]  /*2590*/  @P3 BRA `(.L_x_2358) ;  /* 0x0000000000403947 */ /* 0x000fea0003800000 */
[----:B------:R-:W2:Y:S01]  /*25a0*/  LDL.64 R66, [R1+0x18] ;  /* 0x0000180001427983 */ /* 0x000ea20000100a00 */
[----:B------:R-:W-:-:S03]  /*25b0*/  ULDC.64 UR4, c[0x0][0x3e8] ;  /* 0x0000fa0000047ab9 */ /* 0x000fc60000000a00 */
[----:B------:R-:W3:Y:S01]  /*25c0*/  LDL R14, [R1+0x2c] ;  /* 0x00002c00010e7983 */ /* 0x000ee20000100800 */
[----:B------:R-:W-:-:S04]  /*25d0*/  IADD3 R6, P4, P5, R20, UR4, R6 ;  /* 0x0000000414067c10 */ /* 0x000fc8000fd9e006 */
[----:B------:R-:W-:Y:S01]  /*25e0*/  IADD3.X R7, R49, UR5, R10, P4, P5 ;  /* 0x0000000531077c10 */ /* 0x000fe2000a7ea40a */
[----:B------:R-:W-:Y:S02]  /*25f0*/  ULDC.64 UR4, c[0x0][0x400] ;  /* 0x0001000000047ab9 */ /* 0x000fe40000000a00 */
[----:B------:R-:W-:-:S04]  /*2600*/  IADD3 R4, P4, P5, R36, UR4, R4 ;  /* 0x0000000424047c10 */ /* 0x000fc8000fd9e004 */
[----:B------:R-:W-:Y:S02]  /*2610*/  IADD3.X R5, R51, UR5, R12, P4, P5 ;  /* 0x0000000533057c10 */ /* 0x000fe4000a7ea40c */
[----:B------:R-:W-:Y:S02]  /*2620*/  CS2R R8, SRZ ;  /* 0x0000000000087805 */ /* 0x000fe4000001ff00 */
[----:B------:R-:W-:Y:S02]  /*2630*/  CS2R R24, SRZ ;  /* 0x0000000000187805 */ /* 0x000fe4000001ff00 */
[----:B--2---:R-:W-:-:S13]  /*2640*/  ISETP.GE.AND P4, PT, R66, R69, PT ;  /* 0x000000454200720c */ /* 0x004fda0003f86270 */
[----:B------:R0:W5:Y:S04]  /*2650*/  @!P4 LDG.E.64 R26, desc[UR40][R6.64] ;  /* 0x00000028061ac981 */ /* 0x000168000c1e1b00 */
[----:B------:R0:W5:Y:S01]  /*2660*/  @!P4 LDG.E.64 R54, desc[UR40][R4.64] ;  /* 0x000000280436c981 */ /* 0x000162000c1e1b00 */
[----:B---3--:R-:W-:-:S13]  /*2670*/  ISETP.GE.AND P4, PT, R14, R69, PT ;  /* 0x000000450e00720c */ /* 0x008fda0003f86270 */
[----:B------:R0:W5:Y:S04]  /*2680*/  @!P4 LDG.E.64 R8, desc[UR40][R6.64+0x10] ;  /* 0x000010280608c981 */ /* 0x000168000c1e1b00 */
[----:B------:R0:W5:Y:S02]  /*2690*/  @!P4 LDG.E.64 R24, desc[UR40][R4.64+0x10] ;  /* 0x000010280418c981 */ /* 0x000164000c1e1b00 */
.L_x_2358:
[----:B------:R-:W-:Y:S05]  /*26a0*/  BSYNC B1 ;  /* 0x0000000000017941 */ /* 0x000fea0003800000 */
.L_x_2357:
[----:B------:R-:W-:Y:S01]  /*26b0*/  ISETP.NE.AND P4, PT, R157, 0x3, PT ;  /* 0x000000039d00780c */ /* 0x000fe20003f85270 */
[----:B-----5:R-:W-:Y:S02]  /*26c0*/  IMAD.MOV.U32 R68, RZ, RZ, R8 ;  /* 0x000000ffff447224 */ /* 0x020fe400078e0008 */
[----:B------:R-:W-:Y:S02]  /*26d0*/  IMAD.MOV.U32 R72, RZ, RZ, R26 ;  /* 0x000000ffff487224 */ /* 0x000fe400078e001a */
[----:B------:R-:W-:Y:S02]  /*26e0*/  IMAD.MOV.U32 R71, RZ, RZ, R24 ;  /* 0x000000ffff477224 */ /* 0x000fe400078e0018 */
[----:B------:R-:W-:-:S06]  /*26f0*/  IMAD.MOV.U32 R76, RZ, RZ, R54 ;  /* 0x000000ffff4c7224 */ /* 0x000fcc00078e0036 */
[----:B------:R-:W-:Y:S05]  /*2700*/  @!P4 BRA `(.L_x_2359) ;  /* 0x000000000004c947 */ /* 0x000fea0003800000 */
[----:B------:R-:W-:Y:S01]  /*2710*/  BPT.TRAP 0x1 ;  /* 0x000000040000795c */ /* 0x000fe20000300000 */
.L_x_2359:
[----:B0-----:R-:W2:Y:S01]  /*2720*/  LDL R4, [R1+0x14] ;  /* 0x0000140001047983 */ /* 0x001ea20000100800 */
[----:B------:R-:W-:Y:S01]  /*2730*/  IMAD R65, R19, 0x8, R18 ;  /* 0x0000000813417824 */ /* 0x000fe200078e0212 */
[----:B------:R-:W-:Y:S01]  /*2740*/  BSSY B1, `(.L_x_2360) ;  /* 0x0000004000017945 */ /* 0x000fe20003800000 */
[----:B--2---:R-:W-:-:S04]  /*2750*/  SHF.L.U32 R66, R4, 0x1f, RZ ;  /* 0x0000001f04427819 */ /* 0x004fc800000006ff */
[----:B------:R-:W0:Y:S02]  /*2760*/  SYNCS.PHASECHK.TRANS64.TRYWAIT P5, [R65+URZ+0x13290], R66 ;  /* 0x01329042410075a7 */ /* 0x000e2400080a017f */
[----:B0-----:R-:W-:Y:S05]  /*2770*/  @!P5 BRA `(.L_x_2361) ;  /* 0x0000017c0070d947 */ /* 0x001fea0003800000 */
.L_x_2597:
[----:B------:R-:W-:Y:S05]  /*2780*/  BSYNC B1 ;  /* 0x0000000000017941 */ /* 0x000fea0003800000 */
.L_x_2360:
[----:B------:R-:W-:-:S03]  /*2790*/  UMOV UR4, 0xffffffff ;  /* 0xffffffff00047882 */ /* 0x000fc60000000000 */
[----:B------:R-:W-:Y:S05]  /*27a0*/  BRA.DIV UR4, `(.L_x_2362) ;  /* 0x0000017e04787947 */ /* 0x000fea000b800000 */
[----:B------:R1:W2:Y:S04]  /*27b0*/  SHFL.IDX PT, R67, R13, RZ, 0x1e1f ;  /* 0x001e1fff0d437589 */ /* 0x0002a800000e0000 */
[----:B------:R1:W3:Y:S02]  /*27c0*/  SHFL.IDX PT, R14, R70, RZ, 0x1e1f ;  /* 0x001e1fff460e7589 */ /* 0x0002e400000e0000 */
.L_x_2601:
[----:B------:R-:W-:Y:S05]  /*27d0*/  @P3 BRA `(.L_x_2363) ;  /* 0x0000002000f43947 */ /* 0x000fea0003800000 */
[----:B------:R-:W-:Y:S01]  /*27e0*/  LOP3.LUT P5, RZ, R23, 0x2, RZ, 0xc0, !PT ;  /* 0x0000000217ff7812 */ /* 0x000fe200078ac0ff */
[----:B------:R-:W-:-:S12]  /*27f0*/  BSSY B1, `(.L_x_2364) ;  /* 0x0000072000017945 */ /* 0x000fd80003800000 */
[----:B------:R-:W-:Y:S05]  /*2800*/  @P5 BRA `(.L_x_2365) ;  /* 0x0000000400c05947 */ /* 0x000fea0003800000 */
[----:B-1----:R-:W4:Y:S01]  /*2810*/  LDL.64 R12, [R1+0x18] ;  /* 0x00001800010c7983 */ /* 0x002f220000100a00 */
[----:B---3--:R-:W-:Y:S01]  /*2820*/  IADD3 R10, P3, R16, R14, RZ ;  /* 0x0000000e100a7210 */ /* 0x008fe20007f7e0ff */
[----:B------:R-:W-:Y:S02]  /*2830*/  BSSY B2, `(.L_x_2366) ;  /* 0x000006c000027945 */ /* 0x000fe40003800000 */
[----:B------:R1:W3:Y:S02]  /*2840*/  LDS.128 R4, [R61+0xe000] ;  /* 0x00e000003d047984 */ /* 0x0002e40000000c00 */
[----:B--2---:R-:W-:Y:S01]  /*2850*/  IMAD.X R11, R67, 0x1, R17, P3 ;  /* 0x00000001430b7824 */ /* 0x004fe200018e0611 */
[----:B----4-:R-:W-:-:S13]  /*2860*/  ISETP.GE.AND P3, PT, R12, R69, PT ;  /* 0x000000450c00720c */ /* 0x010fda0003f66270 */
[----:B-1-3--:R-:W-:Y:S05]  /*2870*/  @P3 BRA `(.L_x_2367) ;  /* 0x00000004009c3947 */ /* 0x00afea0003800000 */
[----:B------:R-:W-:Y:S01]  /*2880*/  SHF.R.U32.HI R12, RZ, 0x8, R27 ;  /* 0x00000008ff0c7819 */ /* 0x000fe2000001161b */
[----:B------:R-:W-:Y:S01]  /*2890*/  IMAD.MOV.U32 R13, RZ, RZ, R4 ;  /* 0x000000ffff0d7224 */ /* 0x000fe200078e0004 */
        /* <DEDUP_REMOVED lines=84> */
[--C-:B------:R-:W-:Y:S02]  /*2de0*/  HADD2.F32 R7, -RZ, R6.reuse.H0_H0 ;  /* 0x20000006ff077230 */ /* 0x100fe40000004100 */
[-C--:B------:R-:W-:Y:S01]  /*2df0*/  FMUL.FTZ R76, R12, R75.reuse ;  /* 0x0000004b0c4c7220 */ /* 0x080fe20000410000 */
[----:B------:R-:W-:Y:S02]  /*2e00*/  HADD2.F32 R6, -RZ, R6.H1_H1 ;  /* 0x30000006ff067230 */ /* 0x000fe40000004100 */
[----:B------:R-:W-:Y:S01]  /*2e10*/  FMUL.FTZ R73, R15, R75 ;  /* 0x0000004b0f497220 */ /* 0x000fe20000410000 */
[----:B------:R-:W-:Y:S01]  /*2e20*/  HADD2.F32 R74, -RZ, R74.H0_H0 ;  /* 0x2000004aff4a7230 */ /* 0x000fe20000004100 */
[----:B------:R-:W-:Y:S01]  /*2e30*/  F2FP.SATFINITE.E4M3.F32.PACK_AB_MERGE_C R55, R55, R78, RZ ;  /* 0x0000004e3737723e */ /* 0x000fe200048070ff */
[----:B------:R-:W-:Y:S01]  /*2e40*/  HADD2.F32 R72, -RZ, R72.H0_H0 ;  /* 0x20000048ff487230 */ /* 0x000fe20000004100 */
[----:B------:R-:W-:Y:S01]  /*2e50*/  F2FP.SATFINITE.E4M3.F32.PACK_AB_MERGE_C R77, R80, R77, RZ ;  /* 0x0000004d504d723e */ /* 0x000fe200048070ff */
[----:B------:R-:W-:-:S02]  /*2e60*/  HADD2.F32 R70, -RZ, R70.H0_H0 ;  /* 0x20000046ff467230 */ /* 0x000fc40000004100 */
        /* <DEDUP_REMOVED lines=8> */
.L_x_2367:
[----:B------:R-:W-:Y:S05]  /*2ef0*/  BSYNC B2 ;  /* 0x0000000000027941 */ /* 0x000fea0003800000 */
.L_x_2366:
[----:B------:R4:W-:Y:S02]  /*2f00*/  ST.E.128 desc[UR40][R10.64], R4 ;  /* 0x000000040a007985 */ /* 0x0009e4000c101d28 */
.L_x_2365:
[----:B------:R-:W-:Y:S05]  /*2f10*/  BSYNC B1 ;  /* 0x0000000000017941 */ /* 0x000fea0003800000 */
.L_x_2364:
[----:B------:R-:W-:-:S13]  /*2f20*/  LOP3.LUT P3, RZ, R23, 0x1, RZ, 0xc0, !PT ;  /* 0x0000000117ff7812 */ /* 0x000fda000786c0ff */
[----:B------:R-:W-:Y:S05]  /*2f30*/  @P3 BRA `(.L_x_2363) ;  /* 0x0000001c001c3947 */ /* 0x000fea0003800000 */
[----:B----4-:R-:W4:Y:S04]  /*2f40*/  LDL R10, [R1+0x30] ;  /* 0x00003000010a7983 */ /* 0x010f280000100800 */
[----:B------:R-:W3:Y:S04]  /*2f50*/  LDL R7, [R1+0x10] ;  /* 0x0000100001077983 */ /* 0x000ee80000100800 */
[----:B------:R-:W2:Y:S04]  /*2f60*/  LDL R6, [R1+0x28] ;  /* 0x0000280001067983 */ /* 0x000ea80000100800 */
[----:B------:R-:W5:Y:S01]  /*2f70*/  LDL R12, [R1+0x2c] ;  /* 0x00002c00010c7983 */ /* 0x000f620000100800 */
[----:B------:R-:W-:Y:S01]  /*2f80*/  IMAD.MOV.U32 R5, RZ, RZ, 0x20 ;  /* 0x00000020ff057424 */ /* 0x000fe200078e00ff */
[----:B------:R-:W-:Y:S01]  /*2f90*/  BSSY B1, `(.L_x_2368) ;  /* 0x0000071000017945 */ /* 0x000fe20003800000 */
[----:B------:R-:W-:-:S03]  /*2fa0*/  IMAD R4, R19, 0x2800, RZ ;  /* 0x0000280013047824 */ /* 0x000fc600078e02ff */
[----:B------:R-:W-:-:S04]  /*2fb0*/  SEL R5, R5, 0xffffffe0, !P1 ;  /* 0xffffffe005057807 */ /* 0x000fc80004800000 */
[----:B----4-:R-:W-:Y:S02]  /*2fc0*/  IADD3 R5, R5, R10, R4 ;  /* 0x0000000a05057210 */ /* 0x010fe40007ffe004 */
[----:B---3--:R-:W-:-:S03]  /*2fd0*/  IADD3 R10, P3, R7, R14, RZ ;  /* 0x0000000e070a7210 */ /* 0x008fc60007f7e0ff */
[----:B------:R-:W-:Y:S02]  /*2fe0*/  IMAD.IADD R4, R18, 0x1, R5 ;  /* 0x0000000112047824 */ /* 0x000fe400078e0205 */
[----:B--2---:R-:W-:-:S04]  /*2ff0*/  IMAD.X R11, R67, 0x1, R6, P3 ;  /* 0x00000001430b7824 */ /* 0x004fc800018e0606 */
[----:B------:R-:W2:Y:S01]  /*3000*/  LDS.128 R4, [R4+0xe000] ;  /* 0x00e0000004047984 */ /* 0x000ea20000000c00 */
[----:B-----5:R-:W-:-:S13]  /*3010*/  ISETP.GE.AND P3, PT, R12, R69, PT ;  /* 0x000000450c00720c */ /* 0x020fda0003f66270 */
[----:B------:R-:W-:Y:S05]  /*3020*/  @P3 BRA `(.L_x_2369) ;  /* 0x00000004009c3947 */ /* 0x000fea0003800000 */
[----:B------:R-:W-:Y:S02]  /*3030*/  SHF.R.U32.HI R8, RZ, 0x8, R9 ;  /* 0x00000008ff087819 */ /* 0x000fe40000011609 */
[----:B------:R-:W-:Y:S02]  /*3040*/  SHF.R.U32.HI R14, RZ, 0x8, R25 ;  /* 0x00000008ff0e7819 */ /* 0x000fe40000011619 */
[----:B------:R-:W-:Y:S02]  /*3050*/  LOP3.LUT R12, R9, 0xff0000ff, RZ, 0xc0, !PT ;  /* 0xff0000ff090c7812 */ /* 0x000fe400078ec0ff */
[----:B------:R-:W-:Y:S01]  /*3060*/  SHF.R.U32.HI R24, RZ, 0x10, R9 ;  /* 0x00000010ff187819 */ /* 0x000fe20000011609 */
[----:B------:R-:W-:Y:S01]  /*3070*/  IMAD.SHL.U32 R9, R8, 0x100, RZ ;  /* 0x0000010008097824 */ /* 0x000fe200078e00ff */
[----:B------:R-:W-:Y:S01]  /*3080*/  SHF.R.U32.HI R15, RZ, 0x10, R25 ;  /* 0x00000010ff0f7819 */ /* 0x000fe20000011619 */
[----:B------:R-:W-:Y:S01]  /*3090*/  IMAD.SHL.U32 R14, R14, 0x100, RZ ;  /* 0x000001000e0e7824 */ /* 0x000fe200078e00ff */
[----:B-1----:R-:W-:Y:S01]  /*30a0*/  LOP3.LUT R13, R25, 0xff0000ff, RZ, 0xc0, !PT ;  /* 0xff0000ff190d7812 */ /* 0x002fe200078ec0ff */
[----:B--2---:R-:W-:Y:S01]  /*30b0*/  IMAD.MOV.U32 R8, RZ, RZ, R4 ;  /* 0x000000ffff087224 */ /* 0x004fe200078e0004 */
[----:B------:R-:W-:Y:S01]  /*30c0*/  LOP3.LUT R9, R12, 0xff00, R9, 0xf8, !PT ;  /* 0x0000ff000c097812 */ /* 0x000fe200078ef809 */
[----:B------:R-:W-:Y:S01]  /*30d0*/  IMAD.U32 R12, R24, 0x10000, RZ ;  /* 0x00010000180c7824 */ /* 0x000fe200078e00ff */
[----:B------:R-:W-:Y:S01]  /*30e0*/  LOP3.LUT R14, R13, 0xff00, R14, 0xf8, !PT ;  /* 0x0000ff000d0e7812 */ /* 0x000fe200078ef80e */
[----:B------:R-:W-:Y:S01]  /*30f0*/  IMAD.U32 R15, R15, 0x10000, RZ ;  /* 0x000100000f0f7824 */ /* 0x000fe200078e00ff */
[----:B------:R-:W-:-:S02]  /*3100*/  F2FP.F16.E4M3.UNPACK_B R4, R5 ;  /* 0x00000005ff04723e */ /* 0x000fc400020006ff */
        /* <DEDUP_REMOVED lines=8> */
[----:B------:R-:W-:Y:S02]  /*3190*/  HADD2.F32 R26, -RZ, R13.H1_H1 ;  /* 0x3000000dff1a7230 */ /* 0x000fe40000004100 */
[----:B------:R-:W-:Y:S01]  /*31a0*/  FMUL.FTZ R55, R9, R25 ;  /* 0x0000001909377220 */ /* 0x000fe20000410000 */
[----:B------:R-:W-:-:S02]  /*31b0*/  HADD2.F32 R15, -RZ, R14.H0_H0 ;  /* 0x2000000eff0f7230 */ /* 0x000fc40000004100 */
        /* <DEDUP_REMOVED lines=9> */
[----:B------:R-:W-:Y:S01]  /*3250*/  F2FP.F16.E4M3.UNPACK_B R8, R8 ;  /* 0x00000008ff08723e */ /* 0x000fe200020006ff */
[----:B------:R-:W-:Y:S01]  /*3260*/  FFMA.FTZ R4, R4, R15, -R55 ;  /* 0x0000000f04047223 */ /* 0x000fe20000010837 */
[-C--:B------:R-:W-:Y:S01]  /*3270*/  FFMA.FTZ R67, R12, R14.reuse, -R25 ;  /* 0x0000000e0c437223 */ /* 0x080fe20000010819 */
        /* <DEDUP_REMOVED lines=8> */
[----:B------:R-:W-:Y:S02]  /*3300*/  HADD2.F32 R71, -RZ, R71.H0_H0 ;  /* 0x20000047ff477230 */ /* 0x000fe40000004100 */
[----:B------:R-:W-:Y:S01]  /*3310*/  FMUL.FTZ R25, R13, R15 ;  /* 0x0000000f0d197220 */ /* 0x000fe20000410000 */
[----:B------:R-:W-:Y:S01]  /*3320*/  HADD2.F32 R8, -RZ, R8.H1_H1 ;  /* 0x30000008ff087230 */ /* 0x000fe20000004100 */
[----:B------:R-:W-:Y:S01]  /*3330*/  F2FP.SATFINITE.E4M3.F32.PACK_AB_MERGE_C R5, R5, R4, R72 ;  /* 0x000000040505723e */ /* 0x000fe20004807048 */
[----:B------:R-:W-:-:S02]  /*3340*/  HADD2.F32 R14, -RZ, R68.H1_H1 ;  /* 0x30000044ff0e7230 */ /* 0x000fc40000004100 */
[----:B------:R-:W-:Y:S02]  /*3350*/  HADD2.F32 R68, -RZ, R68.H0_H0 ;  /* 0x20000044ff447230 */ /* 0x000fe40000004100 */
[-C--:B------:R-:W-:Y:S01]  /*3360*/  FMUL.FTZ R26, R8, R71.reuse ;  /* 0x00000047081a7220 */ /* 0x080fe20000410000 */
[----:B------:R-:W-:Y:S01]  /*3370*/  FMUL.FTZ R71, R9, R71 ;  /* 0x0000004709477220 */ /* 0x000fe20000410000 */
[-C--:B------:R-:W-:Y:S01]  /*3380*/  FFMA.FTZ R25, R12, R14.reuse, -R25 ;  /* 0x0000000e0c197223 */ /* 0x080fe20000010819 */
[----:B------:R-:W-:Y:S01]  /*3390*/  FFMA.FTZ R54, R13, R14, R54 ;  /* 0x0000000e0d367223 */ /* 0x000fe20000010036 */
[-C--:B------:R-:W-:Y:S01]  /*33a0*/  FFMA.FTZ R55, R9, R68.reuse, -R26 ;  /* 0x0000004409377223 */ /* 0x080fe2000001081a */
[----:B------:R-:W-:Y:S01]  /*33b0*/  FFMA.FTZ R68, R8, R68, R71 ;  /* 0x0000004408447223 */ /* 0x000fe20000010047 */
[----:B------:R-:W-:Y:S02]  /*33c0*/  F2FP.F16.E4M3.UNPACK_B R9, R7.H1 ;  /* 0x00000007ff09723e */ /* 0x000fe400030006ff */
[----:B------:R-:W-:-:S02]  /*33d0*/  F2FP.SATFINITE.E4M3.F32.PACK_AB_MERGE_C R71, R54, R25, RZ ;  /* 0x000000193647723e */ /* 0x000fc400048070ff */
[-C--:B------:R-:W-:Y:S01]  /*33e0*/  F2FP.F16.E4M3.UNPACK_B R25, R27.reuse.H1 ;  /* 0x0000001bff19723e */ /* 0x080fe200030006ff */
[--C-:B------:R-:W-:Y:S01]  /*33f0*/  HADD2.F32 R13, -RZ, R9.reuse.H1_H1 ;  /* 0x30000009ff0d7230 */ /* 0x100fe20000004100 */
[----:B------:R-:W-:Y:S01]  /*3400*/  F2FP.F16.E4M3.UNPACK_B R14, R24.H1 ;  /* 0x00000018ff0e723e */ /* 0x000fe200030006ff */
[----:B------:R-:W-:Y:S01]  /*3410*/  HADD2.F32 R12, -RZ, R9.H0_H0 ;  /* 0x20000009ff0c7230 */ /* 0x000fe20000004100 */
[----:B------:R-:W-:Y:S01]  /*3420*/  F2FP.F16.E4M3.UNPACK_B R8, R6.H1 ;  /* 0x00000006ff08723e */ /* 0x000fe200030006ff */
[----:B------:R-:W-:Y:S01]  /*3430*/  HADD2.F32 R54, -RZ, R25.H1_H1 ;  /* 0x30000019ff367230 */ /* 0x000fe20000004100 */
[----:B------:R-:W-:Y:S01]  /*3440*/  F2FP.F16.E4M3.UNPACK_B R27, R27 ;  /* 0x0000001bff1b723e */ /* 0x000fe200020006ff */
[----:B------:R-:W-:Y:S01]  /*3450*/  HADD2.F32 R15, -RZ, R14.H1_H1 ;  /* 0x3000000eff0f7230 */ /* 0x000fe20000004100 */
[----:B------:R-:W-:Y:S01]  /*3460*/  F2FP.F16.E4M3.UNPACK_B R24, R24 ;  /* 0x00000018ff18723e */ /* 0x000fe200020006ff */
[----:B------:R-:W-:Y:S02]  /*3470*/  HADD2.F32 R9, -RZ, R8.H1_H1 ;  /* 0x30000008ff097230 */ /* 0x000fe40000004100 */
[----:B------:R-:W-:Y:S01]  /*3480*/  FMUL.FTZ R67, R13, R54 ;  /* 0x000000360d437220 */ /* 0x000fe20000410000 */
[----:B------:R-:W-:-:S02]  /*3490*/  HADD2.F32 R26, -RZ, R27.H1_H1 ;  /* 0x3000001bff1a7230 */ /* 0x000fc40000004100 */
        /* <DEDUP_REMOVED lines=17> */
[----:B------:R-:W-:Y:S01]  /*35b0*/  HADD2.F32 R6, -RZ, R6.H1_H1 ;  /* 0x30000006ff067230 */ /* 0x000fe20000004100 */
[----:B------:R-:W-:Y:S01]  /*35c0*/  F2FP.SATFINITE.E4M3.F32.PACK_AB_MERGE_C R69, R70, R69, RZ ;  /* 0x000000454645723e */ /* 0x000fe200048070ff */
[----:B------:R-:W-:-:S02]  /*35d0*/  HADD2.F32 R25, -RZ, R25.H0_H0 ;  /* 0x20000019ff197230 */ /* 0x000fc40000004100 */
[----:B------:R-:W-:Y:S02]  /*35e0*/  HADD2.F32 R14, -RZ, R14.H0_H0 ;  /* 0x2000000eff0e7230 */ /* 0x000fe40000004100 */
        /* <DEDUP_REMOVED lines=11> */
.L_x_2369:
[----:B------:R-:W-:Y:S05]  /*36a0*/  BSYNC B1 ;  /* 0x0000000000017941 */ /* 0x000fea0003800000 */
.L_x_2368:
[----:B--2---:R2:W-:Y:S01]  /*36b0*/  ST.E.128 desc[UR40][R10.64], R4 ;  /* 0x000000040a007985 */ /* 0x0045e2000c101d28 */
[----:B------:R-:W-:Y:S05]  /*36c0*/  BRA `(.L_x_2363) ;  /* 0x0000001400387947 */ /* 0x000fea0003800000 */
.L_x_2356:
[----:B------:R-:W0:Y:S01]  /*36d0*/  S2R R8, SR_TID.X ;  /* 0x0000000000087919 */ /* 0x000e220000002100 */
[----:B------:R-:W-:Y:S01]  /*36e0*/  IMAD R64, R2, -0xa0, R31 ;  /* 0xffffff6002407824 */ /* 0x000fe200078e021f */
[----:B------:R-:W-:Y:S02]  /*36f0*/  CS2R R26, SRZ ;  /* 0x00000000001a7805 */ /* 0x000fe4000001ff00 */
[----:B------:R-:W-:Y:S02]  /*3700*/  CS2R R24, SRZ ;  /* 0x0000000000187805 */ /* 0x000fe4000001ff00 */
[----:B------:R-:W-:Y:S01]  /*3710*/  VIMNMX R64, R64, 0xa0, PT ;  /* 0x000000a040407848 */ /* 0x000fe20003fe0100 */
[----:B0-----:R-:W-:-:S05]  /*3720*/  VIADD R8, R8, 0xffffff80 ;  /* 0xffffff8008087836 */ /* 0x001fca0000000000 */
[----:B------:R-:W-:-:S04]  /*3730*/  LEA.HI R8, R8, R8, RZ, 0x1 ;  /* 0x0000000808087211 */ /* 0x000fc800078f08ff */
[----:B------:R-:W-:-:S04]  /*3740*/  SHF.R.S32.HI R8, RZ, 0x1, R8 ;  /* 0x00000001ff087819 */ /* 0x000fc80000011408 */
[----:B------:R-:W-:-:S04]  /*3750*/  ISETP.GE.AND P3, PT, R8, R64, PT ;  /* 0x000000400800720c */ /* 0x000fc80003f66270 */
[----:B------:R-:W-:-:S13]  /*3760*/  ISETP.GE.OR P4, PT, R16, R69, P3 ;  /* 0x000000451000720c */ /* 0x000fda0001f86670 */
[----:B------:R-:W0:Y:S02]  /*3770*/  @!P4 LDC.64 R8, c[0x0][0x3e8] ;  /* 0x0000fa00ff08cb82 */ /* 0x000e240000000a00 */
[----:B0-----:R-:W-:Y:S02]  /*3780*/  @!P4 IADD3 R8, P5, P6, R32, R8, R6 ;  /* 0x000000082008c210 */ /* 0x001fe40007ebe006 */
[----:B------:R-:W-:Y:S02]  /*3790*/  CS2R R6, SRZ ;  /* 0x0000000000067805 */ /* 0x000fe4000001ff00 */
[----:B------:R-:W-:Y:S02]  /*37a0*/  @!P4 IADD3.X R9, R50, R9, R10, P5, P6 ;  /* 0x000000093209c210 */ /* 0x000fe40002fec40a */
[----:B------:R-:W0:Y:S02]  /*37b0*/  @!P4 LDC.64 R10, c[0x0][0x400] ;  /* 0x00010000ff0acb82 */ /* 0x000e240000000a00 */
[----:B0-----:R-:W-:-:S02]  /*37c0*/  @!P4 IADD3 R10, P5, P6, R38, R10, R4 ;  /* 0x0000000a260ac210 */ /* 0x001fc40007ebe004 */
[----:B------:R-:W-:Y:S02]  /*37d0*/  CS2R R4, SRZ ;  /* 0x0000000000047805 */ /* 0x000fe4000001ff00 */
[----:B------:R-:W-:-:S04]  /*37e0*/  @!P4 IADD3.X R11, R52, R11, R12, P5, P6 ;  /* 0x0000000b340bc210 */ /* 0x000fc80002fec40c */
[----:B------:R-:W2:Y:S04]  /*37f0*/  @!P4 LDG.E.128 R4, desc[UR40][R8.64] ;  /* 0x000000280804c981 */ /* 0x000ea8000c1e1d00 */
[----:B------:R-:W3:Y:S01]  /*3800*/  @!P4 LDG.E.128 R24, desc[UR40][R10.64] ;  /* 0x000000280a18c981 */ /* 0x000ee2000c1e1d00 */
[----:B------:R-:W-:Y:S02]  /*3810*/  ISETP.NE.AND P4, PT, R157, 0x3, PT ;  /* 0x000000039d00780c */ /* 0x000fe40003f85270 */
[----:B------:R-:W-:Y:S01]  /*3820*/  ISETP.GE.AND P5, PT, R16, R69, PT ;  /* 0x000000451000720c */ /* 0x000fe20003fa6270 */
[----:B--2---:R-:W-:Y:S02]  /*3830*/  IMAD.MOV.U32 R71, RZ, RZ, R6 ;  /* 0x000000ffff477224 */ /* 0x004fe400078e0006 */
[----:B------:R-:W-:-:S02]  /*3840*/  IMAD.MOV.U32 R72, RZ, RZ, R4 ;  /* 0x000000ffff487224 */ /* 0x000fc400078e0004 */
[----:B---3--:R-:W-:Y:S02]  /*3850*/  IMAD.MOV.U32 R69, RZ, RZ, R26 ;  /* 0x000000ffff457224 */ /* 0x008fe400078e001a */
[----:B------:R-:W-:-:S04]  /*3860*/  IMAD.MOV.U32 R74, RZ, RZ, R24 ;  /* 0x000000ffff4a7224 */ /* 0x000fc800078e0018 */
[----:B------:R-:W-:Y:S05]  /*3870*/  @!P4 BRA `(.L_x_2370) ;  /* 0x000000000004c947 */ /* 0x000fea0003800000 */
[----:B------:R-:W-:Y:S01]  /*3880*/  BPT.TRAP 0x1 ;  /* 0x000000040000795c */ /* 0x000fe20000300000 */
.L_x_2370:
[----:B------:R-:W2:Y:S01]  /*3890*/  LDL R8, [R1+0x14] ;  /* 0x0000140001087983 */ /* 0x000ea20000100800 */
[----:B------:R-:W-:Y:S01]  /*38a0*/  IMAD R65, R19, 0x8, R18 ;  /* 0x0000000813417824 */ /* 0x000fe200078e0212 */
[----:B------:R-:W-:Y:S01]  /*38b0*/  BSSY B1, `(.L_x_2371) ;  /* 0x0000004000017945 */ /* 0x000fe20003800000 */
[----:B--2---:R-:W-:-:S04]  /*38c0*/  SHF.L.U32 R66, R8, 0x1f, RZ ;  /* 0x0000001f08427819 */ /* 0x004fc800000006ff */
[----:B------:R-:W0:Y:S02]  /*38d0*/  SYNCS.PHASECHK.TRANS64.TRYWAIT P6, [R65+URZ+0x13290], R66 ;  /* 0x01329042410075a7 */ /* 0x000e2400080c017f */
[----:B0-----:R-:W-:Y:S05]  /*38e0*/  @!P6 BRA `(.L_x_2372) ;  /* 0x0000016c006ce947 */ /* 0x001fea0003800000 */
.L_x_2602:
[----:B------:R-:W-:Y:S05]  /*38f0*/  BSYNC B1 ;  /* 0x0000000000017941 */ /* 0x000fea0003800000 */
.L_x_2371:
[----:B------:R-:W-:-:S03]  /*3900*/  UMOV UR4, 0xffffffff ;  /* 0xffffffff00047882 */ /* 0x000fc60000000000 */
[----:B------:R-:W-:Y:S05]  /*3910*/  BRA.DIV UR4, `(.L_x_2373) ;  /* 0x0000016e04747947 */ /* 0x000fea000b800000 */
[----:B------:R1:W2:Y:S04]  /*3920*/  SHFL.IDX PT, R68, R13, RZ, 0x1e1f ;  /* 0x001e1fff0d447589 */ /* 0x0002a800000e0000 */
[----:B------:R-:W3:Y:S02]  /*3930*/  SHFL.IDX PT, R70, R70, RZ, 0x1e1f ;  /* 0x001e1fff46467589 */ /* 0x000ee400000e0000 */
.L_x_2606:
[----:B------:R-:W4:Y:S02]  /*3940*/  LDC R67, c[0x0][0x2f4] ;  /* 0x0000bd00ff437b82 */ /* 0x000f240000000800 */
[----:B----4-:R-:W-:-:S13]  /*3950*/  ISETP.GE.OR P3, PT, R16, R67, P3 ;  /* 0x000000431000720c */ /* 0x010fda0001f66670 */
[----:B------:R-:W-:Y:S05]  /*3960*/  @P3 BRA `(.L_x_2363) ;  /* 0x0000001000903947 */ /* 0x000fea0003800000 */
[----:B------:R-:W4:Y:S04]  /*3970*/  LDL R12, [R1+0x3c] ;  /* 0x00003c00010c7983 */ /* 0x000f280000100800 */
[----:B------:R-:W5:Y:S04]  /*3980*/  LDL R11, [R1+0x40] ;  /* 0x00004000010b7983 */ /* 0x000f680000100800 */
[----:B------:R-:W5:Y:S01]  /*3990*/  LDL R10, [R1+0x44] ;  /* 0x00004400010a7983 */ /* 0x000f620000100800 */
[----:B------:R-:W-:Y:S01]  /*39a0*/  IADD3 R9, -R46, R67, RZ ;  /* 0x000000432e097210 */ /* 0x000fe20007ffe1ff */
[----:B------:R-:W-:Y:S01]  /*39b0*/  BSSY B1, `(.L_x_2374) ;  /* 0x00000e1000017945 */ /* 0x000fe20003800000 */
[----:B---3--:R-:W-:-:S02]  /*39c0*/  IADD3 R54, P3, R53, R70, RZ ;  /* 0x0000004635367210 */ /* 0x008fc40007f7e0ff */
[----:B------:R-:W-:Y:S02]  /*39d0*/  SEL R9, R46, R9, !P0 ;  /* 0x000000092e097207 */ /* 0x000fe40004000000 */
[----:B--2---:R-:W-:Y:S02]  /*39e0*/  LEA.HI.X.SX32 R55, R53, R68, 0x1, P3 ;  /* 0x0000004435377211 */ /* 0x004fe400018f0eff */
[----:B------:R-:W-:-:S04]  /*39f0*/  SHF.R.S32.HI R8, RZ, 0x1f, R9 ;  /* 0x0000001fff087819 */ /* 0x000fc80000011409 */
[----:B------:R-:W-:Y:S01]  /*3a00*/  LEA.HI R8, R8, R9, RZ, 0x5 ;  /* 0x0000000908087211 */ /* 0x000fe200078f28ff */
[----:B------:R-:W-:-:S03]  /*3a10*/  IMAD R9, R19, 0x2800, R57 ;  /* 0x0000280013097824 */ /* 0x000fc600078e0239 */
[----:B------:R-:W-:Y:S01]  /*3a20*/  SHF.R.S32.HI R8, RZ, 0x5, R8 ;  /* 0x00000005ff087819 */ /* 0x000fe20000011408 */
[----:B------:R-:W-:-:S03]  /*3a30*/  IMAD.IADD R9, R18, 0x1, R9 ;  /* 0x0000000112097824 */ /* 0x000fc600078e0209 */
[----:B------:R-:W-:-:S05]  /*3a40*/  LEA.HI.SX32 R8, R3, R8, 0x1c ;  /* 0x0000000803087211 */ /* 0x000fca00078fe2ff */
        /* <DEDUP_REMOVED lines=12> */
[----:B------:R-:W-:Y:S01]  /*3b10*/  SHF.R.U32.HI R82, RZ, 0x10, R5 ;  /* 0x00000010ff527819 */ /* 0x000fe20000011605 */
[----:B------:R-:W-:Y:S01]  /*3b20*/  IMAD.SHL.U32 R5, R83, 0x100, RZ ;  /* 0x0000010053057824 */ /* 0x000fe200078e00ff */
[----:B------:R-:W-:Y:S02]  /*3b30*/  SHF.R.U32.HI R78, RZ, 0x8, R25 ;  /* 0x00000008ff4e7819 */ /* 0x000fe40000011619 */
[----:B------:R-:W-:Y:S02]  /*3b40*/  SHF.R.U32.HI R79, RZ, 0x8, R7 ;  /* 0x00000008ff4f7819 */ /* 0x000fe40000011607 */
[----:B------:R-:W-:-:S02]  /*3b50*/  SHF.R.U32.HI R76, RZ, 0x8, R27 ;  /* 0x00000008ff4c7819 */ /* 0x000fc4000001161b */
[----:B------:R-:W-:Y:S02]  /*3b60*/  LOP3.LUT R75, R27, 0xff0000ff, RZ, 0xc0, !PT ;  /* 0xff0000ff1b4b7812 */ /* 0x000fe400078ec0ff */
[----:B------:R-:W-:Y:S01]  /*3b70*/  SHF.R.U32.HI R80, RZ, 0x10, R27 ;  /* 0x00000010ff507819 */ /* 0x000fe2000001161b */
[----:B------:R-:W-:Y:S01]  /*3b80*/  IMAD.SHL.U32 R27, R78, 0x100, RZ ;  /* 0x000001004e1b7824 */ /* 0x000fe200078e00ff */
[----:B------:R-:W-:Y:S01]  /*3b90*/  LOP3.LUT R6, R7, 0xff0000ff, RZ, 0xc0, !PT ;  /* 0xff0000ff07067812 */ /* 0x000fe200078ec0ff */
[----:B------:R-:W-:Y:S01]  /*3ba0*/  IMAD.SHL.U32 R8, R76, 0x100, RZ ;  /* 0x000001004c087824 */ /* 0x000fe200078e00ff */
[----:B------:R-:W-:Y:S01]  /*3bb0*/  SHF.R.U32.HI R81, RZ, 0x10, R7 ;  /* 0x00000010ff517819 */ /* 0x000fe20000011607 */
[----:B------:R-:W-:Y:S01]  /*3bc0*/  IMAD.SHL.U32 R7, R79, 0x100, RZ ;  /* 0x000001004f077824 */ /* 0x000fe200078e00ff */
[----:B------:R-:W-:Y:S01]  /*3bd0*/  LOP3.LUT R26, R25, 0xff0000ff, RZ, 0xc0, !PT ;  /* 0xff0000ff191a7812 */ /* 0x000fe200078ec0ff */
[----:B------:R-:W-:Y:S01]  /*3be0*/  IMAD.U32 R80, R80, 0x10000, RZ ;  /* 0x0001000050507824 */ /* 0x000fe200078e00ff */
[----:B------:R-:W-:Y:S01]  /*3bf0*/  SHF.R.U32.HI R77, RZ, 0x10, R25 ;  /* 0x00000010ff4d7819 */ /* 0x000fe20000011619 */
[----:B-1----:R-:W-:Y:S01]  /*3c00*/  IMAD.MOV.U32 R25, RZ, RZ, R12 ;  /* 0x000000ffff197224 */ /* 0x002fe200078e000c */
[----:B------:R-:W-:Y:S01]  /*3c10*/  LOP3.LUT R4, R4, 0xff00, R5, 0xf8, !PT ;  /* 0x0000ff0004047812 */ /* 0x000fe200078ef805 */
[----:B------:R-:W-:Y:S01]  /*3c20*/  IMAD.U32 R5, R82, 0x10000, RZ ;  /* 0x0001000052057824 */ /* 0x000fe200078e00ff */
[----:B------:R-:W-:-:S02]  /*3c30*/  LOP3.LUT R78, R26, 0xff00, R27, 0xf8, !PT ;  /* 0x0000ff001a4e7812 */ /* 0x000fc400078ef81b */
[----:B------:R-:W-:Y:S02]  /*3c40*/  LOP3.LUT R7, R6, 0xff00, R7, 0xf8, !PT ;  /* 0x0000ff0006077812 */ /* 0x000fe400078ef807 */
[----:B------:R-:W-:Y:S02]  /*3c50*/  F2FP.F16.E4M3.UNPACK_B R76, R74.H1 ;  /* 0x0000004aff4c723e */ /* 0x000fe400030006ff */
[----:B------:R-:W-:Y:S02]  /*3c60*/  F2FP.F16.E4M3.UNPACK_B R27, R25.H1 ;  /* 0x00000019ff1b723e */ /* 0x000fe400030006ff */
[----:B------:R-:W-:Y:S02]  /*3c70*/  F2FP.F16.E4M3.UNPACK_B R26, R24.H1 ;  /* 0x00000018ff1a723e */ /* 0x000fe400030006ff */
[----:B------:R-:W-:Y:S01]  /*3c80*/  LOP3.LUT R6, R4, 0xff0000, R5, 0xf8, !PT ;  /* 0x00ff000004067812 */ /* 0x000fe200078ef805 */
[----:B------:R-:W-:Y:S01]  /*3c90*/  IMAD.U32 R4, R81, 0x10000, RZ ;  /* 0x0001000051047824 */ /* 0x000fe200078e00ff */
[----:B------:R-:W-:Y:S01]  /*3ca0*/  LOP3.LUT R79, R75, 0xff00, R8, 0xf8, !PT ;  /* 0x0000ff004b4f7812 */ /* 0x000fe200078ef808 */
[----:B------:R-:W-:Y:S01]  /*3cb0*/  HADD2.F32 R5, -RZ, R76.H0_H0 ;  /* 0x2000004cff057230 */ /* 0x000fe20000004100 */
[----:B------:R-:W-:Y:S01]  /*3cc0*/  F2FP.F16.E4M3.UNPACK_B R75, R72.H1 ;  /* 0x00000048ff4b723e */ /* 0x000fe200030006ff */
[----:B------:R-:W-:Y:S01]  /*3cd0*/  HADD2.F32 R12, -RZ, R27.H0_H0 ;  /* 0x2000001bff0c7230 */ /* 0x000fe20000004100 */
[----:B------:R-:W-:Y:S01]  /*3ce0*/  LOP3.LUT R4, R7, 0xff0000, R4, 0xf8, !PT ;  /* 0x00ff000007047812 */ /* 0x000fe200078ef804 */
[----:B------:R-:W-:-:S02]  /*3cf0*/  HADD2.F32 R8, -RZ, R26.H0_H0 ;  /* 0x2000001aff087230 */ /* 0x000fc40000004100 */
[----:B------:R-:W-:Y:S02]  /*3d00*/  IMAD.U32 R7, R77, 0x10000, RZ ;  /* 0x000100004d077824 */ /* 0x000fe400078e00ff */
[-C--:B------:R-:W-:Y:S01]  /*3d10*/  FMUL.FTZ R81, R12, R5.reuse ;  /* 0x000000050c517220 */ /* 0x080fe20000410000 */
[----:B------:R-:W-:Y:S02]  /*3d20*/  HADD2.F32 R77, -RZ, R75.H0_H0 ;  /* 0x2000004bff4d7230 */ /* 0x000fe40000004100 */
[----:B------:R-:W-:Y:S01]  /*3d30*/  FMUL.FTZ R83, R8, R5 ;  /* 0x0000000508537220 */ /* 0x000fe20000410000 */
[----:B------:R-:W-:Y:S01]  /*3d40*/  HADD2.F32 R26, -RZ, R26.H1_H1 ;  /* 0x3000001aff1a7230 */ /* 0x000fe20000004100 */
[----:B------:R-:W-:Y:S01]  /*3d50*/  LOP3.LUT R7, R78, 0xff0000, R7, 0xf8, !PT ;  /* 0x00ff00004e077812 */ /* 0x000fe200078ef807 */
[----:B------:R-:W-:Y:S02]  /*3d60*/  HADD2.F32 R27, -RZ, R27.H1_H1 ;  /* 0x3000001bff1b7230 */ /* 0x000fe40000004100 */
[-C--:B------:R-:W-:Y:S01]  /*3d70*/  FFMA.FTZ R8, R8, R77.reuse, -R81 ;  /* 0x0000004d08087223 */ /* 0x080fe20000010851 */
[----:B------:R-:W-:Y:S01]  /*3d80*/  FFMA.FTZ R12, R12, R77, R83 ;  /* 0x0000004d0c0c7223 */ /* 0x000fe20000010053 */
[----:B------:R-:W-:Y:S01]  /*3d90*/  HADD2.F32 R77, -RZ, R75.H1_H1 ;  /* 0x3000004bff4d7230 */ /* 0x000fe20000004100 */
[----:B------:R-:W-:Y:S01]  /*3da0*/  F2FP.F16.E4M3.UNPACK_B R78, R74 ;  /* 0x0000004aff4e723e */ /* 0x000fe200020006ff */
[----:B------:R-:W-:Y:S01]  /*3db0*/  HADD2.F32 R75, -RZ, R76.H1_H1 ;  /* 0x3000004cff4b7230 */ /* 0x000fe20000004100 */
[----:B------:R-:W-:-:S02]  /*3dc0*/  F2FP.F16.E4M3.UNPACK_B R76, R72 ;  /* 0x00000048ff4c723e */ /* 0x000fc400020006ff */
[----:B------:R-:W-:Y:S02]  /*3dd0*/  F2FP.F16.E4M3.UNPACK_B R74, R25 ;  /* 0x00000019ff4a723e */ /* 0x000fe400020006ff */
[----:B------:R-:W-:Y:S01]  /*3de0*/  F2FP.F16.E4M3.UNPACK_B R72, R24 ;  /* 0x00000018ff48723e */ /* 0x000fe200020006ff */
[-C--:B------:R-:W-:Y:S01]  /*3df0*/  FMUL.FTZ R25, R27, R75.reuse ;  /* 0x0000004b1b197220 */ /* 0x080fe20000410000 */
[----:B------:R-:W-:Y:S01]  /*3e00*/  LOP3.LUT R5, R79, 0xff0000, R80, 0xf8, !PT ;  /* 0x00ff00004f057812 */ /* 0x000fe200078ef850 */
[C---:B------:R-:W-:Y:S01]  /*3e10*/  FMUL.FTZ R80, R26.reuse, R75 ;  /* 0x0000004b1a507220 */ /* 0x040fe20000410000 */
[----:B------:R-:W-:Y:S02]  /*3e20*/  HADD2.F32 R79, -RZ, R78.H0_H0 ;  /* 0x2000004eff4f7230 */ /* 0x000fe40000004100 */
[-C--:B------:R-:W-:Y:S01]  /*3e30*/  FFMA.FTZ R25, R26, R77.reuse, -R25 ;  /* 0x0000004d1a197223 */ /* 0x080fe20000010819 */
[----:B------:R-:W-:Y:S02]  /*3e40*/  HADD2.F32 R75, -RZ, R74.H0_H0 ;  /* 0x2000004aff4b7230 */ /* 0x000fe40000004100 */
[----:B------:R-:W-:Y:S01]  /*3e50*/  FFMA.FTZ R27, R27, R77, R80 ;  /* 0x0000004d1b1b7223 */ /* 0x000fe20000010050 */
[----:B------:R-:W-:-:S02]  /*3e60*/  HADD2.F32 R24, -RZ, R72.H0_H0 ;  /* 0x20000048ff187230 */ /* 0x000fc40000004100 */
[----:B------:R-:W-:Y:S02]  /*3e70*/  HADD2.F32 R26, -RZ, R76.H0_H0 ;  /* 0x2000004cff1a7230 */ /* 0x000fe40000004100 */
[CC--:B------:R-:W-:Y:S01]  /*3e80*/  FMUL.FTZ R77, R75.reuse, R79.reuse ;  /* 0x0000004f4b4d7220 */ /* 0x0c0fe20000410000 */
[----:B------:R-:W-:Y:S02]  /*3e90*/  HADD2.F32 R74, -RZ, R74.H1_H1 ;  /* 0x3000004aff4a7230 */ /* 0x000fe40000004100 */
[C---:B------:R-:W-:Y:S01]  /*3ea0*/  FMUL.FTZ R80, R24.reuse, R79 ;  /* 0x0000004f18507220 */ /* 0x040fe20000410000 */
[----:B------:R-:W-:Y:S02]  /*3eb0*/  HADD2.F32 R79, -RZ, R78.H1_H1 ;  /* 0x3000004eff4f7230 */ /* 0x000fe40000004100 */
[-C--:B------:R-:W-:Y:S01]  /*3ec0*/  FFMA.FTZ R24, R24, R26.reuse, -R77 ;  /* 0x0000001a18187223 */ /* 0x080fe2000001084d */
[----:B------:R-:W-:Y:S02]  /*3ed0*/  HADD2.F32 R72, -RZ, R72.H1_H1 ;  /* 0x30000048ff487230 */ /* 0x000fe40000004100 */
[----:B------:R-:W-:Y:S01]  /*3ee0*/  FFMA.FTZ R26, R75, R26, R80 ;  /* 0x0000001a4b1a7223 */ /* 0x000fe20000010050 */
[----:B------:R-:W-:-:S02]  /*3ef0*/  HADD2.F32 R77, -RZ, R76.H1_H1 ;  /* 0x3000004cff4d7230 */ /* 0x000fc40000004100 */
[----:B------:R-:W-:Y:S01]  /*3f00*/  FMUL.FTZ R75, R74, R79 ;  /* 0x0000004f4a4b7220 */ /* 0x000fe20000410000 */
[----:B------:R-:W-:Y:S01]  /*3f10*/  F2FP.F16.E4M3.UNPACK_B R80, R69.H1 ;  /* 0x00000045ff50723e */ /* 0x000fe200030006ff */
[C---:B------:R-:W-:Y:S01]  /*3f20*/  FMUL.FTZ R81, R72.reuse, R79 ;  /* 0x0000004f48517220 */ /* 0x040fe20000410000 */
[----:B------:R-:W-:Y:S01]  /*3f30*/  F2FP.F16.E4M3.UNPACK_B R76, R14.H1 ;  /* 0x0000000eff4c723e */ /* 0x000fe200030006ff */
[----:B------:R-:W-:Y:S01]  /*3f40*/  FFMA.FTZ R75, R72, R77, -R75 ;  /* 0x0000004d484b7223 */ /* 0x000fe2000001084b */
[----:B------:R-:W-:Y:S01]  /*3f50*/  F2FP.F16.E4M3.UNPACK_B R79, R71.H1 ;  /* 0x00000047ff4f723e */ /* 0x000fe200030006ff */
[----:B------:R-:W-:Y:S01]  /*3f60*/  HADD2.F32 R83, -RZ, R80.H0_H0 ;  /* 0x20000050ff537230 */ /* 0x000fe20000004100 */
[-C--:B------:R-:W-:Y:S01]  /*3f70*/  F2FP.F16.E4M3.UNPACK_B R72, R10.reuse.H1 ;  /* 0x0000000aff48723e */ /* 0x080fe200030006ff */
[----:B------:R-:W-:Y:S02]  /*3f80*/  HADD2.F32 R78, -RZ, R76.H0_H0 ;  /* 0x2000004cff4e7230 */ /* 0x000fe40000004100 */
[----:B------:R-:W-:Y:S01]  /*3f90*/  FFMA.FTZ R77, R74, R77, R81 ;  /* 0x0000004d4a4d7223 */ /* 0x000fe20000010051 */
[----:B------:R-:W-:Y:S01]  /*3fa0*/  HADD2.F32 R81, -RZ, R79.H0_H0 ;  /* 0x2000004fff517230 */ /* 0x000fe20000004100 */
[----:B------:R-:W-:Y:S01]  /*3fb0*/  F2FP.F16.E4M3.UNPACK_B R10, R10 ;  /* 0x0000000aff0a723e */ /* 0x000fe200020006ff */
[----:B------:R-:W-:-:S02]  /*3fc0*/  HADD2.F32 R74, -RZ, R72.H0_H0 ;  /* 0x20000048ff4a7230 */ /* 0x000fc40000004100 */
[-C--:B------:R-:W-:Y:S01]  /*3fd0*/  FMUL.FTZ R87, R78, R83.reuse ;  /* 0x000000534e577220 */ /* 0x080fe20000410000 */
[----:B------:R-:W-:Y:S01]  /*3fe0*/  HADD2.F32 R85, -RZ, R80.H1_H1 ;  /* 0x30000050ff557230 */ /* 0x000fe20000004100 */
[----:B------:R-:W-:Y:S01]  /*3ff0*/  F2FP.SATFINITE.E4M3.F32.PACK_AB_MERGE_C R8, R25, R8, RZ ;  /* 0x000000081908723e */ /* 0x000fe200048070ff */
        /* <DEDUP_REMOVED lines=10> */
[----:B------:R-:W-:Y:S01]  /*40a0*/  F2FP.F16.E4M3.UNPACK_B R72, R71 ;  /* 0x00000047ff48723e */ /* 0x000fe200020006ff */
[----:B------:R-:W-:Y:S01]  /*40b0*/  FFMA.FTZ R82, R76, R79, R85 ;  /* 0x0000004f4c527223 */ /* 0x000fe20000010055 */
[----:B------:R-:W-:Y:S01]  /*40c0*/  FFMA.FTZ R83, R78, R81, R83 ;  /* 0x000000514e537223 */ /* 0x000fe20000010053 */
[--C-:B------:R-:W-:Y:S01]  /*40d0*/  HADD2.F32 R76, -RZ, R74.reuse.H0_H0 ;  /* 0x2000004aff4c7230 */ /* 0x100fe20000004100 */
[----:B------:R-:W-:Y:S01]  /*40e0*/  F2FP.SATFINITE.E4M3.F32.PACK_AB_MERGE_C R12, R27, R12, RZ ;  /* 0x0000000c1b0c723e */ /* 0x000fe200048070ff */
[----:B------:R-:W-:Y:S01]  /*40f0*/  HADD2.F32 R71, -RZ, R69.H0_H0 ;  /* 0x20000045ff477230 */ /* 0x000fe20000004100 */
[----:B------:R-:W-:Y:S01]  /*4100*/  F2FP.SATFINITE.E4M3.F32.PACK_AB_MERGE_C R8, R75, R24, R8 ;  /* 0x000000184b08723e */ /* 0x000fe20004807008 */
[----:B------:R-:W-:Y:S01]  /*4110*/  HADD2.F32 R78, -RZ, R74.H1_H1 ;  /* 0x3000004aff4e7230 */ /* 0x000fe20000004100 */
[----:B------:R-:W-:Y:S01]  /*4120*/  F2FP.F16.E4M3.UNPACK_B R27, R13 ;  /* 0x0000000dff1b723e */ /* 0x000fe200020006ff */
[----:B------:R-:W-:-:S02]  /*4130*/  HADD2.F32 R14, -RZ, R10.H0_H0 ;  /* 0x2000000aff0e7230 */ /* 0x000fc40000004100 */
[-C--:B------:R-:W-:Y:S01]  /*4140*/  FMUL.FTZ R79, R71, R76.reuse ;  /* 0x0000004c474f7220 */ /* 0x080fe20000410000 */
[----:B------:R-:W-:Y:S01]  /*4150*/  HADD2.F32 R69, -RZ, R69.H1_H1 ;  /* 0x30000045ff457230 */ /* 0x000fe20000004100 */
[----:B------:R-:W-:Y:S01]  /*4160*/  F2FP.F16.E4M3.UNPACK_B R75, R7 ;  /* 0x00000007ff4b723e */ /* 0x000fe200020006ff */
[----:B------:R-:W-:Y:S02]  /*4170*/  HADD2.F32 R10, -RZ, R10.H1_H1 ;  /* 0x3000000aff0a7230 */ /* 0x000fe40000004100 */
        /* <DEDUP_REMOVED lines=8> */
[-C--:B------:R-:W-:Y:S01]  /*4200*/  FFMA.FTZ R10, R10, R72.reuse, -R81 ;  /* 0x000000480a0a7223 */ /* 0x080fe20000010851 */
[----:B------:R-:W-:Y:S01]  /*4210*/  FFMA.FTZ R71, R69, R72, R78 ;  /* 0x0000004845477223 */ /* 0x000fe2000001004e */
[----:B------:R-:W-:Y:S01]  /*4220*/  F2FP.SATFINITE.E4M3.F32.PACK_AB_MERGE_C R12, R77, R26, R12 ;  /* 0x0000001a4d0c723e */ /* 0x000fe2000480700c */
[----:B------:R-:W-:Y:S01]  /*4230*/  HADD2.F32 R69, -RZ, R27.H0_H0 ;  /* 0x2000001bff457230 */ /* 0x000fe20000004100 */
[----:B------:R-:W-:Y:S01]  /*4240*/  F2FP.F16.E4M3.UNPACK_B R72, R6 ;  /* 0x00000006ff48723e */ /* 0x000fe200020006ff */
[----:B------:R-:W-:Y:S01]  /*4250*/  HADD2.F32 R26, -RZ, R75.H0_H0 ;  /* 0x2000004bff1a7230 */ /* 0x000fe20000004100 */
[----:B------:R-:W-:Y:S01]  /*4260*/  F2FP.SATFINITE.E4M3.F32.PACK_AB_MERGE_C R82, R82, R83, RZ ;  /* 0x000000535252723e */ /* 0x000fe200048070ff */
[----:B------:R-:W-:Y:S01]  /*4270*/  HADD2.F32 R24, -RZ, R25.H0_H0 ;  /* 0x20000019ff187230 */ /* 0x000fe20000004100 */
[----:B------:R-:W-:Y:S01]  /*4280*/  F2FP.F16.E4M3.UNPACK_B R13, R13.H1 ;  /* 0x0000000dff0d723e */ /* 0x000fe200030006ff */
[----:B------:R-:W-:Y:S01]  /*4290*/  HADD2.F32 R74, -RZ, R72.H0_H0 ;  /* 0x20000048ff4a7230 */ /* 0x000fe20000004100 */
[----:B------:R-:W-:Y:S01]  /*42a0*/  F2FP.SATFINITE.E4M3.F32.PACK_AB_MERGE_C R14, R71, R14, R82 ;  /* 0x0000000e470e723e */ /* 0x000fe20004807052 */
[----:B------:R-:W-:Y:S01]  /*42b0*/  FMUL.FTZ R77, R69, R26 ;  /* 0x0000001a454d7220 */ /* 0x000fe20000410000 */
[----:B------:R-:W-:-:S02]  /*42c0*/  HADD2.F32 R71, -RZ, R27.H1_H1 ;  /* 0x3000001bff477230 */ /* 0x000fc40000004100 */
[C---:B------:R-:W-:Y:S01]  /*42d0*/  FMUL.FTZ R76, R24.reuse, R26 ;  /* 0x0000001a184c7220 */ /* 0x040fe20000410000 */
[----:B------:R-:W-:Y:S02]  /*42e0*/  HADD2.F32 R75, -RZ, R75.H1_H1 ;  /* 0x3000004bff4b7230 */ /* 0x000fe40000004100 */
[-C--:B------:R-:W-:Y:S01]  /*42f0*/  FFMA.FTZ R24, R24, R74.reuse, -R77 ;  /* 0x0000004a18187223 */ /* 0x080fe2000001084d */
[----:B------:R-:W-:Y:S02]  /*4300*/  HADD2.F32 R26, -RZ, R25.H1_H1 ;  /* 0x30000019ff1a7230 */ /* 0x000fe40000004100 */
[----:B------:R-:W-:Y:S01]  /*4310*/  FFMA.FTZ R25, R69, R74, R76 ;  /* 0x0000004a45197223 */ /* 0x000fe2000001004c */
[----:B------:R-:W-:Y:S02]  /*4320*/  HADD2.F32 R72, -RZ, R72.H1_H1 ;  /* 0x30000048ff487230 */ /* 0x000fe40000004100 */
[C---:B------:R-:W-:Y:S01]  /*4330*/  FMUL.FTZ R69, R71.reuse, R75 ;  /* 0x0000004b47457220 */ /* 0x040fe20000410000 */
[----:B------:R-:W-:Y:S01]  /*4340*/  F2FP.F16.E4M3.UNPACK_B R74, R7.H1 ;  /* 0x00000007ff4a723e */ /* 0x000fe200030006ff */
[C---:B------:R-:W-:Y:S01]  /*4350*/  FMUL.FTZ R76, R26.reuse, R75 ;  /* 0x0000004b1a4c7220 */ /* 0x040fe20000410000 */
[----:B------:R-:W-:Y:S01]  /*4360*/  F2FP.F16.E4M3.UNPACK_B R27, R9.H1 ;  /* 0x00000009ff1b723e */ /* 0x000fe200030006ff */
[----:B------:R-:W-:Y:S01]  /*4370*/  FFMA.FTZ R9, R26, R72, -R69 ;  /* 0x000000481a097223 */ /* 0x000fe20000010845 */
[----:B------:R-:W-:Y:S01]  /*4380*/  F2FP.F16.E4M3.UNPACK_B R6, R6.H1 ;  /* 0x00000006ff06723e */ /* 0x000fe200030006ff */
[----:B------:R-:W-:Y:S01]  /*4390*/  FFMA.FTZ R26, R71, R72, R76 ;  /* 0x00000048471a7223 */ /* 0x000fe2000001004c */
[----:B------:R-:W-:Y:S01]  /*43a0*/  F2FP.SATFINITE.E4M3.F32.PACK_AB_MERGE_C R80, R80, R87, RZ ;  /* 0x000000575050723e */ /* 0x000fe200048070ff */
[----:B------:R-:W-:Y:S01]  /*43b0*/  HADD2.F32 R69, -RZ, R13.H0_H0 ;  /* 0x2000000dff457230 */ /* 0x000fe20000004100 */
[----:B------:R-:W-:Y:S01]  /*43c0*/  F2FP.F16.E4M3.UNPACK_B R77, R5 ;  /* 0x00000005ff4d723e */ /* 0x000fe200020006ff */
[----:B------:R-:W-:Y:S01]  /*43d0*/  HADD2.F32 R76, -RZ, R74.H0_H0 ;  /* 0x2000004aff4c7230 */ /* 0x000fe20000004100 */
[----:B------:R-:W-:Y:S01]  /*43e0*/  F2FP.SATFINITE.E4M3.F32.PACK_AB_MERGE_C R10, R10, R79, R80 ;  /* 0x0000004f0a0a723e */ /* 0x000fe20004807050 */
[----:B------:R-:W-:-:S02]  /*43f0*/  HADD2.F32 R7, -RZ, R27.H0_H0 ;  /* 0x2000001bff077230 */ /* 0x000fc40000004100 */
[----:B------:R-:W-:Y:S02]  /*4400*/  HADD2.F32 R71, -RZ, R13.H1_H1 ;  /* 0x3000000dff477230 */ /* 0x000fe40000004100 */
[-C--:B------:R-:W-:Y:S01]  /*4410*/  FMUL.FTZ R80, R69, R76.reuse ;  /* 0x0000004c45507220 */ /* 0x080fe20000410000 */
[----:B------:R-:W-:Y:S02]  /*4420*/  HADD2.F32 R78, -RZ, R74.H1_H1 ;  /* 0x3000004aff4e7230 */ /* 0x000fe40000004100 */
[----:B------:R-:W-:Y:S01]  /*4430*/  FMUL.FTZ R76, R7, R76 ;  /* 0x0000004c074c7220 */ /* 0x000fe20000410000 */
[--C-:B------:R-:W-:Y:S01]  /*4440*/  HADD2.F32 R72, -RZ, R6.reuse.H0_H0 ;  /* 0x20000006ff487230 */ /* 0x100fe20000004100 */
[----:B------:R-:W-:Y:S01]  /*4450*/  F2FP.F16.E4M3.UNPACK_B R13, R11 ;  /* 0x0000000bff0d723e */ /* 0x000fe200020006ff */
[----:B------:R-:W-:Y:S02]  /*4460*/  HADD2.F32 R27, -RZ, R27.H1_H1 ;  /* 0x3000001bff1b7230 */ /* 0x000fe40000004100 */
[----:B------:R-:W-:Y:S01]  /*4470*/  FMUL.FTZ R82, R71, R78 ;  /* 0x0000004e47527220 */ /* 0x000fe20000410000 */
[----:B------:R-:W-:-:S02]  /*4480*/  HADD2.F32 R74, -RZ, R6.H1_H1 ;  /* 0x30000006ff4a7230 */ /* 0x000fc40000004100 */
[-C--:B------:R-:W-:Y:S01]  /*4490*/  FFMA.FTZ R6, R7, R72.reuse, -R80 ;  /* 0x0000004807067223 */ /* 0x080fe20000010850 */
[----:B------:R-:W-:Y:S01]  /*44a0*/  FFMA.FTZ R7, R69, R72, R76 ;  /* 0x0000004845077223 */ /* 0x000fe2000001004c */
[C---:B------:R-:W-:Y:S01]  /*44b0*/  FMUL.FTZ R78, R27.reuse, R78 ;  /* 0x0000004e1b4e7220 */ /* 0x040fe20000410000 */
[----:B------:R-:W-:Y:S01]  /*44c0*/  F2FP.F16.E4M3.UNPACK_B R69, R15 ;  /* 0x0000000fff45723e */ /* 0x000fe200020006ff */
[-C--:B------:R-:W-:Y:S01]  /*44d0*/  FFMA.FTZ R81, R27, R74.reuse, -R82 ;  /* 0x0000004a1b517223 */ /* 0x080fe20000010852 */
[----:B------:R-:W-:Y:S01]  /*44e0*/  F2FP.F16.E4M3.UNPACK_B R11, R11.H1 ;  /* 0x0000000bff0b723e */ /* 0x000fe200030006ff */
[----:B------:R-:W-:Y:S01]  /*44f0*/  FFMA.FTZ R82, R71, R74, R78 ;  /* 0x0000004a47527223 */ /* 0x000fe2000001004e */
[----:B------:R-:W-:Y:S01]  /*4500*/  F2FP.F16.E4M3.UNPACK_B R78, R5.H1 ;  /* 0x00000005ff4e723e */ /* 0x000fe200030006ff */
[----:B------:R-:W-:Y:S01]  /*4510*/  HADD2.F32 R72, -RZ, R69.H0_H0 ;  /* 0x20000045ff487230 */ /* 0x000fe20000004100 */
[----:B------:R-:W-:Y:S01]  /*4520*/  F2FP.F16.E4M3.UNPACK_B R71, R15.H1 ;  /* 0x0000000fff47723e */ /* 0x000fe200030006ff */
[----:B------:R-:W-:Y:S01]  /*4530*/  HADD2.F32 R79, -RZ, R77.H0_H0 ;  /* 0x2000004dff4f7230 */ /* 0x000fe20000004100 */
[-C--:B------:R-:W-:Y:S01]  /*4540*/  F2FP.F16.E4M3.UNPACK_B R5, R4.reuse ;  /* 0x00000004ff05723e */ /* 0x080fe200020006ff */
[----:B------:R-:W-:Y:S01]  /*4550*/  HADD2.F32 R15, -RZ, R13.H0_H0 ;  /* 0x2000000dff0f7230 */ /* 0x000fe20000004100 */
[----:B------:R-:W-:Y:S01]  /*4560*/  F2FP.F16.E4M3.UNPACK_B R74, R4.H1 ;  /* 0x00000004ff4a723e */ /* 0x000fe200030006ff */
[----:B------:R-:W-:-:S02]  /*4570*/  HADD2.F32 R27, -RZ, R11.H0_H0 ;  /* 0x2000000bff1b7230 */ /* 0x000fc40000004100 */
[CC--:B------:R-:W-:Y:S01]  /*4580*/  FMUL.FTZ R84, R72.reuse, R79.reuse ;  /* 0x0000004f48547220 */ /* 0x0c0fe20000410000 */
[--C-:B------:R-:W-:Y:S02]  /*4590*/  HADD2.F32 R80, -RZ, R78.reuse.H0_H0 ;  /* 0x2000004eff507230 */ /* 0x100fe40000004100 */
[----:B------:R-:W-:Y:S01]  /*45a0*/  FMUL.FTZ R79, R15, R79 ;  /* 0x0000004f0f4f7220 */ /* 0x000fe20000410000 */
[----:B------:R-:W-:Y:S01]  /*45b0*/  HADD2.F32 R75, -RZ, R5.H0_H0 ;  /* 0x20000005ff4b7230 */ /* 0x000fe20000004100 */
[----:B------:R-:W-:Y:S01]  /*45c0*/  F2FP.SATFINITE.E4M3.F32.PACK_AB_MERGE_C R6, R81, R6, RZ ;  /* 0x000000065106723e */ /* 0x000fe200048070ff */
[--C-:B------:R-:W-:Y:S02]  /*45d0*/  HADD2.F32 R4, -RZ, R71.reuse.H0_H0 ;  /* 0x20000047ff047230 */ /* 0x100fe40000004100 */
[----:B------:R-:W-:Y:S01]  /*45e0*/  FMUL.FTZ R83, R27, R80 ;  /* 0x000000501b537220 */ /* 0x000fe20000410000 */
[----:B------:R-:W-:Y:S02]  /*45f0*/  HADD2.F32 R71, -RZ, R71.H1_H1 ;  /* 0x30000047ff477230 */ /* 0x000fe40000004100 */
[----:B------:R-:W-:Y:S01]  /*4600*/  FFMA.FTZ R79, R72, R75, R79 ;  /* 0x0000004b484f7223 */ /* 0x000fe2000001004f */
[----:B------:R-:W-:-:S02]  /*4610*/  HADD2.F32 R78, -RZ, R78.H1_H1 ;  /* 0x3000004eff4e7230 */ /* 0x000fc40000004100 */
[----:B------:R-:W-:Y:S01]  /*4620*/  FMUL.FTZ R86, R4, R80 ;  /* 0x0000005004567220 */ /* 0x000fe20000410000 */
[----:B------:R-:W-:Y:S02]  /*4630*/  HADD2.F32 R11, -RZ, R11.H1_H1 ;  /* 0x3000000bff0b7230 */ /* 0x000fe40000004100 */
[----:B------:R-:W-:Y:S01]  /*4640*/  FFMA.FTZ R84, R15, R75, -R84 ;  /* 0x0000004b0f547223 */ /* 0x000fe20000010854 */
[----:B------:R-:W-:Y:S02]  /*4650*/  HADD2.F32 R76, -RZ, R74.H0_H0 ;  /* 0x2000004aff4c7230 */ /* 0x000fe40000004100 */
[-C--:B------:R-:W-:Y:S01]  /*4660*/  FMUL.FTZ R80, R71, R78.reuse ;  /* 0x0000004e47507220 */ /* 0x080fe20000410000 */
[----:B------:R-:W-:Y:S02]  /*4670*/  HADD2.F32 R69, -RZ, R69.H1_H1 ;  /* 0x30000045ff457230 */ /* 0x000fe40000004100 */
[----:B------:R-:W-:Y:S01]  /*4680*/  FMUL.FTZ R78, R11, R78 ;  /* 0x0000004e0b4e7220 */ /* 0x000fe20000410000 */
[----:B------:R-:W-:-:S02]  /*4690*/  HADD2.F32 R72, -RZ, R77.H1_H1 ;  /* 0x3000004dff487230 */ /* 0x000fc40000004100 */
[-C--:B------:R-:W-:Y:S01]  /*46a0*/  FFMA.FTZ R83, R4, R76.reuse, R83 ;  /* 0x0000004c04537223 */ /* 0x080fe20000010053 */
[----:B------:R-:W-:Y:S02]  /*46b0*/  HADD2.F32 R74, -RZ, R74.H1_H1 ;  /* 0x3000004aff4a7230 */ /* 0x000fe40000004100 */
[----:B------:R-:W-:Y:S01]  /*46c0*/  FFMA.FTZ R86, R27, R76, -R86 ;  /* 0x0000004c1b567223 */ /* 0x000fe20000010856 */
[----:B------:R-:W-:Y:S02]  /*46d0*/  HADD2.F32 R13, -RZ, R13.H1_H1 ;  /* 0x3000000dff0d7230 */ /* 0x000fe40000004100 */
[----:B------:R-:W-:Y:S01]  /*46e0*/  FMUL.FTZ R76, R69, R72 ;  /* 0x00000048454c7220 */ /* 0x000fe20000410000 */
[----:B------:R-:W-:Y:S02]  /*46f0*/  HADD2.F32 R4, -RZ, R5.H1_H1 ;  /* 0x30000005ff047230 */ /* 0x000fe40000004100 */
[-C--:B------:R-:W-:Y:S01]  /*4700*/  FFMA.FTZ R11, R11, R74.reuse, -R80 ;  /* 0x0000004a0b0b7223 */ /* 0x080fe20000010850 */
[----:B------:R-:W-:Y:S01]  /*4710*/  FFMA.FTZ R78, R71, R74, R78 ;  /* 0x0000004a474e7223 */ /* 0x000fe2000001004e */
[C---:B------:R-:W-:Y:S01]  /*4720*/  FMUL.FTZ R72, R13.reuse, R72 ;  /* 0x000000480d487220 */ /* 0x040fe20000410000 */
[----:B------:R-:W-:Y:S01]  /*4730*/  F2FP.SATFINITE.E4M3.F32.PACK_AB_MERGE_C R7, R82, R7, RZ ;  /* 0x000000075207723e */ /* 0x000fe200048070ff */
[----:B------:R-:W-:Y:S01]  /*4740*/  FFMA.FTZ R13, R13, R4, -R76 ;  /* 0x000000040d0d7223 */ /* 0x000fe2000001084c */
[----:B------:R-:W-:Y:S01]  /*4750*/  F2FP.SATFINITE.E4M3.F32.PACK_AB_MERGE_C R11, R11, R86, RZ ;  /* 0x000000560b0b723e */ /* 0x000fe200048070ff */
[----:B------:R-:W-:Y:S01]  /*4760*/  FFMA.FTZ R72, R69, R4, R72 ;  /* 0x0000000445487223 */ /* 0x000fe20000010048 */
[----:B------:R-:W-:-:S02]  /*4770*/  F2FP.SATFINITE.E4M3.F32.PACK_AB_MERGE_C R78, R78, R83, RZ ;  /* 0x000000534e4e723e */ /* 0x000fc400048070ff */
[----:B------:R-:W-:Y:S02]  /*4780*/  F2FP.SATFINITE.E4M3.F32.PACK_AB_MERGE_C R11, R13, R84, R11 ;  /* 0x000000540d0b723e */ /* 0x000fe4000480700b */
[----:B------:R-:W-:Y:S02]  /*4790*/  F2FP.SATFINITE.E4M3.F32.PACK_AB_MERGE_C R9, R9, R24, R6 ;  /* 0x000000180909723e */ /* 0x000fe40004807006 */
[----:B------:R-:W-:Y:S02]  /*47a0*/  F2FP.SATFINITE.E4M3.F32.PACK_AB_MERGE_C R13, R26, R25, R7 ;  /* 0x000000191a0d723e */ /* 0x000fe40004807007 */
[----:B------:R-:W-:-:S07]  /*47b0*/  F2FP.SATFINITE.E4M3.F32.PACK_AB_MERGE_C R15, R72, R79, R78 ;  /* 0x0000004f480f723e */ /* 0x000fce000480704e */
.L_x_2375:
[----:B------:R-:W-:Y:S05]  /*47c0*/  BSYNC B1 ;  /* 0x0000000000017941 */ /* 0x000fea0003800000 */
.L_x_2374:
[----:B--2---:R2:W-:Y:S01]  /*47d0*/  ST.E.128 desc[UR40][R54.64], R8 ;  /* 0x0000000836007985 */ /* 0x0045e2000c101d28 */
[----:B------:R-:W-:-:S13]  /*47e0*/  ISETP.GE.AND P3, PT, R73, R67, PT ;  /* 0x000000434900720c */ /* 0x000fda0003f66270 */
[----:B------:R-:W-:Y:S05]  /*47f0*/  @P3 BRA `(.L_x_2363) ;  /* 0x0000000000ec3947 */ /* 0x000fea0003800000 */
[----:B------:R-:W-:-:S04]  /*4800*/  IADD3 R4, P3, R70, R73, RZ ;  /* 0x0000004946047210 */ /* 0x000fc80007f7e0ff */
[----:B------:R-:W-:-:S05]  /*4810*/  LEA.HI.X.SX32 R5, R73, R68, 0x1, P3 ;  /* 0x0000004449057211 */ /* 0x000fca00018f0eff */
[----:B-1----:R1:W-:Y:S01]  /*4820*/  ST.E.128 desc[UR40][R4.64], R12 ;  /* 0x0000000c04007985 */ /* 0x0023e2000c101d28 */
[----:B------:R-:W-:Y:S05]  /*4830*/  BRA `(.L_x_2363) ;  /* 0x0000000000dc7947 */ /* 0x000fea0003800000 */
.L_x_2355:
[----:B------:R-:W-:-:S13]  /*4840*/  ISETP.NE.AND P4, PT, R157, 0x3, PT ;  /* 0x000000039d00780c */ /* 0x000fda0003f85270 */
[----:B------:R-:W-:Y:S05]  /*4850*/  @!P4 BRA `(.L_x_2376) ;  /* 0x000000000004c947 */ /* 0x000fea0003800000 */
[----:B------:R-:W-:Y:S01]  /*4860*/  BPT.TRAP 0x1 ;  /* 0x000000040000795c */ /* 0x000fe20000300000 */
.L_x_2376:
[----:B------:R-:W2:Y:S01]  /*4870*/  LDL R4, [R1+0x14] ;  /* 0x0000140001047983 */ /* 0x000ea20000100800 */
[----:B------:R-:W-:Y:S01]  /*4880*/  IMAD R65, R19, 0x8, R18 ;  /* 0x0000000813417824 */ /* 0x000fe200078e0212 */
[----:B------:R-:W-:Y:S01]  /*4890*/  BSSY B1, `(.L_x_2377) ;  /* 0x0000005000017945 */ /* 0x000fe20003800000 */
[----:B------:R-:W-:Y:S02]  /*48a0*/  SHF.R.S32.HI R62, RZ, 0x1f, R60 ;  /* 0x0000001fff3e7819 */ /* 0x000fe4000001143c */
[----:B--2---:R-:W-:-:S04]  /*48b0*/  SHF.L.U32 R66, R4, 0x1f, RZ ;  /* 0x0000001f04427819 */ /* 0x004fc800000006ff */
[----:B------:R-:W0:Y:S02]  /*48c0*/  SYNCS.PHASECHK.TRANS64.TRYWAIT P3, [R65+URZ+0x13290], R66 ;  /* 0x01329042410075a7 */ /* 0x000e24000806017f */
[----:B0-----:R-:W-:Y:S05]  /*48d0*/  @!P3 BRA `(.L_x_2378) ;  /* 0x0000015c00ccb947 */ /* 0x001fea0003800000 */
.L_x_2607:
[----:B------:R-:W-:Y:S05]  /*48e0*/  BSYNC B1 ;  /* 0x0000000000017941 */ /* 0x000fea0003800000 */
.L_x_2377:
        /* <DEDUP_REMOVED lines=30> */
.L_x_2611:
[----:B------:R-:W-:Y:S05]  /*4ad0*/  @!P3 BRA `(.L_x_2363) ;  /* 0x000000000034b947 */ /* 0x000fea0003800000 */
[----:B------:R-:W4:Y:S01]  /*4ae0*/  LDL R6, [R1+0x10] ;  /* 0x0000100001067983 */ /* 0x000f220000100800 */
[----:B------:R-:W-:-:S03]  /*4af0*/  ULDC UR4, c[0x0][0x2f4] ;  /* 0x0000bd0000047ab9 */ /* 0x000fc60000000800 */
[----:B-1----:R-:W5:Y:S01]  /*4b00*/  LDL R4, [R1+0x28] ;  /* 0x0000280001047983 */ /* 0x002f620000100800 */
[----:B------:R-:W-:-:S13]  /*4b10*/  ISETP.GE.AND P3, PT, R16, UR4, PT ;  /* 0x0000000410007c0c */ /* 0x000fda000bf66270 */
[----:B---3--:R-:W-:-:S05]  /*4b20*/  @!P3 IADD3 R10, P5, R16, R14, RZ ;  /* 0x0000000e100ab210 */ /* 0x008fca0007fbe0ff */
[----:B--2---:R-:W-:Y:S01]  /*4b30*/  @!P3 IMAD.X R11, R5, 0x1, R17, P5 ;  /* 0x00000001050bb824 */ /* 0x004fe200028e0611 */
[----:B----4-:R-:W-:-:S13]  /*4b40*/  ISETP.GE.AND P5, PT, R6, UR4, PT ;  /* 0x0000000406007c0c */ /* 0x010fda000bfa6270 */
[----:B------:R-:W-:-:S05]  /*4b50*/  @!P5 IADD3 R8, P6, R6, R14, RZ ;  /* 0x0000000e0608d210 */ /* 0x000fca0007fde0ff */
[----:B-----5:R-:W-:Y:S02]  /*4b60*/  @!P5 IMAD.X R9, R5, 0x1, R4, P6 ;  /* 0x000000010509d824 */ /* 0x020fe400030e0604 */
[----:B------:R-:W1:Y:S04]  /*4b70*/  @!P3 LDS.128 R4, [R61+0xe000] ;  /* 0x00e000003d04b984 */ /* 0x000e680000000c00 */
[----:B-1----:R-:W-:Y:S04]  /*4b80*/  @!P3 ST.E.128 desc[UR40][R10.64], R4 ;  /* 0x000000040a00b985 */ /* 0x002fe8000c101d28 */
[----:B------:R-:W1:Y:S04]  /*4b90*/  @!P5 LDS.128 R4, [R58+0xe000] ;  /* 0x00e000003a04d984 */ /* 0x000e680000000c00 */
[----:B-1----:R4:W-:Y:S02]  /*4ba0*/  @!P5 ST.E.128 desc[UR40][R8.64], R4 ;  /* 0x000000040800d985 */ /* 0x0029e4000c101d28 */
.L_x_2363:
[----:B------:R-:W-:Y:S05]  /*4bb0*/  BSYNC B0 ;  /* 0x0000000000007941 */ /* 0x000fea0003800000 */
.L_x_2354:
        /* <DEDUP_REMOVED lines=16> */
.L_x_2381:
[----:B------:R-:W-:Y:S05]  /*4cc0*/  BSYNC B0 ;  /* 0x0000000000007941 */ /* 0x000fea0003800000 */
.L_x_2380:
[----:B------:R-:W1:Y:S01]  /*4cd0*/  SYNCS.PHASECHK.TRANS64.TRYWAIT P4, [R65+URZ+0x132b0], R66 ;  /* 0x0132b042410075a7 */ /* 0x000e62000808017f */
[----:B------:R-:W-:Y:S04]  /*4ce0*/  BSSY B0, `(.L_x_2382) ;  /* 0x0000002000007945 */ /* 0x000fe80003800000 */
[----:B-1----:R-:W-:Y:S05]  /*4cf0*/  @!P4 BRA `(.L_x_2383) ;  /* 0x0000015c001cc947 */ /* 0x002fea0003800000 */
.L_x_2612:
[----:B------:R-:W-:Y:S05]  /*4d00*/  BSYNC B0 ;  /* 0x0000000000007941 */ /* 0x000fea0003800000 */
.L_x_2382:
        /* <DEDUP_REMOVED lines=28> */
[----:B------:R-:W-:-:S03]  /*4ed0*/  ULDC UR4, c[0x0][0x2f4] ;  /* 0x0000bd0000047ab9 */ /* 0x000fc60000000800 */
[----:B------:R-:W5:Y:S01]  /*4ee0*/  LDL R12, [R1+0x28] ;  /* 0x00002800010c7983 */ /* 0x000f620000100800 */
[----:B------:R-:W-:-:S13]  /*4ef0*/  ISETP.GE.AND P4, PT, R16, UR4, PT ;  /* 0x0000000410007c0c */ /* 0x000fda000bf86270 */
[----:B----4-:R-:W-:-:S05]  /*4f00*/  @!P4 IADD3 R10, P5, R16, R9, RZ ;  /* 0x00000009100ac210 */ /* 0x010fca0007fbe0ff */
[----:B0-----:R-:W-:Y:S01]  /*4f10*/  @!P4 IMAD.X R11, R5, 0x1, R17, P5 ;  /* 0x00000001050bc824 */ /* 0x001fe200028e0611 */
[----:B--2---:R-:W-:-:S13]  /*4f20*/  ISETP.GE.AND P5, PT, R8, UR4, PT ;  /* 0x0000000408007c0c */ /* 0x004fda000bfa6270 */
[----:B------:R-:W-:-:S04]  /*4f30*/  @!P5 IADD3 R8, P6, R8, R9, RZ ;  /* 0x000000090808d210 */ /* 0x000fc80007fde0ff */
[----:B-----5:R-:W-:Y:S02]  /*4f40*/  @!P5 IADD3.X R9, R5, R12, RZ, P6, !PT ;  /* 0x0000000c0509d210 */ /* 0x020fe400037fe4ff */
[----:B------:R-:W0:Y:S04]  /*4f50*/  @!P4 LDS.128 R4, [R61+0x6000] ;  /* 0x006000003d04c984 */ /* 0x000e280000000c00 */
[----:B0-----:R-:W-:Y:S04]  /*4f60*/  @!P4 ST.E.128 desc[UR40][R10.64], R4 ;  /* 0x000000040a00c985 */ /* 0x001fe8000c101d28 */
[----:B------:R-:W0:Y:S04]  /*4f70*/  @!P5 LDS.128 R4, [R58+0x6000] ;  /* 0x006000003a04d984 */ /* 0x000e280000000c00 */
[----:B0-----:R2:W-:Y:S02]  /*4f80*/  @!P5 ST.E.128 desc[UR40][R8.64], R4 ;  /* 0x000000040800d985 */ /* 0x0015e4000c101d28 */
.L_x_2385:
[----:B------:R-:W-:Y:S05]  /*4f90*/  BSYNC B0 ;  /* 0x0000000000007941 */ /* 0x000fea0003800000 */
.L_x_2384:
[----:B0-2---:R-:W2:Y:S01]  /*4fa0*/  LDL.LU R5, [R1+0x14] ;  /* 0x0000140001057983 */ /* 0x005ea20000300800 */
[----:B------:R-:W-:Y:S02]  /*4fb0*/  VIADD R19, R19, 0x1 ;  /* 0x0000000113137836 */ /* 0x000fe40000000000 */
[----:B-1----:R-:W-:Y:S01]  /*4fc0*/  @!P3 VIADD R65, R65, 0x132c0 ;  /* 0x000132c04141b836 */ /* 0x002fe20000000000 */
[----:B------:R-:W-:Y:S01]  /*4fd0*/  @!PT LDS RZ, [RZ] ;  /* 0x00000000fffff984 */ /* 0x000fe20000000800 */
[----:B------:R-:W-:Y:S01]  /*4fe0*/  @!PT LDS RZ, [RZ] ;  /* 0x00000000fffff984 */ /* 0x000fe20000000800 */
[----:B------:R-:W-:Y:S01]  /*4ff0*/  @!PT LDS RZ, [RZ] ;  /* 0x00000000fffff984 */ /* 0x000fe20000000800 */
[----:B------:R-:W-:Y:S01]  /*5000*/  @!PT LDS RZ, [RZ] ;  /* 0x00000000fffff984 */ /* 0x000fe20000000800 */
[----:B------:R0:W-:Y:S06]  /*5010*/  MEMBAR.ALL.CTA ;  /* 0x0000000000007992 */ /* 0x0001ec0000008000 */
[----:B0-----:R-:W0:Y:S02]  /*5020*/  FENCE.VIEW.ASYNC.S ;  /* 0x00000000000073c6 */ /* 0x001e240000000000 */
[----:B0-----:R0:W-:Y:S01]  /*5030*/  BAR.SYNC.DEFER_BLOCKING R44, 0x80 ;  /* 0x0002002c0000751d */ /* 0x0011e20000010000 */
        /* <DEDUP_REMOVED lines=9> */
.L_x_2349:
[----:B------:R-:W-:Y:S04]  /*50d0*/  BSSY B0, `(.L_x_2387) ;  /* 0x0000004000007945 */ /* 0x000fe80003800000 */
[----:B------:R-:W-:Y:S05]  /*50e0*/  @P3 BRA `(.L_x_2388) ;  /* 0x0000000000083947 */ /* 0x000fea0003800000 */
[----:B------:R-:W1:Y:S02]  /*50f0*/  FENCE.VIEW.ASYNC.G ;  /* 0x00000000000073c6 */ /* 0x000e640000000100 */
[----:B-1----:R-:W-:Y:S06]  /*5100*/  BAR.ARV 0xc, 0x200 ;  /* 0x0308000000007b1d */ /* 0x002fec0000002000 */
.L_x_2388:
[----:B------:R-:W-:Y:S05]  /*5110*/  BSYNC B0 ;  /* 0x0000000000007941 */ /* 0x000fea0003800000 */
.L_x_2387:
[----:B------:R-:W2:Y:S01]  /*5120*/  LDL R0, [R1+0x8] ;  /* 0x0000080001007983 */ /* 0x000ea20000100800 */
[----:B------:R-:W-:Y:S01]  /*5130*/  ULDC.64 UR4, c[0x0][0x990] ;  /* 0x0002640000047ab9 */ /* 0x000fe20000000a00 */
[----:B------:R-:W-:Y:S02]  /*5140*/  ULDC.64 UR6, c[0x0][0x998] ;  /* 0x0002660000067ab9 */ /* 0x000fe40000000a00 */
[----:B------:R-:W2:Y:S04]  /*5150*/  LDL R2, [R1+0x68] ;  /* 0x0000680001027983 */ /* 0x000ea80000100800 */
[----:B0-----:R-:W2:Y:S01]  /*5160*/  LDL R5, [R1+0x50] ;  /* 0x0000500001057983 */ /* 0x001ea20000100800 */
[----:B------:R-:W-:Y:S02]  /*5170*/  ISETP.NE.U32.AND P0, PT, RZ, UR4, PT ;  /* 0x00000004ff007c0c */ /* 0x000fe4000bf05070 */
[----:B------:R-:W-:Y:S01]  /*5180*/  ISETP.NE.U32.AND P1, PT, RZ, UR6, PT ;  /* 0x00000006ff007c0c */ /* 0x000fe2000bf25070 */
[----:B---3--:R-:W3:Y:S01]  /*5190*/  LDL R14, [R1+0x34] ;  /* 0x00003400010e7983 */ /* 0x008ee20000100800 */
[----:B------:R-:W-:-:S02]  /*51a0*/  ISETP.NE.AND.EX P0, PT, RZ, UR5, PT, P0 ;  /* 0x00000005ff007c0c */ /* 0x000fc4000bf05300 */
[----:B------:R-:W-:-:S11]  /*51b0*/  ISETP.NE.AND.EX P1, PT, RZ, UR7, PT, P1 ;  /* 0x00000007ff007c0c */ /* 0x000fd6000bf25310 */
[----:B------:R-:W0:Y:S08]  /*51c0*/  @P0 LDC.64 R6, c[0x0][0x9a8] ;  /* 0x00026a00ff060b82 */ /* 0x000e300000000a00 */
[----:B----4-:R-:W1:Y:S08]  /*51d0*/  @P1 LDC.64 R8, c[0x0][0x9b8] ;  /* 0x00026e00ff081b82 */ /* 0x010e700000000a00 */
[----:B------:R-:W4:Y:S08]  /*51e0*/  @P0 LDC.64 R10, c[0x0][0x9b0] ;  /* 0x00026c00ff0a0b82 */ /* 0x000f300000000a00 */
[----:B------:R-:W4:Y:S01]  /*51f0*/  @P1 LDC.64 R12, c[0x0][0x9c0] ;  /* 0x00027000ff0c1b82 */ /* 0x000f220000000a00 */
[----:B--2---:R-:W-:-:S02]  /*5200*/  IMAD.MOV.U32 R20, RZ, RZ, R0 ;  /* 0x000000ffff147224 */ /* 0x004fc400078e0000 */
[C---:B0-----:R-:W-:Y:S02]  /*5210*/  @P0 IMAD R0, R2.reuse, R6, RZ ;  /* 0x0000000602000224 */ /* 0x041fe400078e02ff */
[----:B-1----:R-:W-:Y:S02]  /*5220*/  @P1 IMAD R4, R2, R8, RZ ;  /* 0x0000000802041224 */ /* 0x002fe400078e02ff */
[C---:B------:R-:W-:Y:S02]  /*5230*/  @P0 IMAD R7, R5.reuse, R7, R0 ;  /* 0x0000000705070224 */ /* 0x040fe400078e0200 */
[----:B------:R-:W-:Y:S01]  /*5240*/  @P0 IMAD.WIDE.U32 R2, R5, R6, RZ ;  /* 0x0000000605020225 */ /* 0x000fe200078e00ff */
[----:B------:R-:W-:-:S03]  /*5250*/  @P0 SHF.R.S32.HI R15, RZ, 0x1f, R20 ;  /* 0x0000001fff0f0819 */ /* 0x000fc60000011414 */
[----:B------:R-:W-:Y:S01]  /*5260*/  @P0 IMAD.IADD R3, R3, 0x1, R7 ;  /* 0x0000000103030824 */ /* 0x000fe200078e0207 */
[----:B------:R-:W-:Y:S01]  /*5270*/  @P1 SHF.R.S32.HI R7, RZ, 0x1f, R20 ;  /* 0x0000001fff071819 */ /* 0x000fe20000011414 */
[C---:B------:R-:W-:Y:S02]  /*5280*/  @P1 IMAD R9, R5.reuse, R9, R4 ;  /* 0x0000000905091224 */ /* 0x040fe400078e0204 */
[----:B------:R-:W-:-:S04]  /*5290*/  @P1 IMAD.WIDE.U32 R4, R5, R8, RZ ;  /* 0x0000000805041225 */ /* 0x000fc800078e00ff */
[----:B----4-:R-:W-:Y:S02]  /*52a0*/  @P0 IMAD R0, R15, R10, RZ ;  /* 0x0000000a0f000224 */ /* 0x010fe400078e02ff */
        /* <DEDUP_REMOVED lines=11> */
[----:B------:R-:W-:Y:S02]  /*5360*/  ULDC UR4, c[0x0][0x988] ;  /* 0x0002620000047ab9 */ /* 0x000fe40000000800 */
[----:B------:R-:W-:Y:S01]  /*5370*/  @P1 LEA.HI.X R9, R6, UR7, R3, 0x2, P3 ;  /* 0x0000000706091c11 */ /* 0x000fe200098f1403 */
[----:B------:R-:W-:Y:S01]  /*5380*/  IMAD.MOV.U32 R3, RZ, RZ, 0x3f800000 ;  /* 0x3f800000ff037424 */ /* 0x000fe200078e00ff */
[----:B------:R-:W-:Y:S02]  /*5390*/  @P0 LEA.HI.X R5, R2, UR5, R5, 0x2, P2 ;  /* 0x0000000502050c11 */ /* 0x000fe400090f1405 */
[----:B------:R-:W0:Y:S01]  /*53a0*/  LDC R2, c[0x0][0x448] ;  /* 0x00011200ff027b82 */ /* 0x000e220000000800 */
[----:B------:R-:W2:Y:S04]  /*53b0*/  @P1 LDG.E R0, desc[UR40][R8.64] ;  /* 0x0000002808001981 */ /* 0x000ea8000c1e1900 */
[----:B------:R1:W2:Y:S01]  /*53c0*/  @P0 LDG.E R3, desc[UR40][R4.64] ;  /* 0x0000002804030981 */ /* 0x0002a2000c1e1900 */
[----:B0-----:R-:W-:-:S13]  /*53d0*/  ISETP.NE.AND P0, PT, R2, 0x1, PT ;  /* 0x000000010200780c */ /* 0x001fda0003f05270 */
[----:B------:R-:W0:Y:S08]  /*53e0*/  @P0 LDC R2, c[0x0][0x44c] ;  /* 0x00011300ff020b82 */ /* 0x000e300000000800 */
[----:B------:R-:W4:Y:S01]  /*53f0*/  @P0 LDC R11, c[0x0][0x450] ;  /* 0x00011400ff0b0b82 */ /* 0x000f220000000800 */
[----:B---3--:R-:W-:-:S04]  /*5400*/  VIADD R7, R14, 0xbf ;  /* 0x000000bf0e077836 */ /* 0x008fc80000000000 */
[----:B0-----:R-:W-:-:S05]  /*5410*/  @P0 IMAD.HI.U32 R2, R7, R2, RZ ;  /* 0x0000000207020227 */ /* 0x001fca00078e00ff */
[----:B----4-:R-:W-:-:S05]  /*5420*/  @P0 SHF.R.U32.HI R7, RZ, R11, R2 ;  /* 0x0000000bff070219 */ /* 0x010fca0000011602 */
[----:B------:R-:W-:-:S04]  /*5430*/  IMAD.IADD R7, R30, 0x1, R7 ;  /* 0x000000011e077824 */ /* 0x000fc800078e0207 */
[----:B------:R-:W-:-:S05]  /*5440*/  IMAD.HI R7, R7, 0x66666667, RZ ;  /* 0x6666666707077827 */ /* 0x000fca00078e02ff */
[----:B------:R-:W-:-:S04]  /*5450*/  SHF.R.U32.HI R2, RZ, 0x1f, R7 ;  /* 0x0000001fff027819 */ /* 0x000fc80000011607 */
[----:B------:R-:W-:-:S04]  /*5460*/  LEA.HI.SX32 R7, R7, R2, 0x1a ;  /* 0x0000000207077211 */ /* 0x000fc800078fd2ff */
[----:B------:R-:W-:-:S04]  /*5470*/  VIMNMX R104, R104, R7, PT ;  /* 0x0000000768687248 */ /* 0x000fc80003fe0100 */
[----:B------:R-:W-:Y:S02]  /*5480*/  ISETP.GE.AND P1, PT, R104, 0x1, PT ;  /* 0x000000016800780c */ /* 0x000fe40003f26270 */
[----:B------:R-:W-:Y:S02]  /*5490*/  CS2R R20, SRZ ;  /* 0x0000000000147805 */ /* 0x000fe4000001ff00 */
[----:B------:R-:W-:Y:S02]  /*54a0*/  PLOP3.LUT P0, PT, PT, PT, PT, 0x80, 0x0 ;  /* 0x000000000000781c */ /* 0x000fe40003f0f070 */
[----:B------:R-:W-:Y:S02]  /*54b0*/  CS2R R54, SRZ ;  /* 0x0000000000367805 */ /* 0x000fe4000001ff00 */
[----:B-1----:R-:W-:Y:S02]  /*54c0*/  CS2R R4, SRZ ;  /* 0x0000000000047805 */ /* 0x002fe4000001ff00 */
        /* <DEDUP_REMOVED lines=12> */
[----:B------:R-:W-:Y:S01]  /*5590*/  IMAD.MOV.U32 R29, RZ, RZ, RZ ;  /* 0x000000ffff1d7224 */ /* 0x000fe200078e00ff */
[----:B------:R-:W-:Y:S01]  /*55a0*/  CS2R R56, SRZ ;  /* 0x0000000000387805 */ /* 0x000fe2000001ff00 */
[----:B------:R-:W-:-:S02]  /*55b0*/  IMAD.MOV.U32 R58, RZ, RZ, RZ ;  /* 0x000000ffff3a7224 */ /* 0x000fc400078e00ff */
[----:B--2---:R-:W-:-:S04]  /*55c0*/  FMUL.FTZ R0, R3, R0 ;  /* 0x0000000003007220 */ /* 0x004fc80000410000 */
[----:B------:R-:W-:Y:S01]  /*55d0*/  FMUL.FTZ R2, R0, UR4 ;  /* 0x0000000400027c20 */ /* 0x000fe20008410000 */
[----:B------:R-:W-:Y:S06]  /*55e0*/  @!P1 BRA `(.L_x_2389) ;  /* 0x000000b800d09947 */ /* 0x000fec0003800000 */
[----:B------:R-:W0:Y:S01]  /*55f0*/  S2R R26, SR_TID.X ;  /* 0x00000000001a7919 */ /* 0x000e220000002100 */
[----:B------:R-:W-:Y:S01]  /*5600*/  VIADD R24, R18, 0xb000 ;  /* 0x0000b00012187836 */ /* 0x000fe20000000000 */
[----:B------:R-:W-:Y:S04]  /*5610*/  BSSY B6, `(.L_x_2390) ;  /* 0x000001e000067945 */ /* 0x000fe80003800000 */
        /* <DEDUP_REMOVED lines=29> */
.L_x_2391:
[----:B------:R-:W-:Y:S05]  /*57f0*/  BSYNC B6 ;  /* 0x0000000000067941 */ /* 0x000fea0003800000 */
.L_x_2390:
[----:B------:R-:W-:Y:S02]  /*5800*/  ULDC UR4, c[0x0][0x3f4] ;  /* 0x0000fd0000047ab9 */ /* 0x000fe40000000800 */
[----:B------:R-:W-:-:S13]  /*5810*/  ISETP.LT.AND P0, PT, RZ, UR4, PT ;  /* 0x00000004ff007c0c */ /* 0x000fda000bf01270 */
[----:B------:R-:W-:Y:S05]  /*5820*/  @P0 BRA `(.L_x_2392) ;  /* 0x0000000000400947 */ /* 0x000fea0003800000 */
[----:B------:R-:W2:Y:S02]  /*5830*/  LDL R20, [R1+0x64] ;  /* 0x0000640001147983 */ /* 0x000ea40000100800 */
[----:B--2---:R-:W-:-:S04]  /*5840*/  LEA.HI R0, R20, R20, RZ, 0x1 ;  /* 0x0000001414007211 */ /* 0x004fc800078f08ff */
[----:B------:R-:W-:-:S04]  /*5850*/  LOP3.LUT R0, R0, 0xfffffffe, RZ, 0xc0, !PT ;  /* 0xfffffffe00007812 */ /* 0x000fc800078ec0ff */
[----:B------:R-:W-:-:S04]  /*5860*/  IADD3 R0, R20, -R0, RZ ;  /* 0x8000000014007210 */ /* 0x000fc80007ffe0ff */
[----:B------:R-:W-:-:S04]  /*5870*/  SHF.L.U32 R3, R0, 0x1f, RZ ;  /* 0x0000001f00037819 */ /* 0x000fc800000006ff */
[----:B------:R0:W1:Y:S03]  /*5880*/  SYNCS.PHASECHK.TRANS64.TRYWAIT P0, [R18+URZ+0x13200], R3 ;  /* 0x01320003120075a7 */ /* 0x000066000800017f */
[----:B-1----:R-:W-:Y:S05]  /*5890*/  @!P0 NANOSLEEP.SYNCS 0x989680 ;  /* 0x009896800000895d */ /* 0x002fea0003900000 */
[----:B------:R-:W1:Y:S01]  /*58a0*/  @!P0 SYNCS.PHASECHK.TRANS64 P0, [R18+URZ+0x13200], R3 ;  /* 0x01320003120085a7 */ /* 0x000e62000800007f */
[----:B------:R-:W-:Y:S04]  /*58b0*/  BSSY B0, `(.L_x_2393) ;  /* 0x0000006000007945 */ /* 0x000fe80003800000 */
[----:B-1----:R-:W-:Y:S05]  /*58c0*/  @P0 BRA `(.L_x_2394) ;  /* 0x0000000000100947 */ /* 0x002fea0003800000 */
.L_x_2395:
[----:B-1----:R1:W2:Y:S02]  /*58d0*/  SYNCS.PHASECHK.TRANS64.TRYWAIT P0, [R18+URZ+0x13200], R3 ;  /* 0x01320003120075a7 */ /* 0x0022a4000800017f */
[----:B--2---:R-:W-:Y:S05]  /*58e0*/  @!P0 NANOSLEEP.SYNCS 0x989680 ;  /* 0x009896800000895d */ /* 0x004fea0003900000 */
[----:B------:R-:W2:Y:S02]  /*58f0*/  @!P0 SYNCS.PHASECHK.TRANS64 P0, [R18+URZ+0x13200], R3 ;  /* 0x01320003120085a7 */ /* 0x000ea4000800007f */
[----:B--2---:R-:W-:Y:S05]  /*5900*/  @!P0 BRA `(.L_x_2395) ;  /* 0xfffffffc00f08947 */ /* 0x004fea000383ffff */
.L_x_2394:
[----:B------:R-:W-:Y:S05]  /*5910*/  BSYNC B0 ;  /* 0x0000000000007941 */ /* 0x000fea0003800000 */
.L_x_2393:
[----:B------:R-:W-:Y:S05]  /*5920*/  BRA `(.L_x_2396) ;  /* 0x0000002c00187947 */ /* 0x000fea0003800000 */
.L_x_2392:
        /* <DEDUP_REMOVED lines=30> */
.L_x_2398:
[----:B------:R-:W-:Y:S05]  /*5b10*/  BSYNC B6 ;  /* 0x0000000000067941 */ /* 0x000fea0003800000 */
.L_x_2397:
[----:B------:R-:W0:Y:S01]  /*5b20*/  S2R R20, SR_TID.X ;  /* 0x0000000000147919 */ /* 0x000e220000002100 */
[----:B------:R-:W-:Y:S01]  /*5b30*/  ULDC.U8 UR4, c[0x0][0x410] ;  /* 0x0001040000047ab9 */ /* 0x000fe20000000000 */
[----:B0-----:R-:W-:Y:S02]  /*5b40*/  VIADD R21, R20, 0xffffff80 ;  /* 0xffffff8014157836 */ /* 0x001fe40000000000 */
[----:B------:R-:W2:Y:S01]  /*5b50*/  LDL R20, [R1+0x34] ;  /* 0x0000340001147983 */ /* 0x000ea20000100800 */
[----:B------:R-:W-:Y:S01]  /*5b60*/  ISETP.NE.AND P0, PT, RZ, UR4, PT ;  /* 0x00000004ff007c0c */ /* 0x000fe2000bf05270 */
[----:B------:R-:W-:Y:S01]  /*5b70*/  BSSY B0, `(.L_x_2399) ;  /* 0x0000299000007945 */ /* 0x000fe20003800000 */
[----:B------:R-:W-:-:S04]  /*5b80*/  LEA.HI R28, R21, R21, RZ, 0x1 ;  /* 0x00000015151c7211 */ /* 0x000fc800078f08ff */
[----:B------:R-:W-:-:S05]  /*5b90*/  SHF.R.S32.HI R28, RZ, 0x1, R28 ;  /* 0x00000001ff1c7819 */ /* 0x000fca000001141c */
[----:B--2---:R-:W-:Y:S02]  /*5ba0*/  IMAD.IADD R10, R28, 0x1, R20 ;  /* 0x000000011c0a7824 */ /* 0x004fe400078e0214 */
[----:B------:R-:W-:Y:S05]  /*5bb0*/  @!P0 BRA `(.L_x_2400) ;  /* 0x0000001400408947 */ /* 0x000fea0003800000 */
[----:B------:R-:W0:Y:S01]  /*5bc0*/  LDC R27, c[0x0][0x448] ;  /* 0x00011200ff1b7b82 */ /* 0x000e220000000800 */
[----:B------:R-:W-:Y:S01]  /*5bd0*/  IMAD.MOV.U32 R11, RZ, RZ, R10 ;  /* 0x000000ffff0b7224 */ /* 0x000fe200078e000a */
[----:B------:R-:W-:Y:S01]  /*5be0*/  ULDC.64 UR4, c[0x0][0x3f8] ;  /* 0x0000fe0000047ab9 */ /* 0x000fe20000000a00 */
[----:B------:R-:W-:Y:S01]  /*5bf0*/  IMAD.MOV.U32 R8, RZ, RZ, R24 ;  /* 0x000000ffff087224 */ /* 0x000fe200078e0018 */
[----:B------:R-:W-:Y:S01]  /*5c00*/  ULDC.64 UR6, c[0x0][0x408] ;  /* 0x0001020000067ab9 */ /* 0x000fe20000000a00 */
[----:B------:R-:W-:Y:S01]  /*5c10*/  IMAD.MOV.U32 R9, RZ, RZ, R33 ;  /* 0x000000ffff097224 */ /* 0x000fe200078e0021 */
[----:B------:R-:W-:Y:S01]  /*5c20*/  ULDC.64 UR8, c[0x0][0x400] ;  /* 0x0001000000087ab9 */ /* 0x000fe20000000a00 */
[----:B------:R-:W-:Y:S02]  /*5c30*/  IMAD.MOV.U32 R6, RZ, RZ, R26 ;  /* 0x000000ffff067224 */ /* 0x000fe400078e001a */
[----:B------:R-:W-:Y:S01]  /*5c40*/  IMAD.MOV.U32 R7, RZ, RZ, R31 ;  /* 0x000000ffff077224 */ /* 0x000fe200078e001f */
[----:B0-----:R-:W-:-:S13]  /*5c50*/  ISETP.NE.AND P0, PT, R27, 0x1, PT ;  /* 0x000000011b00780c */ /* 0x001fda0003f05270 */
[----:B------:R-:W0:Y:S08]  /*5c60*/  @P0 LDC R3, c[0x0][0x44c] ;  /* 0x00011300ff030b82 */ /* 0x000e300000000800 */
[----:B------:R-:W1:Y:S01]  /*5c70*/  @P0 LDC R5, c[0x0][0x450] ;  /* 0x00011400ff050b82 */ /* 0x000e620000000800 */
[----:B0-----:R-:W-:-:S05]  /*5c80*/  @P0 IMAD.HI.U32 R0, R10, R3, RZ ;  /* 0x000000030a000227 */ /* 0x001fca00078e00ff */
[----:B-1----:R-:W-:-:S04]  /*5c90*/  @P0 SHF.R.U32.HI R11, RZ, R5, R0 ;  /* 0x00000005ff0b0219 */ /* 0x002fc80000011600 */
[----:B------:R-:W-:Y:S01]  /*5ca0*/  SHF.R.S32.HI R0, RZ, 0x1f, R11 ;  /* 0x0000001fff007819 */ /* 0x000fe2000001140b */
[----:B------:R-:W-:-:S04]  /*5cb0*/  IMAD.WIDE.U32 R8, R11, UR6, R8 ;  /* 0x000000060b087c25 */ /* 0x000fc8000f8e0008 */
[----:B------:R-:W-:Y:S01]  /*5cc0*/  IMAD R4, R0, UR4, RZ ;  /* 0x0000000400047c24 */ /* 0x000fe2000f8e02ff */
[----:B------:R-:W-:Y:S01]  /*5cd0*/  IADD3 R5, P1, R8, UR8, RZ ;  /* 0x0000000808057c10 */ /* 0x000fe2000ff3e0ff */
[----:B------:R-:W-:-:S04]  /*5ce0*/  IMAD.WIDE.U32 R6, R11, UR4, R6 ;  /* 0x000000040b067c25 */ /* 0x000fc8000f8e0006 */
[----:B------:R-:W-:Y:S02]  /*5cf0*/  IMAD R0, R0, UR6, RZ ;  /* 0x0000000600007c24 */ /* 0x000fe4000f8e02ff */
[C---:B------:R-:W-:Y:S01]  /*5d00*/  IMAD R13, R11.reuse, UR5, R4 ;  /* 0x000000050b0d7c24 */ /* 0x040fe2000f8e0204 */
[----:B------:R-:W-:Y:S01]  /*5d10*/  ULDC.64 UR4, c[0x0][0x3e8] ;  /* 0x0000fa0000047ab9 */ /* 0x000fe20000000a00 */
[----:B------:R-:W-:Y:S01]  /*5d20*/  IMAD R8, R11, UR7, R0 ;  /* 0x000000070b087c24 */ /* 0x000fe2000f8e0200 */
[----:B------:R-:W-:Y:S01]  /*5d30*/  IADD3 R3, P0, R6, UR4, RZ ;  /* 0x0000000406037c10 */ /* 0x000fe2000ff1e0ff */
[----:B------:R-:W-:-:S03]  /*5d40*/  UMOV UR4, 0xffffffff ;  /* 0xffffffff00047882 */ /* 0x000fc60000000000 */
[----:B------:R-:W-:Y:S02]  /*5d50*/  IADD3.X R13, R7, UR5, R13, P0, !PT ;  /* 0x00000005070d7c10 */ /* 0x000fe400087fe40d */
[----:B------:R-:W-:Y:S01]  /*5d60*/  IADD3.X R4, R9, UR9, R8, P1, !PT ;  /* 0x0000000909047c10 */ /* 0x000fe20008ffe408 */
[----:B------:R-:W-:Y:S06]  /*5d70*/  BRA.DIV UR4, `(.L_x_2401) ;  /* 0x0000014e04107947 */ /* 0x000fec000b800000 */
[----:B------:R0:W1:Y:S04]  /*5d80*/  SHFL.IDX PT, R0, R13, RZ, 0x1e1f ;  /* 0x001e1fff0d007589 */ /* 0x00006800000e0000 */
[----:B------:R-:W2:Y:S04]  /*5d90*/  SHFL.IDX PT, R3, R3, RZ, 0x1e1f ;  /* 0x001e1fff03037589 */ /* 0x000ea800000e0000 */
[----:B------:R-:W3:Y:S04]  /*5da0*/  SHFL.IDX PT, R4, R4, RZ, 0x1e1f ;  /* 0x001e1fff04047589 */ /* 0x000ee800000e0000 */
[----:B------:R0:W4:Y:S02]  /*5db0*/  SHFL.IDX PT, R14, R5, RZ, 0x1e1f ;  /* 0x001e1fff050e7589 */ /* 0x00012400000e0000 */
.L_x_2618:
[----:B0-----:R-:W5:Y:S04]  /*5dc0*/  LDL R5, [R1+0xc] ;  /* 0x00000c0001057983 */ /* 0x001f680000100800 */
        /* <DEDUP_REMOVED lines=12> */
[----:B------:R-:W-:Y:S06]  /*5e90*/  @P0 BRA `(.L_x_2403) ;  /* 0x00000000005c0947 */ /* 0x000fec0003800000 */
[----:B------:R-:W2:Y:S01]  /*5ea0*/  LDL.64 R30, [R1+0x18] ;  /* 0x00001800011e7983 */ /* 0x000ea20000100a00 */
[----:B------:R-:W-:-:S03]  /*5eb0*/  ULDC UR4, c[0x0][0x3f4] ;  /* 0x0000fd0000047ab9 */ /* 0x000fc60000000800 */
[----:B------:R-:W3:Y:S04]  /*5ec0*/  LDL R15, [R1+0x2c] ;  /* 0x00002c00010f7983 */ /* 0x000ee80000100800 */
[----:B------:R-:W1:Y:S01]  /*5ed0*/  LDL R26, [R1+0x74] ;  /* 0x00007400011a7983 */ /* 0x000e620000100800 */
[----:B------:R-:W-:Y:S02]  /*5ee0*/  CS2R R10, SRZ ;  /* 0x00000000000a7805 */ /* 0x000fe4000001ff00 */
[----:B------:R-:W-:Y:S02]  /*5ef0*/  CS2R R8, SRZ ;  /* 0x0000000000087805 */ /* 0x000fe4000001ff00 */
[----:B------:R-:W-:Y:S02]  /*5f00*/  CS2R R20, SRZ ;  /* 0x0000000000147805 */ /* 0x000fe4000001ff00 */
[----:B------:R-:W-:-:S02]  /*5f10*/  CS2R R12, SRZ ;  /* 0x00000000000c7805 */ /* 0x000fc4000001ff00 */
[----:B--2---:R-:W-:Y:S02]  /*5f20*/  ISETP.GE.AND P4, PT, R30, UR4, PT ;  /* 0x000000041e007c0c */ /* 0x004fe4000bf86270 */
[----:B---3--:R-:W-:-:S11]  /*5f30*/  ISETP.GE.AND P5, PT, R15, UR4, PT ;  /* 0x000000040f007c0c */ /* 0x008fd6000bfa6270 */
[CC--:B------:R-:W-:Y:S02]  /*5f40*/  @!P4 IADD3 R6, P0, R30.reuse, R3.reuse, RZ ;  /* 0x000000031e06c210 */ /* 0x0c0fe40007f1e0ff */
[C---:B------:R-:W-:Y:S02]  /*5f50*/  @!P5 IADD3 R24, P2, R15.reuse, R3, RZ ;  /* 0x000000030f18d210 */ /* 0x040fe40007f5e0ff */
[----:B------:R-:W-:Y:S02]  /*5f60*/  @!P4 SHF.R.S32.HI R3, RZ, 0x1f, R30 ;  /* 0x0000001fff03c819 */ /* 0x000fe4000001141e */
[-C--:B----4-:R-:W-:Y:S01]  /*5f70*/  @!P4 IADD3 R30, P1, R30, R14.reuse, RZ ;  /* 0x0000000e1e1ec210 */ /* 0x090fe20007f3e0ff */
[C-C-:B-1----:R-:W-:Y:S01]  /*5f80*/  @!P5 IMAD.X R25, R0.reuse, 0x1, R26.reuse, P2 ;  /* 0x000000010019d824 */ /* 0x142fe200010e061a */
[----:B------:R-:W-:Y:S01]  /*5f90*/  @!P5 IADD3 R14, P3, R15, R14, RZ ;  /* 0x0000000e0f0ed210 */ /* 0x000fe20007f7e0ff */
[--C-:B------:R-:W-:Y:S02]  /*5fa0*/  @!P4 IMAD.X R7, R0, 0x1, R3.reuse, P0 ;  /* 0x000000010007c824 */ /* 0x100fe400000e0603 */
[C---:B------:R-:W-:Y:S01]  /*5fb0*/  @!P4 IMAD.X R31, R4.reuse, 0x1, R3, P1 ;  /* 0x00000001041fc824 */ /* 0x040fe200008e0603 */
[----:B------:R0:W5:Y:S01]  /*5fc0*/  @!P5 LD.E.64 R10, desc[UR40][R24.64] ;  /* 0x00000028180ad980 */ /* 0x000162000c101b00 */
[----:B------:R-:W-:-:S03]  /*5fd0*/  @!P5 IMAD.X R15, R4, 0x1, R26, P3 ;  /* 0x00000001040fd824 */ /* 0x000fc600018e061a */
[----:B------:R0:W5:Y:S04]  /*5fe0*/  @!P4 LD.E.64 R20, desc[UR40][R6.64] ;  /* 0x000000280614c980 */ /* 0x000168000c101b00 */
[----:B------:R0:W5:Y:S04]  /*5ff0*/  @!P5 LD.E.64 R8, desc[UR40][R14.64] ;  /* 0x000000280e08d980 */ /* 0x000168000c101b00 */
[----:B------:R0:W5:Y:S02]  /*6000*/  @!P4 LD.E.64 R12, desc[UR40][R30.64] ;  /* 0x000000281e0cc980 */ /* 0x000164000c101b00 */
.L_x_2403:
[----:B------:R-:W-:Y:S05]  /*6010*/  BSYNC B1 ;  /* 0x0000000000017941 */ /* 0x000fea0003800000 */
.L_x_2402:
[----:B-1----:R-:W2:Y:S01]  /*6020*/  LDL.LU R0, [R1+0x4] ;  /* 0x0000040001007983 */ /* 0x002ea20000300800 */
[----:B------:R-:W1:Y:S01]  /*6030*/  SYNCS.PHASECHK.TRANS64.TRYWAIT P0, [R18+URZ+0x13200], R5 ;  /* 0x01320005120075a7 */ /* 0x000e62000800017f */
[----:B------:R-:W-:Y:S01]  /*6040*/  BSSY B1, `(.L_x_2404) ;  /* 0x0000005000017945 */ /* 0x000fe20003800000 */
[----:B--2---:R-:W-:-:S05]  /*6050*/  IMAD R0, R0, -0xc0, R27 ;  /* 0xffffff4000007824 */ /* 0x004fca00078e021b */
[----:B------:R-:W-:-:S04]  /*6060*/  VIMNMX R0, R0, 0xc0, PT ;  /* 0x000000c000007848 */ /* 0x000fc80003fe0100 */
[----:B------:R-:W-:Y:S01]  /*6070*/  ISETP.GE.AND P1, PT, R28, R0, PT ;  /* 0x000000001c00720c */ /* 0x000fe20003f26270 */
[----:B-1----:R-:W-:-:S12]  /*6080*/  @!P0 BRA `(.L_x_2405) ;  /* 0x0000014800b88947 */ /* 0x002fd80003800000 */
.L_x_2619:
[----:B------:R-:W-:Y:S05]  /*6090*/  BSYNC B1 ;  /* 0x0000000000017941 */ /* 0x000fea0003800000 */
.L_x_2404:
[----:B------:R-:W-:Y:S05]  /*60a0*/  @P1 BRA `(.L_x_2406) ;  /* 0x0000002400141947 */ /* 0x000fea0003800000 */
[----:B0-----:R-:W2:Y:S01]  /*60b0*/  LDL.64 R6, [R1+0x18] ;  /* 0x0000180001067983 */ /* 0x001ea20000100a00 */
[----:B------:R-:W2:Y:S03]  /*60c0*/  LDC R0, c[0x0][0x3f4] ;  /* 0x0000fd00ff007b82 */ /* 0x000ea60000000800 */
[----:B------:R-:W3:Y:S04]  /*60d0*/  LDL R3, [R1+0x2c] ;  /* 0x00002c0001037983 */ /* 0x000ee80000100800 */
[----:B------:R0:W5:Y:S01]  /*60e0*/  LDL R36, [R1+0x30] ;  /* 0x0000300001247983 */ /* 0x0001620000100800 */
[----:B------:R-:W-:Y:S01]  /*60f0*/  BSSY B1, `(.L_x_2407) ;  /* 0x000007b000017945 */ /* 0x000fe20003800000 */
[----:B--2---:R-:W-:-:S02]  /*6100*/  ISETP.GE.AND P0, PT, R6, R0, PT ;  /* 0x000000000600720c */ /* 0x004fc40003f06270 */
[----:B---3--:R-:W-:-:S11]  /*6110*/  ISETP.GE.AND P1, PT, R3, R0, PT ;  /* 0x000000000300720c */ /* 0x008fd60003f26270 */
[----:B0-----:R-:W-:Y:S05]  /*6120*/  @P0 BRA `(.L_x_2408) ;  /* 0x0000000400dc0947 */ /* 0x001fea0003800000 */
[----:B-----5:R-:W-:Y:S01]  /*6130*/  IMAD.IADD R0, R18, 0x1, R36 ;  /* 0x0000000112007824 */ /* 0x020fe200078e0224 */
[----:B----4-:R-:W-:Y:S02]  /*6140*/  SHF.R.U32.HI R14, RZ, 0x8, R20 ;  /* 0x00000008ff0e7819 */ /* 0x010fe40000011614 */
[----:B------:R-:W-:Y:S02]  /*6150*/  LOP3.LUT R3, R20, 0xff, RZ, 0xc0, !PT ;  /* 0x000000ff14037812 */ /* 0x000fe400078ec0ff */
[----:B-1----:R-:W0:Y:S01]  /*6160*/  LDS.128 R4, [R0+0xb000] ;  /* 0x00b0000000047984 */ /* 0x002e220000000c00 */
        /* <DEDUP_REMOVED lines=8> */
[----:B------:R-:W-:-:S02]  /*61f0*/  LOP3.LUT R26, R13, 0xff, RZ, 0xc0, !PT ;  /* 0x000000ff0d1a7812 */ /* 0x000fc400078ec0ff */
[----:B------:R-:W-:Y:S02]  /*6200*/  LOP3.LUT R27, R27, 0xff, RZ, 0xc0, !PT ;  /* 0x000000ff1b1b7812 */ /* 0x000fe400078ec0ff */
[----:B------:R-:W-:Y:S02]  /*6210*/  SHF.R.U32.HI R31, RZ, 0x10, R13 ;  /* 0x00000010ff1f7819 */ /* 0x000fe4000001160d */
[----:B------:R-:W-:Y:S02]  /*6220*/  PRMT R15, R24, 0x7604, R15 ;  /* 0x00007604180f7816 */ /* 0x000fe4000000000f */
[----:B------:R-:W-:Y:S01]  /*6230*/  LOP3.LUT R25, R14, 0xff, RZ, 0xc0, !PT ;  /* 0x000000ff0e197812 */ /* 0x000fe200078ec0ff */
[----:B------:R-:W-:Y:S01]  /*6240*/  IMAD.U32 R14, R28, 0x10000, RZ ;  /* 0x000100001c0e7824 */ /* 0x000fe200078e00ff */
[----:B------:R-:W-:Y:S02]  /*6250*/  LOP3.LUT R24, R12, 0xff, RZ, 0xc0, !PT ;  /* 0x000000ff0c187812 */ /* 0x000fe400078ec0ff */
[----:B------:R-:W-:-:S02]  /*6260*/  PRMT R26, R27, 0x7604, R26 ;  /* 0x000076041b1a7816 */ /* 0x000fc4000000001a */
[----:B------:R-:W-:Y:S02]  /*6270*/  SHF.L.U32 R31, R31, 0x10, RZ ;  /* 0x000000101f1f7819 */ /* 0x000fe400000006ff */
[----:B------:R-:W-:Y:S02]  /*6280*/  PRMT R27, R25, 0x7604, R24 ;  /* 0x00007604191b7816 */ /* 0x000fe40000000018 */
[----:B------:R-:W-:Y:S02]  /*6290*/  LOP3.LUT R25, R15, 0xff0000, R14, 0xf8, !PT ;  /* 0x00ff00000f197812 */ /* 0x000fe400078ef80e */
[----:B------:R-:W-:Y:S02]  /*62a0*/  LOP3.LUT R31, R26, 0xff0000, R31, 0xf8, !PT ;  /* 0x00ff00001a1f7812 */ /* 0x000fe400078ef81f */
[----:B------:R-:W-:Y:S02]  /*62b0*/  LOP3.LUT R25, R25, 0xff000000, R21, 0xf8, !PT ;  /* 0xff00000019197812 */ /* 0x000fe400078ef815 */
[----:B------:R-:W-:-:S02]  /*62c0*/  LOP3.LUT R31, R31, 0xff000000, R13, 0xf8, !PT ;  /* 0xff0000001f1f7812 */ /* 0x000fc400078ef80d */
[----:B------:R-:W-:Y:S02]  /*62d0*/  LOP3.LUT R15, R3, 0xff0000, R20, 0xf8, !PT ;  /* 0x00ff0000030f7812 */ /* 0x000fe400078ef814 */
        /* <DEDUP_REMOVED lines=92> */
.L_x_2408:
[----:B------:R-:W-:Y:S05]  /*68a0*/  BSYNC B1 ;  /* 0x0000000000017941 */ /* 0x000fea0003800000 */
.L_x_2407:
[----:B------:R-:W-:Y:S05]  /*68b0*/  @P1 BRA `(.L_x_2406) ;  /* 0x0000001c00101947 */ /* 0x000fea0003800000 */
[----:B0-----:R-:W2:Y:S01]  /*68c0*/  LDL R0, [R1+0x70] ;  /* 0x0000700001007983 */ /* 0x001ea20000100800 */
[----:B-----5:R-:W-:Y:S01]  /*68d0*/  IMAD.IADD R3, R18, 0x1, R36 ;  /* 0x0000000112037824 */ /* 0x020fe200078e0224 */
[----:B------:R-:W-:Y:S02]  /*68e0*/  SHF.R.U32.HI R13, RZ, 0x8, R11 ;  /* 0x00000008ff0d7819 */ /* 0x000fe4000001160b */
[----:B------:R-:W-:Y:S02]  /*68f0*/  SHF.R.U32.HI R24, RZ, 0x8, R9 ;  /* 0x00000008ff187819 */ /* 0x000fe40000011609 */
[----:B------:R-:W-:Y:S02]  /*6900*/  SHF.R.U32.HI R15, RZ, 0x8, R8 ;  /* 0x00000008ff0f7819 */ /* 0x000fe40000011608 */
[----:B----4-:R-:W-:Y:S02]  /*6910*/  LOP3.LUT R14, R11, 0xff, RZ, 0xc0, !PT ;  /* 0x000000ff0b0e7812 */ /* 0x010fe400078ec0ff */
        /* <DEDUP_REMOVED lines=25> */
[----:B--2---:R-:W-:Y:S01]  /*6ab0*/  LOP3.LUT P0, RZ, R0, 0x2, RZ, 0xc0, !PT ;  /* 0x0000000200ff7812 */ /* 0x004fe2000780c0ff */
[----:B------:R-:W-:-:S12]  /*6ac0*/  VIADD R0, R3, 0x20 ;  /* 0x0000002003007836 */ /* 0x000fd80000000000 */
[----:B------:R-:W-:Y:S01]  /*6ad0*/  @P0 VIADD R0, R3, 0xffffffe0 ;  /* 0xffffffe003000836 */ /* 0x000fe20000000000 */
[----:B------:R-:W-:-:S04]  /*6ae0*/  SHF.R.U32.HI R3, RZ, 0x8, R10 ;  /* 0x00000008ff037819 */ /* 0x000fc8000001160a */
[----:B-1----:R-:W0:Y:S01]  /*6af0*/  LDS.128 R4, [R0+0xb000] ;  /* 0x00b0000000047984 */ /* 0x002e220000000c00 */
        /* <DEDUP_REMOVED lines=22> */
[----:B------:R-:W-:Y:S01]  /*6c60*/  FFMA.FTZ R31, R9, R24, R27 ;  /* 0x00000018091f7223 */ /* 0x000fe2000001001b */
        /* <DEDUP_REMOVED lines=69> */
.L_x_2400:
[----:B------:R-:W0:Y:S01]  /*70c0*/  LDC R9, c[0x0][0x448] ;  /* 0x00011200ff097b82 */ /* 0x000e220000000800 */
        /* <DEDUP_REMOVED lines=11> */
[----:B-1----:R-:W-:Y:S01]  /*7180*/  @P0 SHF.R.U32.HI R3, RZ, R5, R0 ;  /* 0x00000005ff030219 */ /* 0x002fe20000011600 */
[----:B------:R-:W-:-:S03]  /*7190*/  IMAD.MOV.U32 R5, RZ, RZ, R31 ;  /* 0x000000ffff057224 */ /* 0x000fc600078e001f */
[----:B------:R-:W-:Y:S01]  /*71a0*/  SHF.R.S32.HI R0, RZ, 0x1f, R3 ;  /* 0x0000001fff007819 */ /* 0x000fe20000011403 */
[----:B------:R-:W-:-:S04]  /*71b0*/  IMAD.WIDE.U32 R4, R3, UR4, R4 ;  /* 0x0000000403047c25 */ /* 0x000fc8000f8e0004 */
[----:B------:R-:W-:Y:S02]  /*71c0*/  IMAD R8, R0, UR4, RZ ;  /* 0x0000000400087c24 */ /* 0x000fe4000f8e02ff */
[----:B------:R-:W-:-:S04]  /*71d0*/  IMAD.WIDE.U32 R6, R3, UR6, R6 ;  /* 0x0000000603067c25 */ /* 0x000fc8000f8e0006 */
[C---:B------:R-:W-:Y:S01]  /*71e0*/  IMAD R13, R3.reuse, UR5, R8 ;  /* 0x00000005030d7c24 */ /* 0x040fe2000f8e0208 */
[----:B------:R-:W-:Y:S01]  /*71f0*/  ULDC.64 UR4, c[0x0][0x3e8] ;  /* 0x0000fa0000047ab9 */ /* 0x000fe20000000a00 */
[----:B------:R-:W-:Y:S01]  /*7200*/  IMAD R8, R0, UR6, RZ ;  /* 0x0000000600087c24 */ /* 0x000fe2000f8e02ff */
[----:B------:R-:W-:Y:S01]  /*7210*/  IADD3 R21, P0, R4, UR4, RZ ;  /* 0x0000000404157c10 */ /* 0x000fe2000ff1e0ff */
[----:B------:R-:W-:Y:S01]  /*7220*/  UMOV UR4, 0xffffffff ;  /* 0xffffffff00047882 */ /* 0x000fe20000000000 */
[----:B------:R-:W-:Y:S01]  /*7230*/  IADD3 R0, P1, R6, UR8, RZ ;  /* 0x0000000806007c10 */ /* 0x000fe2000ff3e0ff */
[----:B------:R-:W-:Y:S01]  /*7240*/  IMAD R25, R3, UR7, R8 ;  /* 0x0000000703197c24 */ /* 0x000fe2000f8e0208 */
[----:B------:R-:W-:-:S04]  /*7250*/  IADD3.X R13, R5, UR5, R13, P0, !PT ;  /* 0x00000005050d7c10 */ /* 0x000fc800087fe40d */
[----:B------:R-:W-:Y:S01]  /*7260*/  IADD3.X R25, R7, UR9, R25, P1, !PT ;  /* 0x0000000907197c10 */ /* 0x000fe20008ffe419 */
[----:B------:R-:W-:Y:S06]  /*7270*/  BRA.DIV UR4, `(.L_x_2409) ;  /* 0x0000013a04507947 */ /* 0x000fec000b800000 */
[----:B------:R0:W1:Y:S04]  /*7280*/  SHFL.IDX PT, R3, R13, RZ, 0x1e1f ;  /* 0x001e1fff0d037589 */ /* 0x00006800000e0000 */
[----:B------:R-:W2:Y:S04]  /*7290*/  SHFL.IDX PT, R21, R21, RZ, 0x1e1f ;  /* 0x001e1fff15157589 */ /* 0x000ea800000e0000 */
[----:B------:R-:W3:Y:S04]  /*72a0*/  SHFL.IDX PT, R25, R25, RZ, 0x1e1f ;  /* 0x001e1fff19197589 */ /* 0x000ee800000e0000 */
[----:B------:R0:W4:Y:S02]  /*72b0*/  SHFL.IDX PT, R14, R0, RZ, 0x1e1f ;  /* 0x001e1fff000e7589 */ /* 0x00012400000e0000 */
.L_x_2625:
[----:B0-----:R-:W5:Y:S01]  /*72c0*/  LDL R0, [R1+0xc] ;  /* 0x00000c0001007983 */ /* 0x001f620000100800 */
[----:B------:R-:W0:Y:S03]  /*72d0*/  LDC R33, c[0x0][0x3f4] ;  /* 0x0000fd00ff217b82 */ /* 0x000e260000000800 */
[----:B------:R-:W2:Y:S01]  /*72e0*/  LDL R4, [R1+0x64] ;  /* 0x0000640001047983 */ /* 0x000ea20000100800 */
[----:B------:R-:W-:Y:S01]  /*72f0*/  BSSY B1, `(.L_x_2410) ;  /* 0x0000016000017945 */ /* 0x000fe20003800000 */
[----:B------:R-:W-:Y:S01]  /*7300*/  CS2R R6, SRZ ;  /* 0x0000000000067805 */ /* 0x000fe2000001ff00 */
[----:B-----5:R-:W-:Y:S01]  /*7310*/  IMAD R31, R0, R9, RZ ;  /* 0x00000009001f7224 */ /* 0x020fe200078e02ff */
[----:B------:R-:W-:Y:S02]  /*7320*/  CS2R R8, SRZ ;  /* 0x0000000000087805 */ /* 0x000fe4000001ff00 */
[----:B--2---:R-:W-:-:S02]  /*7330*/  LEA.HI R0, R4, R4, RZ, 0x1 ;  /* 0x0000000404007211 */ /* 0x004fc400078f08ff */
[----:B------:R-:W-:Y:S02]  /*7340*/  ISETP.GE.AND P0, PT, R10, R31, PT ;  /* 0x0000001f0a00720c */ /* 0x000fe40003f06270 */
[----:B------:R-:W-:Y:S02]  /*7350*/  CS2R R10, SRZ ;  /* 0x00000000000a7805 */ /* 0x000fe4000001ff00 */
[----:B------:R-:W-:-:S05]  /*7360*/  LOP3.LUT R0, R0, 0xfffffffe, RZ, 0xc0, !PT ;  /* 0xfffffffe00007812 */ /* 0x000fca00078ec0ff */
[----:B------:R-:W-:Y:S01]  /*7370*/  IMAD.IADD R0, R4, 0x1, -R0 ;  /* 0x0000000104007824 */ /* 0x000fe200078e0a00 */
[----:B------:R-:W-:-:S04]  /*7380*/  CS2R R4, SRZ ;  /* 0x0000000000047805 */ /* 0x000fc8000001ff00 */
        /* <DEDUP_REMOVED lines=12> */
.L_x_2411:
[----:B------:R-:W-:Y:S05]  /*7450*/  BSYNC B1 ;  /* 0x0000000000017941 */ /* 0x000fea0003800000 */
.L_x_2410:
[----:B------:R-:W1:Y:S01]  /*7460*/  S2R R0, SR_TID.X ;  /* 0x0000000000007919 */ /* 0x000e620000002100 */
[----:B------:R-:W2:Y:S01]  /*7470*/  SYNCS.PHASECHK.TRANS64.TRYWAIT P1, [R18+URZ+0x13200], R27 ;  /* 0x0132001b120075a7 */ /* 0x000ea2000802017f */
[----:B-1----:R-:W-:Y:S02]  /*7480*/  VIADD R3, R0, 0xffffff80 ;  /* 0xffffff8000037836 */ /* 0x002fe40000000000 */
        /* <DEDUP_REMOVED lines=8> */
[----:B--2---:R-:W-:-:S12]  /*7510*/  @!P1 BRA `(.L_x_2413) ;  /* 0x0000013800149947 */ /* 0x004fd80003800000 */
.L_x_2626:
[----:B------:R-:W-:Y:S05]  /*7520*/  BSYNC B1 ;  /* 0x0000000000017941 */ /* 0x000fea0003800000 */
.L_x_2412:
[----:B------:R-:W-:Y:S05]  /*7530*/  @P0 BRA `(.L_x_2406) ;  /* 0x0000000c00f00947 */ /* 0x000fea0003800000 */
[----:B------:R-:W2:Y:S04]  /*7540*/  LDL R39, [R1+0x3c] ;  /* 0x00003c0001277983 */ /* 0x000ea80000100800 */
[----:B------:R-:W3:Y:S04]  /*7550*/  LDL R34, [R1+0x40] ;  /* 0x0000400001227983 */ /* 0x000ee80000100800 */
[----:B------:R-:W3:Y:S04]  /*7560*/  LDL R32, [R1+0x44] ;  /* 0x0000440001207983 */ /* 0x000ee80000100800 */
[----:B------:R-:W3:Y:S01]  /*7570*/  LDL R50, [R1+0x78] ;  /* 0x0000780001327983 */ /* 0x000ee20000100800 */
[----:B-----5:R-:W-:-:S02]  /*7580*/  SHF.R.U32.HI R0, RZ, 0x8, R4 ;  /* 0x00000008ff007819 */ /* 0x020fc40000011604 */
[----:B------:R-:W-:Y:S02]  /*7590*/  LOP3.LUT R3, R4, 0xff, RZ, 0xc0, !PT ;  /* 0x000000ff04037812 */ /* 0x000fe400078ec0ff */
[----:B------:R-:W-:Y:S02]  /*75a0*/  LOP3.LUT R0, R0, 0xff, RZ, 0xc0, !PT ;  /* 0x000000ff00007812 */ /* 0x000fe400078ec0ff */
[----:B------:R-:W-:Y:S02]  /*75b0*/  SHF.R.U32.HI R25, RZ, 0x8, R5 ;  /* 0x00000008ff197819 */ /* 0x000fe40000011605 */
        /* <DEDUP_REMOVED lines=8> */
[----:B------:R-:W-:Y:S02]  /*7640*/  SHF.R.U32.HI R21, RZ, 0x8, R8 ;  /* 0x00000008ff157819 */ /* 0x000fe40000011608 */
[----:B------:R-:W-:-:S02]  /*7650*/  PRMT R31, R3, 0x7604, R12 ;  /* 0x00007604031f7816 */ /* 0x000fc4000000000c */
[----:B------:R-:W-:Y:S02]  /*7660*/  LOP3.LUT R24, R8, 0xff, RZ, 0xc0, !PT ;  /* 0x000000ff08187812 */ /* 0x000fe400078ec0ff */
[----:B------:R-:W-:Y:S02]  /*7670*/  LOP3.LUT R21, R21, 0xff, RZ, 0xc0, !PT ;  /* 0x000000ff15157812 */ /* 0x000fe400078ec0ff */
[----:B------:R-:W-:Y:S02]  /*7680*/  SHF.R.U32.HI R3, RZ, 0x8, R10 ;  /* 0x00000008ff037819 */ /* 0x000fe4000001160a */
[----:B------:R-:W-:Y:S02]  /*7690*/  PRMT R37, R21, 0x7604, R24 ;  /* 0x0000760415257816 */ /* 0x000fe40000000018 */
[----:B-1----:R-:W-:Y:S02]  /*76a0*/  SHF.R.U32.HI R27, RZ, 0x8, R11 ;  /* 0x00000008ff1b7819 */ /* 0x002fe4000001160b */
[----:B------:R-:W-:-:S02]  /*76b0*/  LOP3.LUT R25, R3, 0xff, RZ, 0xc0, !PT ;  /* 0x000000ff03197812 */ /* 0x000fc400078ec0ff */
[----:B------:R-:W-:Y:S02]  /*76c0*/  SHF.R.U32.HI R21, RZ, 0x8, R9 ;  /* 0x00000008ff157819 */ /* 0x000fe40000011609 */
[----:B----4-:R-:W-:Y:S02]  /*76d0*/  SHF.R.U32.HI R14, RZ, 0x8, R7 ;  /* 0x00000008ff0e7819 */ /* 0x010fe40000011607 */
        /* <DEDUP_REMOVED lines=9> */
[----:B--2---:R-:W-:-:S02]  /*7770*/  LOP3.LUT R0, R39, 0x30, R0, 0xf8, !PT ;  /* 0x0000003027007812 */ /* 0x004fc400078ef800 */
[----:B------:R-:W-:Y:S02]  /*7780*/  PRMT R39, R21, 0x7604, R24 ;  /* 0x0000760415277816 */ /* 0x000fe40000000018 */
[----:B---3--:R-:W-:Y:S02]  /*7790*/  LOP3.LUT R3, R0, R34, RZ, 0x3c, !PT ;  /* 0x0000002200037212 */ /* 0x008fe400078e3cff */
[----:B------:R-:W-:Y:S02]  /*77a0*/  PRMT R34, R27, 0x7604, R30 ;  /* 0x000076041b227816 */ /* 0x000fe4000000001e */
[----:B------:R-:W-:Y:S02]  /*77b0*/  IADD3 R0, R18, R32, R3 ;  /* 0x0000002012007210 */ /* 0x000fe40007ffe003 */
[----:B------:R-:W-:Y:S01]  /*77c0*/  SHF.R.U32.HI R21, RZ, 0x10, R5 ;  /* 0x00000010ff157819 */ /* 0x000fe20000011605 */
[----:B------:R-:W-:Y:S01]  /*77d0*/  LDS.128 R12, [R50+0xb000] ;  /* 0x00b00000320c7984 */ /* 0x000fe20000000c00 */
[----:B------:R-:W-:-:S02]  /*77e0*/  SHF.R.U32.HI R3, RZ, 0x10, R4 ;  /* 0x00000010ff037819 */ /* 0x000fc40000011604 */
[----:B------:R-:W-:Y:S01]  /*77f0*/  SHF.R.U32.HI R30, RZ, 0x10, R6 ;  /* 0x00000010ff1e7819 */ /* 0x000fe20000011606 */
[----:B------:R-:W0:Y:S01]  /*7800*/  LDS.128 R24, [R0+0xb000] ;  /* 0x00b0000000187984 */ /* 0x000e220000000c00 */
[----:B------:R-:W-:Y:S02]  /*7810*/  LOP3.LUT R21, R21, 0xff, RZ, 0xc0, !PT ;  /* 0x000000ff15157812 */ /* 0x000fe400078ec0ff */
[----:B------:R-:W-:Y:S02]  /*7820*/  LOP3.LUT R3, R3, 0xff, RZ, 0xc0, !PT ;  /* 0x000000ff03037812 */ /* 0x000fe400078ec0ff */
[----:B------:R-:W-:Y:S02]  /*7830*/  LOP3.LUT R30, R30, 0xff, RZ, 0xc0, !PT ;  /* 0x000000ff1e1e7812 */ /* 0x000fe400078ec0ff */
[----:B------:R-:W-:Y:S02]  /*7840*/  PRMT R21, R21, 0x7054, R28 ;  /* 0x0000705415157816 */ /* 0x000fe4000000001c */
[----:B------:R-:W-:-:S02]  /*7850*/  SHF.R.U32.HI R28, RZ, 0x10, R9 ;  /* 0x00000010ff1c7819 */ /* 0x000fc40000011609 */
[----:B------:R-:W-:Y:S02]  /*7860*/  PRMT R3, R3, 0x7054, R20 ;  /* 0x0000705403037816 */ /* 0x000fe40000000014 */
[----:B------:R-:W-:Y:S02]  /*7870*/  PRMT R33, R30, 0x7054, R31 ;  /* 0x000070541e217816 */ /* 0x000fe4000000001f */
[----:B------:R-:W-:Y:S02]  /*7880*/  SHF.R.U32.HI R20, RZ, 0x10, R8 ;  /* 0x00000010ff147819 */ /* 0x000fe40000011608 */
[----:B------:R-:W-:Y:S02]  /*7890*/  SHF.R.U32.HI R30, RZ, 0x10, R10 ;  /* 0x00000010ff1e7819 */ /* 0x000fe4000001160a */
[----:B------:R-:W-:Y:S02]  /*78a0*/  SHF.R.U32.HI R31, RZ, 0x10, R11 ;  /* 0x00000010ff1f7819 */ /* 0x000fe4000001160b */
[----:B------:R-:W-:-:S02]  /*78b0*/  LOP3.LUT R28, R28, 0xff, RZ, 0xc0, !PT ;  /* 0x000000ff1c1c7812 */ /* 0x000fc400078ec0ff */
[----:B------:R-:W-:Y:S02]  /*78c0*/  LOP3.LUT R20, R20, 0xff, RZ, 0xc0, !PT ;  /* 0x000000ff14147812 */ /* 0x000fe400078ec0ff */
[----:B------:R-:W-:Y:S02]  /*78d0*/  LOP3.LUT R30, R30, 0xff, RZ, 0xc0, !PT ;  /* 0x000000ff1e1e7812 */ /* 0x000fe400078ec0ff */
[----:B------:R-:W-:Y:S02]  /*78e0*/  LOP3.LUT R31, R31, 0xff, RZ, 0xc0, !PT ;  /* 0x000000ff1f1f7812 */ /* 0x000fe400078ec0ff */
[----:B------:R-:W-:Y:S02]  /*78f0*/  PRMT R39, R28, 0x7054, R39 ;  /* 0x000070541c277816 */ /* 0x000fe40000000027 */
[----:B------:R-:W-:Y:S02]  /*7900*/  PRMT R37, R20, 0x7054, R37 ;  /* 0x0000705414257816 */ /* 0x000fe40000000025 */
[----:B------:R-:W-:-:S02]  /*7910*/  PRMT R41, R30, 0x7054, R41 ;  /* 0x000070541e297816 */ /* 0x000fc40000000029 */
[----:B------:R-:W-:Y:S02]  /*7920*/  SHF.R.U32.HI R32, RZ, 0x10, R7 ;  /* 0x00000010ff207819 */ /* 0x000fe40000011607 */
[----:B------:R-:W-:Y:S02]  /*7930*/  PRMT R43, R31, 0x7054, R34 ;  /* 0x000070541f2b7816 */ /* 0x000fe40000000022 */
[----:B------:R-:W-:Y:S02]  /*7940*/  LOP3.LUT R39, R39, 0xff000000, R9, 0xf8, !PT ;  /* 0xff00000027277812 */ /* 0x000fe400078ef809 */
[----:B------:R-:W-:Y:S02]  /*7950*/  LOP3.LUT R31, R21, 0xff000000, R5, 0xf8, !PT ;  /* 0xff000000151f7812 */ /* 0x000fe400078ef805 */
[----:B------:R-:W-:Y:S02]  /*7960*/  LOP3.LUT R20, R3, 0xff000000, R4, 0xf8, !PT ;  /* 0xff00000003147812 */ /* 0x000fe400078ef804 */
[----:B------:R-:W-:-:S02]  /*7970*/  LOP3.LUT R28, R37, 0xff000000, R8, 0xf8, !PT ;  /* 0xff000000251c7812 */ /* 0x000fc400078ef808 */
[----:B------:R-:W-:Y:S02]  /*7980*/  LOP3.LUT R4, R41, 0xff000000, R10, 0xf8, !PT ;  /* 0xff00000029047812 */ /* 0x000fe400078ef80a */
[----:B------:R-:W-:Y:S02]  /*7990*/  LOP3.LUT R32, R32, 0xff, RZ, 0xc0, !PT ;  /* 0x000000ff20207812 */ /* 0x000fe400078ec0ff */
[----:B------:R-:W-:Y:S02]  /*79a0*/  LOP3.LUT R43, R43, 0xff000000, R11, 0xf8, !PT ;  /* 0xff0000002b2b7812 */ /* 0x000fe400078ef80b */
[----:B------:R-:W-:Y:S02]  /*79b0*/  F2FP.F16.E4M3.UNPACK_B R37, R39 ;  /* 0x00000027ff25723e */ /* 0x000fe400020006ff */
[----:B0-----:R-:W-:Y:S02]  /*79c0*/  F2FP.F16.E4M3.UNPACK_B R10, R25 ;  /* 0x00000019ff0a723e */ /* 0x001fe400020006ff */
[----:B------:R-:W-:-:S02]  /*79d0*/  F2FP.F16.E4M3.UNPACK_B R11, R31 ;  /* 0x0000001fff0b723e */ /* 0x000fc400020006ff */
[----:B------:R-:W-:Y:S02]  /*79e0*/  PRMT R35, R32, 0x7054, R35 ;  /* 0x0000705420237816 */ /* 0x000fe40000000023 */
[----:B------:R-:W-:Y:S01]  /*79f0*/  LOP3.LUT R3, R33, 0xff000000, R6, 0xf8, !PT ;  /* 0xff00000021037812 */ /* 0x000fe200078ef806 */
[--C-:B------:R-:W-:Y:S01]  /*7a00*/  HADD2.F32 R6, -RZ, R10.reuse.H0_H0 ;  /* 0x2000000aff067230 */ /* 0x100fe20000004100 */
[-C--:B------:R-:W-:Y:S01]  /*7a10*/  F2FP.F16.E4M3.UNPACK_B R8, R13.reuse ;  /* 0x0000000dff08723e */ /* 0x080fe200020006ff */
[----:B------:R-:W-:Y:S01]  /*7a20*/  HADD2.F32 R10, -RZ, R10.H1_H1 ;  /* 0x3000000aff0a7230 */ /* 0x000fe20000004100 */
[----:B------:R-:W-:Y:S02]  /*7a30*/  F2FP.F16.E4M3.UNPACK_B R21, R13.H1 ;  /* 0x0000000dff15723e */ /* 0x000fe400030006ff */
[-C--:B------:R-:W-:Y:S01]  /*7a40*/  F2FP.F16.E4M3.UNPACK_B R30, R15.reuse ;  /* 0x0000000fff1e723e */ /* 0x080fe200020006ff */
[--C-:B------:R-:W-:Y:S01]  /*7a50*/  HADD2.F32 R9, -RZ, R8.reuse.H0_H0 ;  /* 0x20000008ff097230 */ /* 0x100fe20000004100 */
[----:B------:R-:W-:Y:S01]  /*7a60*/  F2FP.F16.E4M3.UNPACK_B R36, R15.H1 ;  /* 0x0000000fff24723e */ /* 0x000fe200030006ff */
[--C-:B------:R-:W-:Y:S01]  /*7a70*/  HADD2.F32 R15, -RZ, R37.reuse.H0_H0 ;  /* 0x20000025ff0f7230 */ /* 0x100fe20000004100 */
[-C--:B------:R-:W-:Y:S01]  /*7a80*/  F2FP.F16.E4M3.UNPACK_B R13, R12.reuse ;  /* 0x0000000cff0d723e */ /* 0x080fe200020006ff */
[----:B------:R-:W-:Y:S01]  /*7a90*/  HADD2.F32 R37, -RZ, R37.H1_H1 ;  /* 0x30000025ff257230 */ /* 0x000fe20000004100 */
[----:B------:R-:W-:Y:S01]  /*7aa0*/  F2FP.F16.E4M3.UNPACK_B R33, R12.H1 ;  /* 0x0000000cff21723e */ /* 0x000fe200030006ff */
[----:B------:R-:W-:Y:S01]  /*7ab0*/  HADD2.F32 R12, -RZ, R11.H0_H0 ;  /* 0x2000000bff0c7230 */ /* 0x000fe20000004100 */
[----:B------:R-:W-:Y:S01]  /*7ac0*/  LOP3.LUT R34, R35, 0xff000000, R7, 0xf8, !PT ;  /* 0xff00000023227812 */ /* 0x000fe200078ef807 */
[----:B------:R-:W-:Y:S01]  /*7ad0*/  HADD2.F32 R8, -RZ, R8.H1_H1 ;  /* 0x30000008ff087230 */ /* 0x000fe20000004100 */
[----:B------:R-:W-:Y:S01]  /*7ae0*/  F2FP.F16.E4M3.UNPACK_B R32, R27 ;  /* 0x0000001bff20723e */ /* 0x000fe200020006ff */
[----:B------:R-:W-:Y:S01]  /*7af0*/  FMUL.FTZ R41, R10, R37 ;  /* 0x000000250a297220 */ /* 0x000fe20000410000 */
[----:B------:R-:W-:Y:S01]  /*7b00*/  F2FP.F16.E4M3.UNPACK_B R38, R27.H1 ;  /* 0x0000001bff26723e */ /* 0x000fe200030006ff */
[----:B------:R-:W-:Y:S01]  /*7b10*/  FMUL.FTZ R40, R6, R12 ;  /* 0x0000000c06287220 */ /* 0x000fe20000410000 */
[----:B------:R-:W-:-:S02]  /*7b20*/  F2FP.F16.E4M3.UNPACK_B R27, R24 ;  /* 0x00000018ff1b723e */ /* 0x000fc400020006ff */
[----:B------:R-:W-:Y:S01]  /*7b30*/  F2FP.F16.E4M3.UNPACK_B R35, R24.H1 ;  /* 0x00000018ff23723e */ /* 0x000fe200030006ff */
[----:B------:R-:W-:Y:S01]  /*7b40*/  FMUL.FTZ R24, R6, R15 ;  /* 0x0000000f06187220 */ /* 0x000fe20000410000 */
[----:B------:R-:W-:Y:S02]  /*7b50*/  F2FP.F16.E4M3.UNPACK_B R25, R25.H1 ;  /* 0x00000019ff19723e */ /* 0x000fe400030006ff */
[----:B------:R-:W-:Y:S01]  /*7b60*/  F2FP.F16.E4M3.UNPACK_B R39, R39.H1 ;  /* 0x00000027ff27723e */ /* 0x000fe200030006ff */
[C---:B------:R-:W-:Y:S01]  /*7b70*/  FFMA.FTZ R6, R9.reuse, R12, -R24 ;  /* 0x0000000c09067223 */ /* 0x040fe20000010818 */
[----:B------:R-:W-:Y:S01]  /*7b80*/  F2FP.F16.E4M3.UNPACK_B R31, R31.H1 ;  /* 0x0000001fff1f723e */ /* 0x000fe200030006ff */
[----:B------:R-:W-:Y:S01]  /*7b90*/  FFMA.FTZ R9, R9, R15, R40 ;  /* 0x0000000f09097223 */ /* 0x000fe20000010028 */
[----:B------:R-:W-:Y:S01]  /*7ba0*/  HADD2.F32 R15, -RZ, R11.H1_H1 ;  /* 0x3000000bff0f7230 */ /* 0x000fe20000004100 */
[-C--:B------:R-:W-:Y:S01]  /*7bb0*/  F2FP.F16.E4M3.UNPACK_B R7, R26.reuse ;  /* 0x0000001aff07723e */ /* 0x080fe200020006ff */
[----:B------:R-:W-:Y:S01]  /*7bc0*/  HADD2.F32 R40, -RZ, R39.H0_H0 ;  /* 0x20000027ff287230 */ /* 0x000fe20000004100 */
[----:B------:R-:W-:Y:S01]  /*7bd0*/  F2FP.F16.E4M3.UNPACK_B R26, R26.H1 ;  /* 0x0000001aff1a723e */ /* 0x000fe200030006ff */
[----:B------:R-:W-:-:S02]  /*7be0*/  HADD2.F32 R11, -RZ, R25.H0_H0 ;  /* 0x20000019ff0b7230 */ /* 0x000fc40000004100 */
[-C--:B------:R-:W-:Y:S01]  /*7bf0*/  FMUL.FTZ R10, R10, R15.reuse ;  /* 0x0000000f0a0a7220 */ /* 0x080fe20000410000 */
        /* <DEDUP_REMOVED lines=8> */
[----:B------:R-:W-:Y:S01]  /*7c80*/  F2FP.F16.E4M3.UNPACK_B R37, R34 ;  /* 0x00000022ff25723e */ /* 0x000fe200020006ff */
[----:B------:R-:W-:Y:S01]  /*7c90*/  FFMA.FTZ R10, R12, R24, -R45 ;  /* 0x000000180c0a7223 */ /* 0x000fe2000001082d */
[----:B------:R-:W-:Y:S01]  /*7ca0*/  F2FP.F16.E4M3.UNPACK_B R41, R43 ;  /* 0x0000002bff29723e */ /* 0x000fe200020006ff */
[----:B------:R-:W-:-:S02]  /*7cb0*/  HADD2.F32 R25, -RZ, R25.H1_H1 ;  /* 0x30000019ff197230 */ /* 0x000fc40000004100 */
[----:B------:R-:W-:Y:S01]  /*7cc0*/  FFMA.FTZ R12, R12, R40, R47 ;  /* 0x000000280c0c7223 */ /* 0x000fe2000001002f */
[----:B------:R-:W-:Y:S01]  /*7cd0*/  HADD2.F32 R24, -RZ, R31.H1_H1 ;  /* 0x3000001fff187230 */ /* 0x000fe20000004100 */
[----:B------:R-:W-:Y:S01]  /*7ce0*/  F2FP.F16.E4M3.UNPACK_B R14, R14.H1 ;  /* 0x0000000eff0e723e */ /* 0x000fe200030006ff */
[----:B------:R-:W-:Y:S02]  /*7cf0*/  HADD2.F32 R15, -RZ, R32.H0_H0 ;  /* 0x20000020ff0f7230 */ /* 0x000fe40000004100 */
[C---:B------:R-:W-:Y:S01]  /*7d00*/  FMUL.FTZ R46, R25.reuse, R42 ;  /* 0x0000002a192e7220 */ /* 0x040fe20000410000 */
[----:B------:R-:W-:Y:S02]  /*7d10*/  HADD2.F32 R40, -RZ, R37.H0_H0 ;  /* 0x20000025ff287230 */ /* 0x000fe40000004100 */
[----:B------:R-:W-:Y:S01]  /*7d20*/  FMUL.FTZ R25, R25, R24 ;  /* 0x0000001819197220 */ /* 0x000fe20000410000 */
[----:B------:R-:W-:Y:S02]  /*7d30*/  HADD2.F32 R44, -RZ, R41.H0_H0 ;  /* 0x20000029ff2c7230 */ /* 0x000fe40000004100 */
[----:B------:R-:W-:-:S02]  /*7d40*/  HADD2.F32 R21, -RZ, R21.H1_H1 ;  /* 0x30000015ff157230 */ /* 0x000fc40000004100 */
[C---:B------:R-:W-:Y:S01]  /*7d50*/  FMUL.FTZ R39, R15.reuse, R40 ;  /* 0x000000280f277220 */ /* 0x040fe20000410000 */
[----:B------:R-:W-:Y:S02]  /*7d60*/  HADD2.F32 R31, -RZ, R30.H0_H0 ;  /* 0x2000001eff1f7230 */ /* 0x000fe40000004100 */
[----:B------:R-:W-:Y:S01]  /*7d70*/  FMUL.FTZ R48, R15, R44 ;  /* 0x0000002c0f307220 */ /* 0x000fe20000410000 */
[----:B------:R-:W-:Y:S02]  /*7d80*/  HADD2.F32 R41, -RZ, R41.H1_H1 ;  /* 0x30000029ff297230 */ /* 0x000fe40000004100 */
[C---:B------:R-:W-:Y:S01]  /*7d90*/  FFMA.FTZ R15, R21.reuse, R24, -R46 ;  /* 0x00000018150f7223 */ /* 0x040fe2000001082e */
[----:B------:R-:W-:Y:S01]  /*7da0*/  FFMA.FTZ R25, R21, R42, R25 ;  /* 0x0000002a15197223 */ /* 0x000fe20000010019 */
[C---:B------:R-:W-:Y:S01]  /*7db0*/  FFMA.FTZ R21, R31.reuse, R44, R39 ;  /* 0x0000002c1f157223 */ /* 0x040fe20000010027 */
[----:B------:R-:W-:Y:S01]  /*7dc0*/  HADD2.F32 R39, -RZ, R37.H1_H1 ;  /* 0x30000025ff277230 */ /* 0x000fe20000004100 */
[----:B------:R-:W-:Y:S01]  /*7dd0*/  F2FP.F16.E4M3.UNPACK_B R44, R43.H1 ;  /* 0x0000002bff2c723e */ /* 0x000fe200030006ff */
[----:B------:R-:W-:Y:S01]  /*7de0*/  HADD2.F32 R32, -RZ, R32.H1_H1 ;  /* 0x30000020ff207230 */ /* 0x000fe20000004100 */
[----:B------:R-:W-:Y:S01]  /*7df0*/  F2FP.F16.E4M3.UNPACK_B R37, R34.H1 ;  /* 0x00000022ff25723e */ /* 0x000fe200030006ff */
[----:B------:R-:W-:Y:S01]  /*7e00*/  FFMA.FTZ R24, R31, R40, -R48 ;  /* 0x000000281f187223 */ /* 0x000fe20000010830 */
[----:B------:R-:W-:Y:S01]  /*7e10*/  HADD2.F32 R31, -RZ, R38.H0_H0 ;  /* 0x20000026ff1f7230 */ /* 0x000fe20000004100 */
[----:B------:R-:W-:Y:S01]  /*7e20*/  F2FP.SATFINITE.E4M3.F32.PACK_AB_MERGE_C R12, R25, R12, RZ ;  /* 0x0000000c190c723e */ /* 0x000fe200048070ff */
        /* <DEDUP_REMOVED lines=17> */
[----:B------:R-:W-:Y:S02]  /*7f40*/  HADD2.F32 R39, -RZ, R38.H1_H1 ;  /* 0x30000026ff277230 */ /* 0x000fe40000004100 */
[----:B------:R-:W-:-:S02]  /*7f50*/  HADD2.F32 R45, -RZ, R43.H0_H0 ;  /* 0x2000002bff2d7230 */ /* 0x000fc40000004100 */
[----:B------:R-:W-:Y:S02]  /*7f60*/  HADD2.F32 R38, -RZ, R35.H0_H0 ;  /* 0x20000023ff267230 */ /* 0x000fe40000004100 */
        /* <DEDUP_REMOVED lines=9> */
[----:B------:R-:W-:Y:S02]  /*8000*/  HADD2.F32 R40, -RZ, R40.H1_H1 ;  /* 0x30000028ff287230 */ /* 0x000fe40000004100 */
[C---:B------:R-:W-:Y:S01]  /*8010*/  FFMA.FTZ R45, R36.reuse, R45, R38 ;  /* 0x0000002d242d7223 */ /* 0x040fe20000010026 */
[----:B------:R-:W-:Y:S02]  /*8020*/  HADD2.F32 R38, -RZ, R43.H1_H1 ;  /* 0x3000002bff267230 */ /* 0x000fe40000004100 */
[----:B------:R-:W-:Y:S01]  /*8030*/  FFMA.FTZ R42, R36, R41, -R39 ;  /* 0x00000029242a7223 */ /* 0x000fe20000010827 */
[----:B------:R-:W-:Y:S01]  /*8040*/  FFMA.FTZ R49, R37, R44, R49 ;  /* 0x0000002c25317223 */ /* 0x000fe20000010031 */
[----:B------:R-:W-:Y:S01]  /*8050*/  HADD2.F32 R33, -RZ, R33.H1_H1 ;  /* 0x30000021ff217230 */ /* 0x000fe20000004100 */
[----:B------:R-:W-:Y:S01]  /*8060*/  F2FP.F16.E4M3.UNPACK_B R36, R20 ;  /* 0x00000014ff24723e */ /* 0x000fe200020006ff */
[C---:B------:R-:W-:Y:S01]  /*8070*/  FMUL.FTZ R20, R35.reuse, R38 ;  /* 0x0000002623147220 */ /* 0x040fe20000410000 */
[----:B------:R-:W-:Y:S01]  /*8080*/  F2FP.F16.E4M3.UNPACK_B R37, R28 ;  /* 0x0000001cff25723e */ /* 0x000fe200020006ff */
[----:B------:R-:W-:Y:S01]  /*8090*/  FMUL.FTZ R39, R35, R40 ;  /* 0x0000002823277220 */ /* 0x000fe20000410000 */
[----:B------:R-:W-:-:S02]  /*80a0*/  HADD2.F32 R28, -RZ, R27.H0_H0 ;  /* 0x2000001bff1c7230 */ /* 0x000fc40000004100 */
[C---:B------:R-:W-:Y:S01]  /*80b0*/  FFMA.FTZ R43, R33.reuse, R40, -R20 ;  /* 0x00000028212b7223 */ /* 0x040fe20000010814 */
[----:B------:R-:W-:Y:S02]  /*80c0*/  HADD2.F32 R27, -RZ, R27.H1_H1 ;  /* 0x3000001bff1b7230 */ /* 0x000fe40000004100 */
[----:B------:R-:W-:Y:S01]  /*80d0*/  FFMA.FTZ R44, R33, R38, R39 ;  /* 0x00000026212c7223 */ /* 0x000fe20000010027 */
[--C-:B------:R-:W-:Y:S01]  /*80e0*/  HADD2.F32 R35, -RZ, R37.reuse.H0_H0 ;  /* 0x20000025ff237230 */ /* 0x100fe20000004100 */
[----:B------:R-:W-:Y:S01]  /*80f0*/  F2FP.SATFINITE.E4M3.F32.PACK_AB_MERGE_C R34, R49, R34, RZ ;  /* 0x000000223122723e */ /* 0x000fe200048070ff */
[--C-:B------:R-:W-:Y:S02]  /*8100*/  HADD2.F32 R33, -RZ, R36.reuse.H0_H0 ;  /* 0x20000024ff217230 */ /* 0x100fe40000004100 */
[----:B------:R-:W-:Y:S02]  /*8110*/  HADD2.F32 R38, -RZ, R37.H1_H1 ;  /* 0x30000025ff267230 */ /* 0x000fe40000004100 */
[----:B------:R-:W-:Y:S01]  /*8120*/  FMUL.FTZ R39, R28, R35 ;  /* 0x000000231c277220 */ /* 0x000fe20000410000 */
[----:B------:R-:W-:-:S02]  /*8130*/  HADD2.F32 R36, -RZ, R36.H1_H1 ;  /* 0x30000024ff247230 */ /* 0x000fc40000004100 */
[----:B------:R-:W-:Y:S01]  /*8140*/  FMUL.FTZ R41, R28, R33 ;  /* 0x000000211c297220 */ /* 0x000fe20000410000 */
[--C-:B------:R-:W-:Y:S01]  /*8150*/  HADD2.F32 R20, -RZ, R13.reuse.H0_H0 ;  /* 0x2000000dff147230 */ /* 0x100fe20000004100 */
[----:B------:R-:W-:Y:S01]  /*8160*/  F2FP.F16.E4M3.UNPACK_B R37, R4.H1 ;  /* 0x00000004ff25723e */ /* 0x000fe200030006ff */
[----:B------:R-:W-:Y:S02]  /*8170*/  HADD2.F32 R13, -RZ, R13.H1_H1 ;  /* 0x3000000dff0d7230 */ /* 0x000fe40000004100 */
[C---:B------:R-:W-:Y:S01]  /*8180*/  FMUL.FTZ R40, R27.reuse, R38 ;  /* 0x000000261b287220 */ /* 0x040fe20000410000 */
[----:B------:R-:W-:Y:S01]  /*8190*/  F2FP.F16.E4M3.UNPACK_B R28, R3.H1 ;  /* 0x00000003ff1c723e */ /* 0x000fe200030006ff */
[----:B------:R-:W-:Y:S01]  /*81a0*/  FMUL.FTZ R27, R27, R36 ;  /* 0x000000241b1b7220 */ /* 0x000fe20000410000 */
[C---:B------:R-:W-:Y:S01]  /*81b0*/  FFMA.FTZ R39, R20.reuse, R33, -R39 ;  /* 0x0000002114277223 */ /* 0x040fe20000010827 */
[----:B------:R-:W-:Y:S01]  /*81c0*/  FFMA.FTZ R41, R20, R35, R41 ;  /* 0x0000002314297223 */ /* 0x000fe20000010029 */
[----:B------:R-:W-:-:S02]  /*81d0*/  HADD2.F32 R35, -RZ, R37.H0_H0 ;  /* 0x20000025ff237230 */ /* 0x000fc40000004100 */
[C---:B------:R-:W-:Y:S01]  /*81e0*/  FFMA.FTZ R38, R13.reuse, R38, R27 ;  /* 0x000000260d267223 */ /* 0x040fe2000001001b */
[----:B------:R-:W-:Y:S02]  /*81f0*/  HADD2.F32 R20, -RZ, R26.H0_H0 ;  /* 0x2000001aff147230 */ /* 0x000fe40000004100 */
[----:B------:R-:W-:Y:S01]  /*8200*/  FFMA.FTZ R40, R13, R36, -R40 ;  /* 0x000000240d287223 */ /* 0x000fe20000010828 */
[--C-:B------:R-:W-:Y:S01]  /*8210*/  HADD2.F32 R27, -RZ, R28.reuse.H0_H0 ;  /* 0x2000001cff1b7230 */ /* 0x100fe20000004100 */
[----:B------:R-:W-:Y:S01]  /*8220*/  F2FP.F16.E4M3.UNPACK_B R3, R3 ;  /* 0x00000003ff03723e */ /* 0x000fe200020006ff */
[----:B------:R-:W-:Y:S02]  /*8230*/  HADD2.F32 R33, -RZ, R28.H1_H1 ;  /* 0x3000001cff217230 */ /* 0x000fe40000004100 */
[C---:B------:R-:W-:Y:S01]  /*8240*/  FMUL.FTZ R28, R20.reuse, R35 ;  /* 0x00000023141c7220 */ /* 0x040fe20000410000 */
[----:B------:R-:W-:Y:S02]  /*8250*/  HADD2.F32 R13, -RZ, R14.H0_H0 ;  /* 0x2000000eff0d7230 */ /* 0x000fe40000004100 */
[----:B------:R-:W-:Y:S01]  /*8260*/  FMUL.FTZ R20, R20, R27 ;  /* 0x0000001b14147220 */ /* 0x000fe20000410000 */
[----:B------:R-:W-:Y:S01]  /*8270*/  HADD2.F32 R37, -RZ, R37.H1_H1 ;  /* 0x30000025ff257230 */ /* 0x000fe20000004100 */
[----:B------:R-:W-:Y:S01]  /*8280*/  F2FP.SATFINITE.E4M3.F32.PACK_AB_MERGE_C R44, R44, R45, RZ ;  /* 0x0000002d2c2c723e */ /* 0x000fe200048070ff */
[----:B------:R-:W-:-:S02]  /*8290*/  HADD2.F32 R26, -RZ, R26.H1_H1 ;  /* 0x3000001aff1a7230 */ /* 0x000fc40000004100 */
        /* <DEDUP_REMOVED lines=8> */
[----:B------:R-:W-:Y:S02]  /*8320*/  HADD2.F32 R4, -RZ, R7.H0_H0 ;  /* 0x20000007ff047230 */ /* 0x000fe40000004100 */
[----:B------:R-:W-:Y:S01]  /*8330*/  FFMA.FTZ R46, R14, R37, R26 ;  /* 0x000000250e2e7223 */ /* 0x000fe2000001001a */
[----:B------:R-:W-:-:S02]  /*8340*/  HADD2.F32 R26, -RZ, R20.H0_H0 ;  /* 0x20000014ff1a7230 */ /* 0x000fc40000004100 */
[----:B------:R-:W-:Y:S01]  /*8350*/  FFMA.FTZ R33, R14, R33, -R27 ;  /* 0x000000210e217223 */ /* 0x000fe2000001081b */
[----:B------:R-:W-:Y:S02]  /*8360*/  HADD2.F32 R20, -RZ, R20.H1_H1 ;  /* 0x30000014ff147230 */ /* 0x000fe40000004100 */
[C---:B------:R-:W-:Y:S01]  /*8370*/  FMUL.FTZ R27, R4.reuse, R13 ;  /* 0x0000000d041b7220 */ /* 0x040fe20000410000 */
[----:B------:R-:W-:Y:S02]  /*8380*/  HADD2.F32 R7, -RZ, R7.H1_H1 ;  /* 0x30000007ff077230 */ /* 0x000fe40000004100 */
[----:B------:R-:W-:Y:S01]  /*8390*/  FMUL.FTZ R28, R4, R26 ;  /* 0x0000001a041c7220 */ /* 0x000fe20000410000 */
[----:B------:R-:W-:Y:S01]  /*83a0*/  HADD2.F32 R14, -RZ, R3.H1_H1 ;  /* 0x30000003ff0e7230 */ /* 0x000fe20000004100 */
[----:B------:R-:W-:Y:S01]  /*83b0*/  F2FP.SATFINITE.E4M3.F32.PACK_AB_MERGE_C R33, R33, R36, RZ ;  /* 0x000000242121723e */ /* 0x000fe200048070ff */
[--C-:B------:R-:W-:Y:S02]  /*83c0*/  HADD2.F32 R3, -RZ, R5.reuse.H0_H0 ;  /* 0x20000005ff037230 */ /* 0x100fe40000004100 */
[----:B------:R-:W-:Y:S01]  /*83d0*/  FMUL.FTZ R4, R7, R20 ;  /* 0x0000001407047220 */ /* 0x000fe20000410000 */
[----:B------:R-:W-:-:S02]  /*83e0*/  HADD2.F32 R5, -RZ, R5.H1_H1 ;  /* 0x30000005ff057230 */ /* 0x000fc40000004100 */
[----:B------:R-:W-:Y:S01]  /*83f0*/  FMUL.FTZ R7, R7, R14 ;  /* 0x0000000e07077220 */ /* 0x000fe20000410000 */
[C---:B------:R-:W-:Y:S01]  /*8400*/  FFMA.FTZ R28, R3.reuse, R13, -R28 ;  /* 0x0000000d031c7223 */ /* 0x040fe2000001081c */
[----:B------:R-:W-:Y:S01]  /*8410*/  FFMA.FTZ R27, R3, R26, R27 ;  /* 0x0000001a031b7223 */ /* 0x000fe2000001001b */
[C---:B------:R-:W-:Y:S01]  /*8420*/  FFMA.FTZ R3, R5.reuse, R14, -R4 ;  /* 0x0000000e05037223 */ /* 0x040fe20000010804 */
[----:B------:R-:W-:Y:S01]  /*8430*/  FFMA.FTZ R20, R5, R20, R7 ;  /* 0x0000001405147223 */ /* 0x000fe20000010007 */
[----:B------:R-:W-:Y:S02]  /*8440*/  F2FP.SATFINITE.E4M3.F32.PACK_AB_MERGE_C R5, R15, R10, RZ ;  /* 0x0000000a0f05723e */ /* 0x000fe400048070ff */
[----:B------:R-:W-:Y:S02]  /*8450*/  F2FP.SATFINITE.E4M3.F32.PACK_AB_MERGE_C R7, R47, R32, RZ ;  /* 0x000000202f07723e */ /* 0x000fe400048070ff */
[----:B------:R-:W-:Y:S02]  /*8460*/  F2FP.SATFINITE.E4M3.F32.PACK_AB_MERGE_C R4, R43, R42, RZ ;  /* 0x0000002a2b04723e */ /* 0x000fe400048070ff */
[----:B------:R-:W-:-:S02]  /*8470*/  F2FP.SATFINITE.E4M3.F32.PACK_AB_MERGE_C R10, R46, R35, RZ ;  /* 0x000000232e0a723e */ /* 0x000fc400048070ff */
[----:B------:R-:W-:Y:S02]  /*8480*/  F2FP.SATFINITE.E4M3.F32.PACK_AB_MERGE_C R5, R11, R6, R5 ;  /* 0x000000060b05723e */ /* 0x000fe40004807005 */
[----:B------:R-:W-:Y:S02]  /*8490*/  F2FP.SATFINITE.E4M3.F32.PACK_AB_MERGE_C R7, R31, R24, R7 ;  /* 0x000000181f07723e */ /* 0x000fe40004807007 */
[----:B------:R-:W-:Y:S02]  /*84a0*/  F2FP.SATFINITE.E4M3.F32.PACK_AB_MERGE_C R4, R40, R39, R4 ;  /* 0x000000272804723e */ /* 0x000fe40004807004 */
[----:B------:R-:W-:Y:S02]  /*84b0*/  F2FP.SATFINITE.E4M3.F32.PACK_AB_MERGE_C R6, R3, R28, R33 ;  /* 0x0000001c0306723e */ /* 0x000fe40004807021 */
[----:B------:R-:W-:Y:S02]  /*84c0*/  F2FP.SATFINITE.E4M3.F32.PACK_AB_MERGE_C R11, R30, R21, R34 ;  /* 0x000000151e0b723e */ /* 0x000fe40004807022 */
[----:B------:R-:W-:Y:S01]  /*84d0*/  F2FP.SATFINITE.E4M3.F32.PACK_AB_MERGE_C R10, R20, R27, R10 ;  /* 0x0000001b140a723e */ /* 0x000fe2000480700a */
[----:B------:R0:W-:Y:S04]  /*84e0*/  STS.128 [R50+0xb000], R4 ;  /* 0x00b0000432007388 */ /* 0x0001e80000000c00 */
[----:B------:R0:W-:Y:S02]  /*84f0*/  STS.128 [R0+0xb000], R8 ;  /* 0x00b0000800007388 */ /* 0x0001e40000000c00 */
.L_x_2406:
[----:B------:R-:W-:Y:S05]  /*8500*/  BSYNC B0 ;  /* 0x0000000000007941 */ /* 0x000fea0003800000 */
.L_x_2399:
        /* <DEDUP_REMOVED lines=8> */
.L_x_2396:
[----:B------:R-:W-:-:S13]  /*8590*/  ISETP.NE.AND P0, PT, R157, 0x3, PT ;  /* 0x000000039d00780c */ /* 0x000fda0003f05270 */
[----:B------:R-:W-:Y:S05]  /*85a0*/  @!P0 BRA `(.L_x_2414) ;  /* 0x0000000000048947 */ /* 0x000fea0003800000 */
[----:B------:R-:W-:Y:S01]  /*85b0*/  BPT.TRAP 0x1 ;  /* 0x000000040000795c */ /* 0x000fe20000300000 */
.L_x_2414:
[----:B0----5:R-:W-:Y:S01]  /*85c0*/  IMAD R12, R22, 0x8, R18 ;  /* 0x00000008160c7824 */ /* 0x021fe200078e0212 */
[----:B-1----:R-:W-:-:S04]  /*85d0*/  SHF.L.U32 R3, R156, 0x1f, RZ ;  /* 0x0000001f9c037819 */ /* 0x002fc800000006ff */
[----:B------:R0:W1:Y:S01]  /*85e0*/  SYNCS.PHASECHK.TRANS64.TRYWAIT P1, [R12+URZ+0x13230], R3 ;  /* 0x013230030c0075a7 */ /* 0x000062000802017f */
[----:B------:R-:W-:Y:S05]  /*85f0*/  @!P0 BRA `(.L_x_2415) ;  /* 0x0000000000048947 */ /* 0x000fea0003800000 */
[----:B------:R-:W-:Y:S01]  /*8600*/  BPT.TRAP 0x1 ;  /* 0x000000040000795c */ /* 0x000fe20000300000 */
.L_x_2415:
[----:B--2---:R-:W-:-:S05]  /*8610*/  VIADD R0, R18, 0xe000 ;  /* 0x0000e00012007836 */ /* 0x004fca0000000000 */
        /* <DEDUP_REMOVED lines=8> */
.L_x_2416:
        /* <DEDUP_REMOVED lines=21> */
[----:B------:R-:W-:-:S02]  /*87f0*/  R2UR UR14, R8 ;  /* 0x00000000080e72ca */ /* 0x000fc400000e0000 */
[----:B------:R-:W-:Y:S01]  /*8800*/  R2UR UR15, R9 ;  /* 0x00000000090f72ca */ /* 0x000fe200000e0000 */
[----:B------:R-:W-:Y:S01]  /*8810*/  QGMMA.64x32x32.F32.E4M3.E4M3 R88, gdesc[UR4], RZ, !UPT, gsb0 ;  /* 0x00600000045879f3 */ /* 0x000fe2000c0008ff */
[----:B------:R-:W-:Y:S01]  /*8820*/  R2UR UR12, R4 ;  /* 0x00000000040c72ca */ /* 0x000fe200000e0000 */
[----:B------:R-:W-:Y:S01]  /*8830*/  IMAD.MOV.U32 R9, RZ, RZ, -0x7fffffe0 ;  /* 0x80000020ff097424 */ /* 0x000fe200078e00ff */
[----:B------:R-:W-:Y:S02]  /*8840*/  R2UR UR13, R5 ;  /* 0x00000000050d72ca */ /* 0x000fe400000e0000 */
        /* <DEDUP_REMOVED lines=8> */
[----:B------:R-:W-:Y:S02]  /*88d0*/  R2UR UR20, R4 ;  /* 0x00000000041472ca */ /* 0x000fe400000e0000 */
[----:B------:R-:W-:Y:S02]  /*88e0*/  R2UR UR21, R5 ;  /* 0x00000000051572ca */ /* 0x000fe400000e0000 */
[----:B------:R-:W-:Y:S01]  /*88f0*/  R2UR UR6, R6 ;  /* 0x00000000060672ca */ /* 0x000fe200000e0000 */
[C---:B------:R-:W-:Y:S01]  /*8900*/  VIADD R6, R10.reuse, 0x102 ;  /* 0x000001020a067836 */ /* 0x040fe20000000000 */
[----:B------:R-:W-:Y:S01]  /*8910*/  R2UR UR7, R7 ;  /* 0x00000000070772ca */ /* 0x000fe200000e0000 */
[----:B------:R-:W-:Y:S01]  /*8920*/  IMAD.MOV.U32 R7, RZ, RZ, -0x7fffffe0 ;  /* 0x80000020ff077424 */ /* 0x000fe200078e00ff */
[----:B------:R-:W-:Y:S01]  /*8930*/  IADD3 R8, R10, 0x82, RZ ;  /* 0x000000820a087810 */ /* 0x000fe20007ffe0ff */
[----:B------:R-:W-:-:S02]  /*8940*/  WARPGROUP.DEPBAR.LE gsb0, 0x0 ;  /* 0x00008000000079c5 */ /* 0x000fc40000010000 */
        /* <DEDUP_REMOVED lines=52> */
.L_x_2418:
[----:B------:R-:W2:Y:S01]  /*8c90*/  LDL R0, [R1+0x4c] ;  /* 0x00004c0001007983 */ /* 0x000ea20000100800 */
[----:B01----:R-:W0:Y:S03]  /*8ca0*/  LDC R3, c[0x0][0x448] ;  /* 0x00011200ff037b82 */ /* 0x003e260000000800 */
        /* <DEDUP_REMOVED lines=8> */
[----:B--2---:R-:W-:-:S04]  /*8d30*/  IMAD.IADD R8, R0, 0x1, R110 ;  /* 0x0000000100087824 */ /* 0x004fc800078e026e */
[----:B0-----:R-:W-:-:S05]  /*8d40*/  @P4 IMAD.HI.U32 R0, R8, R3, RZ ;  /* 0x0000000308004227 */ /* 0x001fca00078e00ff */
[----:B-1----:R-:W-:-:S05]  /*8d50*/  @P4 SHF.R.U32.HI R8, RZ, R9, R0 ;  /* 0x00000009ff084219 */ /* 0x002fca0000011600 */
[----:B------:R-:W0:Y:S01]  /*8d60*/  SHFL.IDX PT, R9, R8, 0x1, 0x1c1f ;  /* 0x003c1f0008097f89 */ /* 0x000e2200000e0000 */
[----:B------:R-:W-:Y:S02]  /*8d70*/  IMAD.MOV.U32 R3, RZ, RZ, -0xa0 ;  /* 0xffffff60ff037424 */ /* 0x000fe400078e00ff */
[C---:B---3--:R-:W-:Y:S02]  /*8d80*/  IMAD R0, R104.reuse, -0xa0, R106 ;  /* 0xffffff6068007824 */ /* 0x048fe400078e026a */
[----:B------:R-:W-:Y:S02]  /*8d90*/  IMAD R3, R104, R3, 0xa1 ;  /* 0x000000a168037424 */ /* 0x000fe400078e0203 */
[----:B------:R-:W-:Y:S02]  /*8da0*/  VIADD R0, R0, 0xa0 ;  /* 0x000000a000007836 */ /* 0x000fe40000000000 */
[C---:B----4-:R-:W-:Y:S02]  /*8db0*/  IMAD R3, R10.reuse, -0x2, R3 ;  /* 0xfffffffe0a037824 */ /* 0x050fe400078e0203 */
[----:B------:R-:W-:-:S03]  /*8dc0*/  IMAD R10, R10, -0x2, R0 ;  /* 0xfffffffe0a0a7824 */ /* 0x000fc600078e0200 */
[----:B-----5:R-:W-:-:S04]  /*8dd0*/  IADD3 R3, -R108, R3, R106 ;  /* 0x000000036c037210 */ /* 0x020fc80007ffe16a */
[----:B0-----:R-:W-:-:S04]  /*8de0*/  VIADDMNMX R0, R9, R3, R10, PT ;  /* 0x0000000309007246 */ /* 0x001fc8000380010a */
        /* <DEDUP_REMOVED lines=117> */
[----:B------:R-:W-:-:S04]  /*9540*/  FMNMX.FTZ R39, R133, R0, !PT ;  /* 0x0000000085277209 */ /* 0x000fc80007810000 */
[----:B------:R-:W-:-:S05]  /*9550*/  FMNMX.FTZ R20, R14, R39, !PT ;  /* 0x000000270e147209 */ /* 0x000fca0007810000 */
[----:B------:R-:W0:Y:S04]  /*9560*/  SHFL.BFLY PT, R39, R20, 0x2, 0x1f ;  /* 0x0c401f0014277f89 */ /* 0x000e2800000e0000 */
[----:B------:R-:W1:Y:S01]  /*9570*/  SHFL.IDX PT, R8, R8, RZ, 0x1c1f ;  /* 0x001c1fff08087589 */ /* 0x000e6200000e0000 */
[----:B0-----:R-:W-:-:S05]  /*9580*/  FMNMX.FTZ R26, R20, R39, !PT ;  /* 0x00000027141a7209 */ /* 0x001fca0007810000 */
[----:B------:R-:W0:Y:S01]  /*9590*/  SHFL.BFLY PT, R39, R26, 0x1, 0x1f ;  /* 0x0c201f001a277f89 */ /* 0x000e2200000e0000 */
[----:B-1----:R-:W-:-:S04]  /*95a0*/  VIADDMNMX R3, R8, R3, R10, PT ;  /* 0x0000000308037246 */ /* 0x002fc8000380010a */
[C---:B------:R-:W-:Y:S02]  /*95b0*/  ISETP.GT.AND P2, PT, R3.reuse, 0x1, PT ;  /* 0x000000010300780c */ /* 0x040fe40003f44270 */
[----:B------:R-:W-:Y:S02]  /*95c0*/  ISETP.GT.AND P3, PT, R3, 0x8, PT ;  /* 0x000000080300780c */ /* 0x000fe40003f64270 */
[----:B0-----:R-:W-:-:S04]  /*95d0*/  FMNMX.FTZ R0, R26, R39, !PT ;  /* 0x000000271a007209 */ /* 0x001fc80007810000 */
[----:B------:R-:W-:Y:S01]  /*95e0*/  FSETP.NEU.FTZ.AND P1, PT, R0, -INF , PT ;  /* 0xff8000000000780b */ /* 0x000fe20003f3d000 */
[----:B------:R-:W-:-:S05]  /*95f0*/  FFMA.FTZ R39, R2, R0, -8 ;  /* 0xc100000002277423 */ /* 0x000fca0000010000 */
[----:B------:R-:W-:Y:S02]  /*9600*/  FSEL R39, R39, RZ, P1 ;  /* 0x000000ff27277208 */ /* 0x000fe40000800000 */
[----:B------:R-:W-:Y:S02]  /*9610*/  ISETP.GT.AND P1, PT, R3, RZ, PT ;  /* 0x000000ff0300720c */ /* 0x000fe40003f24270 */
[----:B------:R-:W-:Y:S01]  /*9620*/  FSEL R89, R89, -INF , P2 ;  /* 0xff80000059597808 */ /* 0x000fe20001000000 */
[----:B------:R-:W-:-:S01]  /*9630*/  FFMA.FTZ R91, R2, R91, -R39 ;  /* 0x0000005b025b7223 */ /* 0x000fc20000010827 */
[----:B------:R-:W-:Y:S01]  /*9640*/  FFMA.FTZ R30, R2, R13, -R39 ;  /* 0x0000000d021e7223 */ /* 0x000fe20000010827 */
[----:B------:R-:W-:Y:S02]  /*9650*/  FSEL R13, R88, -INF , P1 ;  /* 0xff800000580d7808 */ /* 0x000fe40000800000 */
[----:B------:R0:W-:Y:S01]  /*9660*/  MUFU.EX2 R20, R91 ;  /* 0x0000005b00147308 */ /* 0x0001e20000000800 */
[----:B------:R-:W-:-:S02]  /*9670*/  ISETP.GT.AND P1, PT, R3, 0x9, PT ;  /* 0x000000090300780c */ /* 0x000fc40003f24270 */
[----:B------:R-:W-:Y:S02]  /*9680*/  FMNMX.FTZ R10, R13, R89, !PT ;  /* 0x000000590d0a7209 */ /* 0x000fe40007810000 */
[----:B------:R-:W-:Y:S02]  /*9690*/  ISETP.GT.AND P2, PT, R3, 0x10, PT ;  /* 0x000000100300780c */ /* 0x000fe40003f44270 */
[----:B0-----:R-:W-:Y:S01]  /*96a0*/  FSEL R91, R92, -INF , P3 ;  /* 0xff8000005c5b7808 */ /* 0x001fe20001800000 */
[----:B------:R0:W-:Y:S01]  /*96b0*/  MUFU.EX2 R8, R30 ;  /* 0x0000001e00087308 */ /* 0x0001e20000000800 */
[----:B------:R-:W-:Y:S01]  /*96c0*/  FSEL R93, R93, -INF , P1 ;  /* 0xff8000005d5d7808 */ /* 0x000fe20000800000 */
[----:B------:R-:W-:Y:S01]  /*96d0*/  FFMA.FTZ R34, R2, R15, -R39 ;  /* 0x0000000f02227223 */ /* 0x000fe20000010827 */
[----:B------:R-:W-:Y:S02]  /*96e0*/  ISETP.GT.AND P1, PT, R3, 0x11, PT ;  /* 0x000000110300780c */ /* 0x000fe40003f24270 */
[----:B------:R-:W-:-:S02]  /*96f0*/  FSEL R15, R96, -INF , P2 ;  /* 0xff800000600f7808 */ /* 0x000fc40001000000 */
[----:B0-----:R-:W-:-:S04]  /*9700*/  FMNMX.FTZ R30, R91, R10, !PT ;  /* 0x0000000a5b1e7209 */ /* 0x001fc80007810000 */
[----:B------:R-:W-:Y:S02]  /*9710*/  FMNMX.FTZ R30, R93, R30, !PT ;  /* 0x0000001e5d1e7209 */ /* 0x000fe40007810000 */
[----:B------:R-:W-:Y:S02]  /*9720*/  ISETP.GT.AND P2, PT, R3, 0x18, PT ;  /* 0x000000180300780c */ /* 0x000fe40003f44270 */
[----:B------:R-:W-:Y:S02]  /*9730*/  FSEL R97, R97, -INF , P1 ;  /* 0xff80000061617808 */ /* 0x000fe40000800000 */
[----:B------:R-:W-:Y:S01]  /*9740*/  FMNMX.FTZ R30, R15, R30, !PT ;  /* 0x0000001e0f1e7209 */ /* 0x000fe20007810000 */
[C-C-:B------:R-:W-:Y:S01]  /*9750*/  FFMA.FTZ R26, R2.reuse, R95, -R39.reuse ;  /* 0x0000005f021a7223 */ /* 0x140fe20000010827 */
[----:B------:R-:W-:-:S01]  /*9760*/  FFMA.FTZ R95, R2, R99, -R39 ;  /* 0x00000063025f7223 */ /* 0x000fc20000010827 */
[----:B------:R-:W-:Y:S02]  /*9770*/  ISETP.GT.AND P1, PT, R3, 0x19, PT ;  /* 0x000000190300780c */ /* 0x000fe40003f24270 */
[----:B------:R-:W-:-:S02]  /*9780*/  FSEL R99, R100, -INF , P2 ;  /* 0xff80000064637808 */ /* 0x000fc40001000000 */
[----:B------:R-:W-:Y:S02]  /*9790*/  FMNMX.FTZ R30, R97, R30, !PT ;  /* 0x0000001e611e7209 */ /* 0x000fe40007810000 */
[----:B------:R-:W-:Y:S02]  /*97a0*/  FSEL R101, R101, -INF , P1 ;  /* 0xff80000065657808 */ /* 0x000fe40000800000 */
[----:B------:R-:W-:Y:S02]  /*97b0*/  ISETP.GT.AND P1, PT, R3, 0x20, PT ;  /* 0x000000200300780c */ /* 0x000fe40003f24270 */
[----:B------:R-:W-:Y:S02]  /*97c0*/  FMNMX.FTZ R30, R99, R30, !PT ;  /* 0x0000001e631e7209 */ /* 0x000fe40007810000 */
[----:B------:R-:W-:Y:S02]  /*97d0*/  ISETP.GT.AND P2, PT, R3, 0x21, PT ;  /* 0x000000210300780c */ /* 0x000fe40003f44270 */
[----:B------:R-:W-:-:S02]  /*97e0*/  FSEL R135, R72, -INF , P1 ;  /* 0xff80000048877808 */ /* 0x000fc40000800000 */
[----:B------:R-:W-:Y:S01]  /*97f0*/  FMNMX.FTZ R30, R101, R30, !PT ;  /* 0x0000001e651e7209 */ /* 0x000fe20007810000 */
[----:B------:R0:W-:Y:S01]  /*9800*/  MUFU.EX2 R10, R34 ;  /* 0x00000022000a7308 */ /* 0x0001e20000000800 */
[----:B------:R-:W-:Y:S02]  /*9810*/  ISETP.GT.AND P1, PT, R3, 0x28, PT ;  /* 0x000000280300780c */ /* 0x000fe40003f24270 */
[----:B------:R-:W-:Y:S01]  /*9820*/  FSEL R73, R73, -INF , P2 ;  /* 0xff80000049497808 */ /* 0x000fe20001000000 */
[----:B------:R-:W-:-:S01]  /*9830*/  FFMA.FTZ R42, R2, R75, -R39 ;  /* 0x0000004b022a7223 */ /* 0x000fc20000010827 */
[----:B------:R-:W-:Y:S02]  /*9840*/  ISETP.GT.AND P2, PT, R3, 0x29, PT ;  /* 0x000000290300780c */ /* 0x000fe40003f44270 */
[----:B0-----:R-:W-:Y:S02]  /*9850*/  FMNMX.FTZ R34, R135, R30, !PT ;  /* 0x0000001e87227209 */ /* 0x001fe40007810000 */
[----:B------:R-:W-:-:S02]  /*9860*/  FSEL R75, R76, -INF , P1 ;  /* 0xff8000004c4b7808 */ /* 0x000fc40000800000 */
[----:B------:R-:W-:Y:S02]  /*9870*/  FMNMX.FTZ R34, R73, R34, !PT ;  /* 0x0000002249227209 */ /* 0x000fe40007810000 */
[----:B------:R-:W-:Y:S02]  /*9880*/  ISETP.GT.AND P1, PT, R3, 0x30, PT ;  /* 0x000000300300780c */ /* 0x000fe40003f24270 */
[----:B------:R-:W-:Y:S02]  /*9890*/  FSEL R77, R77, -INF , P2 ;  /* 0xff8000004d4d7808 */ /* 0x000fe40001000000 */
[----:B------:R-:W-:Y:S01]  /*98a0*/  FMNMX.FTZ R38, R75, R34, !PT ;  /* 0x000000224b267209 */ /* 0x000fe20007810000 */
[----:B------:R-:W-:-:S01]  /*98b0*/  FFMA.FTZ R46, R2, R105, -R39 ;  /* 0x00000069022e7223 */ /* 0x000fc20000010827 */
[----:B------:R-:W-:Y:S02]  /*98c0*/  ISETP.GT.AND P2, PT, R3, 0x31, PT ;  /* 0x000000310300780c */ /* 0x000fe40003f44270 */
[----:B------:R-:W-:-:S02]  /*98d0*/  FSEL R105, R80, -INF , P1 ;  /* 0xff80000050697808 */ /* 0x000fc40000800000 */
[----:B------:R-:W-:Y:S02]  /*98e0*/  FMNMX.FTZ R38, R77, R38, !PT ;  /* 0x000000264d267209 */ /* 0x000fe40007810000 */
[----:B------:R-:W-:Y:S02]  /*98f0*/  ISETP.GT.AND P1, PT, R3, 0x38, PT ;  /* 0x000000380300780c */ /* 0x000fe40003f24270 */
[----:B------:R-:W-:Y:S02]  /*9900*/  FSEL R81, R81, -INF , P2 ;  /* 0xff80000051517808 */ /* 0x000fe40001000000 */
[----:B------:R-:W-:Y:S01]  /*9910*/  FMNMX.FTZ R38, R105, R38, !PT ;  /* 0x0000002669267209 */ /* 0x000fe20007810000 */
[----:B------:R-:W-:Y:S01]  /*9920*/  FFMA.FTZ R137, R2, R79, -R39 ;  /* 0x0000004f02897223 */ /* 0x000fe20000010827 */
[----:B------:R-:W-:Y:S02]  /*9930*/  ISETP.GT.AND P2, PT, R3, 0x39, PT ;  /* 0x000000390300780c */ /* 0x000fe40003f44270 */
[----:B------:R-:W-:-:S02]  /*9940*/  FSEL R79, R84, -INF , P1 ;  /* 0xff800000544f7808 */ /* 0x000fc40000800000 */
[----:B------:R-:W-:Y:S01]  /*9950*/  FMNMX.FTZ R38, R81, R38, !PT ;  /* 0x0000002651267209 */ /* 0x000fe20007810000 */
[----:B------:R0:W-:Y:S01]  /*9960*/  MUFU.EX2 R30, R42 ;  /* 0x0000002a001e7308 */ /* 0x0001e20000000800 */
[----:B------:R-:W-:Y:S02]  /*9970*/  FSEL R85, R85, -INF , P2 ;  /* 0xff80000055557808 */ /* 0x000fe40001000000 */
[C---:B------:R-:W-:Y:S02]  /*9980*/  ISETP.GT.AND P1, PT, R3.reuse, 0x40, PT ;  /* 0x000000400300780c */ /* 0x040fe40003f24270 */
[----:B------:R-:W-:Y:S02]  /*9990*/  ISETP.GT.AND P2, PT, R3, 0x41, PT ;  /* 0x000000410300780c */ /* 0x000fe40003f44270 */
[----:B0-----:R-:W-:Y:S01]  /*99a0*/  FMNMX.FTZ R42, R79, R38, !PT ;  /* 0x000000264f2a7209 */ /* 0x001fe20007810000 */
[----:B------:R0:W-:Y:S03]  /*99b0*/  MUFU.EX2 R34, R46 ;  /* 0x0000002e00227308 */ /* 0x0001e60000000800 */
[----:B------:R-:W-:Y:S01]  /*99c0*/  FMNMX.FTZ R42, R85, R42, !PT ;  /* 0x0000002a552a7209 */ /* 0x000fe20007810000 */
[----:B0-----:R-:W-:Y:S01]  /*99d0*/  FFMA.FTZ R46, R2, R107, -R39 ;  /* 0x0000006b022e7223 */ /* 0x001fe20000010827 */
[----:B------:R-:W-:-:S02]  /*99e0*/  FSEL R107, R56, -INF , P1 ;  /* 0xff800000386b7808 */ /* 0x000fc40000800000 */
[----:B------:R-:W-:Y:S02]  /*99f0*/  ISETP.GT.AND P1, PT, R3, 0x48, PT ;  /* 0x000000480300780c */ /* 0x000fe40003f24270 */
[----:B------:R-:W-:Y:S02]  /*9a00*/  FSEL R57, R57, -INF , P2 ;  /* 0xff80000039397808 */ /* 0x000fe40001000000 */
[----:B------:R-:W-:Y:S01]  /*9a10*/  FMNMX.FTZ R42, R107, R42, !PT ;  /* 0x0000002a6b2a7209 */ /* 0x000fe20007810000 */
[----:B------:R-:W-:-:S01]  /*9a20*/  FFMA.FTZ R139, R2, R83, -R39 ;  /* 0x00000053028b7223 */ /* 0x000fc20000010827 */
[----:B------:R-:W-:Y:S02]  /*9a30*/  ISETP.GT.AND P2, PT, R3, 0x49, PT ;  /* 0x000000490300780c */ /* 0x000fe40003f44270 */
[----:B------:R-:W-:Y:S02]  /*9a40*/  FSEL R83, R60, -INF , P1 ;  /* 0xff8000003c537808 */ /* 0x000fe40000800000 */
[----:B------:R-:W-:Y:S01]  /*9a50*/  FMNMX.FTZ R42, R57, R42, !PT ;  /* 0x0000002a392a7209 */ /* 0x000fe20007810000 */
[----:B------:R0:W-:Y:S01]  /*9a60*/  MUFU.EX2 R38, R46 ;  /* 0x0000002e00267308 */ /* 0x0001e20000000800 */
[----:B------:R-:W-:-:S02]  /*9a70*/  ISETP.GT.AND P1, PT, R3, 0x50, PT ;  /* 0x000000500300780c */ /* 0x000fc40003f24270 */
[----:B------:R-:W-:Y:S01]  /*9a80*/  FSEL R61, R61, -INF , P2 ;  /* 0xff8000003d3d7808 */ /* 0x000fe20001000000 */
[----:B------:R-:W-:-:S01]  /*9a90*/  FFMA.FTZ R50, R2, R109, -R39 ;  /* 0x0000006d02327223 */ /* 0x000fc20000010827 */
[----:B------:R-:W-:Y:S02]  /*9aa0*/  ISETP.GT.AND P2, PT, R3, 0x51, PT ;  /* 0x000000510300780c */ /* 0x000fe40003f44270 */
[----:B0-----:R-:W-:Y:S02]  /*9ab0*/  FMNMX.FTZ R46, R83, R42, !PT ;  /* 0x0000002a532e7209 */ /* 0x001fe40007810000 */
[----:B------:R-:W-:Y:S02]  /*9ac0*/  FSEL R109, R64, -INF , P1 ;  /* 0xff800000406d7808 */ /* 0x000fe40000800000 */
[----:B------:R-:W-:Y:S02]  /*9ad0*/  FMNMX.FTZ R46, R61, R46, !PT ;  /* 0x0000002e3d2e7209 */ /* 0x000fe40007810000 */
[----:B------:R-:W-:-:S02]  /*9ae0*/  ISETP.GT.AND P1, PT, R3, 0x58, PT ;  /* 0x000000580300780c */ /* 0x000fc40003f24270 */
[----:B------:R-:W-:Y:S02]  /*9af0*/  FSEL R65, R65, -INF , P2 ;  /* 0xff80000041417808 */ /* 0x000fe40001000000 */
[----:B------:R-:W-:Y:S01]  /*9b00*/  FMNMX.FTZ R46, R109, R46, !PT ;  /* 0x0000002e6d2e7209 */ /* 0x000fe20007810000 */
[----:B------:R-:W-:-:S01]  /*9b10*/  FFMA.FTZ R141, R2, R87, -R39 ;  /* 0x00000057028d7223 */ /* 0x000fc20000010827 */
[----:B------:R-:W-:Y:S02]  /*9b20*/  ISETP.GT.AND P2, PT, R3, 0x59, PT ;  /* 0x000000590300780c */ /* 0x000fe40003f44270 */
[----:B------:R-:W-:Y:S02]  /*9b30*/  FSEL R87, R68, -INF , P1 ;  /* 0xff80000044577808 */ /* 0x000fe40000800000 */
[----:B------:R-:W-:Y:S02]  /*9b40*/  FMNMX.FTZ R46, R65, R46, !PT ;  /* 0x0000002e412e7209 */ /* 0x000fe40007810000 */
[----:B------:R-:W-:-:S02]  /*9b50*/  FSEL R69, R69, -INF , P2 ;  /* 0xff80000045457808 */ /* 0x000fc40001000000 */
[----:B------:R-:W-:Y:S02]  /*9b60*/  ISETP.GT.AND P1, PT, R3, 0x60, PT ;  /* 0x000000600300780c */ /* 0x000fe40003f24270 */
[----:B------:R-:W-:Y:S01]  /*9b70*/  FMNMX.FTZ R46, R87, R46, !PT ;  /* 0x0000002e572e7209 */ /* 0x000fe20007810000 */
[----:B------:R0:W-:Y:S01]  /*9b80*/  MUFU.EX2 R42, R50 ;  /* 0x00000032002a7308 */ /* 0x0001e20000000800 */
[----:B------:R-:W-:Y:S02]  /*9b90*/  ISETP.GT.AND P2, PT, R3, 0x61, PT ;  /* 0x000000610300780c */ /* 0x000fe40003f44270 */
[----:B------:R-:W-:Y:S01]  /*9ba0*/  FMNMX.FTZ R46, R69, R46, !PT ;  /* 0x0000002e452e7209 */ /* 0x000fe20007810000 */
[----:B0-----:R-:W-:-:S01]  /*9bb0*/  FFMA.FTZ R50, R2, R111, -R39 ;  /* 0x0000006f02327223 */ /* 0x001fc20000010827 */
[----:B------:R-:W-:Y:S02]  /*9bc0*/  FSEL R111, R40, -INF , P1 ;  /* 0xff800000286f7808 */ /* 0x000fe40000800000 */
[----:B------:R-:W-:-:S02]  /*9bd0*/  ISETP.GT.AND P1, PT, R3, 0x68, PT ;  /* 0x000000680300780c */ /* 0x000fc40003f24270 */
[----:B------:R-:W-:Y:S02]  /*9be0*/  FSEL R41, R41, -INF , P2 ;  /* 0xff80000029297808 */ /* 0x000fe40001000000 */
[----:B------:R-:W-:Y:S01]  /*9bf0*/  FMNMX.FTZ R46, R111, R46, !PT ;  /* 0x0000002e6f2e7209 */ /* 0x000fe20007810000 */
[----:B------:R-:W-:Y:S01]  /*9c00*/  FFMA.FTZ R143, R2, R59, -R39 ;  /* 0x0000003b028f7223 */ /* 0x000fe20000010827 */
[----:B------:R-:W-:Y:S02]  /*9c10*/  ISETP.GT.AND P2, PT, R3, 0x69, PT ;  /* 0x000000690300780c */ /* 0x000fe40003f44270 */
        /* <DEDUP_REMOVED lines=9> */
[----:B------:R-:W-:-:S02]  /*9cb0*/  ISETP.GT.AND P1, PT, R3, 0x78, PT ;  /* 0x000000780300780c */ /* 0x000fc40003f24270 */
[----:B------:R-:W-:Y:S02]  /*9cc0*/  FSEL R49, R49, -INF , P2 ;  /* 0xff80000031317808 */ /* 0x000fe40001000000 */
[----:B------:R-:W-:Y:S01]  /*9cd0*/  FMNMX.FTZ R46, R113, R46, !PT ;  /* 0x0000002e712e7209 */ /* 0x000fe20007810000 */
[----:B------:R-:W-:Y:S01]  /*9ce0*/  FFMA.FTZ R145, R2, R63, -R39 ;  /* 0x0000003f02917223 */ /* 0x000fe20000010827 */
[----:B------:R-:W-:Y:S02]  /*9cf0*/  ISETP.GT.AND P2, PT, R3, 0x79, PT ;  /* 0x000000790300780c */ /* 0x000fe40003f44270 */
[----:B------:R-:W-:Y:S02]  /*9d00*/  FSEL R63, R52, -INF , P1 ;  /* 0xff800000343f7808 */ /* 0x000fe40000800000 */
[----:B------:R-:W-:Y:S02]  /*9d10*/  FMNMX.FTZ R46, R49, R46, !PT ;  /* 0x0000002e312e7209 */ /* 0x000fe40007810000 */
[----:B------:R-:W-:-:S02]  /*9d20*/  FSEL R53, R53, -INF , P2 ;  /* 0xff80000035357808 */ /* 0x000fc40001000000 */
[----:B------:R-:W-:Y:S02]  /*9d30*/  ISETP.GT.AND P1, PT, R3, 0x80, PT ;  /* 0x000000800300780c */ /* 0x000fe40003f24270 */
        /* <DEDUP_REMOVED lines=27> */
[----:B------:R-:W-:-:S04]  /*9ef0*/  FMNMX.FTZ R46, R71, R46, !PT ;  /* 0x0000002e472e7209 */ /* 0x000fc80007810000 */
[----:B------:R-:W-:Y:S01]  /*9f00*/  FMNMX.FTZ R3, R37, R46, !PT ;  /* 0x0000002e25037209 */ /* 0x000fe20007810000 */
[----:B------:R0:W-:Y:S04]  /*9f10*/  MUFU.EX2 R24, R48 ;  /* 0x0000003000187308 */ /* 0x0001e80000000800 */
[----:B0-----:R-:W0:Y:S02]  /*9f20*/  SHFL.BFLY PT, R48, R3, 0x2, 0x1f ;  /* 0x0c401f0003307f89 */ /* 0x001e2400000e0000 */
[----:B0-----:R-:W-:-:S05]  /*9f30*/  FMNMX.FTZ R54, R3, R48, !PT ;  /* 0x0000003003367209 */ /* 0x001fca0007810000 */
[----:B------:R-:W0:Y:S01]  /*9f40*/  SHFL.BFLY PT, R3, R54, 0x1, 0x1f ;  /* 0x0c201f0036037f89 */ /* 0x000e2200000e0000 */
[----:B------:R-:W-:-:S01]  /*9f50*/  FFMA.FTZ R9, R2, R9, -R39 ;  /* 0x0000000902097223 */ /* 0x000fc20000010827 */
[----:B------:R-:W-:Y:S01]  /*9f60*/  FFMA.FTZ R11, R2, R11, -R39 ;  /* 0x0000000b020b7223 */ /* 0x000fe20000010827 */
[----:B0-----:R-:W-:-:S04]  /*9f70*/  FMNMX.FTZ R3, R54, R3, !PT ;  /* 0x0000000336037209 */ /* 0x001fc80007810000 */
[----:B------:R-:W-:Y:S01]  /*9f80*/  FSETP.NEU.FTZ.AND P1, PT, R3, -INF , PT ;  /* 0xff8000000300780b */ /* 0x000fe20003f3d000 */
[----:B------:R-:W-:-:S05]  /*9f90*/  FFMA.FTZ R56, R2, R3, -8 ;  /* 0xc100000002387423 */ /* 0x000fca0000010003 */
[----:B------:R-:W-:-:S05]  /*9fa0*/  FSEL R56, R56, RZ, P1 ;  /* 0x000000ff38387208 */ /* 0x000fca0000800000 */
[C-C-:B------:R-:W-:Y:S01]  /*9fb0*/  FFMA.FTZ R13, R2.reuse, R13, -R56.reuse ;  /* 0x0000000d020d7223 */ /* 0x140fe20000010838 */
[----:B------:R-:W-:-:S01]  /*9fc0*/  FFMA.FTZ R58, R2, R89, -R56 ;  /* 0x00000059023a7223 */ /* 0x000fc20000010838 */
[C-C-:B------:R-:W-:Y:S01]  /*9fd0*/  FFMA.FTZ R60, R2.reuse, R91, -R56.reuse ;  /* 0x0000005b023c7223 */ /* 0x140fe20000010838 */
[----:B------:R-:W0:Y:S01]  /*9fe0*/  MUFU.EX2 R9, R9 ;  /* 0x0000000900097308 */ /* 0x000e220000000800 */
[----:B------:R-:W-:-:S01]  /*9ff0*/  FFMA.FTZ R89, R2, R93, -R56 ;  /* 0x0000005d02597223 */ /* 0x000fc20000010838 */
[----:B------:R-:W-:-:S06]  /*a000*/  FFMA.FTZ R15, R2, R15, -R56 ;  /* 0x0000000f020f7223 */ /* 0x000fcc0000010838 */
[----:B------:R-:W-:Y:S08]  /*a010*/  MUFU.EX2 R13, R13 ;  /* 0x0000000d000d7308 */ /* 0x000ff00000000800 */
[----:B------:R-:W1:Y:S01]  /*a020*/  MUFU.EX2 R58, R58 ;  /* 0x0000003a003a7308 */ /* 0x000e620000000800 */
[----:B------:R-:W-:-:S07]  /*a030*/  FFMA.FTZ R62, R2, R97, -R56 ;  /* 0x00000061023e7223 */ /* 0x000fce0000010838 */
[----:B------:R-:W2:Y:S08]  /*a040*/  MUFU.EX2 R11, R11 ;  /* 0x0000000b000b7308 */ /* 0x000eb00000000800 */
[----:B------:R-:W3:Y:S01]  /*a050*/  MUFU.EX2 R60, R60 ;  /* 0x0000003c003c7308 */ /* 0x000ee20000000800 */
[----:B------:R-:W-:-:S07]  /*a060*/  FFMA.FTZ R64, R2, R99, -R56 ;  /* 0x0000006302407223 */ /* 0x000fce0000010838 */
[----:B------:R-:W4:Y:S08]  /*a070*/  MUFU.EX2 R26, R26 ;  /* 0x0000001a001a7308 */ /* 0x000f300000000800 */
[----:B------:R-:W5:Y:S01]  /*a080*/  MUFU.EX2 R89, R89 ;  /* 0x0000005900597308 */ /* 0x000f620000000800 */
[----:B------:R-:W-:-:S01]  /*a090*/  FFMA.FTZ R32, R2, R119, -R39 ;  /* 0x0000007702207223 */ /* 0x000fc20000010827 */
[----:B------:R-:W-:Y:S01]  /*a0a0*/  FFMA.FTZ R54, R2, R35, -R39 ;  /* 0x0000002302367223 */ /* 0x000fe20000010827 */
[----:B0-----:R-:W-:-:S01]  /*a0b0*/  FADD.FTZ R84, R9, R20 ;  /* 0x0000001409547221 */ /* 0x001fc20000010000 */
[----:B------:R-:W-:-:S04]  /*a0c0*/  FFMA.FTZ R82, R2, R45, -R56 ;  /* 0x0000002d02527223 */ /* 0x000fc80000010838 */
[----:B------:R-:W0:Y:S01]  /*a0d0*/  MUFU.EX2 R15, R15 ;  /* 0x0000000f000f7308 */ /* 0x000e220000000800 */
[----:B------:R-:W-:-:S01]  /*a0e0*/  FFMA.FTZ R103, R2, R103, -R39 ;  /* 0x0000006702677223 */ /* 0x000fc20000010827 */
[C-C-:B------:R-:W-:Y:S01]  /*a0f0*/  FFMA.FTZ R21, R2.reuse, R21, -R39.reuse ;  /* 0x0000001502157223 */ /* 0x140fe20000010827 */
[----:B------:R-:W-:-:S01]  /*a100*/  FFMA.FTZ R43, R2, R43, -R39 ;  /* 0x0000002b022b7223 */ /* 0x000fc20000010827 */
[C-C-:B------:R-:W-:Y:S01]  /*a110*/  FFMA.FTZ R36, R2.reuse, R121, -R39.reuse ;  /* 0x0000007902247223 */ /* 0x140fe20000010827 */
[----:B------:R-:W-:-:S01]  /*a120*/  FFMA.FTZ R47, R2, R47, -R39 ;  /* 0x0000002f022f7223 */ /* 0x000fc20000010827 */
[C-C-:B------:R-:W-:Y:S02]  /*a130*/  FFMA.FTZ R46, R2.reuse, R123, -R39.reuse ;  /* 0x0000007b022e7223 */ /* 0x140fe40000010827 */
        /* <DEDUP_REMOVED lines=8> */
[----:B------:R2:W-:Y:S01]  /*a1c0*/  MUFU.EX2 R40, R50 ;  /* 0x0000003200287308 */ /* 0x0005e20000000800 */
[----:B------:R-:W-:-:S01]  /*a1d0*/  FFMA.FTZ R35, R2, R133, -R39 ;  /* 0x0000008502237223 */ /* 0x000fc20000010827 */
[----:B------:R-:W-:Y:S01]  /*a1e0*/  FFMA.FTZ R14, R2, R14, -R39 ;  /* 0x0000000e020e7223 */ /* 0x000fe20000010827 */
[----:B-1----:R-:W-:-:S01]  /*a1f0*/  FADD.FTZ R45, R13, R58 ;  /* 0x0000003a0d2d7221 */ /* 0x002fc20000010000 */
[----:B------:R-:W-:-:S04]  /*a200*/  FFMA.FTZ R91, R2, R101, -R56 ;  /* 0x00000065025b7223 */ /* 0x000fc80000010838 */
[----:B------:R-:W1:Y:S01]  /*a210*/  MUFU.EX2 R62, R62 ;  /* 0x0000003e003e7308 */ /* 0x000e620000000800 */
[----:B--2---:R-:W-:-:S01]  /*a220*/  FFMA.FTZ R50, R2, R127, -R39 ;  /* 0x0000007f02327223 */ /* 0x004fc20000010827 */
[C-C-:B------:R-:W-:Y:S01]  /*a230*/  FFMA.FTZ R39, R2.reuse, R41, -R56.reuse ;  /* 0x0000002902277223 */ /* 0x140fe20000010838 */
[----:B------:R-:W-:-:S01]  /*a240*/  FFMA.FTZ R41, R2, R59, -R56 ;  /* 0x0000003b02297223 */ /* 0x000fc20000010838 */
[----:B------:R-:W-:Y:S01]  /*a250*/  FADD.FTZ R59, R11, R84 ;  /* 0x000000540b3b7221 */ /* 0x000fe20000010000 */
[----:B---3--:R-:W-:-:S01]  /*a260*/  FADD.FTZ R84, R60, R45 ;  /* 0x0000002d3c547221 */ /* 0x008fc20000010000 */
[----:B------:R-:W-:Y:S02]  /*a270*/  FFMA.FTZ R66, R2, R135, -R56 ;  /* 0x0000008702427223 */ /* 0x000fe40000010838 */
[----:B------:R-:W2:Y:S01]  /*a280*/  MUFU.EX2 R64, R64 ;  /* 0x0000004000407308 */ /* 0x000ea20000000800 */
[----:B------:R-:W-:Y:S02]  /*a290*/  VIADD R12, R12, 0x13240 ;  /* 0x000132400c0c7836 */ /* 0x000fe40000000000 */
[----:B----4-:R-:W-:Y:S01]  /*a2a0*/  FADD.FTZ R59, R26, R59 ;  /* 0x0000003b1a3b7221 */ /* 0x010fe20000010000 */
[----:B-----5:R-:W-:-:S01]  /*a2b0*/  FADD.FTZ R84, R89, R84 ;  /* 0x0000005459547221 */ /* 0x020fc20000010000 */
[C-C-:B------:R-:W-:Y:S01]  /*a2c0*/  FFMA.FTZ R73, R2.reuse, R73, -R56.reuse ;  /* 0x0000004902497223 */ /* 0x140fe20000010838 */
[----:B------:R-:W-:-:S02]  /*a2d0*/  FFMA.FTZ R80, R2, R69, -R56 ;  /* 0x0000004502507223 */ /* 0x000fc40000010838 */
[----:B------:R-:W3:Y:S01]  /*a2e0*/  MUFU.EX2 R103, R103 ;  /* 0x0000006700677308 */ /* 0x000ee20000000800 */
[----:B------:R-:W-:Y:S01]  /*a2f0*/  PRMT R69, R112, 0x654, R12 ;  /* 0x0000065470457816 */ /* 0x000fe2000000000c */
[----:B------:R-:W-:Y:S01]  /*a300*/  FADD.FTZ R86, R8, R59 ;  /* 0x0000003b08567221 */ /* 0x000fe20000010000 */
[----:B0-----:R-:W-:-:S01]  /*a310*/  FADD.FTZ R59, R15, R84 ;  /* 0x000000540f3b7221 */ /* 0x001fc20000010000 */
[----:B------:R-:W-:Y:S01]  /*a320*/  FFMA.FTZ R70, R2, R75, -R56 ;  /* 0x0000004b02467223 */ /* 0x000fe20000010838 */
[----:B------:R0:W-:Y:S03]  /*a330*/  SYNCS.ARRIVE.TRANS64.RED.A1T0 RZ, [R69+URZ], RZ ;  /* 0x000000ff45ff79a7 */ /* 0x0001e6000810043f */
[----:B------:R-:W4:Y:S01]  /*a340*/  MUFU.EX2 R91, R91 ;  /* 0x0000005b005b7308 */ /* 0x000f220000000800 */
[----:B-1----:R-:W-:-:S07]  /*a350*/  FADD.FTZ R59, R62, R59 ;  /* 0x0000003b3e3b7221 */ /* 0x002fce0000010000 */
[----:B------:R-:W1:Y:S01]  /*a360*/  MUFU.EX2 R21, R21 ;  /* 0x0000001500157308 */ /* 0x000e620000000800 */
[----:B0-----:R-:W-:-:S01]  /*a370*/  FADD.FTZ R69, R95, R86 ;  /* 0x000000565f457221 */ /* 0x001fc20000010000 */
[----:B------:R-:W-:-:S06]  /*a380*/  FFMA.FTZ R77, R2, R77, -R56 ;  /* 0x0000004d024d7223 */ /* 0x000fcc0000010838 */
[----:B------:R-:W0:Y:S01]  /*a390*/  MUFU.EX2 R66, R66 ;  /* 0x0000004200427308 */ /* 0x000e220000000800 */
[----:B------:R-:W-:-:S01]  /*a3a0*/  FADD.FTZ R86, R10, R69 ;  /* 0x000000450a567221 */ /* 0x000fc20000010000 */
[----:B--2---:R-:W-:-:S06]  /*a3b0*/  FADD.FTZ R84, R64, R59 ;  /* 0x0000003b40547221 */ /* 0x004fcc0000010000 */
[----:B------:R-:W2:Y:S01]  /*a3c0*/  MUFU.EX2 R73, R73 ;  /* 0x0000004900497308 */ /* 0x000ea20000000800 */
[----:B------:R-:W-:-:S01]  /*a3d0*/  FFMA.FTZ R68, R2, R105, -R56 ;  /* 0x0000006902447223 */ /* 0x000fc20000010838 */
[----:B---3--:R-:W-:Y:S01]  /*a3e0*/  FADD.FTZ R86, R103, R86 ;  /* 0x0000005667567221 */ /* 0x008fe20000010000 */
[----:B----4-:R-:W-:-:S05]  /*a3f0*/  FADD.FTZ R59, R91, R84 ;  /* 0x000000545b3b7221 */ /* 0x010fca0000010000 */
[----:B------:R-:W3:Y:S01]  /*a400*/  MUFU.EX2 R70, R70 ;  /* 0x0000004600467308 */ /* 0x000ee20000000800 */
[----:B------:R-:W-:-:S01]  /*a410*/  FFMA.FTZ R75, R2, R81, -R56 ;  /* 0x00000051024b7223 */ /* 0x000fc20000010838 */
[----:B-1----:R-:W-:-:S06]  /*a420*/  FADD.FTZ R69, R21, R86 ;  /* 0x0000005615457221 */ /* 0x002fcc0000010000 */
[----:B------:R-:W1:Y:S01]  /*a430*/  MUFU.EX2 R137, R137 ;  /* 0x0000008900897308 */ /* 0x000e620000000800 */
[----:B0-----:R-:W-:-:S01]  /*a440*/  FADD.FTZ R84, R66, R59 ;  /* 0x0000003b42547221 */ /* 0x001fc20000010000 */
[----:B------:R-:W-:-:S06]  /*a450*/  FFMA.FTZ R74, R2, R79, -R56 ;  /* 0x0000004f024a7223 */ /* 0x000fcc0000010838 */
[----:B------:R-:W0:Y:S01]  /*a460*/  MUFU.EX2 R77, R77 ;  /* 0x0000004d004d7308 */ /* 0x000e220000000800 */
[----:B------:R-:W-:-:S01]  /*a470*/  FADD.FTZ R69, R30, R69 ;  /* 0x000000451e457221 */ /* 0x000fc20000010000 */
[----:B------:R-:W-:Y:S01]  /*a480*/  FFMA.FTZ R81, R2, R85, -R56 ;  /* 0x0000005502517223 */ /* 0x000fe20000010838 */
[----:B--2---:R-:W-:-:S05]  /*a490*/  FADD.FTZ R59, R73, R84 ;  /* 0x00000054493b7221 */ /* 0x004fca0000010000 */
[----:B------:R-:W2:Y:S01]  /*a4a0*/  MUFU.EX2 R68, R68 ;  /* 0x0000004400447308 */ /* 0x000ea20000000800 */
[----:B------:R-:W-:-:S01]  /*a4b0*/  FADD.FTZ R84, R34, R69 ;  /* 0x0000004522547221 */ /* 0x000fc20000010000 */
[----:B------:R-:W-:-:S06]  /*a4c0*/  F2FP.SATFINITE.E4M3.F32.PACK_AB_MERGE_C R153, R26, R11, RZ ;  /* 0x0000000b1a99723e */ /* 0x000fcc00048070ff */
[----:B------:R-:W-:Y:S01]  /*a4d0*/  MUFU.EX2 R139, R139 ;  /* 0x0000008b008b7308 */ /* 0x000fe20000000800 */
[----:B---3--:R-:W-:-:S01]  /*a4e0*/  FADD.FTZ R26, R70, R59 ;  /* 0x0000003b461a7221 */ /* 0x008fc20000010000 */
[----:B------:R-:W-:-:S06]  /*a4f0*/  FFMA.FTZ R72, R2, R107, -R56 ;  /* 0x0000006b02487223 */ /* 0x000fcc0000010838 */
[----:B------:R-:W3:Y:S01]  /*a500*/  MUFU.EX2 R75, R75 ;  /* 0x0000004b004b7308 */ /* 0x000ee20000000800 */
[----:B-1----:R-:W-:-:S01]  /*a510*/  FADD.FTZ R59, R137, R84 ;  /* 0x00000054893b7221 */ /* 0x002fc20000010000 */
[----:B0-----:R-:W-:-:S06]  /*a520*/  FADD.FTZ R11, R77, R26 ;  /* 0x0000001a4d0b7221 */ /* 0x001fcc0000010000 */
[----:B------:R-:W0:Y:S01]  /*a530*/  MUFU.EX2 R74, R74 ;  /* 0x0000004a004a7308 */ /* 0x000e220000000800 */
[----:B------:R-:W-:-:S01]  /*a540*/  FFMA.FTZ R57, R2, R57, -R56 ;  /* 0x0000003902397223 */ /* 0x000fc20000010838 */
[----:B------:R-:W-:-:S06]  /*a550*/  FFMA.FTZ R49, R2, R49, -R56 ;  /* 0x0000003102317223 */ /* 0x000fcc0000010838 */
[----:B------:R-:W1:Y:S01]  /*a560*/  MUFU.EX2 R141, R141 ;  /* 0x0000008d008d7308 */ /* 0x000e620000000800 */
[----:B------:R-:W-:Y:S01]  /*a570*/  F2FP.SATFINITE.E4M3.F32.PACK_AB_MERGE_C R155, R103, R10, RZ ;  /* 0x0000000a679b723e */ /* 0x000fe200048070ff */
[----:B------:R-:W-:-:S06]  /*a580*/  FADD.FTZ R26, R38, R59 ;  /* 0x0000003b261a7221 */ /* 0x000fcc0000010000 */
[----:B------:R-:W4:Y:S01]  /*a590*/  MUFU.EX2 R81, R81 ;  /* 0x0000005100517308 */ /* 0x000f220000000800 */
[----:B------:R-:W-:-:S01]  /*a5a0*/  FFMA.FTZ R79, R2, R61, -R56 ;  /* 0x0000003d024f7223 */ /* 0x000fc20000010838 */
[----:B------:R-:W-:Y:S01]  /*a5b0*/  FFMA.FTZ R78, R2, R65, -R56 ;  /* 0x00000041024e7223 */ /* 0x000fe20000010838 */
[----:B--2---:R-:W-:-:S01]  /*a5c0*/  FADD.FTZ R10, R68, R11 ;  /* 0x0000000b440a7221 */ /* 0x004fc20000010000 */
[C-C-:B------:R-:W-:Y:S01]  /*a5d0*/  FFMA.FTZ R76, R2.reuse, R83, -R56.reuse ;  /* 0x00000053024c7223 */ /* 0x140fe20000010838 */
[----:B------:R-:W-:-:S01]  /*a5e0*/  FFMA.FTZ R61, R2, R109, -R56 ;  /* 0x0000006d023d7223 */ /* 0x000fc20000010838 */
[C-C-:B------:R-:W-:Y:S02]  /*a5f0*/  FFMA.FTZ R65, R2.reuse, R87, -R56.reuse ;  /* 0x0000005702417223 */ /* 0x140fe40000010838 */
        /* <DEDUP_REMOVED lines=12> */
[----:B------:R-:W-:Y:S01]  /*a6c0*/  FFMA.FTZ R37, R2, R37, -R56 ;  /* 0x0000002502257223 */ /* 0x000fe20000010838 */
[----:B------:R-:W5:Y:S01]  /*a6d0*/  MUFU.EX2 R143, R143 ;  /* 0x0000008f008f7308 */ /* 0x000f620000000800 */
[----:B---3--:R-:W-:-:S01]  /*a6e0*/  FADD.FTZ R11, R75, R10 ;  /* 0x0000000a4b0b7221 */ /* 0x008fc20000010000 */
[----:B------:R-:W-:-:S06]  /*a6f0*/  F2FP.SATFINITE.E4M3.F32.PACK_AB_MERGE_C R153, R20, R9, R153 ;  /* 0x000000091499723e */ /* 0x000fcc0004807099 */
[----:B------:R3:W-:Y:S01]  /*a700*/  MUFU.EX2 R56, R49 ;  /* 0x0000003100387308 */ /* 0x0007e20000000800 */
[----:B0-----:R-:W-:-:S07]  /*a710*/  FADD.FTZ R20, R74, R11 ;  /* 0x0000000b4a147221 */ /* 0x001fce0000010000 */
[----:B------:R-:W0:Y:S01]  /*a720*/  MUFU.EX2 R57, R57 ;  /* 0x0000003900397308 */ /* 0x000e220000000800 */
[----:B---3--:R-:W-:-:S01]  /*a730*/  FADD.FTZ R49, R139, R26 ;  /* 0x0000001a8b317221 */ /* 0x008fc20000010000 */
[----:B-1----:R-:W-:-:S03]  /*a740*/  F2FP.SATFINITE.E4M3.F32.PACK_AB_MERGE_C R151, R141, R42, RZ ;  /* 0x0000002a8d97723e */ /* 0x002fc600048070ff */
[----:B------:R-:W-:-:S03]  /*a750*/  FADD.FTZ R26, R42, R49 ;  /* 0x000000312a1a7221 */ /* 0x000fc60000010000 */
[----:B------:R-:W1:Y:S01]  /*a760*/  MUFU.EX2 R44, R44 ;  /* 0x0000002c002c7308 */ /* 0x000e620000000800 */
[----:B------:R-:W-:-:S01]  /*a770*/  FADD.FTZ R141, R141, R26 ;  /* 0x0000001a8d8d7221 */ /* 0x000fc20000010000 */
[C---:B----4-:R-:W-:Y:S01]  /*a780*/  F2FP.SATFINITE.E4M3.F32.PACK_AB_MERGE_C R150, R81.reuse, R74, RZ ;  /* 0x0000004a5196723e */ /* 0x050fe200048070ff */
[----:B------:R-:W-:-:S05]  /*a790*/  FADD.FTZ R81, R81, R20 ;  /* 0x0000001451517221 */ /* 0x000fca0000010000 */
[----:B------:R-:W3:Y:S01]  /*a7a0*/  MUFU.EX2 R76, R76 ;  /* 0x0000004c004c7308 */ /* 0x000ee20000000800 */
[----:B------:R-:W-:-:S01]  /*a7b0*/  FADD.FTZ R20, R40, R141 ;  /* 0x0000008d28147221 */ /* 0x000fc20000010000 */
[----:B------:R-:W-:-:S06]  /*a7c0*/  F2FP.SATFINITE.E4M3.F32.PACK_AB_MERGE_C R155, R95, R8, R155 ;  /* 0x000000085f9b723e */ /* 0x000fcc000480709b */
[----:B------:R-:W4:Y:S01]  /*a7d0*/  MUFU.EX2 R145, R145 ;  /* 0x0000009100917308 */ /* 0x000f220000000800 */
[----:B--2---:R-:W-:-:S07]  /*a7e0*/  FADD.FTZ R8, R72, R81 ;  /* 0x0000005148087221 */ /* 0x004fce0000010000 */
[----:B------:R-:W2:Y:S01]  /*a7f0*/  MUFU.EX2 R79, R79 ;  /* 0x0000004f004f7308 */ /* 0x000ea20000000800 */
[----:B-----5:R-:W-:-:S01]  /*a800*/  FADD.FTZ R11, R143, R20 ;  /* 0x000000148f0b7221 */ /* 0x020fc20000010000 */
[----:B0-----:R-:W-:-:S06]  /*a810*/  FADD.FTZ R9, R57, R8 ;  /* 0x0000000839097221 */ /* 0x001fcc0000010000 */
[----:B------:R-:W0:Y:S01]  /*a820*/  MUFU.EX2 R61, R61 ;  /* 0x0000003d003d7308 */ /* 0x000e220000000800 */
[----:B-1----:R-:W-:-:S01]  /*a830*/  FADD.FTZ R26, R44, R11 ;  /* 0x0000000b2c1a7221 */ /* 0x002fc20000010000 */
[----:B---3--:R-:W-:-:S06]  /*a840*/  FADD.FTZ R8, R76, R9 ;  /* 0x000000094c087221 */ /* 0x008fcc0000010000 */
[----:B------:R-:W1:Y:S01]  /*a850*/  MUFU.EX2 R147, R147 ;  /* 0x0000009300937308 */ /* 0x000e620000000800 */
[----:B----4-:R-:W-:-:S07]  /*a860*/  F2FP.SATFINITE.E4M3.F32.PACK_AB_MERGE_C R44, R145, R44, RZ ;  /* 0x0000002c912c723e */ /* 0x010fce00048070ff */
[----:B------:R-:W3:Y:S01]  /*a870*/  MUFU.EX2 R78, R78 ;  /* 0x0000004e004e7308 */ /* 0x000ee20000000800 */
[----:B------:R-:W-:-:S01]  /*a880*/  FADD.FTZ R145, R145, R26 ;  /* 0x0000001a91917221 */ /* 0x000fc20000010000 */
[----:B--2---:R-:W-:-:S06]  /*a890*/  FADD.FTZ R26, R79, R8 ;  /* 0x000000084f1a7221 */ /* 0x004fcc0000010000 */
[----:B------:R-:W2:Y:S08]  /*a8a0*/  MUFU.EX2 R28, R28 ;  /* 0x0000001c001c7308 */ /* 0x000eb00000000800 */
[----:B------:R-:W4:Y:S01]  /*a8b0*/  MUFU.EX2 R65, R65 ;  /* 0x0000004100417308 */ /* 0x000f220000000800 */
[----:B------:R-:W-:Y:S01]  /*a8c0*/  F2FP.SATFINITE.E4M3.F32.PACK_AB_MERGE_C R34, R137, R34, RZ ;  /* 0x000000228922723e */ /* 0x000fe200048070ff */
[----:B------:R-:W-:-:S06]  /*a8d0*/  FADD.FTZ R42, R24, R145 ;  /* 0x00000091182a7221 */ /* 0x000fcc0000010000 */
[----:B------:R-:W5:Y:S01]  /*a8e0*/  MUFU.EX2 R149, R149 ;  /* 0x0000009500957308 */ /* 0x000f620000000800 */
[----:B0-----:R-:W-:-:S07]  /*a8f0*/  FADD.FTZ R9, R61, R26 ;  /* 0x0000001a3d097221 */ /* 0x001fce0000010000 */
[----:B------:R-:W0:Y:S01]  /*a900*/  MUFU.EX2 R80, R80 ;  /* 0x0000005000507308 */ /* 0x000e220000000800 */
[----:B------:R-:W-:Y:S01]  /*a910*/  F2FP.SATFINITE.E4M3.F32.PACK_AB_MERGE_C R8, R30, R21, R34 ;  /* 0x000000151e08723e */ /* 0x000fe20004807022 */
[----:B-1----:R-:W-:-:S06]  /*a920*/  FADD.FTZ R11, R147, R42 ;  /* 0x0000002a930b7221 */ /* 0x002fcc0000010000 */
[----:B------:R-:W1:Y:S01]  /*a930*/  MUFU.EX2 R32, R32 ;  /* 0x0000002000207308 */ /* 0x000e620000000800 */
[----:B---3--:R-:W-:-:S07]  /*a940*/  FADD.FTZ R30, R78, R9 ;  /* 0x000000094e1e7221 */ /* 0x008fce0000010000 */
[----:B------:R-:W3:Y:S01]  /*a950*/  MUFU.EX2 R12, R111 ;  /* 0x0000006f000c7308 */ /* 0x000ee20000000800 */
[----:B--2---:R-:W-:-:S01]  /*a960*/  FADD.FTZ R34, R28, R11 ;  /* 0x0000000b1c227221 */ /* 0x004fc20000010000 */
[----:B----4-:R-:W-:-:S06]  /*a970*/  FADD.FTZ R9, R65, R30 ;  /* 0x0000001e41097221 */ /* 0x010fcc0000010000 */
[----:B------:R-:W2:Y:S01]  /*a980*/  MUFU.EX2 R43, R43 ;  /* 0x0000002b002b7308 */ /* 0x000ea20000000800 */
[----:B-----5:R-:W-:-:S07]  /*a990*/  F2FP.SATFINITE.E4M3.F32.PACK_AB_MERGE_C R11, R149, R28, RZ ;  /* 0x0000001c950b723e */ /* 0x020fce00048070ff */
[----:B------:R-:W4:Y:S01]  /*a9a0*/  MUFU.EX2 R39, R39 ;  /* 0x0000002700277308 */ /* 0x000f220000000800 */
[----:B------:R-:W-:-:S01]  /*a9b0*/  FADD.FTZ R149, R149, R34 ;  /* 0x0000002295957221 */ /* 0x000fc20000010000 */
[----:B0-----:R-:W-:-:S06]  /*a9c0*/  FADD.FTZ R9, R80, R9 ;  /* 0x0000000950097221 */ /* 0x001fcc0000010000 */
[----:B------:R-:W0:Y:S08]  /*a9d0*/  MUFU.EX2 R36, R36 ;  /* 0x0000002400247308 */ /* 0x000e300000000800 */
[----:B------:R-:W5:Y:S01]  /*a9e0*/  MUFU.EX2 R41, R41 ;  /* 0x0000002900297308 */ /* 0x000f620000000800 */
[----:B-1----:R-:W-:-:S07]  /*a9f0*/  FADD.FTZ R30, R32, R149 ;  /* 0x00000095201e7221 */ /* 0x002fce0000010000 */
[----:B------:R-:W-:Y:S01]  /*aa00*/  MUFU.EX2 R47, R47 ;  /* 0x0000002f002f7308 */ /* 0x000fe20000000800 */
[----:B---3--:R-:W-:-:S07]  /*aa10*/  FADD.FTZ R28, R12, R9 ;  /* 0x000000090c1c7221 */ /* 0x008fce0000010000 */
[----:B------:R-:W1:Y:S01]  /*aa20*/  MUFU.EX2 R82, R82 ;  /* 0x0000005200527308 */ /* 0x000e620000000800 */
[----:B--2---:R-:W-:-:S01]  /*aa30*/  FADD.FTZ R9, R43, R30 ;  /* 0x0000001e2b097221 */ /* 0x004fc20000010000 */
[----:B----4-:R-:W-:-:S06]  /*aa40*/  FADD.FTZ R28, R39, R28 ;  /* 0x0000001c271c7221 */ /* 0x010fcc0000010000 */
[----:B------:R-:W2:Y:S08]  /*aa50*/  MUFU.EX2 R46, R46 ;  /* 0x0000002e002e7308 */ /* 0x000eb00000000800 */
[----:B------:R-:W3:Y:S01]  /*aa60*/  MUFU.EX2 R25, R113 ;  /* 0x0000007100197308 */ /* 0x000ee20000000800 */
[----:B0-----:R-:W-:-:S01]  /*aa70*/  FADD.FTZ R30, R36, R9 ;  /* 0x00000009241e7221 */ /* 0x001fc20000010000 */
[----:B------:R-:W-:-:S06]  /*aa80*/  F2FP.SATFINITE.E4M3.F32.PACK_AB_MERGE_C R154, R91, R64, RZ ;  /* 0x000000405b9a723e */ /* 0x000fcc00048070ff */
[----:B------:R-:W0:Y:S01]  /*aa90*/  MUFU.EX2 R51, R51 ;  /* 0x0000003300337308 */ /* 0x000e220000000800 */
[----:B-----5:R-:W-:-:S01]  /*aaa0*/  FADD.FTZ R9, R41, R28 ;  /* 0x0000001c29097221 */ /* 0x020fc20000010000 */
[----:B-1----:R-:W-:Y:S02]  /*aab0*/  F2FP.SATFINITE.E4M3.F32.PACK_AB_MERGE_C R140, R82, R41, RZ ;  /* 0x00000029528c723e */ /* 0x002fe400048070ff */
[----:B------:R-:W-:-:S04]  /*aac0*/  F2FP.SATFINITE.E4M3.F32.PACK_AB_MERGE_C R141, R47, R36, RZ ;  /* 0x000000242f8d723e */ /* 0x000fc800048070ff */
[----:B------:R-:W-:Y:S01]  /*aad0*/  MUFU.EX2 R63, R63 ;  /* 0x0000003f003f7308 */ /* 0x000fe20000000800 */
[----:B------:R-:W-:-:S01]  /*aae0*/  FADD.FTZ R47, R47, R30 ;  /* 0x0000001e2f2f7221 */ /* 0x000fc20000010000 */
[----:B------:R-:W-:-:S06]  /*aaf0*/  F2FP.SATFINITE.E4M3.F32.PACK_AB_MERGE_C R154, R62, R15, R154 ;  /* 0x0000000f3e9a723e */ /* 0x000fcc000480709a */
[----:B------:R-:W1:Y:S01]  /*ab00*/  MUFU.EX2 R10, R53 ;  /* 0x00000035000a7308 */ /* 0x000e620000000800 */
[----:B------:R-:W-:-:S01]  /*ab10*/  FADD.FTZ R82, R82, R9 ;  /* 0x0000000952527221 */ /* 0x000fc20000010000 */
[----:B------:R-:W4:Y:S01]  /*ab20*/  @P4 LDC R15, c[0x0][0x44c] ;  /* 0x00011300ff0f4b82 */ /* 0x000f220000000800 */
[----:B------:R-:W-:Y:S01]  /*ab30*/  F2FP.SATFINITE.E4M3.F32.PACK_AB_MERGE_C R140, R39, R12, R140 ;  /* 0x0000000c278c723e */ /* 0x000fe2000480708c */
[----:B--2---:R-:W-:Y:S01]  /*ab40*/  FADD.FTZ R12, R46, R47 ;  /* 0x0000002f2e0c7221 */ /* 0x004fe20000010000 */
[----:B---3--:R-:W-:-:S03]  /*ab50*/  FADD.FTZ R9, R25, R82 ;  /* 0x0000005219097221 */ /* 0x008fc60000010000 */
[----:B------:R-:W-:Y:S01]  /*ab60*/  MUFU.EX2 R48, R125 ;  /* 0x0000007d00307308 */ /* 0x000fe20000000800 */
[----:B------:R-:W-:Y:S01]  /*ab70*/  F2FP.SATFINITE.E4M3.F32.PACK_AB_MERGE_C R147, R147, R24, R11 ;  /* 0x000000189393723e */ /* 0x000fe2000480700b */
[----:B------:R-:W2:Y:S01]  /*ab80*/  @P4 LDC R30, c[0x0][0x450] ;  /* 0x00011400ff1e4b82 */ /* 0x000ea20000000800 */
[----:B0-----:R-:W-:-:S05]  /*ab90*/  FADD.FTZ R11, R51, R12 ;  /* 0x0000000c330b7221 */ /* 0x001fca0000010000 */
[----:B------:R-:W0:Y:S01]  /*aba0*/  MUFU.EX2 R55, R55 ;  /* 0x0000003700377308 */ /* 0x000e220000000800 */
[----:B------:R-:W-:-:S07]  /*abb0*/  FADD.FTZ R12, R56, R9 ;  /* 0x00000009380c7221 */ /* 0x000fce0000010000 */
[----:B------:R-:W3:Y:S01]  /*abc0*/  MUFU.EX2 R115, R115 ;  /* 0x0000007300737308 */ /* 0x000ee20000000800 */
[----:B-1----:R-:W-:Y:S01]  /*abd0*/  F2FP.SATFINITE.E4M3.F32.PACK_AB_MERGE_C R142, R10, R63, RZ ;  /* 0x0000003f0a8e723e */ /* 0x002fe200048070ff */
[----:B------:R-:W-:-:S06]  /*abe0*/  FADD.FTZ R63, R63, R12 ;  /* 0x0000000c3f3f7221 */ /* 0x000fcc0000010000 */
[----:B------:R-:W1:Y:S01]  /*abf0*/  MUFU.EX2 R20, R45 ;  /* 0x0000002d00147308 */ /* 0x000e620000000800 */
[----:B------:R-:W-:-:S07]  /*ac00*/  FADD.FTZ R12, R10, R63 ;  /* 0x0000003f0a0c7221 */ /* 0x000fce0000010000 */
[----:B------:R-:W-:Y:S08]  /*ac10*/  MUFU.EX2 R67, R67 ;  /* 0x0000004300437308 */ /* 0x000ff00000000800 */
[----:B------:R-:W5:Y:S01]  /*ac20*/  MUFU.EX2 R26, R29 ;  /* 0x0000001d001a7308 */ /* 0x000f620000000800 */
[----:B------:R-:W-:-:S07]  /*ac30*/  F2FP.SATFINITE.E4M3.F32.PACK_AB_MERGE_C R145, R143, R40, R44 ;  /* 0x000000288f91723e */ /* 0x000fce000480702c */
[----:B------:R-:W2:Y:S01]  /*ac40*/  MUFU.EX2 R50, R50 ;  /* 0x0000003200327308 */ /* 0x000ea20000000800 */
[----:B0-----:R-:W-:Y:S01]  /*ac50*/  F2FP.SATFINITE.E4M3.F32.PACK_AB_MERGE_C R143, R55, R48, RZ ;  /* 0x00000030378f723e */ /* 0x001fe200048070ff */
[----:B---3--:R-:W-:Y:S01]  /*ac60*/  FADD.FTZ R9, R115, R12 ;  /* 0x0000000c73097221 */ /* 0x008fe20000010000 */
[----:B------:R-:W-:-:S05]  /*ac70*/  FADD.FTZ R48, R48, R11 ;  /* 0x0000000b30307221 */ /* 0x000fca0000010000 */
[----:B------:R-:W0:Y:S01]  /*ac80*/  MUFU.EX2 R27, R27 ;  /* 0x0000001b001b7308 */ /* 0x000e220000000800 */
[----:B------:R-:W-:Y:S01]  /*ac90*/  F2FP.SATFINITE.E4M3.F32.PACK_AB_MERGE_C R152, R89, R60, RZ ;  /* 0x0000003c5998723e */ /* 0x000fe200048070ff */
[----:B-1----:R-:W-:-:S06]  /*aca0*/  FADD.FTZ R12, R20, R9 ;  /* 0x00000009140c7221 */ /* 0x002fcc0000010000 */
[----:B------:R-:W1:Y:S01]  /*acb0*/  MUFU.EX2 R117, R117 ;  /* 0x0000007500757308 */ /* 0x000e620000000800 */
[----:B------:R-:W-:-:S01]  /*acc0*/  FADD.FTZ R55, R55, R48 ;  /* 0x0000003037377221 */ /* 0x000fc20000010000 */
[----:B----4-:R-:W-:-:S06]  /*acd0*/  @P4 IMAD.HI.U32 R15, R110, R15, RZ ;  /* 0x0000000f6e0f4227 */ /* 0x010fcc00078e00ff */
[----:B------:R-:W3:Y:S01]  /*ace0*/  MUFU.EX2 R52, R52 ;  /* 0x0000003400347308 */ /* 0x000ee20000000800 */
[----:B-----5:R-:W-:Y:S01]  /*acf0*/  F2FP.SATFINITE.E4M3.F32.PACK_AB_MERGE_C R136, R26, R67, RZ ;  /* 0x000000431a88723e */ /* 0x020fe200048070ff */
[----:B------:R-:W-:Y:S01]  /*ad00*/  FADD.FTZ R67, R67, R12 ;  /* 0x0000000c43437221 */ /* 0x000fe20000010000 */
[----:B------:R-:W-:-:S05]  /*ad10*/  F2FP.SATFINITE.E4M3.F32.PACK_AB_MERGE_C R152, R58, R13, R152 ;  /* 0x0000000d3a98723e */ /* 0x000fca0004807098 */
[----:B------:R-:W4:Y:S01]  /*ad20*/  MUFU.EX2 R24, R33 ;  /* 0x0000002100187308 */ /* 0x000f220000000800 */
[----:B------:R-:W-:Y:S02]  /*ad30*/  IMAD.MOV.U32 R13, RZ, RZ, R110 ;  /* 0x000000ffff0d7224 */ /* 0x000fe400078e006e */
[----:B--2---:R-:W-:-:S05]  /*ad40*/  FADD.FTZ R28, R50, R55 ;  /* 0x00000037321c7221 */ /* 0x004fca0000010000 */
[----:B------:R-:W2:Y:S01]  /*ad50*/  MUFU.EX2 R119, R119 ;  /* 0x0000007700777308 */ /* 0x000ea20000000800 */
[----:B------:R-:W-:Y:S01]  /*ad60*/  @P4 SHF.R.U32.HI R13, RZ, R30, R15 ;  /* 0x0000001eff0d4219 */ /* 0x000fe2000001160f */
[----:B------:R-:W-:-:S06]  /*ad70*/  FADD.FTZ R26, R26, R67 ;  /* 0x000000431a1a7221 */ /* 0x000fcc0000010000 */
[----:B------:R-:W5:Y:S01]  /*ad80*/  MUFU.EX2 R71, R71 ;  /* 0x0000004700477308 */ /* 0x000f620000000800 */
[----:B0-----:R-:W-:-:S01]  /*ad90*/  FADD.FTZ R11, R27, R28 ;  /* 0x0000001c1b0b7221 */ /* 0x001fc20000010000 */
[----:B------:R-:W-:-:S06]  /*ada0*/  IADD3 R12, R13, R106, -R108 ;  /* 0x0000006a0d0c7210 */ /* 0x000fcc0007ffe86c */
[----:B------:R-:W0:Y:S01]  /*adb0*/  MUFU.EX2 R31, R31 ;  /* 0x0000001f001f7308 */ /* 0x000e220000000800 */
[----:B------:R-:W-:Y:S01]  /*adc0*/  F2FP.SATFINITE.E4M3.F32.PACK_AB_MERGE_C R136, R20, R115, R136 ;  /* 0x000000731488723e */ /* 0x000fe20004807088 */
[----:B-1----:R-:W-:Y:S01]  /*add0*/  FADD.FTZ R9, R117, R26 ;  /* 0x0000001a75097221 */ /* 0x002fe20000010000 */
[----:B---3--:R-:W-:-:S05]  /*ade0*/  FADD.FTZ R20, R52, R11 ;  /* 0x0000000b34147221 */ /* 0x008fca0000010000 */
[----:B------:R-:W1:Y:S01]  /*adf0*/  MUFU.EX2 R54, R54 ;  /* 0x0000003600367308 */ /* 0x000e620000000800 */
[----:B------:R-:W-:-:S04]  /*ae00*/  IMAD.HI R15, R12, 0x66666667, RZ ;  /* 0x666666670c0f7827 */ /* 0x000fc800078e02ff */
[----:B----4-:R-:W-:-:S03]  /*ae10*/  FADD.FTZ R12, R24, R9 ;  /* 0x00000009180c7221 */ /* 0x010fc60000010000 */
[----:B------:R-:W-:Y:S01]  /*ae20*/  MUFU.EX2 R35, R35 ;  /* 0x0000002300237308 */ /* 0x000fe20000000800 */
[----:B--2---:R-:W-:-:S07]  /*ae30*/  FADD.FTZ R20, R119, R20 ;  /* 0x0000001477147221 */ /* 0x004fce0000010000 */
[----:B------:R-:W2:Y:S01]  /*ae40*/  MUFU.EX2 R14, R14 ;  /* 0x0000000e000e7308 */ /* 0x000ea20000000800 */
[----:B-----5:R-:W-:-:S01]  /*ae50*/  FADD.FTZ R21, R71, R12 ;  /* 0x0000000c47157221 */ /* 0x020fc20000010000 */
[----:B0-----:R-:W-:Y:S01]  /*ae60*/  FADD.FTZ R11, R31, R20 ;  /* 0x000000141f0b7221 */ /* 0x001fe20000010000 */
[----:B------:R-:W-:-:S03]  /*ae70*/  SHF.R.U32.HI R12, RZ, 0x1f, R15 ;  /* 0x0000001fff0c7819 */ /* 0x000fc6000001160f */
[----:B-1----:R-:W-:Y:S01]  /*ae80*/  FADD.FTZ R20, R54, R11 ;  /* 0x0000000b36147221 */ /* 0x002fe20000010000 */
[----:B------:R-:W-:Y:S02]  /*ae90*/  LEA.HI.SX32 R12, R15, R12, 0x1a ;  /* 0x0000000c0f0c7211 */ /* 0x000fe400078fd2ff */
[----:B------:R-:W-:Y:S02]  /*aea0*/  F2FP.SATFINITE.E4M3.F32.PACK_AB_MERGE_C R142, R56, R25, R142 ;  /* 0x00000019388e723e */ /* 0x000fe4000480708e */
[----:B------:R-:W-:Y:S01]  /*aeb0*/  VIMNMX R56, RZ, R12, !PT ;  /* 0x0000000cff387248 */ /* 0x000fe20007fe0100 */
[----:B------:R-:W0:Y:S01]  /*aec0*/  MUFU.EX2 R10, R37 ;  /* 0x00000025000a7308 */ /* 0x000e220000000800 */
[C---:B--2---:R-:W-:Y:S01]  /*aed0*/  F2FP.SATFINITE.E4M3.F32.PACK_AB_MERGE_C R9, R14.reuse, R35, RZ ;  /* 0x000000230e09723e */ /* 0x044fe200048070ff */
[----:B------:R-:W-:Y:S02]  /*aee0*/  FADD.FTZ R35, R35, R20 ;  /* 0x0000001423237221 */ /* 0x000fe40000010000 */
[----:B------:R1:W-:Y:S02]  /*aef0*/  STL [R1], R56 ;  /* 0x0000003801007387 */ /* 0x0003e40000100800 */
[----:B------:R-:W-:-:S01]  /*af00*/  FADD.FTZ R20, R14, R35 ;  /* 0x000000230e147221 */ /* 0x000fc20000010000 */
[----:B------:R-:W-:-:S05]  /*af10*/  VIADD R14, R104, 0xfffffffe ;  /* 0xfffffffe680e7836 */ /* 0x000fca0000000000 */
[----:B------:R-:W-:Y:S02]  /*af20*/  ISETP.GE.AND P1, PT, R14, R56, PT ;  /* 0x000000380e00720c */ /* 0x000fe40003f26270 */
[----:B------:R-:W-:Y:S02]  /*af30*/  F2FP.SATFINITE.E4M3.F32.PACK_AB_MERGE_C R52, R119, R52, RZ ;  /* 0x000000347734723e */ /* 0x000fe400048070ff */
[----:B0-----:R-:W-:Y:S01]  /*af40*/  F2FP.SATFINITE.E4M3.F32.PACK_AB_MERGE_C R13, R10, R71, RZ ;  /* 0x000000470a0d723e */ /* 0x001fe200048070ff */
[----:B------:R-:W-:Y:S01]  /*af50*/  BSSY B0, `(.L_x_2419) ;  /* 0x0000336000007945 */ /* 0x000fe20003800000 */
[----:B------:R-:W-:Y:S02]  /*af60*/  LOP3.LUT R23, R23, 0xffffffef, RZ, 0xc0, !PT ;  /* 0xffffffef17177812 */ /* 0x000fe400078ec0ff */
[----:B------:R-:W-:Y:S02]  /*af70*/  F2FP.SATFINITE.E4M3.F32.PACK_AB_MERGE_C R148, R77, R70, RZ ;  /* 0x000000464d94723e */ /* 0x000fe400048070ff */
[----:B------:R-:W-:-:S02]  /*af80*/  F2FP.SATFINITE.E4M3.F32.PACK_AB_MERGE_C R144, R79, R76, RZ ;  /* 0x0000004c4f90723e */ /* 0x000fc400048070ff */
[----:B------:R-:W-:Y:S02]  /*af90*/  F2FP.SATFINITE.E4M3.F32.PACK_AB_MERGE_C R146, R80, R65, RZ ;  /* 0x000000415092723e */ /* 0x000fe400048070ff */
[----:B------:R-:W-:Y:S01]  /*afa0*/  F2FP.SATFINITE.E4M3.F32.PACK_AB_MERGE_C R151, R139, R38, R151 ;  /* 0x000000268b97723e */ /* 0x000fe20004807097 */
[----:B------:R-:W-:Y:S01]  /*afb0*/  FADD.FTZ R21, R10, R21 ;  /* 0x000000150a157221 */ /* 0x000fe20000010000 */
[----:B------:R-:W-:Y:S02]  /*afc0*/  F2FP.SATFINITE.E4M3.F32.PACK_AB_MERGE_C R141, R43, R32, R141 ;  /* 0x000000202b8d723e */ /* 0x000fe4000480708d */
[----:B------:R-:W-:Y:S02]  /*afd0*/  CS2R R48, SRZ ;  /* 0x0000000000307805 */ /* 0x000fe4000001ff00 */
[----:B------:R-:W-:Y:S02]  /*afe0*/  F2FP.SATFINITE.E4M3.F32.PACK_AB_MERGE_C R143, R51, R46, R143 ;  /* 0x0000002e338f723e */ /* 0x000fe4000480708f */
[----:B------:R-:W-:-:S02]  /*aff0*/  CS2R R46, SRZ ;  /* 0x00000000002e7805 */ /* 0x000fc4000001ff00 */
[----:B------:R-:W-:Y:S02]  /*b000*/  F2FP.SATFINITE.E4M3.F32.PACK_AB_MERGE_C R137, R27, R50, R52 ;  /* 0x000000321b89723e */ /* 0x000fe40004807034 */
[----:B------:R-:W-:Y:S02]  /*b010*/  CS2R R52, SRZ ;  /* 0x0000000000347805 */ /* 0x000fe4000001ff00 */
[----:B------:R-:W-:Y:S02]  /*b020*/  F2FP.SATFINITE.E4M3.F32.PACK_AB_MERGE_C R138, R24, R117, R13 ;  /* 0x00000075188a723e */ /* 0x000fe4000480700d */
[----:B------:R-:W-:Y:S02]  /*b030*/  CS2R R50, SRZ ;  /* 0x0000000000327805 */ /* 0x000fe4000001ff00 */
[----:B------:R-:W-:Y:S02]  /*b040*/  F2FP.SATFINITE.E4M3.F32.PACK_AB_MERGE_C R139, R54, R31, R9 ;  /* 0x0000001f368b723e */ /* 0x000fe40004807009 */
[----:B------:R-:W-:-:S02]  /*b050*/  CS2R R54, SRZ ;  /* 0x0000000000367805 */ /* 0x000fc4000001ff00 */
[----:B------:R-:W-:Y:S02]  /*b060*/  @P4 LOP3.LUT R23, R23, 0x10, RZ, 0xfc, !PT ;  /* 0x0000001017174812 */ /* 0x000fe400078efcff */
[----:B------:R-:W-:Y:S02]  /*b070*/  CS2R R44, SRZ ;  /* 0x00000000002c7805 */ /* 0x000fe4000001ff00 */
        /* <DEDUP_REMOVED lines=8> */
[----:B------:R-:W-:Y:S02]  /*b100*/  CS2R R34, SRZ ;  /* 0x0000000000227805 */ /* 0x000fe4000001ff00 */
[----:B------:R-:W-:-:S02]  /*b110*/  CS2R R32, SRZ ;  /* 0x0000000000207805 */ /* 0x000fc4000001ff00 */
[----:B------:R-:W-:Y:S02]  /*b120*/  CS2R R30, SRZ ;  /* 0x00000000001e7805 */ /* 0x000fe4000001ff00 */
[----:B------:R-:W-:Y:S02]  /*b130*/  CS2R R28, SRZ ;  /* 0x00000000001c7805 */ /* 0x000fe4000001ff00 */
[----:B------:R-:W-:Y:S02]  /*b140*/  CS2R R26, SRZ ;  /* 0x00000000001a7805 */ /* 0x000fe4000001ff00 */
[----:B------:R-:W-:Y:S01]  /*b150*/  CS2R R24, SRZ ;  /* 0x0000000000187805 */ /* 0x000fe2000001ff00 */
[----:B------:R-:W-:Y:S01]  /*b160*/  IMAD.MOV.U32 R149, RZ, RZ, R8 ;  /* 0x000000ffff957224 */ /* 0x000fe200078e0008 */
[----:B-1----:R-:W-:Y:S06]  /*b170*/  @!P1 BRA `(.L_x_2420) ;  /* 0x00000030004c9947 */ /* 0x002fec0003800000 */
[----:B------:R-:W-:Y:S01]  /*b180*/  BSSY B1, `(.L_x_2420) ;  /* 0x0000312000017945 */ /* 0x000fe20003800000 */
[----:B------:R-:W-:Y:S02]  /*b190*/  IMAD.MOV.U32 R8, RZ, RZ, R0 ;  /* 0x000000ffff087224 */ /* 0x000fe400078e0000 */
[----:B------:R-:W-:Y:S02]  /*b1a0*/  IMAD.MOV.U32 R9, RZ, RZ, R3 ;  /* 0x000000ffff097224 */ /* 0x000fe400078e0003 */
[----:B------:R-:W-:Y:S02]  /*b1b0*/  IMAD.MOV.U32 R11, RZ, RZ, R156 ;  /* 0x000000ffff0b7224 */ /* 0x000fe400078e009c */
[----:B------:R-:W-:Y:S02]  /*b1c0*/  IMAD.MOV.U32 R10, RZ, RZ, R22 ;  /* 0x000000ffff0a7224 */ /* 0x000fe400078e0016 */
[----:B------:R-:W-:-:S07]  /*b1d0*/  IMAD.MOV.U32 R55, RZ, RZ, RZ ;  /* 0x000000ffff377224 */ /* 0x000fce00078e00ff */
.L_x_2433:
[----:B------:R-:W-:-:S04]  /*b1e0*/  ISETP.NE.AND P1, PT, R10, 0x1, PT ;  /* 0x000000010a00780c */ /* 0x000fc80003f25270 */
[----:B------:R-:W-:-:S04]  /*b1f0*/  SEL R156, RZ, 0x1, P1 ;  /* 0x00000001ff9c7807 */ /* 0x000fc80000800000 */
[----:B------:R-:W-:Y:S01]  /*b200*/  LOP3.LUT R156, R11, R156, RZ, 0x3c, !PT ;  /* 0x0000009c0b9c7212 */ /* 0x000fe200078e3cff */
[----:B------:R-:W-:Y:S06]  /*b210*/  @!P0 BRA `(.L_x_2421) ;  /* 0x0000000000048947 */ /* 0x000fec0003800000 */
[----:B------:R-:W-:Y:S01]  /*b220*/  BPT.TRAP 0x1 ;  /* 0x000000040000795c */ /* 0x000fe20000300000 */
.L_x_2421:
[----:B------:R-:W-:Y:S01]  /*b230*/  VIADD R22, R10, 0x1 ;  /* 0x000000010a167836 */ /* 0x000fe20000000000 */
[----:B------:R-:W-:-:S04]  /*b240*/  SHF.L.U32 R3, R156, 0x1f, RZ ;  /* 0x0000001f9c037819 */ /* 0x000fc800000006ff */
[----:B------:R-:W-:-:S04]  /*b250*/  ISETP.NE.AND P1, PT, R22, 0x2, PT ;  /* 0x000000021600780c */ /* 0x000fc80003f25270 */
[----:B------:R-:W-:-:S05]  /*b260*/  SEL R22, R22, RZ, P1 ;  /* 0x000000ff16167207 */ /* 0x000fca0000800000 */
[----:B------:R-:W-:-:S04]  /*b270*/  IMAD R0, R22, 0x8, R18 ;  /* 0x0000000816007824 */ /* 0x000fc800078e0212 */
[----:B------:R0:W1:Y:S01]  /*b280*/  SYNCS.PHASECHK.TRANS64.TRYWAIT P1, [R0+URZ+0x13230], R3 ;  /* 0x01323003000075a7 */ /* 0x000062000802017f */
[----:B------:R-:W-:Y:S05]  /*b290*/  @!P0 BRA `(.L_x_2422) ;  /* 0x0000000000048947 */ /* 0x000fea0003800000 */
[----:B------:R-:W-:Y:S01]  /*b2a0*/  BPT.TRAP 0x1 ;  /* 0x000000040000795c */ /* 0x000fe20000300000 */
.L_x_2422:
[----:B------:R-:W2:Y:S01]  /*b2b0*/  LDL R12, [R1+0x4] ;  /* 0x00000400010c7983 */ /* 0x000ea20000100800 */
[----:B------:R-:W-:Y:S01]  /*b2c0*/  BSSY B2, `(.L_x_2423) ;  /* 0x0000007000027945 */ /* 0x000fe20003800000 */
[----:B--2---:R-:W-:-:S04]  /*b2d0*/  IMAD R15, R22, 0x280, R12 ;  /* 0x00000280160f7824 */ /* 0x004fc800078e020c */
[C---:B------:R-:W-:Y:S01]  /*b2e0*/  VIADD R57, R15.reuse, 0x80 ;  /* 0x000000800f397836 */ /* 0x040fe20000000000 */
[----:B------:R-:W-:Y:S01]  /*b2f0*/  IADD3 R58, R15, 0x100, RZ ;  /* 0x000001000f3a7810 */ /* 0x000fe20007ffe0ff */
[----:B-1----:R-:W-:Y:S06]  /*b300*/  @P1 BRA `(.L_x_2424) ;  /* 0x0000000000081947 */ /* 0x002fec0003800000 */
[----:B------:R-:W1:Y:S02]  /*b310*/  SYNCS.PHASECHK.TRANS64.TRYWAIT P1, [R0+URZ+0x13230], R3 ;  /* 0x01323003000075a7 */ /* 0x000e64000802017f */
[----:B-1----:R-:W-:Y:S05]  /*b320*/  @!P1 BRA `(.L_x_2425) ;  /* 0x000000f800b89947 */ /* 0x002fea0003800000 */
.L_x_2424:
[----:B------:R-:W-:Y:S05]  /*b330*/  BSYNC B2 ;  /* 0x0000000000027941 */ /* 0x000fea0003800000 */
.L_x_2423:
[----:B------:R-:W-:Y:S01]  /*b340*/  IMAD.MOV.U32 R12, RZ, RZ, R15 ;  /* 0x000000ffff0c7224 */ /* 0x000fe200078e000f */
[----:B------:R-:W-:Y:S01]  /*b350*/  R2UR UR4, R4 ;  /* 0x00000000040472ca */ /* 0x000fe200000e0000 */
[----:B------:R-:W-:Y:S01]  /*b360*/  IMAD.MOV.U32 R13, RZ, RZ, -0x7fffffe0 ;  /* 0x80000020ff0d7424 */ /* 0x000fe200078e00ff */
[----:B------:R-:W-:Y:S01]  /*b370*/  R2UR UR5, R5 ;  /* 0x00000000050572ca */ /* 0x000fe200000e0000 */
[----:B------:R-:W-:Y:S01]  /*b380*/  WARPGROUP.ARRIVE ;  /* 0x00000000000079c5 */ /* 0x000fe20000000000 */
[----:B------:R-:W-:Y:S01]  /*b390*/  R2UR UR6, R12 ;  /* 0x000000000c0672ca */ /* 0x000fe200000e0000 */
[----:B------:R-:W-:Y:S01]  /*b3a0*/  IMAD.MOV.U32 R12, RZ, RZ, R57 ;  /* 0x000000ffff0c7224 */ /* 0x000fe200078e0039 */
[----:B------:R-:W-:Y:S01]  /*b3b0*/  R2UR UR7, R13 ;  /* 0x000000000d0772ca */ /* 0x000fe200000e0000 */
[----:B------:R-:W-:Y:S01]  /*b3c0*/  VIADD R56, R15, 0x180 ;  /* 0x000001800f387836 */ /* 0x000fe20000000000 */
[----:B------:R-:W-:Y:S01]  /*b3d0*/  R2UR UR11, R13 ;  /* 0x000000000d0b72ca */ /* 0x000fe200000e0000 */
[----:B------:R-:W-:Y:S01]  /*b3e0*/  IMAD.MOV.U32 R57, RZ, RZ, -0x7fffffe0 ;  /* 0x80000020ff397424 */ /* 0x000fe200078e00ff */
[----:B------:R-:W-:Y:S01]  /*b3f0*/  R2UR UR10, R12 ;  /* 0x000000000c0a72ca */ /* 0x000fe200000e0000 */
[----:B------:R-:W-:Y:S01]  /*b400*/  IMAD.MOV.U32 R12, RZ, RZ, R58 ;  /* 0x000000ffff0c7224 */ /* 0x000fe200078e003a */
[----:B------:R-:W-:Y:S01]  /*b410*/  R2UR UR8, R4 ;  /* 0x00000000040872ca */ /* 0x000fe200000e0000 */
[----:B------:R-:W-:Y:S01]  /*b420*/  VIADD R58, R15, 0x102 ;  /* 0x000001020f3a7836 */ /* 0x000fe20000000000 */
[----:B------:R-:W-:Y:S01]  /*b430*/  R2UR UR9, R5 ;  /* 0x00000000050972ca */ /* 0x000fe200000e0000 */
[----:B------:R-:W-:Y:S01]  /*b440*/  IMAD.MOV.U32 R59, RZ, RZ, -0x7fffffe0 ;  /* 0x80000020ff3b7424 */ /* 0x000fe200078e00ff */
[----:B------:R-:W-:Y:S01]  /*b450*/  R2UR UR14, R12 ;  /* 0x000000000c0e72ca */ /* 0x000fe200000e0000 */
[----:B------:R-:W-:Y:S01]  /*b460*/  VIADD R12, R15, 0x200 ;  /* 0x000002000f0c7836 */ /* 0x000fe20000000000 */
[----:B------:R-:W-:Y:S01]  /*b470*/  R2UR UR15, R13 ;  /* 0x000000000d0f72ca */ /* 0x000fe200000e0000 */
[----:B------:R-:W-:Y:S01]  /*b480*/  QGMMA.64x32x32.F32.E4M3.E4M3 R120, gdesc[UR4], RZ, !UPT, gsb0 ;  /* 0x00600000047879f3 */ /* 0x000fe2000c0008ff */
[----:B------:R-:W-:-:S02]  /*b490*/  R2UR UR12, R4 ;  /* 0x00000000040c72ca */ /* 0x000fc400000e0000 */
[----:B------:R-:W-:Y:S02]  /*b4a0*/  R2UR UR13, R5 ;  /* 0x00000000050d72ca */ /* 0x000fe400000e0000 */
[----:B------:R-:W-:Y:S01]  /*b4b0*/  R2UR UR18, R56 ;  /* 0x00000000381272ca */ /* 0x000fe200000e0000 */
[----:B------:R-:W-:Y:S01]  /*b4c0*/  VIADD R56, R15, 0x2 ;  /* 0x000000020f387836 */ /* 0x000fe20000000000 */
[----:B------:R-:W-:Y:S02]  /*b4d0*/  R2UR UR19, R57 ;  /* 0x00000000391372ca */ /* 0x000fe400000e0000 */
[----:B------:R-:W-:Y:S02]  /*b4e0*/  R2UR UR16, R4 ;  /* 0x00000000041072ca */ /* 0x000fe400000e0000 */
[----:B------:R-:W-:Y:S02]  /*b4f0*/  R2UR UR17, R5 ;  /* 0x00000000051172ca */ /* 0x000fe400000e0000 */
[----:B------:R-:W-:Y:S01]  /*b500*/  R2UR UR22, R12 ;  /* 0x000000000c1672ca */ /* 0x000fe200000e0000 */
[----:B------:R-:W-:Y:S01]  /*b510*/  VIADD R12, R15, 0x82 ;  /* 0x000000820f0c7836 */ /* 0x000fe20000000000 */
        /* <DEDUP_REMOVED lines=57> */
.L_x_2426:
[----:B01----:R-:W-:Y:S01]  /*b8b0*/  SHF.L.U32 R3, R11, 0x1f, RZ ;  /* 0x0000001f0b037819 */ /* 0x003fe200000006ff */
[----:B------:R-:W-:-:S04]  /*b8c0*/  IMAD R15, R10, 0x8, R18 ;  /* 0x000000080a0f7824 */ /* 0x000fc800078e0212 */
[----:B------:R0:W1:Y:S01]  /*b8d0*/  SYNCS.PHASECHK.TRANS64.TRYWAIT P1, [R15+URZ+0x13250], R3 ;  /* 0x013250030f0075a7 */ /* 0x000062000802017f */
[----:B------:R-:W-:Y:S05]  /*b8e0*/  @!P0 BRA `(.L_x_2427) ;  /* 0x0000000000048947 */ /* 0x000fea0003800000 */
[----:B------:R-:W-:Y:S01]  /*b8f0*/  BPT.TRAP 0x1 ;  /* 0x000000040000795c */ /* 0x000fe20000300000 */
.L_x_2427:
[----:B------:R-:W-:Y:S04]  /*b900*/  BSSY B2, `(.L_x_2428) ;  /* 0x0000004000027945 */ /* 0x000fe80003800000 */
[----:B-1----:R-:W-:Y:S05]  /*b910*/  @P1 BRA `(.L_x_2429) ;  /* 0x0000000000081947 */ /* 0x002fea0003800000 */
[----:B------:R-:W1:Y:S02]  /*b920*/  SYNCS.PHASECHK.TRANS64.TRYWAIT P1, [R15+URZ+0x13250], R3 ;  /* 0x013250030f0075a7 */ /* 0x000e64000802017f */
[----:B-1----:R-:W-:Y:S05]  /*b930*/  @!P1 BRA `(.L_x_2430) ;  /* 0x000000f400489947 */ /* 0x002fea0003800000 */
.L_x_2429:
[----:B------:R-:W-:Y:S05]  /*b940*/  BSYNC B2 ;  /* 0x0000000000027941 */ /* 0x000fea0003800000 */
.L_x_2428:
        /* <DEDUP_REMOVED lines=10> */
[----:B------:R-:W-:Y:S02]  /*b9f0*/  R2UR UR7, R11 ;  /* 0x000000000b0772ca */ /* 0x000fe400000e0000 */
[----:B------:R-:W-:-:S11]  /*ba00*/  MOV R11, 0xc0000010 ;  /* 0xc0000010000b7802 */ /* 0x000fd60000000f00 */
        /* <DEDUP_REMOVED lines=29> */
.L_x_2431:
[----:B------:R-:W2:Y:S01]  /*bbe0*/  LDL R136, [R1+0x24] ;  /* 0x0000240001887983 */ /* 0x000ea20000100800 */
[----:B01----:R-:W0:Y:S03]  /*bbf0*/  LDC R3, c[0x0][0x448] ;  /* 0x00011200ff037b82 */ /* 0x003e260000000800 */
[----:B------:R-:W3:Y:S04]  /*bc00*/  LDL R138, [R1+0x34] ;  /* 0x00003400018a7983 */ /* 0x000ee80000100800 */
[----:B------:R-:W3:Y:S04]  /*bc10*/  LDL R137, [R1+0x4c] ;  /* 0x00004c0001897983 */ /* 0x000ee80000100800 */
[----:B------:R-:W4:Y:S04]  /*bc20*/  LDL R13, [R1+0x48] ;  /* 0x00004800010d7983 */ /* 0x000f280000100800 */
[----:B------:R-:W5:Y:S04]  /*bc30*/  LDL R12, [R1+0x38] ;  /* 0x00003800010c7983 */ /* 0x000f680000100800 */
[----:B------:R-:W5:Y:S01]  /*bc40*/  LDL R11, [R1+0xc] ;  /* 0x00000c00010b7983 */ /* 0x000f620000100800 */
[----:B0-----:R-:W-:Y:S01]  /*bc50*/  ISETP.NE.AND P1, PT, R3, 0x1, PT ;  /* 0x000000010300780c */ /* 0x001fe20003f25270 */
[----:B------:R-:W-:-:S12]  /*bc60*/  VIADD R0, R0, 0x13240 ;  /* 0x0001324000007836 */ /* 0x000fd80000000000 */
[----:B------:R-:W0:Y:S08]  /*bc70*/  @P1 LDC R10, c[0x0][0x44c] ;  /* 0x00011300ff0a1b82 */ /* 0x000e300000000800 */
[----:B------:R-:W1:Y:S01]  /*bc80*/  @P1 LDC R3, c[0x0][0x450] ;  /* 0x00011400ff031b82 */ /* 0x000e620000000800 */
[----:B--2---:R-:W-:-:S04]  /*bc90*/  PRMT R0, R136, 0x654, R0 ;  /* 0x0000065488007816 */ /* 0x004fc80000000000 */
[----:B------:R3:W-:Y:S02]  /*bca0*/  SYNCS.ARRIVE.TRANS64.RED.A1T0 RZ, [R0+URZ], RZ ;  /* 0x000000ff00ff79a7 */ /* 0x0007e4000810043f */
[----:B---3--:R-:W-:-:S04]  /*bcb0*/  IMAD.IADD R0, R137, 0x1, R138 ;  /* 0x0000000189007824 */ /* 0x008fc800078e028a */
[----:B0-----:R-:W-:-:S05]  /*bcc0*/  @P1 IMAD.HI.U32 R10, R0, R10, RZ ;  /* 0x0000000a000a1227 */ /* 0x001fca00078e00ff */
[----:B-1----:R-:W-:-:S05]  /*bcd0*/  @P1 SHF.R.U32.HI R0, RZ, R3, R10 ;  /* 0x00000003ff001219 */ /* 0x002fca000001160a */
[----:B------:R-:W0:Y:S01]  /*bce0*/  SHFL.IDX PT, R3, R0, RZ, 0x1c1f ;  /* 0x001c1fff00037589 */ /* 0x000e2200000e0000 */
[----:B------:R-:W-:-:S04]  /*bcf0*/  IMAD.MOV.U32 R10, RZ, RZ, -0xa0 ;  /* 0xffffff60ff0a7424 */ /* 0x000fc800078e00ff */
[----:B------:R-:W-:-:S04]  /*bd00*/  IMAD R10, R14, R10, 0x1 ;  /* 0x000000010e0a7424 */ /* 0x000fc800078e020a */
[----:B----4-:R-:W-:-:S05]  /*bd10*/  IMAD R10, R13, -0x2, R10 ;  /* 0xfffffffe0d0a7824 */ /* 0x010fca00078e020a */
[----:B-----5:R-:W-:-:S05]  /*bd20*/  IADD3 R10, -R11, R10, R12 ;  /* 0x0000000a0b0a7210 */ /* 0x020fca0007ffe10c */
[----:B0-----:R-:W-:-:S05]  /*bd30*/  IMAD.IADD R3, R10, 0x1, R3 ;  /* 0x000000010a037824 */ /* 0x001fca00078e0203 */
[C---:B------:R-:W-:Y:S02]  /*bd40*/  ISETP.GT.AND P2, PT, R3.reuse, RZ, PT ;  /* 0x000000ff0300720c */ /* 0x040fe40003f44270 */
[C---:B------:R-:W-:Y:S02]  /*bd50*/  ISETP.GT.AND P5, PT, R3.reuse, 0x1, PT ;  /* 0x000000010300780c */ /* 0x040fe40003fa4270 */
[C---:B------:R-:W-:Y:S02]  /*bd60*/  ISETP.GT.AND P1, PT, R3.reuse, 0x8, PT ;  /* 0x000000080300780c */ /* 0x040fe40003f24270 */
[C---:B------:R-:W-:Y:S02]  /*bd70*/  ISETP.GT.AND P4, PT, R3.reuse, 0x9, PT ;  /* 0x000000090300780c */ /* 0x040fe40003f84270 */
[----:B------:R-:W-:Y:S02]  /*bd80*/  ISETP.GT.AND P3, PT, R3, 0x10, PT ;  /* 0x000000100300780c */ /* 0x000fe40003f64270 */
[----:B------:R-:W-:-:S02]  /*bd90*/  FSEL R120, R120, -INF , P2 ;  /* 0xff80000078787808 */ /* 0x000fc40001000000 */
[----:B------:R-:W-:Y:S02]  /*bda0*/  FSEL R121, R121, -INF , P5 ;  /* 0xff80000079797808 */ /* 0x000fe40002800000 */
[----:B------:R-:W-:Y:S02]  /*bdb0*/  FSEL R124, R124, -INF , P1 ;  /* 0xff8000007c7c7808 */ /* 0x000fe40000800000 */
[----:B------:R-:W-:Y:S02]  /*bdc0*/  FSEL R125, R125, -INF , P4 ;  /* 0xff8000007d7d7808 */ /* 0x000fe40002000000 */
[----:B------:R-:W-:Y:S02]  /*bdd0*/  FSEL R128, R128, -INF , P3 ;  /* 0xff80000080807808 */ /* 0x000fe40001800000 */
[C---:B------:R-:W-:Y:S02]  /*bde0*/  ISETP.GT.AND P2, PT, R3.reuse, 0x11, PT ;  /* 0x000000110300780c */ /* 0x040fe40003f44270 */
[----:B------:R-:W-:-:S02]  /*bdf0*/  ISETP.GT.AND P5, PT, R3, 0x18, PT ;  /* 0x000000180300780c */ /* 0x000fc40003fa4270 */
[C---:B------:R-:W-:Y:S02]  /*be00*/  ISETP.GT.AND P1, PT, R3.reuse, 0x19, PT ;  /* 0x000000190300780c */ /* 0x040fe40003f24270 */
[C---:B------:R-:W-:Y:S02]  /*be10*/  ISETP.GT.AND P4, PT, R3.reuse, 0x20, PT ;  /* 0x000000200300780c */ /* 0x040fe40003f84270 */
[----:B------:R-:W-:Y:S02]  /*be20*/  ISETP.GT.AND P3, PT, R3, 0x21, PT ;  /* 0x000000210300780c */ /* 0x000fe40003f64270 */
[----:B------:R-:W-:Y:S02]  /*be30*/  FSEL R129, R129, -INF , P2 ;  /* 0xff80000081817808 */ /* 0x000fe40001000000 */
[----:B------:R-:W-:Y:S02]  /*be40*/  FSEL R132, R132, -INF , P5 ;  /* 0xff80000084847808 */ /* 0x000fe40002800000 */
[----:B------:R-:W-:-:S02]  /*be50*/  FSEL R133, R133, -INF , P1 ;  /* 0xff80000085857808 */ /* 0x000fc40000800000 */
[----:B------:R-:W-:Y:S02]  /*be60*/  FSEL R104, R104, -INF , P4 ;  /* 0xff80000068687808 */ /* 0x000fe40002000000 */
[----:B------:R-:W-:Y:S02]  /*be70*/  FSEL R105, R105, -INF , P3 ;  /* 0xff80000069697808 */ /* 0x000fe40001800000 */
[C---:B------:R-:W-:Y:S02]  /*be80*/  ISETP.GT.AND P2, PT, R3.reuse, 0x28, PT ;  /* 0x000000280300780c */ /* 0x040fe40003f44270 */
[C---:B------:R-:W-:Y:S02]  /*be90*/  ISETP.GT.AND P5, PT, R3.reuse, 0x29, PT ;  /* 0x000000290300780c */ /* 0x040fe40003fa4270 */
[C---:B------:R-:W-:Y:S02]  /*bea0*/  ISETP.GT.AND P1, PT, R3.reuse, 0x30, PT ;  /* 0x000000300300780c */ /* 0x040fe40003f24270 */
[----:B------:R-:W-:-:S02]  /*beb0*/  ISETP.GT.AND P4, PT, R3, 0x31, PT ;  /* 0x000000310300780c */ /* 0x000fc40003f84270 */
[----:B------:R-:W-:Y:S02]  /*bec0*/  ISETP.GT.AND P3, PT, R3, 0x38, PT ;  /* 0x000000380300780c */ /* 0x000fe40003f64270 */
[----:B------:R-:W-:Y:S02]  /*bed0*/  FSEL R108, R108, -INF , P2 ;  /* 0xff8000006c6c7808 */ /* 0x000fe40001000000 */
[----:B------:R-:W-:Y:S02]  /*bee0*/  FSEL R109, R109, -INF , P5 ;  /* 0xff8000006d6d7808 */ /* 0x000fe40002800000 */
[----:B------:R-:W-:Y:S02]  /*bef0*/  FSEL R112, R112, -INF , P1 ;  /* 0xff80000070707808 */ /* 0x000fe40000800000 */
[----:B------:R-:W-:Y:S02]  /*bf00*/  FSEL R113, R113, -INF , P4 ;  /* 0xff80000071717808 */ /* 0x000fe40002000000 */
[----:B------:R-:W-:-:S02]  /*bf10*/  FSEL R116, R116, -INF , P3 ;  /* 0xff80000074747808 */ /* 0x000fc40001800000 */
[C---:B------:R-:W-:Y:S02]  /*bf20*/  ISETP.GT.AND P2, PT, R3.reuse, 0x39, PT ;  /* 0x000000390300780c */ /* 0x040fe40003f44270 */
        /* <DEDUP_REMOVED lines=59> */
[----:B------:R-:W-:Y:S01]  /*c2e0*/  FMNMX.FTZ R3, R117, R3, !PT ;  /* 0x0000000375037209 */ /* 0x000fe20007810000 */
[----:B------:R-:W0:Y:S03]  /*c2f0*/  SHFL.IDX PT, R0, R0, 0x1, 0x1c1f ;  /* 0x003c1f0000007f89 */ /* 0x000e2600000e0000 */
[----:B------:R-:W-:-:S04]  /*c300*/  FMNMX.FTZ R3, R88, R3, !PT ;  /* 0x0000000358037209 */ /* 0x000fc80007810000 */
[----:B------:R-:W-:-:S04]  /*c310*/  FMNMX.FTZ R3, R89, R3, !PT ;  /* 0x0000000359037209 */ /* 0x000fc80007810000 */
[----:B------:R-:W-:-:S04]  /*c320*/  FMNMX.FTZ R3, R92, R3, !PT ;  /* 0x000000035c037209 */ /* 0x000fc80007810000 */
[----:B------:R-:W-:-:S04]  /*c330*/  FMNMX.FTZ R3, R93, R3, !PT ;  /* 0x000000035d037209 */ /* 0x000fc80007810000 */
[----:B------:R-:W-:-:S04]  /*c340*/  FMNMX.FTZ R3, R96, R3, !PT ;  /* 0x0000000360037209 */ /* 0x000fc80007810000 */
[----:B------:R-:W-:Y:S01]  /*c350*/  FMNMX.FTZ R3, R97, R3, !PT ;  /* 0x0000000361037209 */ /* 0x000fe20007810000 */
[----:B0-----:R-:W-:-:S03]  /*c360*/  IMAD.IADD R0, R10, 0x1, R0 ;  /* 0x000000010a007824 */ /* 0x001fc600078e0200 */
[----:B------:R-:W-:Y:S02]  /*c370*/  FMNMX.FTZ R3, R100, R3, !PT ;  /* 0x0000000364037209 */ /* 0x000fe40007810000 */
[----:B------:R-:W-:Y:S02]  /*c380*/  FSEL R61, R61, -INF , P2 ;  /* 0xff8000003d3d7808 */ /* 0x000fe40001000000 */
[----:B------:R-:W-:Y:S02]  /*c390*/  FMNMX.FTZ R3, R101, R3, !PT ;  /* 0x0000000365037209 */ /* 0x000fe40007810000 */
[----:B------:R-:W-:Y:S02]  /*c3a0*/  ISETP.GT.AND P2, PT, R0, RZ, PT ;  /* 0x000000ff0000720c */ /* 0x000fe40003f44270 */
[----:B------:R-:W-:Y:S02]  /*c3b0*/  FMNMX.FTZ R3, R72, R3, !PT ;  /* 0x0000000348037209 */ /* 0x000fe40007810000 */
[----:B------:R-:W-:-:S02]  /*c3c0*/  FSEL R122, R122, -INF , P2 ;  /* 0xff8000007a7a7808 */ /* 0x000fc40001000000 */
[----:B------:R-:W-:Y:S02]  /*c3d0*/  ISETP.GT.AND P2, PT, R0, 0x1, PT ;  /* 0x000000010000780c */ /* 0x000fe40003f44270 */
[----:B------:R-:W-:Y:S02]  /*c3e0*/  FMNMX.FTZ R3, R73, R3, !PT ;  /* 0x0000000349037209 */ /* 0x000fe40007810000 */
[----:B------:R-:W-:Y:S02]  /*c3f0*/  FSEL R123, R123, -INF , P2 ;  /* 0xff8000007b7b7808 */ /* 0x000fe40001000000 */
[----:B------:R-:W-:Y:S02]  /*c400*/  FMNMX.FTZ R3, R76, R3, !PT ;  /* 0x000000034c037209 */ /* 0x000fe40007810000 */
[----:B------:R-:W-:Y:S02]  /*c410*/  ISETP.GT.AND P2, PT, R0, 0x8, PT ;  /* 0x000000080000780c */ /* 0x000fe40003f44270 */
[----:B------:R-:W-:-:S02]  /*c420*/  FMNMX.FTZ R3, R77, R3, !PT ;  /* 0x000000034d037209 */ /* 0x000fc40007810000 */
[----:B------:R-:W-:Y:S02]  /*c430*/  FSEL R126, R126, -INF , P2 ;  /* 0xff8000007e7e7808 */ /* 0x000fe40001000000 */
        /* <DEDUP_REMOVED lines=8> */
[----:B------:R-:W-:Y:S02]  /*c4c0*/  FSEL R131, R131, -INF , P2 ;  /* 0xff80000083837808 */ /* 0x000fe40001000000 */
[----:B------:R-:W-:Y:S02]  /*c4d0*/  FMNMX.FTZ R3, R85, R3, !PT ;  /* 0x0000000355037209 */ /* 0x000fe40007810000 */
[----:B------:R-:W-:-:S02]  /*c4e0*/  ISETP.GT.AND P2, PT, R0, 0x18, PT ;  /* 0x000000180000780c */ /* 0x000fc40003f44270 */
[----:B------:R-:W-:Y:S02]  /*c4f0*/  FMNMX.FTZ R3, R56, R3, !PT ;  /* 0x0000000338037209 */ /* 0x000fe40007810000 */
[----:B------:R-:W-:Y:S02]  /*c500*/  FSEL R134, R134, -INF , P2 ;  /* 0xff80000086867808 */ /* 0x000fe40001000000 */
[C---:B------:R-:W-:Y:S02]  /*c510*/  ISETP.GT.AND P2, PT, R0.reuse, 0x19, PT ;  /* 0x000000190000780c */ /* 0x040fe40003f44270 */
[----:B------:R-:W-:Y:S02]  /*c520*/  FMNMX.FTZ R3, R57, R3, !PT ;  /* 0x0000000339037209 */ /* 0x000fe40007810000 */
[----:B------:R-:W-:Y:S02]  /*c530*/  FSEL R135, R135, -INF , P2 ;  /* 0xff80000087877808 */ /* 0x000fe40001000000 */
[----:B------:R-:W-:-:S02]  /*c540*/  ISETP.GT.AND P2, PT, R0, 0x20, PT ;  /* 0x000000200000780c */ /* 0x000fc40003f44270 */
[----:B------:R-:W-:Y:S02]  /*c550*/  FMNMX.FTZ R3, R60, R3, !PT ;  /* 0x000000033c037209 */ /* 0x000fe40007810000 */
[----:B------:R-:W-:Y:S02]  /*c560*/  FSEL R106, R106, -INF , P2 ;  /* 0xff8000006a6a7808 */ /* 0x000fe40001000000 */
[----:B------:R-:W-:Y:S02]  /*c570*/  ISETP.GT.AND P2, PT, R0, 0x21, PT ;  /* 0x000000210000780c */ /* 0x000fe40003f44270 */
[----:B------:R-:W-:Y:S02]  /*c580*/  FSEL R64, R64, -INF , P5 ;  /* 0xff80000040407808 */ /* 0x000fe40002800000 */
[----:B------:R-:W-:Y:S02]  /*c590*/  FMNMX.FTZ R3, R61, R3, !PT ;  /* 0x000000033d037209 */ /* 0x000fe40007810000 */
[----:B------:R-:W-:-:S02]  /*c5a0*/  FSEL R107, R107, -INF , P2 ;  /* 0xff8000006b6b7808 */ /* 0x000fc40001000000 */
[----:B------:R-:W-:Y:S02]  /*c5b0*/  FSEL R65, R65, -INF , P1 ;  /* 0xff80000041417808 */ /* 0x000fe40000800000 */
[----:B------:R-:W-:Y:S02]  /*c5c0*/  FMNMX.FTZ R3, R64, R3, !PT ;  /* 0x0000000340037209 */ /* 0x000fe40007810000 */
[----:B------:R-:W-:Y:S02]  /*c5d0*/  ISETP.GT.AND P2, PT, R0, 0x28, PT ;  /* 0x000000280000780c */ /* 0x000fe40003f44270 */
[----:B------:R-:W-:Y:S02]  /*c5e0*/  FSEL R68, R68, -INF , P4 ;  /* 0xff80000044447808 */ /* 0x000fe40002000000 */
[----:B------:R-:W-:Y:S02]  /*c5f0*/  FMNMX.FTZ R3, R65, R3, !PT ;  /* 0x0000000341037209 */ /* 0x000fe40007810000 */
[----:B------:R-:W-:-:S02]  /*c600*/  FSEL R110, R110, -INF , P2 ;  /* 0xff8000006e6e7808 */ /* 0x000fc40001000000 */
[----:B------:R-:W-:Y:S02]  /*c610*/  ISETP.GT.AND P2, PT, R0, 0x29, PT ;  /* 0x000000290000780c */ /* 0x000fe40003f44270 */
[----:B------:R-:W-:Y:S02]  /*c620*/  FSEL R69, R69, -INF , P3 ;  /* 0xff80000045457808 */ /* 0x000fe40001800000 */
[----:B------:R-:W-:Y:S02]  /*c630*/  FMNMX.FTZ R3, R68, R3, !PT ;  /* 0x0000000344037209 */ /* 0x000fe40007810000 */
[----:B------:R-:W-:Y:S02]  /*c640*/  FSEL R111, R111, -INF , P2 ;  /* 0xff8000006f6f7808 */ /* 0x000fe40001000000 */
[----:B------:R-:W-:Y:S02]  /*c650*/  ISETP.GT.AND P2, PT, R0, 0x30, PT ;  /* 0x000000300000780c */ /* 0x000fe40003f44270 */
[----:B------:R-:W-:-:S02]  /*c660*/  FMNMX.FTZ R3, R69, R3, !PT ;  /* 0x0000000345037209 */ /* 0x000fc40007810000 */
[----:B------:R-:W-:Y:S02]  /*c670*/  FSEL R114, R114, -INF , P2 ;  /* 0xff80000072727808 */ /* 0x000fe40001000000 */
[C---:B------:R-:W-:Y:S01]  /*c680*/  ISETP.GT.AND P2, PT, R0.reuse, 0x31, PT ;  /* 0x000000310000780c */ /* 0x040fe20003f44270 */
[----:B------:R-:W0:Y:S03]  /*c690*/  SHFL.BFLY PT, R10, R3, 0x2, 0x1f ;  /* 0x0c401f00030a7f89 */ /* 0x000e2600000e0000 */
[----:B------:R-:W-:Y:S02]  /*c6a0*/  FSEL R115, R115, -INF , P2 ;  /* 0xff80000073737808 */ /* 0x000fe40001000000 */
[----:B------:R-:W-:-:S04]  /*c6b0*/  ISETP.GT.AND P2, PT, R0, 0x38, PT ;  /* 0x000000380000780c */ /* 0x000fc80003f44270 */
[----:B------:R-:W-:Y:S02]  /*c6c0*/  FSEL R118, R118, -INF , P2 ;  /* 0xff80000076767808 */ /* 0x000fe40001000000 */
[----:B------:R-:W-:-:S04]  /*c6d0*/  ISETP.GT.AND P2, PT, R0, 0x39, PT ;  /* 0x000000390000780c */ /* 0x000fc80003f44270 */
[----:B------:R-:W-:Y:S02]  /*c6e0*/  FSEL R119, R119, -INF , P2 ;  /* 0xff80000077777808 */ /* 0x000fe40001000000 */
[----:B------:R-:W-:-:S04]  /*c6f0*/  ISETP.GT.AND P2, PT, R0, 0x40, PT ;  /* 0x000000400000780c */ /* 0x000fc80003f44270 */
[----:B------:R-:W-:Y:S02]  /*c700*/  FSEL R90, R90, -INF , P2 ;  /* 0xff8000005a5a7808 */ /* 0x000fe40001000000 */
[C---:B------:R-:W-:Y:S02]  /*c710*/  ISETP.GT.AND P2, PT, R0.reuse, 0x41, PT ;  /* 0x000000410000780c */ /* 0x040fe40003f44270 */
[----:B0-----:R-:W-:Y:S02]  /*c720*/  FMNMX.FTZ R3, R3, R10, !PT ;  /* 0x0000000a03037209 */ /* 0x001fe40007810000 */
[----:B------:R-:W-:Y:S02]  /*c730*/  FSEL R91, R91, -INF , P2 ;  /* 0xff8000005b5b7808 */ /* 0x000fe40001000000 */
[----:B------:R-:W-:Y:S01]  /*c740*/  ISETP.GT.AND P2, PT, R0, 0x48, PT ;  /* 0x000000480000780c */ /* 0x000fe20003f44270 */
[----:B------:R-:W0:Y:S03]  /*c750*/  SHFL.BFLY PT, R10, R3, 0x1, 0x1f ;  /* 0x0c201f00030a7f89 */ /* 0x000e2600000e0000 */
[----:B------:R-:W-:-:S02]  /*c760*/  FSEL R94, R94, -INF , P2 ;  /* 0xff8000005e5e7808 */ /* 0x000fc40001000000 */
[----:B------:R-:W-:-:S04]  /*c770*/  ISETP.GT.AND P2, PT, R0, 0x49, PT ;  /* 0x000000490000780c */ /* 0x000fc80003f44270 */
[----:B------:R-:W-:Y:S02]  /*c780*/  FSEL R95, R95, -INF , P2 ;  /* 0xff8000005f5f7808 */ /* 0x000fe40001000000 */
[----:B------:R-:W-:Y:S02]  /*c790*/  ISETP.GT.AND P2, PT, R0, 0x50, PT ;  /* 0x000000500000780c */ /* 0x000fe40003f44270 */
[----:B------:R-:W-:Y:S02]  /*c7a0*/  LOP3.LUT R23, R23, 0xffffffdf, RZ, 0xc0, !PT ;  /* 0xffffffdf17177812 */ /* 0x000fe400078ec0ff */
[----:B------:R-:W-:Y:S02]  /*c7b0*/  FSEL R98, R98, -INF , P2 ;  /* 0xff80000062627808 */ /* 0x000fe40001000000 */
[C---:B------:R-:W-:Y:S02]  /*c7c0*/  ISETP.GT.AND P2, PT, R0.reuse, 0x51, PT ;  /* 0x000000510000780c */ /* 0x040fe40003f44270 */
[----:B------:R-:W-:-:S02]  /*c7d0*/  ISETP.GT.AND P1, PT, R0, 0x61, PT ;  /* 0x000000610000780c */ /* 0x000fc40003f24270 */
[----:B------:R-:W-:Y:S02]  /*c7e0*/  @P0 LOP3.LUT R23, R23, 0x20, RZ, 0xfc, !PT ;  /* 0x0000002017170812 */ /* 0x000fe400078efcff */
[C---:B------:R-:W-:Y:S02]  /*c7f0*/  ISETP.GT.AND P0, PT, R0.reuse, 0x81, PT ;  /* 0x000000810000780c */ /* 0x040fe40003f04270 */
[----:B------:R-:W-:Y:S02]  /*c800*/  FSEL R99, R99, -INF , P2 ;  /* 0xff80000063637808 */ /* 0x000fe40001000000 */
[C---:B------:R-:W-:Y:S02]  /*c810*/  ISETP.GT.AND P2, PT, R0.reuse, 0x58, PT ;  /* 0x000000580000780c */ /* 0x040fe40003f44270 */
[----:B------:R-:W-:Y:S02]  /*c820*/  FSEL R75, R75, -INF , P1 ;  /* 0xff8000004b4b7808 */ /* 0x000fe40000800000 */
[----:B------:R-:W-:-:S02]  /*c830*/  ISETP.GT.AND P1, PT, R0, 0x78, PT ;  /* 0x000000780000780c */ /* 0x000fc40003f24270 */
[----:B------:R-:W-:Y:S02]  /*c840*/  FSEL R102, R102, -INF , P2 ;  /* 0xff80000066667808 */ /* 0x000fe40001000000 */
[----:B------:R-:W-:Y:S02]  /*c850*/  ISETP.GT.AND P2, PT, R0, 0x59, PT ;  /* 0x000000590000780c */ /* 0x000fe40003f44270 */
[----:B------:R-:W-:Y:S02]  /*c860*/  FSEL R86, R86, -INF , P1 ;  /* 0xff80000056567808 */ /* 0x000fe40000800000 */
[----:B------:R-:W-:Y:S02]  /*c870*/  ISETP.GT.AND P1, PT, R0, 0x89, PT ;  /* 0x000000890000780c */ /* 0x000fe40003f24270 */
[----:B------:R-:W-:Y:S02]  /*c880*/  LOP3.LUT R23, R23, 0xffffffbf, RZ, 0xc0, !PT ;  /* 0xffffffbf17177812 */ /* 0x000fe400078ec0ff */
[----:B------:R-:W-:-:S02]  /*c890*/  FSEL R103, R103, -INF , P2 ;  /* 0xff80000067677808 */ /* 0x000fc40001000000 */
[----:B0-----:R-:W-:Y:S02]  /*c8a0*/  FMNMX.FTZ R3, R3, R10, !PT ;  /* 0x0000000a03037209 */ /* 0x001fe40007810000 */
[----:B------:R-:W-:Y:S02]  /*c8b0*/  ISETP.GT.AND P2, PT, R0, 0x60, PT ;  /* 0x000000600000780c */ /* 0x000fe40003f44270 */
[----:B------:R-:W-:Y:S01]  /*c8c0*/  @P0 LOP3.LUT R23, R23, 0x40, RZ, 0xfc, !PT ;  /* 0x0000004017170812 */ /* 0x000fe200078efcff */
[----:B------:R-:W-:-:S01]  /*c8d0*/  FFMA.FTZ R11, R2, R3, -8 ;  /* 0xc1000000020b7423 */ /* 0x000fc20000010003 */
[----:B------:R-:W-:Y:S02]  /*c8e0*/  FSEL R74, R74, -INF , P2 ;  /* 0xff8000004a4a7808 */ /* 0x000fe40001000000 */
[C---:B------:R-:W-:Y:S02]  /*c8f0*/  ISETP.GT.AND P5, PT, R0.reuse, 0x68, PT ;  /* 0x000000680000780c */ /* 0x040fe40003fa4270 */
[----:B------:R-:W-:-:S02]  /*c900*/  ISETP.GT.AND P4, PT, R0, 0x69, PT ;  /* 0x000000690000780c */ /* 0x000fc40003f84270 */
[C---:B------:R-:W-:Y:S02]  /*c910*/  ISETP.GT.AND P3, PT, R0.reuse, 0x70, PT ;  /* 0x000000700000780c */ /* 0x040fe40003f64270 */
[----:B------:R-:W-:Y:S02]  /*c920*/  ISETP.GT.AND P2, PT, R0, 0x71, PT ;  /* 0x000000710000780c */ /* 0x000fe40003f44270 */
[----:B------:R-:W-:Y:S02]  /*c930*/  LOP3.LUT R23, R23, 0xffffff7f, RZ, 0xc0, !PT ;  /* 0xffffff7f17177812 */ /* 0x000fe400078ec0ff */
[----:B------:R-:W-:Y:S02]  /*c940*/  FSETP.NEU.FTZ.AND P6, PT, R3, -INF , PT ;  /* 0xff8000000300780b */ /* 0x000fe40003fdd000 */
[----:B------:R-:W-:Y:S02]  /*c950*/  FSEL R78, R78, -INF , P5 ;  /* 0xff8000004e4e7808 */ /* 0x000fe40002800000 */
[----:B------:R-:W-:-:S02]  /*c960*/  FSEL R79, R79, -INF , P4 ;  /* 0xff8000004f4f7808 */ /* 0x000fc40002000000 */
[----:B------:R-:W-:Y:S02]  /*c970*/  FSEL R82, R82, -INF , P3 ;  /* 0xff80000052527808 */ /* 0x000fe40001800000 */
[----:B------:R-:W-:Y:S02]  /*c980*/  FSEL R83, R83, -INF , P2 ;  /* 0xff80000053537808 */ /* 0x000fe40001000000 */
[----:B------:R-:W-:Y:S02]  /*c990*/  @P1 LOP3.LUT R23, R23, 0x80, RZ, 0xfc, !PT ;  /* 0x0000008017171812 */ /* 0x000fe400078efcff */
[----:B------:R-:W-:Y:S02]  /*c9a0*/  FSEL R10, R3, RZ, P6 ;  /* 0x000000ff030a7208 */ /* 0x000fe40003000000 */
[----:B------:R-:W-:Y:S02]  /*c9b0*/  FSEL R11, R11, RZ, P6 ;  /* 0x000000ff0b0b7208 */ /* 0x000fe40003000000 */
[----:B------:R-:W-:-:S02]  /*c9c0*/  ISETP.GT.AND P2, PT, R0, 0x90, PT ;  /* 0x000000900000780c */ /* 0x000fc40003f44270 */
[C---:B------:R-:W-:Y:S02]  /*c9d0*/  ISETP.GT.AND P3, PT, R0.reuse, 0x91, PT ;  /* 0x000000910000780c */ /* 0x040fe40003f64270 */
[C---:B------:R-:W-:Y:S02]  /*c9e0*/  ISETP.GT.AND P4, PT, R0.reuse, 0x98, PT ;  /* 0x000000980000780c */ /* 0x040fe40003f84270 */
[C---:B------:R-:W-:Y:S02]  /*c9f0*/  ISETP.GT.AND P5, PT, R0.reuse, 0x99, PT ;  /* 0x000000990000780c */ /* 0x040fe40003fa4270 */
[C---:B------:R-:W-:Y:S02]  /*ca00*/  ISETP.GT.AND P1, PT, R0.reuse, 0x79, PT ;  /* 0x000000790000780c */ /* 0x040fe40003f24270 */
[C---:B------:R-:W-:Y:S02]  /*ca10*/  ISETP.GT.AND P0, PT, R0.reuse, 0x80, PT ;  /* 0x000000800000780c */ /* 0x040fe40003f04270 */
[----:B------:R-:W-:-:S02]  /*ca20*/  ISETP.GT.AND P6, PT, R0, 0x88, PT ;  /* 0x000000880000780c */ /* 0x000fc40003fc4270 */
        /* <DEDUP_REMOVED lines=29> */
[----:B------:R-:W-:Y:S02]  /*cc00*/  FMNMX.FTZ R0, R83, R0, !PT ;  /* 0x0000000053007209 */ /* 0x000fe40007810000 */
[----:B------:R-:W-:Y:S02]  /*cc10*/  FSEL R87, R87, -INF , P1 ;  /* 0xff80000057577808 */ /* 0x000fe40000800000 */
[----:B------:R-:W-:Y:S02]  /*cc20*/  FMNMX.FTZ R0, R86, R0, !PT ;  /* 0x0000000056007209 */ /* 0x000fe40007810000 */
[----:B------:R-:W-:Y:S02]  /*cc30*/  FSEL R58, R58, -INF , P0 ;  /* 0xff8000003a3a7808 */ /* 0x000fe40000000000 */
[----:B------:R-:W-:Y:S02]  /*cc40*/  LOP3.LUT P0, RZ, R23, 0x40, RZ, 0xc0, !PT ;  /* 0x0000004017ff7812 */ /* 0x000fe4000780c0ff */
[----:B------:R-:W-:-:S02]  /*cc50*/  FMNMX.FTZ R0, R87, R0, !PT ;  /* 0x0000000057007209 */ /* 0x000fc40007810000 */
[----:B------:R-:W-:Y:S02]  /*cc60*/  FSEL R59, R59, -INF , P0 ;  /* 0xff8000003b3b7808 */ /* 0x000fe40000000000 */
[----:B------:R-:W-:Y:S02]  /*cc70*/  FMNMX.FTZ R0, R58, R0, !PT ;  /* 0x000000003a007209 */ /* 0x000fe40007810000 */
[----:B------:R-:W-:Y:S02]  /*cc80*/  LOP3.LUT P1, RZ, R23, 0x80, RZ, 0xc0, !PT ;  /* 0x0000008017ff7812 */ /* 0x000fe4000782c0ff */
[----:B------:R-:W-:Y:S02]  /*cc90*/  FSEL R62, R62, -INF , P6 ;  /* 0xff8000003e3e7808 */ /* 0x000fe40003000000 */
[----:B------:R-:W-:Y:S02]  /*cca0*/  FMNMX.FTZ R0, R59, R0, !PT ;  /* 0x000000003b007209 */ /* 0x000fe40007810000 */
[----:B------:R-:W-:-:S02]  /*ccb0*/  FSEL R63, R63, -INF , P1 ;  /* 0xff8000003f3f7808 */ /* 0x000fc40000800000 */
[----:B------:R-:W-:Y:S02]  /*ccc0*/  FMNMX.FTZ R0, R62, R0, !PT ;  /* 0x000000003e007209 */ /* 0x000fe40007810000 */
[----:B------:R-:W-:Y:S02]  /*ccd0*/  FSEL R66, R66, -INF , P2 ;  /* 0xff80000042427808 */ /* 0x000fe40001000000 */
[----:B------:R-:W-:Y:S02]  /*cce0*/  FMNMX.FTZ R0, R63, R0, !PT ;  /* 0x000000003f007209 */ /* 0x000fe40007810000 */
[----:B------:R-:W-:Y:S02]  /*ccf0*/  FSEL R67, R67, -INF , P3 ;  /* 0xff80000043437808 */ /* 0x000fe40001800000 */
[----:B------:R-:W-:Y:S02]  /*cd00*/  FMNMX.FTZ R0, R66, R0, !PT ;  /* 0x0000000042007209 */ /* 0x000fe40007810000 */
[----:B------:R-:W-:-:S02]  /*cd10*/  FSEL R70, R70, -INF , P4 ;  /* 0xff80000046467808 */ /* 0x000fc40002000000 */
[----:B------:R-:W-:Y:S02]  /*cd20*/  FMNMX.FTZ R0, R67, R0, !PT ;  /* 0x0000000043007209 */ /* 0x000fe40007810000 */
[----:B------:R-:W-:Y:S02]  /*cd30*/  FSEL R71, R71, -INF , P5 ;  /* 0xff80000047477808 */ /* 0x000fe40002800000 */
[----:B------:R-:W-:-:S04]  /*cd40*/  FMNMX.FTZ R0, R70, R0, !PT ;  /* 0x0000000046007209 */ /* 0x000fc80007810000 */
[----:B------:R-:W-:Y:S01]  /*cd50*/  FMNMX.FTZ R0, R71, R0, !PT ;  /* 0x0000000047007209 */ /* 0x000fe20007810000 */
[----:B------:R-:W-:-:S04]  /*cd60*/  FADD.FTZ R9, -R10, R9 ;  /* 0x000000090a097221 */ /* 0x000fc80000010100 */
[----:B------:R-:W0:Y:S02]  /*cd70*/  SHFL.BFLY PT, R10, R0, 0x2, 0x1f ;  /* 0x0c401f00000a7f89 */ /* 0x000e2400000e0000 */
[----:B0-----:R-:W-:-:S05]  /*cd80*/  FMNMX.FTZ R0, R0, R10, !PT ;  /* 0x0000000a00007209 */ /* 0x001fca0007810000 */
[----:B------:R-:W0:Y:S01]  /*cd90*/  SHFL.BFLY PT, R10, R0, 0x1, 0x1f ;  /* 0x0c201f00000a7f89 */ /* 0x000e2200000e0000 */
[----:B------:R-:W-:-:S01]  /*cda0*/  FFMA.FTZ R120, R2, R120, -R11 ;  /* 0x0000007802787223 */ /* 0x000fc2000001080b */
[C---:B------:R-:W-:Y:S01]  /*cdb0*/  FMUL.FTZ R9, R2.reuse, R9 ;  /* 0x0000000902097220 */ /* 0x040fe20000410000 */
[----:B------:R-:W-:-:S01]  /*cdc0*/  FFMA.FTZ R121, R2, R121, -R11 ;  /* 0x0000007902797223 */ /* 0x000fc2000001080b */
[----:B0-----:R-:W-:-:S04]  /*cdd0*/  FMNMX.FTZ R0, R0, R10, !PT ;  /* 0x0000000a00007209 */ /* 0x001fc80007810000 */
[----:B------:R-:W-:Y:S01]  /*cde0*/  FSETP.NEU.FTZ.AND P1, PT, R0, -INF , PT ;  /* 0xff8000000000780b */ /* 0x000fe20003f3d000 */
[----:B------:R-:W-:-:S03]  /*cdf0*/  FFMA.FTZ R13, R2, R0, -8 ;  /* 0xc1000000020d7423 */ /* 0x000fc60000010000 */
[----:B------:R-:W-:Y:S02]  /*ce00*/  FSEL R10, R0, RZ, P1 ;  /* 0x000000ff000a7208 */ /* 0x000fe40000800000 */
[----:B------:R-:W-:-:S03]  /*ce10*/  FSEL R13, R13, RZ, P1 ;  /* 0x000000ff0d0d7208 */ /* 0x000fc60000800000 */
[----:B------:R-:W-:Y:S02]  /*ce20*/  FADD.FTZ R8, -R10, R8 ;  /* 0x000000080a087221 */ /* 0x000fe40000010100 */
[----:B------:R-:W-:-:S02]  /*ce30*/  FFMA.FTZ R122, R2, R122, -R13 ;  /* 0x0000007a027a7223 */ /* 0x000fc4000001080d */
[C---:B------:R-:W-:Y:S01]  /*ce40*/  FMUL.FTZ R8, R2.reuse, R8 ;  /* 0x0000000802087220 */ /* 0x040fe20000410000 */
[----:B------:R-:W-:-:S01]  /*ce50*/  FFMA.FTZ R123, R2, R123, -R13 ;  /* 0x0000007b027b7223 */ /* 0x000fc2000001080d */
[----:B------:R-:W-:Y:S01]  /*ce60*/  MUFU.EX2 R120, R120 ;  /* 0x0000007800787308 */ /* 0x000fe20000000800 */
[----:B------:R-:W-:-:S01]  /*ce70*/  FFMA.FTZ R124, R2, R124, -R11 ;  /* 0x0000007c027c7223 */ /* 0x000fc2000001080b */
[----:B------:R-:W-:-:S06]  /*ce80*/  FFMA.FTZ R126, R2, R126, -R13 ;  /* 0x0000007e027e7223 */ /* 0x000fcc000001080d */
[----:B------:R-:W-:Y:S01]  /*ce90*/  MUFU.EX2 R122, R122 ;  /* 0x0000007a007a7308 */ /* 0x000fe20000000800 */
[----:B------:R-:W-:-:S01]  /*cea0*/  FFMA.FTZ R125, R2, R125, -R11 ;  /* 0x0000007d027d7223 */ /* 0x000fc2000001080b */
[----:B------:R-:W-:-:S06]  /*ceb0*/  FFMA.FTZ R127, R2, R127, -R13 ;  /* 0x0000007f027f7223 */ /* 0x000fcc000001080d */
[----:B------:R-:W0:Y:S08]  /*cec0*/  MUFU.EX2 R9, R9 ;  /* 0x0000000900097308 */ /* 0x000e300000000800 */
[----:B------:R-:W1:Y:S01]  /*ced0*/  MUFU.EX2 R8, R8 ;  /* 0x0000000800087308 */ /* 0x000e620000000800 */
[----:B------:R-:W-:-:S01]  /*cee0*/  FFMA.FTZ R128, R2, R128, -R11 ;  /* 0x0000008002807223 */ /* 0x000fc2000001080b */
[----:B------:R-:W-:-:S06]  /*cef0*/  FFMA.FTZ R130, R2, R130, -R13 ;  /* 0x0000008202827223 */ /* 0x000fcc000001080d */
[----:B------:R-:W2:Y:S08]  /*cf00*/  MUFU.EX2 R121, R121 ;  /* 0x0000007900797308 */ /* 0x000eb00000000800 */
[----:B------:R-:W3:Y:S01]  /*cf10*/  MUFU.EX2 R123, R123 ;  /* 0x0000007b007b7308 */ /* 0x000ee20000000800 */
[----:B------:R-:W-:-:S01]  /*cf20*/  FFMA.FTZ R129, R2, R129, -R11 ;  /* 0x0000008102817223 */ /* 0x000fc2000001080b */
[----:B------:R-:W-:-:S06]  /*cf30*/  FFMA.FTZ R131, R2, R131, -R13 ;  /* 0x0000008302837223 */ /* 0x000fcc000001080d */
[----:B------:R-:W4:Y:S08]  /*cf40*/  MUFU.EX2 R124, R124 ;  /* 0x0000007c007c7308 */ /* 0x000f300000000800 */
[----:B------:R-:W5:Y:S01]  /*cf50*/  MUFU.EX2 R126, R126 ;  /* 0x0000007e007e7308 */ /* 0x000f620000000800 */
[----:B0-----:R-:W-:-:S01]  /*cf60*/  FFMA.FTZ R21, R9, R21, R120 ;  /* 0x0000001509157223 */ /* 0x001fc20000010078 */
[----:B-1----:R-:W-:-:S06]  /*cf70*/  FFMA.FTZ R20, R8, R20, R122 ;  /* 0x0000001408147223 */ /* 0x002fcc000001007a */
[----:B------:R-:W0:Y:S01]  /*cf80*/  MUFU.EX2 R125, R125 ;  /* 0x0000007d007d7308 */ /* 0x000e220000000800 */
[----:B------:R-:W-:-:S01]  /*cf90*/  FFMA.FTZ R132, R2, R132, -R11 ;  /* 0x0000008402847223 */ /* 0x000fc2000001080b */
[----:B------:R-:W-:-:S06]  /*cfa0*/  FFMA.FTZ R134, R2, R134, -R13 ;  /* 0x0000008602867223 */ /* 0x000fcc000001080d */
[----:B------:R-:W1:Y:S01]  /*cfb0*/  MUFU.EX2 R127, R127 ;  /* 0x0000007f007f7308 */ /* 0x000e620000000800 */
[----:B--2---:R-:W-:-:S01]  /*cfc0*/  FADD.FTZ R10, R121, R21 ;  /* 0x00000015790a7221 */ /* 0x004fc20000010000 */
[----:B---3--:R-:W-:-:S06]  /*cfd0*/  FADD.FTZ R12, R123, R20 ;  /* 0x000000147b0c7221 */ /* 0x008fcc0000010000 */
[----:B------:R-:W2:Y:S01]  /*cfe0*/  MUFU.EX2 R128, R128 ;  /* 0x0000008000807308 */ /* 0x000ea20000000800 */
[----:B------:R-:W-:-:S01]  /*cff0*/  FFMA.FTZ R133, R2, R133, -R11 ;  /* 0x0000008502857223 */ /* 0x000fc2000001080b */
[----:B------:R-:W-:-:S06]  /*d000*/  FFMA.FTZ R135, R2, R135, -R13 ;  /* 0x0000008702877223 */ /* 0x000fcc000001080d */
[----:B------:R-:W3:Y:S01]  /*d010*/  MUFU.EX2 R130, R130 ;  /* 0x0000008200827308 */ /* 0x000ee20000000800 */
[----:B----4-:R-:W-:-:S01]  /*d020*/  FADD.FTZ R10, R124, R10 ;  /* 0x0000000a7c0a7221 */ /* 0x010fc20000010000 */
[----:B-----5:R-:W-:-:S06]  /*d030*/  FADD.FTZ R12, R126, R12 ;  /* 0x0000000c7e0c7221 */ /* 0x020fcc0000010000 */
[----:B------:R-:W4:Y:S01]  /*d040*/  MUFU.EX2 R129, R129 ;  /* 0x0000008100817308 */ /* 0x000f220000000800 */
[----:B------:R-:W-:-:S01]  /*d050*/  FFMA.FTZ R104, R2, R104, -R11 ;  /* 0x0000006802687223 */ /* 0x000fc2000001080b */
[----:B------:R-:W-:-:S06]  /*d060*/  FFMA.FTZ R106, R2, R106, -R13 ;  /* 0x0000006a026a7223 */ /* 0x000fcc000001080d */
[----:B------:R-:W5:Y:S01]  /*d070*/  MUFU.EX2 R131, R131 ;  /* 0x0000008300837308 */ /* 0x000f620000000800 */
[----:B0-----:R-:W-:-:S01]  /*d080*/  FADD.FTZ R10, R125, R10 ;  /* 0x0000000a7d0a7221 */ /* 0x001fc20000010000 */
[----:B-1----:R-:W-:-:S06]  /*d090*/  FADD.FTZ R12, R127, R12 ;  /* 0x0000000c7f0c7221 */ /* 0x002fcc0000010000 */
        /* <DEDUP_REMOVED lines=186> */
[----:B------:R-:W2:Y:S08]  /*dc40*/  MUFU.EX2 R65, R65 ;  /* 0x0000004100417308 */ /* 0x000eb00000000800 */
[----:B------:R-:W3:Y:S01]  /*dc50*/  MUFU.EX2 R67, R67 ;  /* 0x0000004300437308 */ /* 0x000ee20000000800 */
[----:B----4-:R-:W-:-:S01]  /*dc60*/  FADD.FTZ R10, R61, R10 ;  /* 0x0000000a3d0a7221 */ /* 0x010fc20000010000 */
[----:B-----5:R-:W-:-:S06]  /*dc70*/  FADD.FTZ R12, R63, R12 ;  /* 0x0000000c3f0c7221 */ /* 0x020fcc0000010000 */
[----:B------:R-:W4:Y:S01]  /*dc80*/  MUFU.EX2 R68, R68 ;  /* 0x0000004400447308 */ /* 0x000f220000000800 */
[----:B------:R-:W-:-:S07]  /*dc90*/  LOP3.LUT P0, RZ, R23, 0x20, RZ, 0xc0, !PT ;  /* 0x0000002017ff7812 */ /* 0x000fce000780c0ff */
[----:B------:R-:W5:Y:S01]  /*dca0*/  MUFU.EX2 R70, R70 ;  /* 0x0000004600467308 */ /* 0x000f620000000800 */
[----:B0-----:R-:W-:-:S01]  /*dcb0*/  FADD.FTZ R10, R64, R10 ;  /* 0x0000000a400a7221 */ /* 0x001fc20000010000 */
[----:B-1----:R-:W-:-:S06]  /*dcc0*/  FADD.FTZ R12, R66, R12 ;  /* 0x0000000c420c7221 */ /* 0x002fcc0000010000 */
[----:B------:R-:W0:Y:S08]  /*dcd0*/  MUFU.EX2 R11, R11 ;  /* 0x0000000b000b7308 */ /* 0x000e300000000800 */
[----:B------:R-:W1:Y:S01]  /*dce0*/  MUFU.EX2 R13, R13 ;  /* 0x0000000d000d7308 */ /* 0x000e620000000800 */
[----:B--2---:R-:W-:-:S01]  /*dcf0*/  FADD.FTZ R10, R65, R10 ;  /* 0x0000000a410a7221 */ /* 0x004fc20000010000 */
[----:B---3--:R-:W-:-:S03]  /*dd00*/  FADD.FTZ R12, R67, R12 ;  /* 0x0000000c430c7221 */ /* 0x008fc60000010000 */
[----:B----4-:R-:W-:Y:S01]  /*dd10*/  FADD.FTZ R10, R68, R10 ;  /* 0x0000000a440a7221 */ /* 0x010fe20000010000 */
[----:B-----5:R-:W-:-:S03]  /*dd20*/  FADD.FTZ R12, R70, R12 ;  /* 0x0000000c460c7221 */ /* 0x020fc60000010000 */
[----:B0-----:R-:W-:Y:S01]  /*dd30*/  FADD.FTZ R21, R11, R10 ;  /* 0x0000000a0b157221 */ /* 0x001fe20000010000 */
[----:B-1----:R-:W-:-:S01]  /*dd40*/  FADD.FTZ R20, R13, R12 ;  /* 0x0000000c0d147221 */ /* 0x002fc20000010000 */
[----:B------:R-:W-:Y:S06]  /*dd50*/  @!P0 BRA `(.L_x_2432) ;  /* 0x0000000000048947 */ /* 0x000fec0003800000 */
[----:B------:R-:W-:Y:S01]  /*dd60*/  BPT.TRAP 0x1 ;  /* 0x000000040000795c */ /* 0x000fe20000300000 */
.L_x_2432:
[----:B------:R-:W2:Y:S01]  /*dd70*/  LDL R10, [R1] ;  /* 0x00000000010a7983 */ /* 0x000ea20000100800 */
        /* <DEDUP_REMOVED lines=78> */
[C---:B--2---:R-:W-:Y:S01]  /*e260*/  ISETP.GT.AND P1, PT, R14.reuse, R10, PT ;  /* 0x0000000a0e00720c */ /* 0x044fe20003f24270 */
[----:B------:R-:W-:Y:S02]  /*e270*/  VIADD R14, R14, 0xffffffff ;  /* 0xffffffff0e0e7836 */ /* 0x000fe40000000000 */
[----:B------:R-:W-:-:S10]  /*e280*/  IMAD.MOV.U32 R10, RZ, RZ, R22 ;  /* 0x000000ffff0a7224 */ /* 0x000fd400078e0016 */
[----:B0-----:R-:W-:Y:S05]  /*e290*/  @P1 BRA `(.L_x_2433) ;  /* 0xffffffcc00d01947 */ /* 0x001fea000383ffff */
[----:B------:R-:W-:Y:S05]  /*e2a0*/  BSYNC B1 ;  /* 0x0000000000017941 */ /* 0x000fea0003800000 */
.L_x_2420:
[----:B------:R-:W-:Y:S05]  /*e2b0*/  BSYNC B0 ;  /* 0x0000000000007941 */ /* 0x000fea0003800000 */
.L_x_2419:
[----:B------:R-:W-:Y:S01]  /*e2c0*/  ISETP.GE.AND P1, PT, R14, RZ, PT ;  /* 0x000000ff0e00720c */ /* 0x000fe20003f26270 */
[----:B------:R-:W-:-:S12]  /*e2d0*/  BSSY B0, `(.L_x_2434) ;  /* 0x000024f000007945 */ /* 0x000fd80003800000 */
[----:B------:R-:W-:Y:S05]  /*e2e0*/  @!P1 BRA `(.L_x_2435) ;  /* 0x0000002400349947 */ /* 0x000fea0003800000 */
[----:B------:R-:W-:Y:S02]  /*e2f0*/  IMAD.MOV.U32 R10, RZ, RZ, R0 ;  /* 0x000000ffff0a7224 */ /* 0x000fe400078e0000 */
[----:B------:R-:W-:Y:S02]  /*e300*/  IMAD.MOV.U32 R11, RZ, RZ, R3 ;  /* 0x000000ffff0b7224 */ /* 0x000fe400078e0003 */
[----:B------:R-:W-:Y:S02]  /*e310*/  IMAD.MOV.U32 R9, RZ, RZ, R156 ;  /* 0x000000ffff097224 */ /* 0x000fe400078e009c */
[----:B------:R-:W-:-:S07]  /*e320*/  IMAD.MOV.U32 R8, RZ, RZ, R22 ;  /* 0x000000ffff087224 */ /* 0x000fce00078e0016 */
.L_x_2448:
        /* <DEDUP_REMOVED lines=8> */
.L_x_2436:
[----:B------:R-:W-:Y:S01]  /*e3b0*/  IMAD R12, R22, 0x8, R18 ;  /* 0x00000008160c7824 */ /* 0x000fe200078e0212 */
[----:B------:R-:W-:-:S04]  /*e3c0*/  SHF.L.U32 R13, R156, 0x1f, RZ ;  /* 0x0000001f9c0d7819 */ /* 0x000fc800000006ff */
[----:B------:R0:W1:Y:S01]  /*e3d0*/  SYNCS.PHASECHK.TRANS64.TRYWAIT P1, [R12+URZ+0x13230], R13 ;  /* 0x0132300d0c0075a7 */ /* 0x000062000802017f */
[----:B------:R-:W-:Y:S05]  /*e3e0*/  @!P0 BRA `(.L_x_2437) ;  /* 0x0000000000048947 */ /* 0x000fea0003800000 */
[----:B------:R-:W-:Y:S01]  /*e3f0*/  BPT.TRAP 0x1 ;  /* 0x000000040000795c */ /* 0x000fe20000300000 */
.L_x_2437:
        /* <DEDUP_REMOVED lines=8> */
.L_x_2439:
[----:B------:R-:W-:Y:S05]  /*e480*/  BSYNC B1 ;  /* 0x0000000000017941 */ /* 0x000fea0003800000 */
.L_x_2438:
        /* <DEDUP_REMOVED lines=30> */
[C---:B------:R-:W-:Y:S01]  /*e670*/  VIADD R12, R3.reuse, 0x82 ;  /* 0x00000082030c7836 */ /* 0x040fe20000000000 */
        /* <DEDUP_REMOVED lines=56> */
.L_x_2441:
[----:B------:R-:W-:Y:S01]  /*ea00*/  SHF.L.U32 R3, R9, 0x1f, RZ ;  /* 0x0000001f09037819 */ /* 0x000fe200000006ff */
[----:B------:R-:W-:-:S04]  /*ea10*/  IMAD R15, R8, 0x8, R18 ;  /* 0x00000008080f7824 */ /* 0x000fc800078e0212 */
[----:B------:R0:W1:Y:S01]  /*ea20*/  SYNCS.PHASECHK.TRANS64.TRYWAIT P1, [R15+URZ+0x13250], R3 ;  /* 0x013250030f0075a7 */ /* 0x000062000802017f */
[----:B------:R-:W-:Y:S05]  /*ea30*/  @!P0 BRA `(.L_x_2442) ;  /* 0x0000000000048947 */ /* 0x000fea0003800000 */
[----:B------:R-:W-:Y:S01]  /*ea40*/  BPT.TRAP 0x1 ;  /* 0x000000040000795c */ /* 0x000fe20000300000 */
.L_x_2442:
[----:B------:R-:W-:Y:S04]  /*ea50*/  BSSY B1, `(.L_x_2443) ;  /* 0x0000004000017945 */ /* 0x000fe80003800000 */
[----:B-1----:R-:W-:Y:S05]  /*ea60*/  @P1 BRA `(.L_x_2444) ;  /* 0x0000000000081947 */ /* 0x002fea0003800000 */
[----:B------:R-:W1:Y:S02]  /*ea70*/  SYNCS.PHASECHK.TRANS64.TRYWAIT P1, [R15+URZ+0x13250], R3 ;  /* 0x013250030f0075a7 */ /* 0x000e64000802017f */
[----:B-1----:R-:W-:Y:S05]  /*ea80*/  @!P1 BRA `(.L_x_2445) ;  /* 0x000000c4001c9947 */ /* 0x002fea0003800000 */
.L_x_2444:
[----:B------:R-:W-:Y:S05]  /*ea90*/  BSYNC B1 ;  /* 0x0000000000017941 */ /* 0x000fea0003800000 */
.L_x_2443:
        /* <DEDUP_REMOVED lines=41> */
.L_x_2446:
[----:B------:R-:W2:Y:S01]  /*ed30*/  LDL R136, [R1+0x24] ;  /* 0x0000240001887983 */ /* 0x000ea20000100800 */
[----:B------:R-:W-:-:S04]  /*ed40*/  IMAD R0, R0, 0x8, R18 ;  /* 0x0000000800007824 */ /* 0x000fc800078e0212 */
[----:B------:R-:W-:-:S05]  /*ed50*/  VIADD R0, R0, 0x13240 ;  /* 0x0001324000007836 */ /* 0x000fca0000000000 */
[----:B--2---:R-:W-:-:S04]  /*ed60*/  PRMT R0, R136, 0x654, R0 ;  /* 0x0000065488007816 */ /* 0x004fc80000000000 */
[----:B------:R2:W-:Y:S02]  /*ed70*/  SYNCS.ARRIVE.TRANS64.RED.A1T0 RZ, [R0+URZ], RZ ;  /* 0x000000ff00ff79a7 */ /* 0x0005e4000810043f */
[----:B--2---:R-:W-:-:S04]  /*ed80*/  FMNMX.FTZ R0, R120, R11, !PT ;  /* 0x0000000b78007209 */ /* 0x004fc80007810000 */
        /* <DEDUP_REMOVED lines=155> */
[----:B------:R-:W-:Y:S01]  /*f740*/  FADD.FTZ R10, -R0, R10 ;  /* 0x0000000a000a7221 */ /* 0x000fe20000010100 */
[----:B------:R-:W-:-:S01]  /*f750*/  FFMA.FTZ R11, R2, R0, -8 ;  /* 0xc1000000020b7423 */ /* 0x000fc20000010000 */
[C---:B------:R-:W-:Y:S01]  /*f760*/  FMUL.FTZ R8, R2.reuse, R8 ;  /* 0x0000000802087220 */ /* 0x040fe20000410000 */
[----:B------:R-:W-:Y:S01]  /*f770*/  MUFU.EX2 R76, R76 ;  /* 0x0000004c004c7308 */ /* 0x000fe20000000800 */
[C---:B------:R-:W-:Y:S01]  /*f780*/  FMUL.FTZ R10, R2.reuse, R10 ;  /* 0x0000000a020a7220 */ /* 0x040fe20000410000 */
[C-C-:B------:R-:W-:Y:S01]  /*f790*/  FFMA.FTZ R122, R2.reuse, R122, -R11.reuse ;  /* 0x0000007a027a7223 */ /* 0x140fe2000001080b */
[----:B------:R-:W-:-:S01]  /*f7a0*/  FFMA.FTZ R123, R2, R123, -R11 ;  /* 0x0000007b027b7223 */ /* 0x000fc2000001080b */
[C-C-:B------:R-:W-:Y:S01]  /*f7b0*/  FFMA.FTZ R126, R2.reuse, R126, -R11.reuse ;  /* 0x0000007e027e7223 */ /* 0x140fe2000001080b */
[----:B------:R-:W-:-:S01]  /*f7c0*/  FFMA.FTZ R127, R2, R127, -R11 ;  /* 0x0000007f027f7223 */ /* 0x000fc2000001080b */
[C-C-:B------:R-:W-:Y:S01]  /*f7d0*/  FFMA.FTZ R130, R2.reuse, R130, -R11.reuse ;  /* 0x0000008202827223 */ /* 0x140fe2000001080b */
[----:B------:R-:W-:-:S01]  /*f7e0*/  FFMA.FTZ R131, R2, R131, -R11 ;  /* 0x0000008302837223 */ /* 0x000fc2000001080b */
[----:B------:R-:W0:Y:S01]  /*f7f0*/  MUFU.EX2 R8, R8 ;  /* 0x0000000800087308 */ /* 0x000e220000000800 */
        /* <DEDUP_REMOVED lines=15> */
[----:B------:R-:W1:Y:S01]  /*f8f0*/  MUFU.EX2 R122, R122 ;  /* 0x0000007a007a7308 */ /* 0x000e620000000800 */
[----:B0-----:R-:W-:-:S01]  /*f900*/  FFMA.FTZ R21, R8, R21, R120 ;  /* 0x0000001508157223 */ /* 0x001fc20000010078 */
[C-C-:B------:R-:W-:Y:S01]  /*f910*/  FFMA.FTZ R98, R2.reuse, R98, -R11.reuse ;  /* 0x0000006202627223 */ /* 0x140fe2000001080b */
[----:B------:R-:W-:-:S01]  /*f920*/  FFMA.FTZ R99, R2, R99, -R11 ;  /* 0x0000006302637223 */ /* 0x000fc2000001080b */
[----:B------:R-:W-:Y:S01]  /*f930*/  FFMA.FTZ R102, R2, R102, -R11 ;  /* 0x0000006602667223 */ /* 0x000fe2000001080b */
[----:B------:R-:W-:-:S01]  /*f940*/  FADD.FTZ R12, R121, R21 ;  /* 0x00000015790c7221 */ /* 0x000fc20000010000 */
[C-C-:B------:R-:W-:Y:S01]  /*f950*/  FFMA.FTZ R103, R2.reuse, R103, -R11.reuse ;  /* 0x0000006702677223 */ /* 0x140fe2000001080b */
[----:B------:R-:W-:-:S01]  /*f960*/  FFMA.FTZ R74, R2, R74, -R11 ;  /* 0x0000004a024a7223 */ /* 0x000fc2000001080b */
[----:B------:R-:W0:Y:S01]  /*f970*/  MUFU.EX2 R123, R123 ;  /* 0x0000007b007b7308 */ /* 0x000e220000000800 */
        /* <DEDUP_REMOVED lines=8> */
[----:B-1----:R-:W-:-:S01]  /*fa00*/  FFMA.FTZ R20, R10, R20, R122 ;  /* 0x000000140a147223 */ /* 0x002fc2000001007a */
[----:B------:R-:W-:Y:S01]  /*fa10*/  FADD.FTZ R12, R128, R12 ;  /* 0x0000000c800c7221 */ /* 0x000fe20000010000 */
[----:B------:R-:W-:-:S01]  /*fa20*/  FFMA.FTZ R86, R2, R86, -R11 ;  /* 0x0000005602567223 */ /* 0x000fc2000001080b */
[C-C-:B------:R-:W-:Y:S01]  /*fa30*/  FFMA.FTZ R87, R2.reuse, R87, -R11.reuse ;  /* 0x0000005702577223 */ /* 0x140fe2000001080b */
[----:B------:R-:W-:-:S01]  /*fa40*/  FFMA.FTZ R58, R2, R58, -R11 ;  /* 0x0000003a023a7223 */ /* 0x000fc2000001080b */
[----:B------:R-:W-:Y:S01]  /*fa50*/  FADD.FTZ R12, R129, R12 ;  /* 0x0000000c810c7221 */ /* 0x000fe20000010000 */
[----:B------:R-:W-:-:S01]  /*fa60*/  FFMA.FTZ R59, R2, R59, -R11 ;  /* 0x0000003b023b7223 */ /* 0x000fc2000001080b */
[----:B------:R-:W1:Y:S01]  /*fa70*/  MUFU.EX2 R127, R127 ;  /* 0x0000007f007f7308 */ /* 0x000e620000000800 */
        /* <DEDUP_REMOVED lines=8> */
[----:B--2---:R-:W-:-:S01]  /*fb00*/  FADD.FTZ R13, R126, R13 ;  /* 0x0000000d7e0d7221 */ /* 0x004fc20000010000 */
[----:B------:R-:W-:Y:S01]  /*fb10*/  FADD.FTZ R12, R104, R12 ;  /* 0x0000000c680c7221 */ /* 0x000fe20000010000 */
[----:B------:R-:W-:-:S01]  /*fb20*/  FFMA.FTZ R70, R2, R70, -R11 ;  /* 0x0000004602467223 */ /* 0x000fc2000001080b */
[----:B------:R-:W-:-:S02]  /*fb30*/  FFMA.FTZ R11, R2, R71, -R11 ;  /* 0x00000047020b7223 */ /* 0x000fc4000001080b */
[----:B------:R-:W-:-:S02]  /*fb40*/  FADD.FTZ R12, R105, R12 ;  /* 0x0000000c690c7221 */ /* 0x000fc40000010000 */
        /* <DEDUP_REMOVED lines=112> */
[----:B--2---:R-:W-:-:S01]  /*10250*/  FADD.FTZ R13, R70, R13 ;  /* 0x0000000d460d7221 */ /* 0x004fc20000010000 */
[----:B-1----:R-:W-:-:S03]  /*10260*/  FADD.FTZ R21, R9, R12 ;  /* 0x0000000c09157221 */ /* 0x002fc60000010000 */
[----:B0-----:R-:W-:Y:S01]  /*10270*/  FADD.FTZ R20, R11, R13 ;  /* 0x0000000d0b147221 */ /* 0x001fe20000010000 */
[----:B------:R-:W-:Y:S06]  /*10280*/  @!P0 BRA `(.L_x_2447) ;  /* 0x0000000000048947 */ /* 0x000fec0003800000 */
[----:B------:R-:W-:Y:S01]  /*10290*/  BPT.TRAP 0x1 ;  /* 0x000000040000795c */ /* 0x000fe20000300000 */
.L_x_2447:
[----:B------:R-:W-:Y:S01]  /*102a0*/  ISETP.GT.AND P1, PT, R14, RZ, PT ;  /* 0x000000ff0e00720c */ /* 0x000fe20003f24270 */
        /* <DEDUP_REMOVED lines=79> */
[----:B------:R-:W-:Y:S01]  /*107a0*/  MOV R11, R3 ;  /* 0x00000003000b7202 */ /* 0x000fe20000000f00 */
[----:B0-----:R-:W-:Y:S06]  /*107b0*/  @P1 BRA `(.L_x_2448) ;  /* 0xffffffd800dc1947 */ /* 0x001fec000383ffff */
.L_x_2435:
[----:B------:R-:W-:Y:S05]  /*107c0*/  BSYNC B0 ;  /* 0x0000000000007941 */ /* 0x000fea0003800000 */
.L_x_2434:
[----:B------:R-:W-:Y:S06]  /*107d0*/  BAR.ARV 0x8, 0x200 ;  /* 0x0208000000007b1d */ /* 0x000fec0000002000 */
[----:B------:R-:W-:Y:S05]  /*107e0*/  @!P0 BRA `(.L_x_2449) ;  /* 0x0000000000048947 */ /* 0x000fea0003800000 */
[----:B------:R-:W-:Y:S01]  /*107f0*/  BPT.TRAP 0x1 ;  /* 0x000000040000795c */ /* 0x000fe20000300000 */
.L_x_2449:
[----:B------:R-:W-:Y:S01]  /*10800*/  IMAD R10, R22, 0x8, R18 ;  /* 0x00000008160a7824 */ /* 0x000fe200078e0212 */
[----:B------:R-:W-:-:S04]  /*10810*/  SHF.L.U32 R5, R156, 0x1f, RZ ;  /* 0x0000001f9c057819 */ /* 0x000fc800000006ff */
[----:B------:R0:W1:Y:S01]  /*10820*/  SYNCS.PHASECHK.TRANS64.TRYWAIT P1, [R10+URZ+0x13250], R5 ;  /* 0x013250050a0075a7 */ /* 0x000062000802017f */
[----:B------:R-:W-:Y:S05]  /*10830*/  @!P0 BRA `(.L_x_2450) ;  /* 0x0000000000048947 */ /* 0x000fea0003800000 */
[----:B------:R-:W-:Y:S01]  /*10840*/  BPT.TRAP 0x1 ;  /* 0x000000040000795c */ /* 0x000fe20000300000 */
.L_x_2450:
[----:B------:R-:W-:Y:S04]  /*10850*/  BSSY B0, `(.L_x_2451) ;  /* 0x0000004000007945 */ /* 0x000fe80003800000 */
[----:B-1----:R-:W-:Y:S05]  /*10860*/  @P1 BRA `(.L_x_2452) ;  /* 0x0000000000081947 */ /* 0x002fea0003800000 */
[----:B------:R-:W1:Y:S02]  /*10870*/  SYNCS.PHASECHK.TRANS64.TRYWAIT P1, [R10+URZ+0x13250], R5 ;  /* 0x013250050a0075a7 */ /* 0x000e64000802017f */
[----:B-1----:R-:W-:Y:S05]  /*10880*/  @!P1 BRA `(.L_x_2453) ;  /* 0x000000a400b09947 */ /* 0x002fea0003800000 */
.L_x_2452:
[----:B------:R-:W-:Y:S05]  /*10890*/  BSYNC B0 ;  /* 0x0000000000007941 */ /* 0x000fea0003800000 */
.L_x_2451:
[----:B------:R-:W2:Y:S04]  /*108a0*/  LDL R11, [R1+0x68] ;  /* 0x00006800010b7983 */ /* 0x000ea80000100800 */
[----:B------:R-:W3:Y:S01]  /*108b0*/  LDL R14, [R1+0x50] ;  /* 0x00005000010e7983 */ /* 0x000ee20000100800 */
[----:B------:R-:W-:-:S03]  /*108c0*/  ULDC.64 UR4, c[0x0][0x9a0] ;  /* 0x0002680000047ab9 */ /* 0x000fc60000000a00 */
[----:B------:R-:W4:Y:S01]  /*108d0*/  LDL.LU R13, [R1+0x8] ;  /* 0x00000800010d7983 */ /* 0x000f220000300800 */
[----:B------:R-:W-:Y:S01]  /*108e0*/  VIADD R18, R18, 0x1000 ;  /* 0x0000100012127836 */ /* 0x000fe20000000000 */
[----:B------:R-:W-:Y:S01]  /*108f0*/  ISETP.NE.U32.AND P1, PT, RZ, UR4, PT ;  /* 0x00000004ff007c0c */ /* 0x000fe2000bf25070 */
[----:B------:R-:W-:-:S03]  /*10900*/  WARPGROUP.ARRIVE ;  /* 0x00000000000079c5 */ /* 0x000fc60000000000 */
[----:B------:R-:W-:Y:S02]  /*10910*/  SHF.R.U32.HI R18, RZ, 0x4, R18 ;  /* 0x00000004ff127819 */ /* 0x000fe40000011612 */
[----:B------:R-:W-:Y:S02]  /*10920*/  ISETP.NE.AND.EX P1, PT, RZ, UR5, PT, P1 ;  /* 0x00000005ff007c0c */ /* 0x000fe4000bf25310 */
[----:B------:R-:W-:-:S04]  /*10930*/  LOP3.LUT R18, R18, 0x3fff, RZ, 0xc0, !PT ;  /* 0x00003fff12127812 */ /* 0x000fc800078ec0ff */
[----:B01----:R-:W-:-:S05]  /*10940*/  LOP3.LUT R5, R18, 0x10000, RZ, 0xfc, !PT ;  /* 0x0001000012057812 */ /* 0x003fca00078efcff */
[----:B------:R-:W-:Y:S02]  /*10950*/  IMAD R4, R22, 0x280, R5 ;  /* 0x0000028016047824 */ /* 0x000fe400078e0205 */
[----:B------:R-:W-:Y:S01]  /*10960*/  IMAD.MOV.U32 R5, RZ, RZ, -0x3ffffff0 ;  /* 0xc0000010ff057424 */ /* 0x000fe200078e00ff */
[----:B------:R-:W2:Y:S02]  /*10970*/  @P1 LDC.64 R8, c[0x0][0x9c8] ;  /* 0x00027200ff081b82 */ /* 0x000ea40000000a00 */
[----:B------:R-:W-:Y:S02]  /*10980*/  R2UR UR6, R4 ;  /* 0x00000000040672ca */ /* 0x000fe400000e0000 */
[----:B------:R-:W-:-:S04]  /*10990*/  R2UR UR7, R5 ;  /* 0x00000000050772ca */ /* 0x000fc800000e0000 */
[----:B------:R-:W0:Y:S09]  /*109a0*/  @P1 LDC.64 R6, c[0x0][0x9d0] ;  /* 0x00027400ff061b82 */ /* 0x000e320000000a00 */
[----:B------:R-:W-:Y:S03]  /*109b0*/  QGMMA.64x64x32.F32.E4M3.E4M3 R24, R152, gdesc[UR4], R24, gsb0 ;  /* 0x00e0000498187df3 */ /* 0x000fe60008000818 */
[----:B------:R-:W-:-:S02]  /*109c0*/  WARPGROUP.DEPBAR.LE gsb0, 0x0 ;  /* 0x00008000000079c5 */ /* 0x000fc40000010000 */
[----:B------:R-:W-:Y:S01]  /*109d0*/  WARPGROUP.ARRIVE ;  /* 0x00000000000079c5 */ /* 0x000fe20000000000 */
[----:B--2---:R-:W-:-:S04]  /*109e0*/  @P1 IMAD R12, R11, R8, RZ ;  /* 0x000000080b0c1224 */ /* 0x004fc800078e02ff */
[C---:B---3--:R-:W-:Y:S02]  /*109f0*/  @P1 IMAD R5, R14.reuse, R9, R12 ;  /* 0x000000090e051224 */ /* 0x048fe400078e020c */
[----:B------:R-:W-:Y:S01]  /*10a00*/  @P1 IMAD.WIDE.U32 R8, R14, R8, RZ ;  /* 0x000000080e081225 */ /* 0x000fe200078e00ff */
[----:B----4-:R-:W-:-:S03]  /*10a10*/  @P1 SHF.R.S32.HI R11, RZ, 0x1f, R13 ;  /* 0x0000001fff0b1819 */ /* 0x010fc6000001140d */
[----:B------:R-:W-:Y:S02]  /*10a20*/  @P1 IMAD.IADD R9, R9, 0x1, R5 ;  /* 0x0000000109091824 */ /* 0x000fe400078e0205 */
[-C--:B0-----:R-:W-:Y:S02]  /*10a30*/  @P1 IMAD R12, R11, R6.reuse, RZ ;  /* 0x000000060b0c1224 */ /* 0x081fe400078e02ff */
[----:B------:R-:W-:Y:S02]  /*10a40*/  IMAD.MOV.U32 R11, RZ, RZ, 0x3f800000 ;  /* 0x3f800000ff0b7424 */ /* 0x000fe400078e00ff */
[C---:B------:R-:W-:Y:S02]  /*10a50*/  @P1 IMAD R5, R13.reuse, R7, R12 ;  /* 0x000000070d051224 */ /* 0x040fe400078e020c */
[----:B------:R-:W-:-:S04]  /*10a60*/  @P1 IMAD.WIDE.U32 R6, R13, R6, R8 ;  /* 0x000000060d061225 */ /* 0x000fc800078e0008 */
[----:B------:R-:W-:Y:S01]  /*10a70*/  @P1 IMAD.IADD R5, R7, 0x1, R5 ;  /* 0x0000000107051824 */ /* 0x000fe200078e0205 */
[----:B------:R-:W-:Y:S01]  /*10a80*/  @P1 LEA R8, P2, R6, UR4, 0x2 ;  /* 0x0000000406081c11 */ /* 0x000fe2000f8410ff */
[----:B------:R-:W-:-:S03]  /*10a90*/  IMAD.MOV.U32 R7, RZ, RZ, -0x3ffffff0 ;  /* 0xc0000010ff077424 */ /* 0x000fc600078e00ff */
[----:B------:R-:W-:Y:S01]  /*10aa0*/  @P1 LEA.HI.X R9, R6, UR5, R5, 0x2, P2 ;  /* 0x0000000506091c11 */ /* 0x000fe200090f1405 */
[----:B------:R-:W-:Y:S01]  /*10ab0*/  VIADD R6, R4, 0x80 ;  /* 0x0000008004067836 */ /* 0x000fe20000000000 */
[----:B------:R-:W-:-:S03]  /*10ac0*/  R2UR UR7, R7 ;  /* 0x00000000070772ca */ /* 0x000fc600000e0000 */
[----:B------:R0:W2:Y:S01]  /*10ad0*/  @P1 LDG.E R11, desc[UR40][R8.64] ;  /* 0x00000028080b1981 */ /* 0x0000a2000c1e1900 */
[----:B------:R-:W-:Y:S01]  /*10ae0*/  R2UR UR6, R6 ;  /* 0x00000000060672ca */ /* 0x000fe200000e0000 */
[----:B------:R-:W-:Y:S02]  /*10af0*/  VIADD R6, R4, 0x100 ;  /* 0x0000010004067836 */ /* 0x000fe40000000000 */
[----:B------:R-:W-:Y:S01]  /*10b00*/  IMAD.MOV.U32 R7, RZ, RZ, -0x3ffffff0 ;  /* 0xc0000010ff077424 */ /* 0x000fe200078e00ff */
[----:B------:R-:W0:Y:S09]  /*10b10*/  SHFL.BFLY PT, R5, R20, 0x2, 0x1f ;  /* 0x0c401f0014057f89 */ /* 0x000e3200000e0000 */
[----:B------:R-:W-:Y:S01]  /*10b20*/  QGMMA.64x64x32.F32.E4M3.E4M3 R24, R148, gdesc[UR4], R24, gsb0 ;  /* 0x00e0000494187df3 */ /* 0x000fe20008000818 */
[----:B------:R-:W-:Y:S01]  /*10b30*/  R2UR UR6, R6 ;  /* 0x00000000060672ca */ /* 0x000fe200000e0000 */
[----:B------:R-:W-:Y:S01]  /*10b40*/  VIADD R6, R4, 0x180 ;  /* 0x0000018004067836 */ /* 0x000fe20000000000 */
[----:B------:R-:W-:Y:S01]  /*10b50*/  R2UR UR7, R7 ;  /* 0x00000000070772ca */ /* 0x000fe200000e0000 */
[----:B------:R-:W-:-:S02]  /*10b60*/  IMAD.MOV.U32 R7, RZ, RZ, -0x3ffffff0 ;  /* 0xc0000010ff077424 */ /* 0x000fc400078e00ff */
[----:B------:R-:W-:Y:S02]  /*10b70*/  VIADD R4, R4, 0x200 ;  /* 0x0000020004047836 */ /* 0x000fe40000000000 */
[----:B0-----:R-:W-:-:S01]  /*10b80*/  FADD.FTZ R8, R5, R20 ;  /* 0x0000001405087221 */ /* 0x001fc20000010000 */
[----:B------:R-:W-:Y:S02]  /*10b90*/  IMAD.MOV.U32 R5, RZ, RZ, -0x3ffffff0 ;  /* 0xc0000010ff057424 */ /* 0x000fe400078e00ff */
[----:B------:R-:W-:Y:S01]  /*10ba0*/  IMAD.MOV.U32 R20, RZ, RZ, -0x800000 ;  /* 0xff800000ff147424 */ /* 0x000fe200078e00ff */
[----:B------:R-:W-:Y:S02]  /*10bb0*/  WARPGROUP.DEPBAR.LE gsb0, 0x0 ;  /* 0x00008000000079c5 */ /* 0x000fe40000010000 */
[----:B------:R-:W-:-:S06]  /*10bc0*/  WARPGROUP.ARRIVE ;  /* 0x00000000000079c5 */ /* 0x000fcc0000000000 */
[----:B------:R-:W-:Y:S01]  /*10bd0*/  QGMMA.64x64x32.F32.E4M3.E4M3 R24, R144, gdesc[UR4], R24, gsb0 ;  /* 0x00e0000490187df3 */ /* 0x000fe20008000818 */
[----:B------:R-:W-:Y:S02]  /*10be0*/  R2UR UR6, R6 ;  /* 0x00000000060672ca */ /* 0x000fe400000e0000 */
[----:B------:R-:W-:Y:S01]  /*10bf0*/  R2UR UR7, R7 ;  /* 0x00000000070772ca */ /* 0x000fe200000e0000 */
[----:B------:R-:W0:Y:S02]  /*10c00*/  SHFL.BFLY PT, R6, R21, 0x2, 0x1f ;  /* 0x0c401f0015067f89 */ /* 0x000e2400000e0000 */
[----:B0-----:R-:W-:-:S01]  /*10c10*/  FADD.FTZ R6, R6, R21 ;  /* 0x0000001506067221 */ /* 0x001fc20000010000 */
[----:B------:R-:W-:-:S04]  /*10c20*/  IMAD.MOV.U32 R21, RZ, RZ, -0x800000 ;  /* 0xff800000ff157424 */ /* 0x000fc800078e00ff */
[----:B------:R-:W0:Y:S02]  /*10c30*/  SHFL.BFLY PT, R7, R6, 0x1, 0x1f ;  /* 0x0c201f0006077f89 */ /* 0x000e2400000e0000 */
[----:B0-----:R-:W-:-:S04]  /*10c40*/  FADD.FTZ R9, R6, R7 ;  /* 0x0000000706097221 */ /* 0x001fc80000010000 */
[C---:B------:R-:W-:Y:S01]  /*10c50*/  FMUL.FTZ R13, R9.reuse, 0.00390625 ;  /* 0x3b800000090d7820 */ /* 0x040fe20000410000 */
[----:B------:R-:W-:-:S04]  /*10c60*/  FSETP.NE.FTZ.AND P1, PT, R9, RZ, PT ;  /* 0x000000ff0900720b */ /* 0x000fc80003f35000 */
[----:B------:R-:W-:Y:S01]  /*10c70*/  FSETP.NE.FTZ.AND P2, PT, R13, RZ, PT ;  /* 0x000000ff0d00720b */ /* 0x000fe20003f55000 */
[----:B------:R-:W-:Y:S02]  /*10c80*/  WARPGROUP.DEPBAR.LE gsb0, 0x0 ;  /* 0x00008000000079c5 */ /* 0x000fe40000010000 */
[----:B------:R-:W-:-:S10]  /*10c90*/  WARPGROUP.ARRIVE ;  /* 0x00000000000079c5 */ /* 0x000fd40000000000 */
[----:B------:R-:W-:Y:S01]  /*10ca0*/  @P2 FMUL.FTZ R6, R2, 0.69314718246459960938 ;  /* 0x3f31721802062820 */ /* 0x000fe20000410000 */
[----:B------:R-:W-:Y:S01]  /*10cb0*/  QGMMA.64x64x32.F32.E4M3.E4M3 R24, R140, gdesc[UR4], R24, gsb0 ;  /* 0x00e000048c187df3 */ /* 0x000fe20008000818 */
[----:B------:R-:W-:Y:S01]  /*10cc0*/  R2UR UR6, R4 ;  /* 0x00000000040672ca */ /* 0x000fe200000e0000 */
[----:B------:R-:W-:Y:S01]  /*10cd0*/  IMAD.MOV.U32 R4, RZ, RZ, RZ ;  /* 0x000000ffff047224 */ /* 0x000fe200078e00ff */
[----:B------:R-:W-:Y:S02]  /*10ce0*/  R2UR UR7, R5 ;  /* 0x00000000050772ca */ /* 0x000fe400000e0000 */
[----:B------:R-:W0:Y:S03]  /*10cf0*/  SHFL.BFLY PT, R5, R8, 0x1, 0x1f ;  /* 0x0c201f0008057f89 */ /* 0x000e2600000e0000 */
[----:B------:R-:W-:Y:S01]  /*10d00*/  @P1 MUFU.RCP R4, R9 ;  /* 0x0000000900041308 */ /* 0x000fe20000001000 */
[----:B0-----:R-:W-:-:S01]  /*10d10*/  FADD.FTZ R12, R8, R5 ;  /* 0x00000005080c7221 */ /* 0x001fc20000010000 */
[----:B------:R-:W-:-:S06]  /*10d20*/  IMAD.MOV.U32 R8, RZ, RZ, RZ ;  /* 0x000000ffff087224 */ /* 0x000fcc00078e00ff */
[----:B------:R-:W0:Y:S01]  /*10d30*/  @P2 MUFU.LG2 R5, R13 ;  /* 0x0000000d00052308 */ /* 0x000e220000000c00 */
[C---:B------:R-:W-:Y:S01]  /*10d40*/  FMUL.FTZ R14, R12.reuse, 0.00390625 ;  /* 0x3b8000000c0e7820 */ /* 0x040fe20000410000 */
[----:B------:R-:W-:-:S04]  /*10d50*/  FSETP.NE.FTZ.AND P1, PT, R12, RZ, PT ;  /* 0x000000ff0c00720b */ /* 0x000fc80003f35000 */
[----:B------:R-:W-:-:S09]  /*10d60*/  FSETP.NE.FTZ.AND P3, PT, R14, RZ, PT ;  /* 0x000000ff0e00720b */ /* 0x000fd20003f75000 */
[----:B------:R-:W-:Y:S01]  /*10d70*/  @P1 MUFU.RCP R8, R12 ;  /* 0x0000000c00081308 */ /* 0x000fe20000001000 */
[----:B0-----:R-:W-:-:S03]  /*10d80*/  @P2 FMUL.FTZ R5, R5, 0.69314718246459960938 ;  /* 0x3f31721805052820 */ /* 0x001fc60000410000 */
[----:B------:R-:W-:Y:S01]  /*10d90*/  @P3 FMUL.FTZ R2, R2, 0.69314718246459960938 ;  /* 0x3f31721802023820 */ /* 0x000fe20000410000 */
[----:B------:R-:W-:-:S03]  /*10da0*/  @P2 FFMA.FTZ R21, R6, R3, R5 ;  /* 0x0000000306152223 */ /* 0x000fc60000010005 */
[----:B------:R-:W0:Y:S02]  /*10db0*/  @P3 MUFU.LG2 R7, R14 ;  /* 0x0000000e00073308 */ /* 0x000e240000000c00 */
[----:B0-----:R-:W-:-:S04]  /*10dc0*/  @P3 FMUL.FTZ R7, R7, 0.69314718246459960938 ;  /* 0x3f31721807073820 */ /* 0x001fc80000410000 */
[----:B------:R-:W-:Y:S01]  /*10dd0*/  @P3 FFMA.FTZ R20, R2, R0, R7 ;  /* 0x0000000002143223 */ /* 0x000fe20000010007 */
[----:B------:R-:W-:Y:S02]  /*10de0*/  WARPGROUP.DEPBAR.LE gsb0, 0x0 ;  /* 0x00008000000079c5 */ /* 0x000fe40000010000 */
[----:B------:R-:W-:-:S06]  /*10df0*/  WARPGROUP.ARRIVE ;  /* 0x00000000000079c5 */ /* 0x000fcc0000000000 */
[----:B------:R-:W-:Y:S01]  /*10e00*/  QGMMA.64x64x32.F32.E4M3.E4M3 R24, R136, gdesc[UR4], R24, gsb0 ;  /* 0x00e0000488187df3 */ /* 0x000fe20008000818 */
[-C--:B--2---:R-:W-:Y:S01]  /*10e10*/  FMUL.FTZ R4, R4, R11.reuse ;  /* 0x0000000b04047220 */ /* 0x084fe20000410000 */
[----:B------:R-:W-:Y:S01]  /*10e20*/  FMUL.FTZ R2, R8, R11 ;  /* 0x0000000b08027220 */ /* 0x000fe20000410000 */
[----:B------:R-:W-:Y:S02]  /*10e30*/  WARPGROUP.DEPBAR.LE gsb0, 0x0 ;  /* 0x00008000000079c5 */ /* 0x000fe40000010000 */
[----:B------:R-:W-:Y:S05]  /*10e40*/  @!P0 BRA `(.L_x_2454) ;  /* 0x0000000000048947 */ /* 0x000fea0003800000 */
[----:B------:R-:W-:Y:S01]  /*10e50*/  BPT.TRAP 0x1 ;  /* 0x000000040000795c */ /* 0x000fe20000300000 */
.L_x_2454:
[----:B------:R-:W2:Y:S01]  /*10e60*/  LDL.LU R0, [R1+0x24] ;  /* 0x0000240001007983 */ /* 0x000ea20000300800 */
[----:B------:R-:W-:Y:S02]  /*10e70*/  VIADD R10, R10, 0x13260 ;  /* 0x000132600a0a7836 */ /* 0x000fe40000000000 */
[-C--:B------:R-:W-:Y:S01]  /*10e80*/  FMUL.FTZ R58, R24, R4.reuse ;  /* 0x00000004183a7220 */ /* 0x080fe20000410000 */
[----:B------:R-:W-:Y:S01]  /*10e90*/  FMUL.FTZ R56, R25, R4 ;  /* 0x0000000419387220 */ /* 0x000fe20000410000 */
[----:B------:R-:W3:Y:S01]  /*10ea0*/  LDL.LU R18, [R1+0x64] ;  /* 0x0000640001127983 */ /* 0x000ee20000300800 */
[----:B------:R-:W-:-:S05]  /*10eb0*/  VIADD R22, R22, 0x1 ;  /* 0x0000000116167836 */ /* 0x000fca0000000000 */
[----:B------:R-:W-:Y:S01]  /*10ec0*/  ISETP.NE.AND P1, PT, R22, 0x2, PT ;  /* 0x000000021600780c */ /* 0x000fe20003f25270 */
[----:B------:R-:W-:-:S03]  /*10ed0*/  FMUL.FTZ R57, R28, R4 ;  /* 0x000000041c397220 */ /* 0x000fc60000410000 */
[----:B------:R-:W-:Y:S01]  /*10ee0*/  SEL R3, RZ, 0x1, P1 ;  /* 0x00000001ff037807 */ /* 0x000fe20000800000 */
        /* <DEDUP_REMOVED lines=27> */
[----:B------:R-:W-:Y:S01]  /*110a0*/  FMUL.FTZ R55, R55, R2 ;  /* 0x0000000237377220 */ /* 0x000fe20000410000 */
[----:B------:R-:W-:-:S02]  /*110b0*/  LOP3.LUT R156, R156, R3, RZ, 0x3c, !PT ;  /* 0x000000039c9c7212 */ /* 0x000fc400078e3cff */
[----:B------:R-:W-:Y:S02]  /*110c0*/  SEL R22, R22, RZ, P1 ;  /* 0x000000ff16167207 */ /* 0x000fe40000800000 */
[----:B--2---:R-:W-:Y:S01]  /*110d0*/  PRMT R0, R0, 0x654, R10 ;  /* 0x0000065400007816 */ /* 0x004fe2000000000a */
[----:B---3--:R-:W-:-:S03]  /*110e0*/  VIADD R18, R18, 0x1 ;  /* 0x0000000112127836 */ /* 0x008fc60000000000 */
[----:B------:R0:W-:Y:S02]  /*110f0*/  SYNCS.ARRIVE.TRANS64.RED.A1T0 RZ, [R0+URZ], RZ ;  /* 0x000000ff00ff79a7 */ /* 0x0001e4000810043f */
[----:B------:R0:W-:Y:S01]  /*11100*/  STL [R1+0x64], R18 ;  /* 0x0000641201007387 */ /* 0x0001e20000100800 */
[----:B------:R-:W-:Y:S01]  /*11110*/  FMUL.FTZ R10, R41, R4 ;  /* 0x00000004290a7220 */ /* 0x000fe20000410000 */
[----:B------:R-:W-:-:S07]  /*11120*/  FMUL.FTZ R4, R51, R2 ;  /* 0x0000000233047220 */ /* 0x000fce0000410000 */
.L_x_2389:
        /* <DEDUP_REMOVED lines=18> */
[----:B0-----:R-:W4:Y:S04]  /*11250*/  LDL R32, [R1+0x80] ;  /* 0x0000800001207983 */ /* 0x001f280000100800 */
[----:B------:R-:W4:Y:S01]  /*11260*/  LDL R52, [R1+0x4c] ;  /* 0x00004c0001347983 */ /* 0x000f220000100800 */
[----:B------:R-:W-:-:S03]  /*11270*/  F2FP.BF16.F32.PACK_AB R9, R46, R9 ;  /* 0x000000092e09723e */ /* 0x000fc600000010ff */
[----:B------:R-:W4:Y:S04]  /*11280*/  LDL.LU R48, [R1+0x58] ;  /* 0x0000580001307983 */ /* 0x000f280000300800 */
[----:B------:R-:W4:Y:S01]  /*11290*/  LDL.LU R46, [R1+0x5c] ;  /* 0x00005c00012e7983 */ /* 0x000f220000300800 */
[----:B------:R-:W0:Y:S01]  /*112a0*/  S2R R41, SR_SWINHI ;  /* 0x0000000000297919 */ /* 0x000e220000002f00 */
[----:B------:R-:W-:Y:S02]  /*112b0*/  F2FP.BF16.F32.PACK_AB R6, R53, R6 ;  /* 0x000000063506723e */ /* 0x000fe400000010ff */
[----:B------:R-:W-:Y:S01]  /*112c0*/  F2FP.BF16.F32.PACK_AB R14, R37, R14 ;  /* 0x0000000e250e723e */ /* 0x000fe200000010ff */
[----:B------:R-:W4:Y:S01]  /*112d0*/  LDL R42, [R1+0x34] ;  /* 0x00003400012a7983 */ /* 0x000f220000100800 */
        /* <DEDUP_REMOVED lines=11> */
[----:B------:R-:W-:Y:S01]  /*11390*/  F2FP.BF16.F32.PACK_AB R5, R54, R5 ;  /* 0x000000053605723e */ /* 0x000fe200000010ff */
[----:B------:R-:W4:Y:S01]  /*113a0*/  LDL R44, [R1+0x54] ;  /* 0x00005400012c7983 */ /* 0x000f220000100800 */
[----:B------:R-:W-:Y:S01]  /*113b0*/  BAR.SYNC.DEFER_BLOCKING 0x1, 0x180 ;  /* 0x0046000000007b1d */ /* 0x000fe20000010000 */
[----:B--2---:R-:W-:Y:S01]  /*113c0*/  IMAD.MOV.U32 R26, RZ, RZ, R2 ;  /* 0x000000ffff1a7224 */ /* 0x004fe200078e0002 */
[----:B---3-5:R-:W-:Y:S01]  /*113d0*/  MOV R28, R0 ;  /* 0x00000000001c7202 */ /* 0x028fe20000000f00 */
[----:B-1----:R-:W-:-:S05]  /*113e0*/  IMAD.SHL.U32 R0, R27, 0x4, RZ ;  /* 0x000000041b007824 */ /* 0x002fca00078e00ff */
[----:B------:R-:W-:-:S04]  /*113f0*/  LOP3.LUT R0, R0, 0xc, RZ, 0xc0, !PT ;  /* 0x0000000c00007812 */ /* 0x000fc800078ec0ff */
[----:B------:R-:W-:-:S05]  /*11400*/  IADD3 R2, P0, R0, UR4, RZ ;  /* 0x0000000400027c10 */ /* 0x000fca000ff1e0ff */
[----:B------:R-:W-:Y:S01]  /*11410*/  IMAD.X R3, RZ, RZ, UR5, P0 ;  /* 0x00000005ff037e24 */ /* 0x000fe200080e06ff */
[----:B------:R-:W-:-:S04]  /*11420*/  ULDC.64 UR4, c[0x0][0xc00] ;  /* 0x0003000000047ab9 */ /* 0x000fc80000000a00 */
[----:B------:R1:W2:Y:S02]  /*11430*/  LDG.E.CONSTANT R0, desc[UR40][R2.64] ;  /* 0x0000002802007981 */ /* 0x0002a4000c1e9900 */
[----:B-1----:R-:W-:-:S04]  /*11440*/  LOP3.LUT P1, R2, R27, 0x3, RZ, 0xc0, !PT ;  /* 0x000000031b027812 */ /* 0x002fc8000782c0ff */
[----:B------:R-:W-:Y:S02]  /*11450*/  ISETP.EQ.OR P1, PT, R2, 0x3, !P1 ;  /* 0x000000030200780c */ /* 0x000fe40004f22670 */
[----:B------:R-:W-:Y:S02]  /*11460*/  MOV R2, R18 ;  /* 0x0000001200027202 */ /* 0x000fe40000000f00 */
[----:B0-----:R-:W-:Y:S02]  /*11470*/  MOV R3, R41 ;  /* 0x0000002900037202 */ /* 0x001fe40000000f00 */
[----:B------:R-:W-:Y:S02]  /*11480*/  SEL R35, R7, R6, P1 ;  /* 0x0000000607237207 */ /* 0x000fe40000800000 */
[----:B------:R-:W-:Y:S01]  /*11490*/  SEL R37, R6, R7, P1 ;  /* 0x0000000706257207 */ /* 0x000fe20000800000 */
[----:B----4-:R-:W-:Y:S01]  /*114a0*/  IMAD.WIDE R6, R32, 0x2, R2 ;  /* 0x0000000220067825 */ /* 0x010fe200078e0202 */
[----:B------:R-:W-:-:S02]  /*114b0*/  SEL R41, R13, R12, P1 ;  /* 0x0000000c0d297207 */ /* 0x000fc40000800000 */
[----:B------:R-:W-:Y:S02]  /*114c0*/  SEL R27, R57, R56, P1 ;  /* 0x00000038391b7207 */ /* 0x000fe40000800000 */
[C---:B------:R-:W-:Y:S02]  /*114d0*/  IADD3 R59, P0, R6.reuse, 0x60, RZ ;  /* 0x00000060063b7810 */ /* 0x040fe40007f1e0ff */
[----:B------:R-:W-:Y:S02]  /*114e0*/  IADD3 R55, P2, R6, 0x40, RZ ;  /* 0x0000004006377810 */ /* 0x000fe40007f5e0ff */
[----:B------:R-:W-:Y:S02]  /*114f0*/  SEL R39, R25, R24, P1 ;  /* 0x0000001819277207 */ /* 0x000fe40000800000 */
[----:B------:R-:W-:Y:S02]  /*11500*/  SEL R13, R12, R13, P1 ;  /* 0x0000000d0c0d7207 */ /* 0x000fe40000800000 */
[----:B------:R-:W-:-:S02]  /*11510*/  SEL R57, R56, R57, P1 ;  /* 0x0000003938397207 */ /* 0x000fc40000800000 */
[----:B------:R-:W-:Y:S02]  /*11520*/  SEL R25, R24, R25, P1 ;  /* 0x0000001918197207 */ /* 0x000fe40000800000 */
[----:B------:R-:W-:Y:S02]  /*11530*/  SEL R43, R9, R8, P1 ;  /* 0x00000008092b7207 */ /* 0x000fe40000800000 */
[----:B------:R-:W-:Y:S02]  /*11540*/  SEL R45, R8, R9, P1 ;  /* 0x00000009082d7207 */ /* 0x000fe40000800000 */
[----:B------:R-:W-:Y:S02]  /*11550*/  LOP3.LUT R8, R55, 0x380, RZ, 0xc0, !PT ;  /* 0x0000038037087812 */ /* 0x000fe400078ec0ff */
[----:B------:R-:W-:Y:S02]  /*11560*/  LOP3.LUT R24, R59, 0x380, RZ, 0xc0, !PT ;  /* 0x000003803b187812 */ /* 0x000fe400078ec0ff */
[----:B------:R-:W-:-:S02]  /*11570*/  SEL R29, R15, R14, P1 ;  /* 0x0000000e0f1d7207 */ /* 0x000fc40000800000 */
[----:B------:R-:W-:Y:S02]  /*11580*/  SEL R15, R14, R15, P1 ;  /* 0x0000000f0e0f7207 */ /* 0x000fe40000800000 */
[----:B------:R-:W-:Y:S02]  /*11590*/  SHF.R.U64 R8, R8, 0x3, RZ ;  /* 0x0000000308087819 */ /* 0x000fe400000012ff */
[----:B------:R-:W-:Y:S02]  /*115a0*/  SHF.R.U64 R24, R24, 0x3, RZ ;  /* 0x0000000318187819 */ /* 0x000fe400000012ff */
[----:B------:R-:W-:Y:S02]  /*115b0*/  SEL R31, R11, R10, P1 ;  /* 0x0000000a0b1f7207 */ /* 0x000fe40000800000 */
[----:B------:R-:W-:Y:S02]  /*115c0*/  SEL R33, R10, R11, P1 ;  /* 0x0000000b0a217207 */ /* 0x000fe40000800000 */
[----:B------:R-:W-:-:S02]  /*115d0*/  SEL R47, R5, R4, P1 ;  /* 0x00000004052f7207 */ /* 0x000fc40000800000 */
[----:B------:R-:W-:Y:S02]  /*115e0*/  SEL R49, R4, R5, P1 ;  /* 0x0000000504317207 */ /* 0x000fe40000800000 */
[----:B------:R-:W-:Y:S01]  /*115f0*/  LOP3.LUT R10, R8, R55, RZ, 0x3c, !PT ;  /* 0x00000037080a7212 */ /* 0x000fe200078e3cff */
[----:B------:R-:W-:Y:S01]  /*11600*/  IMAD.MOV.U32 R60, RZ, RZ, R26 ;  /* 0x000000ffff3c7224 */ /* 0x000fe200078e001a */
[----:B------:R-:W-:Y:S01]  /*11610*/  LOP3.LUT R8, R24, R59, RZ, 0x3c, !PT ;  /* 0x0000003b18087212 */ /* 0x000fe200078e3cff */
[----:B------:R-:W-:Y:S01]  /*11620*/  IMAD.MOV.U32 R50, RZ, RZ, R28 ;  /* 0x000000ffff327224 */ /* 0x000fe200078e001c */
[C---:B------:R-:W-:Y:S02]  /*11630*/  IADD3 R53, P3, R6.reuse, 0x20, RZ ;  /* 0x0000002006357810 */ /* 0x040fe40007f7e0ff */
[----:B------:R-:W-:Y:S02]  /*11640*/  LOP3.LUT R51, R6, 0x380, RZ, 0xc0, !PT ;  /* 0x0000038006337812 */ /* 0x000fe400078ec0ff */
[----:B------:R-:W-:-:S02]  /*11650*/  LOP3.LUT R4, R53, 0x380, RZ, 0xc0, !PT ;  /* 0x0000038035047812 */ /* 0x000fc400078ec0ff */
[----:B------:R-:W-:Y:S02]  /*11660*/  SHF.R.U64 R51, R51, 0x3, RZ ;  /* 0x0000000333337819 */ /* 0x000fe400000012ff */
[----:B------:R-:W-:Y:S01]  /*11670*/  SHF.R.U64 R4, R4, 0x3, RZ ;  /* 0x0000000304047819 */ /* 0x000fe200000012ff */
[--C-:B------:R-:W-:Y:S01]  /*11680*/  IMAD.X R5, RZ, RZ, R7.reuse, P3 ;  /* 0x000000ffff057224 */ /* 0x100fe200018e0607 */
[----:B------:R-:W-:Y:S02]  /*11690*/  LOP3.LUT R6, R51, R6, RZ, 0x3c, !PT ;  /* 0x0000000633067212 */ /* 0x000fe400078e3cff */
[----:B------:R-:W-:Y:S01]  /*116a0*/  LOP3.LUT R4, R4, R53, RZ, 0x3c, !PT ;  /* 0x0000003504047212 */ /* 0x000fe200078e3cff */
[--C-:B------:R-:W-:Y:S01]  /*116b0*/  IMAD.X R9, RZ, RZ, R7.reuse, P0 ;  /* 0x000000ffff097224 */ /* 0x100fe200000e0607 */
[----:B------:R-:W-:Y:S01]  /*116c0*/  MOV R40, R6 ;  /* 0x0000000600287202 */ /* 0x000fe20000000f00 */
[----:B------:R-:W-:Y:S01]  /*116d0*/  IMAD.X R11, RZ, RZ, R7, P2 ;  /* 0x000000ffff0b7224 */ /* 0x000fe200010e0607 */
[----:B------:R-:W-:-:S02]  /*116e0*/  MOV R38, R4 ;  /* 0x0000000400267202 */ /* 0x000fc40000000f00 */
        /* <DEDUP_REMOVED lines=14> */
[----:B------:R-:W3:Y:S04]  /*117d0*/  SHFL.IDX PT, R34, R45, R12, 0x1c1f ;  /* 0x001c1f0c2d227589 */ /* 0x000ee800000e0000 */
[----:B------:R-:W-:Y:S04]  /*117e0*/  SHFL.IDX PT, R35, R35, R0, 0x1c1f ;  /* 0x001c1f0023237589 */ /* 0x000fe800000e0000 */
[----:B------:R-:W4:Y:S04]  /*117f0*/  SHFL.IDX PT, R28, R37, R12, 0x1c1f ;  /* 0x001c1f0c251c7589 */ /* 0x000f2800000e0000 */
[----:B------:R2:W-:Y:S04]  /*11800*/  SHFL.IDX PT, R47, R47, R0, 0x1c1f ;  /* 0x001c1f002f2f7589 */ /* 0x0005e800000e0000 */
[----:B------:R4:W4:Y:S01]  /*11810*/  SHFL.IDX PT, R36, R49, R12, 0x1c1f ;  /* 0x001c1f0c31247589 */ /* 0x00092200000e0000 */
        /* <DEDUP_REMOVED lines=10> */
[----:B---3--:R-:W-:Y:S02]  /*118c0*/  SEL R9, R43, R34, P1 ;  /* 0x000000222b097207 */ /* 0x008fe40000800000 */
[----:B------:R-:W-:Y:S02]  /*118d0*/  SEL R11, R34, R43, P1 ;  /* 0x0000002b220b7207 */ /* 0x000fe40000800000 */
[----:B----4-:R-:W-:Y:S02]  /*118e0*/  SEL R12, R35, R28, P1 ;  /* 0x0000001c230c7207 */ /* 0x010fe40000800000 */
[----:B------:R-:W-:Y:S02]  /*118f0*/  SEL R14, R28, R35, P1 ;  /* 0x000000231c0e7207 */ /* 0x000fe40000800000 */
[----:B------:R-:W-:-:S02]  /*11900*/  SEL R13, R47, R36, P1 ;  /* 0x000000242f0d7207 */ /* 0x000fc40000800000 */
[----:B-1----:R-:W-:Y:S02]  /*11910*/  SEL R4, R29, R24, P1 ;  /* 0x000000181d047207 */ /* 0x002fe40000800000 */
[----:B------:R-:W-:Y:S02]  /*11920*/  SEL R6, R24, R29, P1 ;  /* 0x0000001d18067207 */ /* 0x000fe40000800000 */
[----:B------:R-:W-:Y:S02]  /*11930*/  SEL R5, R41, R32, P1 ;  /* 0x0000002029057207 */ /* 0x000fe40000800000 */
[----:B------:R-:W-:Y:S02]  /*11940*/  SEL R7, R32, R41, P1 ;  /* 0x0000002920077207 */ /* 0x000fe40000800000 */
[----:B------:R-:W-:Y:S01]  /*11950*/  SEL R15, R36, R47, P1 ;  /* 0x0000002f240f7207 */ /* 0x000fe20000800000 */
[----:B------:R-:W-:Y:S01]  /*11960*/  IMAD.IADD R31, R52, 0x1, R42 ;  /* 0x00000001341f7824 */ /* 0x000fe200078e022a */
[----:B------:R-:W-:Y:S01]  /*11970*/  SEL R33, R50, RZ, !P0 ;  /* 0x000000ff32217207 */ /* 0x000fe20004000000 */
[----:B------:R1:W-:Y:S04]  /*11980*/  STSM.16.M88.4 [R38], R4 ;  /* 0x0000000426007844 */ /* 0x0003e80000000200 */
[----:B------:R2:W-:Y:S04]  /*11990*/  STSM.16.M88.4 [R30], R8 ;  /* 0x000000081e007844 */ /* 0x0005e80000000200 */
[----:B------:R3:W-:Y:S01]  /*119a0*/  STSM.16.M88.4 [R27], R12 ;  /* 0x0000000c1b007844 */ /* 0x0007e20000000200 */
[----:B------:R-:W-:Y:S01]  /*119b0*/  IADD3 R24, P2, R48, UR4, RZ ;  /* 0x0000000430187c10 */ /* 0x000fe2000ff5e0ff */
[----:B------:R-:W-:Y:S01]  /*119c0*/  IMAD.MOV.U32 R28, RZ, RZ, RZ ;  /* 0x000000ffff1c7224 */ /* 0x000fe200078e00ff */
[----:B------:R-:W-:Y:S01]  /*119d0*/  ULDC UR8, c[0x0][0xa88] ;  /* 0x0002a20000087ab9 */ /* 0x000fe20000000800 */
[----:B------:R-:W4:Y:S01]  /*119e0*/  LDL R34, [R1+0x6c] ;  /* 0x00006c0001227983 */ /* 0x000f220000100800 */
[----:B------:R-:W-:Y:S01]  /*119f0*/  IADD3.X R25, R46, UR5, RZ, P2, !PT ;  /* 0x000000052e197c10 */ /* 0x000fe200097fe4ff */
[----:B------:R-:W-:Y:S01]  /*11a00*/  ULDC.64 UR4, c[0x0][0xb90] ;  /* 0x0002e40000047ab9 */ /* 0x000fe20000000a00 */
[----:B------:R-:W-:Y:S06]  /*11a10*/  BAR.SYNC.DEFER_BLOCKING 0x1, 0x180 ;  /* 0x0046000000007b1d */ /* 0x000fec0000010000 */
[----:B------:R-:W3:Y:S01]  /*11a20*/  @P0 LDG.E R28, desc[UR40][R24.64] ;  /* 0x00000028181c0981 */ /* 0x000ee2000c1e1900 */
[----:B0-----:R-:W-:-:S13]  /*11a30*/  ISETP.NE.AND P2, PT, R0, 0x1, PT ;  /* 0x000000010000780c */ /* 0x001fda0003f45270 */
[----:B------:R-:W0:Y:S08]  /*11a40*/  @P2 LDC R26, c[0x0][0xbec] ;  /* 0x0002fb00ff1a2b82 */ /* 0x000e300000000800 */
[----:B------:R-:W2:Y:S01]  /*11a50*/  @P2 LDC R29, c[0x0][0xbf0] ;  /* 0x0002fc00ff1d2b82 */ /* 0x000ea20000000800 */
[----:B------:R-:W-:Y:S01]  /*11a60*/  SHF.R.S32.HI R32, RZ, 0x1f, R44 ;  /* 0x0000001fff207819 */ /* 0x000fe2000001142c */
[----:B-1----:R-:W-:-:S04]  /*11a70*/  IMAD.MOV.U32 R7, RZ, RZ, R31 ;  /* 0x000000ffff077224 */ /* 0x002fc800078e001f */
[----:B------:R-:W-:Y:S02]  /*11a80*/  IMAD R5, R32, UR4, RZ ;  /* 0x0000000420057c24 */ /* 0x000fe4000f8e02ff */
[----:B0-----:R-:W-:-:S05]  /*11a90*/  @P2 IMAD.HI.U32 R4, R31, R26, RZ ;  /* 0x0000001a1f042227 */ /* 0x001fca00078e00ff */
[----:B--2---:R-:W-:Y:S01]  /*11aa0*/  @P2 SHF.R.U32.HI R7, RZ, R29, R4 ;  /* 0x0000001dff072219 */ /* 0x004fe20000011604 */
[----:B------:R-:W-:Y:S01]  /*11ab0*/  IMAD R11, R44, UR5, R5 ;  /* 0x000000052c0b7c24 */ /* 0x000fe2000f8e0205 */
[----:B------:R-:W-:-:S03]  /*11ac0*/  SEL R30, R60, RZ, !P0 ;  /* 0x000000ff3c1e7207 */ /* 0x000fc60004000000 */
[----:B------:R-:W-:Y:S02]  /*11ad0*/  IMAD.MOV R9, RZ, RZ, -R7 ;  /* 0x000000ffff097224 */ /* 0x000fe400078e0a07 */
[----:B------:R-:W-:Y:S02]  /*11ae0*/  IMAD R6, R30, UR6, RZ ;  /* 0x000000061e067c24 */ /* 0x000fe4000f8e02ff */
        /* <DEDUP_REMOVED lines=29> */
[----:B------:R-:W-:-:S05]  /*11cc0*/  SHF.R.S32.HI R37, RZ, 0x3, R37 ;  /* 0x00000003ff257819 */ /* 0x000fca0000011425 */
[----:B----4-:R-:W-:Y:S01]  /*11cd0*/  IMAD R11, R37, 0x40, R34 ;  /* 0x00000040250b7824 */ /* 0x010fe200078e0222 */
[----:B-1----:R-:W-:Y:S06]  /*11ce0*/  @P1 BRA `(.L_x_2457) ;  /* 0x0000000000101947 */ /* 0x002fec0003800000 */
[----:B------:R-:W-:Y:S05]  /*11cf0*/  @!P0 BRA `(.L_x_2457) ;  /* 0x00000000000c8947 */ /* 0x000fea0003800000 */
[----:B------:R-:W2:Y:S04]  /*11d00*/  LDG.E R4, desc[UR40][R24.64] ;  /* 0x0000002818047981 */ /* 0x000ea8000c1e1900 */
[----:B-----5:R-:W2:Y:S02]  /*11d10*/  LDG.E R9, desc[UR40][R24.64+0x4] ;  /* 0x0000042818097981 */ /* 0x020ea4000c1e1900 */
[----:B--2---:R-:W-:-:S07]  /*11d20*/  IMAD.IADD R9, R9, 0x1, -R4 ;  /* 0x0000000109097824 */ /* 0x004fce00078e0a04 */
.L_x_2457:
[----:B------:R-:W2:Y:S01]  /*11d30*/  LDL R12, [R1+0x7c] ;  /* 0x00007c00010c7983 */ /* 0x000ea20000100800 */
[----:B------:R-:W-:Y:S01]  /*11d40*/  VIADD R13, R13, 0xffffff80 ;  /* 0xffffff800d0d7836 */ /* 0x000fe20000000000 */
[----:B------:R-:W-:Y:S01]  /*11d50*/  ULDC.64 UR4, c[0x0][0xaa0] ;  /* 0x0002a80000047ab9 */ /* 0x000fe20000000a00 */
[----:B-----5:R-:W-:Y:S01]  /*11d60*/  IMAD R35, R9, R0, RZ ;  /* 0x0000000009237224 */ /* 0x020fe200078e02ff */
[----:B------:R-:W-:Y:S01]  /*11d70*/  SHFL.IDX PT, R4, R10, RZ, 0x1c1f ;  /* 0x001c1fff0a047589 */ /* 0x000fe200000e0000 */
[----:B------:R-:W-:Y:S01]  /*11d80*/  IMAD.WIDE R2, R11, 0x2, R2 ;  /* 0x000000020b027825 */ /* 0x000fe200078e0202 */
[----:B------:R-:W-:Y:S02]  /*11d90*/  SHF.R.S32.HI R8, RZ, 0x1f, R13 ;  /* 0x0000001fff087819 */ /* 0x000fe4000001140d */
[----:B------:R-:W0:Y:S02]  /*11da0*/  SHFL.IDX PT, R5, R14, RZ, 0x1c1f ;  /* 0x001c1fff0e057589 */ /* 0x000e2400000e0000 */
[----:B------:R-:W-:-:S02]  /*11db0*/  LEA.HI R8, R8, R13, RZ, 0x7 ;  /* 0x0000000d08087211 */ /* 0x000fc400078f38ff */
[----:B------:R-:W-:Y:S04]  /*11dc0*/  SHFL.IDX PT, R6, R10, 0x1, 0x1c1f ;  /* 0x003c1f000a067f89 */ /* 0x000fe800000e0000 */
[----:B------:R-:W1:Y:S01]  /*11dd0*/  SHFL.IDX PT, R7, R14, 0x1, 0x1c1f ;  /* 0x003c1f000e077f89 */ /* 0x000e6200000e0000 */
[----:B------:R-:W-:Y:S02]  /*11de0*/  LOP3.LUT R8, R8, 0xffffff80, RZ, 0xc0, !PT ;  /* 0xffffff8008087812 */ /* 0x000fe400078ec0ff */
[----:B------:R-:W-:Y:S02]  /*11df0*/  SHF.R.S32.HI R36, RZ, 0x1f, R48 ;  /* 0x0000001fff247819 */ /* 0x000fe40000011430 */
[----:B------:R-:W-:Y:S01]  /*11e00*/  IADD3 R25, P4, R2, 0x3000, RZ ;  /* 0x0000300002197810 */ /* 0x000fe20007f9e0ff */
[----:B------:R-:W-:Y:S01]  /*11e10*/  IMAD.IADD R8, R13, 0x1, -R8 ;  /* 0x000000010d087824 */ /* 0x000fe200078e0a08 */
[----:B------:R-:W-:-:S02]  /*11e20*/  LEA.HI R36, R36, R48, RZ, 0x3 ;  /* 0x0000003024247211 */ /* 0x000fc400078f18ff */
[----:B------:R-:W-:Y:S02]  /*11e30*/  IADD3 R13, P3, R2, 0x1800, RZ ;  /* 0x00001800020d7810 */ /* 0x000fe40007f7e0ff */
[----:B------:R-:W-:Y:S02]  /*11e40*/  LOP3.LUT P0, RZ, R8, 0x3, RZ, 0xc0, !PT ;  /* 0x0000000308ff7812 */ /* 0x000fe4000780c0ff */
[----:B------:R-:W-:Y:S02]  /*11e50*/  LOP3.LUT R9, R2, 0x380, RZ, 0xc0, !PT ;  /* 0x0000038002097812 */ /* 0x000fe400078ec0ff */
[----:B------:R-:W-:Y:S02]  /*11e60*/  LOP3.LUT R36, R36, 0xfffffff8, RZ, 0xc0, !PT ;  /* 0xfffffff824247812 */ /* 0x000fe400078ec0ff */
[----:B------:R-:W-:Y:S02]  /*11e70*/  LOP3.LUT R24, R25, 0x380, RZ, 0xc0, !PT ;  /* 0x0000038019187812 */ /* 0x000fe400078ec0ff */
[----:B------:R-:W-:-:S02]  /*11e80*/  SHF.R.U64 R9, R9, 0x3, RZ ;  /* 0x0000000309097819 */ /* 0x000fc400000012ff */
[----:B------:R-:W-:Y:S02]  /*11e90*/  IADD3 R36, R48, -R36, RZ ;  /* 0x8000002430247210 */ /* 0x000fe40007ffe0ff */
[----:B------:R-:W-:-:S04]  /*11ea0*/  SHF.R.U64 R24, R24, 0x3, RZ ;  /* 0x0000000318187819 */ /* 0x000fc800000012ff */
[----:B------:R-:W-:Y:S01]  /*11eb0*/  LOP3.LUT R24, R24, R25, RZ, 0x3c, !PT ;  /* 0x0000001918187212 */ /* 0x000fe200078e3cff */
[----:B------:R-:W-:Y:S02]  /*11ec0*/  IMAD.X R25, RZ, RZ, R3, P4 ;  /* 0x000000ffff197224 */ /* 0x000fe400020e0603 */
[----:B--2---:R-:W-:-:S04]  /*11ed0*/  IMAD.IADD R12, R12, 0x1, R42 ;  /* 0x000000010c0c7824 */ /* 0x004fc800078e022a */
[C---:B------:R-:W-:Y:S01]  /*11ee0*/  VIADD R8, R12.reuse, 0x8 ;  /* 0x000000080c087836 */ /* 0x040fe20000000000 */
[-C--:B------:R-:W-:Y:S02]  /*11ef0*/  ISETP.GE.OR P1, PT, R12, R35.reuse, P0 ;  /* 0x000000230c00720c */ /* 0x080fe40000726670 */
[----:B------:R-:W-:Y:S02]  /*11f00*/  LOP3.LUT R12, R13, 0x380, RZ, 0xc0, !PT ;  /* 0x000003800d0c7812 */ /* 0x000fe400078ec0ff */
[----:B------:R-:W-:Y:S02]  /*11f10*/  ISETP.GE.OR P0, PT, R8, R35, P0 ;  /* 0x000000230800720c */ /* 0x000fe40000706670 */
[----:B------:R-:W-:Y:S02]  /*11f20*/  SHF.R.U64 R12, R12, 0x3, RZ ;  /* 0x000000030c0c7819 */ /* 0x000fe400000012ff */
[----:B------:R-:W-:Y:S01]  /*11f30*/  LOP3.LUT R8, R9, R2, RZ, 0x3c, !PT ;  /* 0x0000000209087212 */ /* 0x000fe200078e3cff */
[--C-:B------:R-:W-:Y:S01]  /*11f40*/  IMAD.MOV.U32 R9, RZ, RZ, R3.reuse ;  /* 0x000000ffff097224 */ /* 0x100fe200078e0003 */
[----:B------:R-:W-:Y:S01]  /*11f50*/  LOP3.LUT R12, R12, R13, RZ, 0x3c, !PT ;  /* 0x0000000d0c0c7212 */ /* 0x000fe200078e3cff */
[----:B------:R-:W-:-:S02]  /*11f60*/  IMAD.X R13, RZ, RZ, R3, P3 ;  /* 0x000000ffff0d7224 */ /* 0x000fc400018e0603 */
[----:B0-----:R-:W-:Y:S04]  /*11f70*/  @!P1 ST.E desc[UR40][R4.64], R21 ;  /* 0x0000001504009985 */ /* 0x001fe8000c101928 */
[----:B-1----:R0:W-:Y:S04]  /*11f80*/  @!P0 ST.E desc[UR40][R6.64], R20 ;  /* 0x0000001406008985 */ /* 0x0021e8000c101928 */
[----:B------:R-:W2:Y:S04]  /*11f90*/  LD.E.128 R8, desc[UR40][R8.64] ;  /* 0x0000002808087980 */ /* 0x000ea8000c101d00 */
[----:B------:R-:W3:Y:S01]  /*11fa0*/  LD.E.128 R12, desc[UR40][R12.64] ;  /* 0x000000280c0c7980 */ /* 0x000ee2000c101d00 */
[----:B0-----:R-:W-:-:S03]  /*11fb0*/  IMAD R20, R36, 0x30, R37 ;  /* 0x0000003024147824 */ /* 0x001fc600078e0225 */
[----:B------:R-:W4:Y:S01]  /*11fc0*/  LD.E.128 R24, desc[UR40][R24.64] ;  /* 0x0000002818187980 */ /* 0x000f22000c101d00 */
[----:B------:R-:W-:-:S03]  /*11fd0*/  IADD3 R31, P0, R2, 0x4800, RZ ;  /* 0x00004800021f7810 */ /* 0x000fc60007f1e0ff */
[----:B------:R-:W2:Y:S01]  /*11fe0*/  LDL R36, [R1+0x84] ;  /* 0x0000840001247983 */ /* 0x000ea20000100800 */
[----:B------:R-:W-:Y:S01]  /*11ff0*/  LOP3.LUT R2, R31, 0x380, RZ, 0xc0, !PT ;  /* 0x000003801f027812 */ /* 0x000fe200078ec0ff */
[----:B------:R-:W-:-:S03]  /*12000*/  IMAD.X R5, RZ, RZ, R3, P0 ;  /* 0x000000ffff057224 */ /* 0x000fc600000e0603 */
[----:B------:R-:W-:-:S04]  /*12010*/  SHF.R.U64 R2, R2, 0x3, RZ ;  /* 0x0000000302027819 */ /* 0x000fc800000012ff */
[----:B------:R-:W-:Y:S02]  /*12020*/  LOP3.LUT R4, R2, R31, RZ, 0x3c, !PT ;  /* 0x0000001f02047212 */ /* 0x000fe400078e3cff */
[----:B------:R-:W0:Y:S01]  /*12030*/  @P2 LDC R31, c[0x0][0xbec] ;  /* 0x0002fb00ff1f2b82 */ /* 0x000e220000000800 */
[----:B------:R-:W-:-:S03]  /*12040*/  IMAD R3, R29, UR4, RZ ;  /* 0x000000041d037c24 */ /* 0x000fc6000f8e02ff */
[----:B------:R-:W5:Y:S01]  /*12050*/  LD.E.128 R4, desc[UR40][R4.64] ;  /* 0x0000002804047980 */ /* 0x000f62000c101d00 */
[C---:B------:R-:W-:Y:S02]  /*12060*/  IMAD R21, R28.reuse, UR5, R3 ;  /* 0x000000051c157c24 */ /* 0x040fe4000f8e0203 */
[----:B------:R-:W-:Y:S01]  /*12070*/  IMAD.WIDE.U32 R2, R28, UR4, RZ ;  /* 0x000000041c027c25 */ /* 0x000fe2000f8e00ff */
[----:B------:R-:W1:Y:S01]  /*12080*/  @P2 LDC R29, c[0x0][0xbf0] ;  /* 0x0002fc00ff1d2b82 */ /* 0x000e620000000800 */
[----:B------:R-:W-:Y:S01]  /*12090*/  ULDC.64 UR4, c[0x0][0xae8] ;  /* 0x0002ba0000047ab9 */ /* 0x000fe20000000a00 */
[----:B------:R-:W-:Y:S01]  /*120a0*/  @!PT LDS RZ, [RZ] ;  /* 0x00000000fffff984 */ /* 0x000fe20000000800 */
[----:B------:R-:W-:Y:S01]  /*120b0*/  @!PT LDS RZ, [RZ] ;  /* 0x00000000fffff984 */ /* 0x000fe20000000800 */
[----:B------:R-:W-:Y:S01]  /*120c0*/  @!PT LDS RZ, [RZ] ;  /* 0x00000000fffff984 */ /* 0x000fe20000000800 */
[----:B------:R-:W-:Y:S01]  /*120d0*/  @!PT LDS RZ, [RZ] ;  /* 0x00000000fffff984 */ /* 0x000fe20000000800 */
[----:B------:R0:W-:Y:S06]  /*120e0*/  MEMBAR.ALL.CTA ;  /* 0x0000000000007992 */ /* 0x0001ec0000008000 */
[----:B0-----:R-:W0:Y:S01]  /*120f0*/  FENCE.VIEW.ASYNC.S ;  /* 0x00000000000073c6 */ /* 0x001e220000000000 */
[----:B------:R-:W-:-:S02]  /*12100*/  IMAD.IADD R3, R3, 0x1, R21 ;  /* 0x0000000103037824 */ /* 0x000fc400078e0215 */
[----:B------:R-:W-:Y:S02]  /*12110*/  IMAD R21, R32, UR4, RZ ;  /* 0x0000000420157c24 */ /* 0x000fe4000f8e02ff */
[----:B------:R-:W-:Y:S02]  /*12120*/  IMAD.IADD R32, R42, 0x1, R20 ;  /* 0x000000012a207824 */ /* 0x000fe400078e0214 */
[C---:B------:R-:W-:Y:S02]  /*12130*/  IMAD R21, R44.reuse, UR5, R21 ;  /* 0x000000052c157c24 */ /* 0x040fe4000f8e0215 */
[----:B------:R-:W-:Y:S01]  /*12140*/  IMAD.WIDE.U32 R2, R44, UR4, R2 ;  /* 0x000000042c027c25 */ /* 0x000fe2000f8e0002 */
[----:B------:R-:W-:-:S03]  /*12150*/  ULDC.64 UR4, c[0x0][0xaf0] ;  /* 0x0002bc0000047ab9 */ /* 0x000fc60000000a00 */
[----:B------:R-:W-:-:S04]  /*12160*/  @P2 IMAD.HI.U32 R20, R32, R31, RZ ;  /* 0x0000001f20142227 */ /* 0x000fc800078e00ff */
[----:B------:R-:W-:Y:S02]  /*12170*/  IMAD.IADD R3, R3, 0x1, R21 ;  /* 0x0000000103037824 */ /* 0x000fe400078e0215 */
[----:B------:R-:W-:Y:S02]  /*12180*/  IMAD.MOV.U32 R21, RZ, RZ, R32 ;  /* 0x000000ffff157224 */ /* 0x000fe400078e0020 */
[----:B------:R-:W-:Y:S01]  /*12190*/  IMAD R28, R30, UR4, RZ ;  /* 0x000000041e1c7c24 */ /* 0x000fe2000f8e02ff */
[----:B-1----:R-:W-:Y:S01]  /*121a0*/  @P2 SHF.R.U32.HI R21, RZ, R29, R20 ;  /* 0x0000001dff152219 */ /* 0x002fe20000011614 */
[----:B------:R-:W-:-:S04]  /*121b0*/  IMAD.WIDE.U32 R2, R33, UR4, R2 ;  /* 0x0000000421027c25 */ /* 0x000fc8000f8e0002 */
[----:B------:R-:W-:Y:S01]  /*121c0*/  IMAD R29, R33, UR5, R28 ;  /* 0x00000005211d7c24 */ /* 0x000fe2000f8e021c */
[--C-:B------:R-:W-:Y:S01]  /*121d0*/  SHF.R.S32.HI R20, RZ, 0x1f, R21.reuse ;  /* 0x0000001fff147819 */ /* 0x100fe20000011415 */
[----:B------:R-:W-:Y:S01]  /*121e0*/  IMAD.MOV R31, RZ, RZ, -R21 ;  /* 0x000000ffff1f7224 */ /* 0x000fe200078e0a15 */
[----:B------:R-:W-:Y:S01]  /*121f0*/  ULDC.64 UR4, c[0x0][0xae0] ;  /* 0x0002b80000047ab9 */ /* 0x000fe20000000a00 */
        /* <DEDUP_REMOVED lines=11> */
[----:B------:R-:W-:-:S03]  /*122b0*/  ULDC.64 UR4, c[0x0][0xa80] ;  /* 0x0002a00000047ab9 */ /* 0x000fc60000000a00 */
[----:B------:R-:W-:Y:S01]  /*122c0*/  IMAD.IADD R3, R3, 0x1, R21 ;  /* 0x0000000103037824 */ /* 0x000fe200078e0215 */
[C---:B------:R-:W-:Y:S01]  /*122d0*/  LEA R30, P0, R2.reuse, UR4, 0x1 ;  /* 0x00000004021e7c11 */ /* 0x040fe2000f8008ff */
[----:B------:R-:W-:Y:S01]  /*122e0*/  IMAD.IADD R32, R37, 0x1, R42 ;  /* 0x0000000125207824 */ /* 0x000fe200078e022a */
        /* <DEDUP_REMOVED lines=35> */
.L_x_2456:
        /* <DEDUP_REMOVED lines=20> */
[----:B---3-5:R-:W-:-:S12]  /*12660*/  VIADD R28, R7, 0xffffff80 ;  /* 0xffffff80071c7836 */ /* 0x028fd80000000000 */
[----:B------:R-:W1:Y:S01]  /*12670*/  @P2 LDC R27, c[0x0][0xbec] ;  /* 0x0002fb00ff1b2b82 */ /* 0x000e620000000800 */
[----:B------:R-:W-:Y:S01]  /*12680*/  ISETP.GE.AND P3, PT, R28, 0xc0, PT ;  /* 0x000000c01c00780c */ /* 0x000fe20003f66270 */
[----:B--2---:R-:W-:-:S12]  /*12690*/  @P1 BRA `(.L_x_2459) ;  /* 0x0000000000101947 */ /* 0x004fd80003800000 */
[----:B------:R-:W-:Y:S05]  /*126a0*/  @!P0 BRA `(.L_x_2459) ;  /* 0x00000000000c8947 */ /* 0x000fea0003800000 */
[----:B------:R-:W2:Y:S04]  /*126b0*/  LDG.E R5, desc[UR40][R2.64] ;  /* 0x0000002802057981 */ /* 0x000ea8000c1e1900 */
[----:B------:R-:W2:Y:S02]  /*126c0*/  LDG.E R0, desc[UR40][R2.64+0x4] ;  /* 0x0000042802007981 */ /* 0x000ea4000c1e1900 */
[----:B--2---:R-:W-:-:S07]  /*126d0*/  IMAD.IADD R0, R0, 0x1, -R5 ;  /* 0x0000000100007824 */ /* 0x004fce00078e0a05 */
.L_x_2459:
[----:B------:R-:W2:Y:S04]  /*126e0*/  LDL.LU R3, [R1+0x50] ;  /* 0x0000500001037983 */ /* 0x000ea80000300800 */
[----:B------:R-:W3:Y:S04]  /*126f0*/  LDL.LU R2, [R1+0x68] ;  /* 0x0000680001027983 */ /* 0x000ee80000300800 */
[----:B------:R-:W4:Y:S04]  /*12700*/  LDL R26, [R1+0x54] ;  /* 0x00005400011a7983 */ /* 0x000f280000100800 */
[----:B------:R0:W5:Y:S01]  /*12710*/  LDL R24, [R1+0x34] ;  /* 0x0000340001187983 */ /* 0x0001620000100800 */
[----:B------:R-:W-:Y:S01]  /*12720*/  BSSY B1, `(.L_x_2460) ;  /* 0x000002c000017945 */ /* 0x000fe20003800000 */
[----:B------:R-:W-:-:S02]  /*12730*/  SHF.R.S32.HI R11, RZ, 0x1f, R6 ;  /* 0x0000001fff0b7819 */ /* 0x000fc40000011406 */
[----:B--2---:R-:W-:Y:S02]  /*12740*/  SEL R13, R3, RZ, !P0 ;  /* 0x000000ff030d7207 */ /* 0x004fe40004000000 */
[----:B---3--:R-:W-:Y:S02]  /*12750*/  SEL R12, R2, RZ, !P0 ;  /* 0x000000ff020c7207 */ /* 0x008fe40004000000 */
[----:B----4-:R-:W-:Y:S01]  /*12760*/  SHF.R.S32.HI R10, RZ, 0x1f, R26 ;  /* 0x0000001fff0a7819 */ /* 0x010fe2000001141a */
[----:B0-----:R-:W-:Y:S06]  /*12770*/  @P3 BRA `(.L_x_2461) ;  /* 0x0000000000983947 */ /* 0x001fec0003800000 */
[----:B------:R-:W0:Y:S01]  /*12780*/  LDC R9, c[0x0][0xbe8] ;  /* 0x0002fa00ff097b82 */ /* 0x000e220000000800 */
[----:B-----5:R-:W-:Y:S01]  /*12790*/  IADD3 R8, R24, -0x80, R7 ;  /* 0xffffff8018087810 */ /* 0x020fe20007ffe007 */
        /* <DEDUP_REMOVED lines=36> */
.L_x_2461:
[----:B------:R-:W-:Y:S05]  /*129e0*/  BSYNC B1 ;  /* 0x0000000000017941 */ /* 0x000fea0003800000 */
.L_x_2460:
        /* <DEDUP_REMOVED lines=14> */
[----:B------:R-:W-:Y:S01]  /*12ad0*/  IMAD.IADD R4, R28, 0x1, -R4 ;  /* 0x000000011c047824 */ /* 0x000fe200078e0a04 */
[----:B------:R-:W-:-:S03]  /*12ae0*/  IADD3 R3, R3, R5, RZ ;  /* 0x0000000503037210 */ /* 0x000fc60007ffe0ff */
[----:B------:R-:W-:Y:S02]  /*12af0*/  IMAD R6, R4, 0x30, R14 ;  /* 0x0000003004067824 */ /* 0x000fe400078e020e */
[----:B------:R-:W-:Y:S02]  /*12b00*/  IMAD R4, R10, UR4, RZ ;  /* 0x000000040a047c24 */ /* 0x000fe4000f8e02ff */
[----:B-----5:R-:W-:Y:S02]  /*12b10*/  IMAD.IADD R8, R24, 0x1, R6 ;  /* 0x0000000118087824 */ /* 0x020fe400078e0206 */
[----:B------:R-:W-:Y:S02]  /*12b20*/  IMAD R7, R26, UR5, R4 ;  /* 0x000000051a077c24 */ /* 0x000fe4000f8e0204 */
        /* <DEDUP_REMOVED lines=26> */
[----:B------:R-:W-:Y:S01]  /*12cd0*/  IMAD.IADD R14, R14, 0x1, R24 ;  /* 0x000000010e0e7824 */ /* 0x000fe200078e0218 */
[----:B------:R-:W-:Y:S01]  /*12ce0*/  ULDC UR4, c[0x0][0xac8] ;  /* 0x0002b20000047ab9 */ /* 0x000fe20000000800 */
[----:B------:R-:W-:Y:S01]  /*12cf0*/  IMAD R25, R0, R25, RZ ;  /* 0x0000001900197224 */ /* 0x000fe200078e02ff */
[----:B------:R-:W-:Y:S01]  /*12d00*/  LEA.HI.X R8, R2, UR5, R3, 0x1, P0 ;  /* 0x0000000502087c11 */ /* 0x000fe200080f0c03 */
[----:B------:R-:W0:Y:S01]  /*12d10*/  SHFL.IDX PT, R6, R4, RZ, 0x181f ;  /* 0x00181fff04067589 */ /* 0x000e2200000e0000 */
[C---:B------:R-:W-:Y:S02]  /*12d20*/  VIADD R0, R14.reuse, 0x30 ;  /* 0x000000300e007836 */ /* 0x040fe40000000000 */
[C---:B------:R-:W-:Y:S01]  /*12d30*/  VIADD R2, R14.reuse, 0x60 ;  /* 0x000000600e027836 */ /* 0x040fe20000000000 */
[----:B------:R-:W1:Y:S01]  /*12d40*/  SHFL.IDX PT, R9, R4, 0x1, 0x181f ;  /* 0x00381f0004097f89 */ /* 0x000e6200000e0000 */
[----:B------:R-:W-:-:S03]  /*12d50*/  VIADD R3, R14, 0x90 ;  /* 0x000000900e037836 */ /* 0x000fc60000000000 */
[----:B------:R-:W4:Y:S04]  /*12d60*/  SHFL.IDX PT, R11, R4, 0x2, 0x181f ;  /* 0x00581f00040b7f89 */ /* 0x000f2800000e0000 */
[----:B------:R-:W3:Y:S04]  /*12d70*/  SHFL.IDX PT, R5, R8, RZ, 0x181f ;  /* 0x00181fff08057589 */ /* 0x000ee800000e0000 */
[----:B------:R1:W3:Y:S04]  /*12d80*/  SHFL.IDX PT, R13, R4, 0x3, 0x181f ;  /* 0x00781f00040d7f89 */ /* 0x0002e800000e0000 */
[----:B------:R-:W3:Y:S04]  /*12d90*/  SHFL.IDX PT, R7, R8, 0x1, 0x181f ;  /* 0x00381f0008077f89 */ /* 0x000ee800000e0000 */
[----:B------:R-:W3:Y:S04]  /*12da0*/  SHFL.IDX PT, R10, R8, 0x2, 0x181f ;  /* 0x00581f00080a7f89 */ /* 0x000ee800000e0000 */
[----:B------:R3:W3:Y:S01]  /*12db0*/  SHFL.IDX PT, R12, R8, 0x3, 0x181f ;  /* 0x00781f00080c7f89 */ /* 0x0006e200000e0000 */
        /* <DEDUP_REMOVED lines=9> */
[C---:B------:R-:W-:Y:S02]  /*12e50*/  @!P0 LEA R8, P6, R15.reuse, R13, 0x1 ;  /* 0x0000000d0f088211 */ /* 0x040fe400078c08ff */
[C-C-:B------:R-:W-:Y:S01]  /*12e60*/  @!P2 LEA.HI.X R5, R15.reuse, R7, R20.reuse, 0x1, P5 ;  /* 0x000000070f05a211 */ /* 0x140fe200028f0c14 */
[----:B------:R1:W-:Y:S01]  /*12e70*/  @!P3 ST.E.128 desc[UR40][R2.64], RZ ;  /* 0x000000ff0200b985 */ /* 0x0003e2000c101d28 */
[----:B------:R-:W-:-:S02]  /*12e80*/  @!P1 LEA.HI.X R7, R15, R10, R20, 0x1, P4 ;  /* 0x0000000a0f079211 */ /* 0x000fc400020f0c14 */
[----:B------:R-:W-:Y:S01]  /*12e90*/  @!P0 LEA.HI.X R9, R15, R12, R20, 0x1, P6 ;  /* 0x0000000c0f098211 */ /* 0x000fe200030f0c14 */
[----:B------:R1:W-:Y:S04]  /*12ea0*/  @!P2 ST.E.128 desc[UR40][R4.64], RZ ;  /* 0x000000ff0400a985 */ /* 0x0003e8000c101d28 */
[----:B------:R1:W-:Y:S04]  /*12eb0*/  @!P1 ST.E.128 desc[UR40][R6.64], RZ ;  /* 0x000000ff06009985 */ /* 0x0003e8000c101d28 */
[----:B------:R1:W-:Y:S02]  /*12ec0*/  @!P0 ST.E.128 desc[UR40][R8.64], RZ ;  /* 0x000000ff08008985 */ /* 0x0003e4000c101d28 */
.L_x_2458:
[----:B------:R-:W-:Y:S05]  /*12ed0*/  BSYNC B0 ;  /* 0x0000000000007941 */ /* 0x000fea0003800000 */
.L_x_2455:
[----:B------:R-:W3:Y:S01]  /*12ee0*/  LDL R0, [R1+0xc] ;  /* 0x00000c0001007983 */ /* 0x000ee20000100800 */
[----:B------:R-:W-:Y:S02]  /*12ef0*/  ULDC UR4, c[0x0][0xc3c] ;  /* 0x00030f0000047ab9 */ /* 0x000fe40000000800 */
[----:B---3--:R-:W-:-:S13]  /*12f00*/  ISETP.GE.AND P0, PT, R0, UR4, PT ;  /* 0x0000000400007c0c */ /* 0x008fda000bf06270 */
[----:B------:R-:W-:Y:S05]  /*12f10*/  @!P0 BRA `(.L_x_2462) ;  /* 0xfffffee0007c8947 */ /* 0x000fea000383ffff */
[----:B------:R-:W-:Y:S05]  /*12f20*/  BRA `(.L_x_2345) ;  /* 0x00000074007c7947 */ /* 0x000fea0003800000 */
.L_x_2343:
[----:B------:R-:W-:-:S08]  /*12f30*/  NOP ;  /* 0x0000000000007918 */ /* 0x000fd00000000000 */
[----:B--2---:R-:W0:-:S00]  /*12f40*/  USETMAXREG.DEALLOC.CTAPOOL 0x20 ;  /* 0x00000020000079c8 */ /* 0x004e0000080e0500 */
        /* <DEDUP_REMOVED lines=54> */
.L_x_2468:
        /* <DEDUP_REMOVED lines=12> */
.L_x_2467:
[----:B------:R-:W-:Y:S05]  /*13370*/  BSYNC B0 ;  /* 0x0000000000007941 */ /* 0x000fea0003800000 */
.L_x_2466:
[----:B0----5:R-:W0:Y:S02]  /*13380*/  SHFL.UP PT, R2, R0, 0x1, RZ ;  /* 0x0420000000027989 */ /* 0x021e2400000e00ff */
        /* <DEDUP_REMOVED lines=21> */
.L_x_2464:
        /* <DEDUP_REMOVED lines=21> */
.L_x_2469:
        /* <DEDUP_REMOVED lines=48> */
[----:B------:R-:W-:Y:S02]  /*13930*/  @!P2 IADD3 R2, -R2, RZ, RZ ;  /* 0x000000ff0202a210 */ /* 0x000fe40007ffe1ff */
[----:B------:R-:W-:Y:S01]  /*13940*/  @!P1 LOP3.LUT R2, RZ, R7, RZ, 0x33, !PT ;  /* 0x00000007ff029212 */ /* 0x000fe200078e33ff */
[----:B------:R-:W-:-:S03]  /*13950*/  IMAD.MOV R7, RZ, RZ, -R7 ;  /* 0x000000ffff077224 */ /* 0x000fc600078e0a07 */
[----:B------:R-:W-:Y:S01]  /*13960*/  LOP3.LUT R17, RZ, R2, RZ, 0x33, !PT ;  /* 0x00000002ff117212 */ /* 0x000fe200078e33ff */
[----:B------:R-:W-:-:S04]  /*13970*/  IMAD R18, R2, R7, R3 ;  /* 0x0000000702127224 */ /* 0x000fc800078e0203 */
[----:B------:R-:W-:Y:S01]  /*13980*/  IMAD.IADD R17, R0, 0x1, R17 ;  /* 0x0000000100117824 */ /* 0x000fe200078e0211 */
[----:B------:R-:W-:Y:S06]  /*13990*/  BRA `(.L_x_2470) ;  /* 0x00000000000c7947 */ /* 0x000fec0003800000 */
.L_x_2465:
[----:B------:R-:W-:Y:S02]  /*139a0*/  IMAD.MOV.U32 R17, RZ, RZ, RZ ;  /* 0x000000ffff117224 */ /* 0x000fe400078e00ff */
[----:B------:R-:W-:Y:S02]  /*139b0*/  IMAD.U32 R16, RZ, RZ, UR6 ;  /* 0x00000006ff107e24 */ /* 0x000fe4000f8e00ff */
[----:B------:R-:W-:-:S07]  /*139c0*/  IMAD.MOV.U32 R18, RZ, RZ, RZ ;  /* 0x000000ffff127224 */ /* 0x000fce00078e00ff */
.L_x_2470:
[----:B------:R-:W-:-:S13]  /*139d0*/  ISETP.NE.AND P0, PT, R5, RZ, PT ;  /* 0x000000ff0500720c */ /* 0x000fda0003f05270 */
[----:B------:R-:W0:Y:S01]  /*139e0*/  @!P0 S2R R3, SR_CgaCtaId ;  /* 0x0000000000038919 */ /* 0x000e220000008800 */
[----:B------:R-:W-:-:S04]  /*139f0*/  @!P0 MOV R0, 0x400 ;  /* 0x0000040000008802 */ /* 0x000fc80000000f00 */
[----:B0-----:R-:W-:-:S05]  /*13a00*/  @!P0 LEA R0, R3, R0, 0x18 ;  /* 0x0000000003008211 */ /* 0x001fca00078ec0ff */
[----:B------:R2:W-:Y:S01]  /*13a10*/  @!P0 STS.128 [R0+0x132d0], R16 ;  /* 0x0132d01000008388 */ /* 0x0005e20000000c00 */
[----:B------:R-:W-:Y:S06]  /*13a20*/  BAR.ARV 0x5, 0x200 ;  /* 0x0148000000007b1d */ /* 0x000fec0000002000 */
.L_x_2463:
        /* <DEDUP_REMOVED lines=60> */
.L_x_2581:
[----:B0----5:R-:W0:Y:S02]  /*13df0*/  LDC.64 R24, c[0x0][0xc88] ;  /* 0x00032200ff187b82 */ /* 0x021e240000000a00 */
[----:B0-----:R-:W-:-:S06]  /*13e00*/  IMAD.WIDE R24, R19, 0x4, R24 ;  /* 0x0000000413187825 */ /* 0x001fcc00078e0218 */
[----:B-1----:R-:W1:Y:S01]  /*13e10*/  LDG.E R24, desc[UR40][R24.64] ;  /* 0x0000002818187981 */ /* 0x002e62000c1e1900 */
[----:B------:R-:W-:Y:S05]  /*13e20*/  YIELD ;  /* 0x0000000000007946 */ /* 0x000fea0003800000 */
[----:B------:R-:W-:Y:S01]  /*13e30*/  ULDC.64 UR4, c[0x0][0xa28] ;  /* 0x00028a0000047ab9 */ /* 0x000fe20000000a00 */
[----:B------:R-:W-:Y:S01]  /*13e40*/  IMAD.MOV.U32 R10, RZ, RZ, RZ ;  /* 0x000000ffff0a7224 */ /* 0x000fe200078e00ff */
[----:B------:R-:W-:Y:S01]  /*13e50*/  ISETP.NE.U32.AND P0, PT, RZ, UR4, PT ;  /* 0x00000004ff007c0c */ /* 0x000fe2000bf05070 */
[----:B------:R-:W-:Y:S01]  /*13e60*/  IMAD.MOV.U32 R6, RZ, RZ, RZ ;  /* 0x000000ffff067224 */ /* 0x000fe200078e00ff */
[----:B------:R-:W-:Y:S01]  /*13e70*/  ULDC.64 UR8, c[0x0][0xa18] ;  /* 0x0002860000087ab9 */ /* 0x000fe20000000a00 */
[----:B------:R-:W-:Y:S01]  /*13e80*/  ULDC.64 UR6, c[0x0][0xa10] ;  /* 0x0002840000067ab9 */ /* 0x000fe20000000a00 */
[----:B------:R-:W-:-:S02]  /*13e90*/  ISETP.NE.AND.EX P0, PT, RZ, UR5, PT, P0 ;  /* 0x00000005ff007c0c */ /* 0x000fc4000bf05300 */
[----:B-1-3--:R-:W-:-:S11]  /*13ea0*/  SHF.R.S32.HI R0, RZ, 0x1f, R24 ;  /* 0x0000001fff007819 */ /* 0x00afd60000011418 */
[C---:B--2---:R-:W-:Y:S01]  /*13eb0*/  @P0 LEA R2, P1, R24.reuse, UR4, 0x2 ;  /* 0x0000000418020c11 */ /* 0x044fe2000f8210ff */
[C---:B------:R-:W-:Y:S01]  /*13ec0*/  IMAD.SHL.U32 R25, R24.reuse, 0x4, RZ ;  /* 0x0000000418197824 */ /* 0x040fe200078e00ff */
[C-C-:B------:R-:W-:Y:S01]  /*13ed0*/  SHF.L.U64.HI R26, R24.reuse, 0x2, R0.reuse ;  /* 0x00000002181a7819 */ /* 0x140fe20000010200 */
[----:B------:R0:W-:Y:S01]  /*13ee0*/  STL [R1+0x5c], R0 ;  /* 0x00005c0001007387 */ /* 0x0001e20000100800 */
[----:B------:R-:W-:Y:S01]  /*13ef0*/  @P0 LEA.HI.X R3, R24, UR5, R0, 0x2, P1 ;  /* 0x0000000518030c11 */ /* 0x000fe200088f1400 */
[----:B------:R-:W-:-:S04]  /*13f00*/  ULDC.64 UR4, c[0x0][0xa00] ;  /* 0x0002800000047ab9 */ /* 0x000fc80000000a00 */
[----:B------:R1:W2:Y:S01]  /*13f10*/  @P0 LDG.E R10, desc[UR40][R2.64] ;  /* 0x00000028020a0981 */ /* 0x0002a2000c1e1900 */
[----:B------:R-:W-:Y:S02]  /*13f20*/  ISETP.NE.U32.AND P0, PT, RZ, UR4, PT ;  /* 0x00000004ff007c0c */ /* 0x000fe4000bf05070 */
[----:B------:R-:W-:Y:S01]  /*13f30*/  ISETP.NE.U32.AND P2, PT, RZ, UR8, PT ;  /* 0x00000008ff007c0c */ /* 0x000fe2000bf45070 */
[----:B0-----:R-:W-:Y:S01]  /*13f40*/  IMAD.MOV.U32 R0, RZ, RZ, RZ ;  /* 0x000000ffff007224 */ /* 0x001fe200078e00ff */
[----:B------:R-:W-:Y:S02]  /*13f50*/  ISETP.NE.AND.EX P0, PT, RZ, UR5, PT, P0 ;  /* 0x00000005ff007c0c */ /* 0x000fe4000bf05300 */
[----:B------:R-:W-:Y:S02]  /*13f60*/  ISETP.NE.AND.EX P2, PT, RZ, UR9, PT, P2 ;  /* 0x00000009ff007c0c */ /* 0x000fe4000bf45320 */
[----:B------:R-:W-:Y:S02]  /*13f70*/  ISETP.NE.U32.AND P1, PT, RZ, UR6, PT ;  /* 0x00000006ff007c0c */ /* 0x000fe4000bf25070 */
[----:B-1----:R-:W-:-:S02]  /*13f80*/  IADD3 R2, P3, R25, UR4, RZ ;  /* 0x0000000419027c10 */ /* 0x002fc4000ff7e0ff */
[----:B------:R-:W-:Y:S02]  /*13f90*/  ISETP.NE.AND.EX P1, PT, RZ, UR7, PT, P1 ;  /* 0x00000007ff007c0c */ /* 0x000fe4000bf25310 */
[----:B------:R-:W-:Y:S02]  /*13fa0*/  IADD3.X R3, R26, UR5, RZ, P3, !PT ;  /* 0x000000051a037c10 */ /* 0x000fe40009ffe4ff */
[----:B------:R-:W-:-:S03]  /*13fb0*/  IADD3 R4, P4, R25, UR6, RZ ;  /* 0x0000000619047c10 */ /* 0x000fc6000ff9e0ff */
[----:B------:R-:W3:Y:S01]  /*13fc0*/  @P0 LDG.E R6, desc[UR40][R2.64] ;  /* 0x0000002802060981 */ /* 0x000ee2000c1e1900 */
[----:B------:R-:W-:Y:S01]  /*13fd0*/  ULDC UR4, c[0x0][0x288] ;  /* 0x0000a20000047ab9 */ /* 0x000fe20000000800 */
[----:B------:R-:W-:Y:S01]  /*13fe0*/  IADD3.X R5, R26, UR7, RZ, P4, !PT ;  /* 0x000000071a057c10 */ /* 0x000fe2000a7fe4ff */
[----:B------:R-:W-:Y:S01]  /*13ff0*/  IMAD.U32 R8, RZ, RZ, UR4 ;  /* 0x00000004ff087e24 */ /* 0x000fe2000f8e00ff */
[----:B------:R-:W-:-:S03]  /*14000*/  ULDC.64 UR4, c[0x0][0x418] ;  /* 0x0001060000047ab9 */ /* 0x000fc60000000a00 */
[----:B------:R-:W5:Y:S04]  /*14010*/  @P1 LDG.E R0, desc[UR40][R4.64] ;  /* 0x0000002804001981 */ /* 0x000f68000c1e1900 */
[----:B---3--:R0:W-:Y:S02]  /*14020*/  STL [R1+0x48], R6 ;  /* 0x0000480601007387 */ /* 0x0081e40000100800 */
[----:B0-----:R-:W-:-:S04]  /*14030*/  @P2 IADD3 R6, P3, R25, UR8, RZ ;  /* 0x0000000819062c10 */ /* 0x001fc8000ff7e0ff */
[----:B------:R-:W-:-:S05]  /*14040*/  @P2 IADD3.X R7, R26, UR9, RZ, P3, !PT ;  /* 0x000000091a072c10 */ /* 0x000fca0009ffe4ff */
[----:B------:R0:W3:Y:S01]  /*14050*/  @P2 LDG.E R8, desc[UR40][R6.64] ;  /* 0x0000002806082981 */ /* 0x0000e2000c1e1900 */
[----:B------:R-:W-:-:S03]  /*14060*/  UISETP.NE.U32.AND UP0, UPT, UR4, URZ, UPT ;  /* 0x0000003f0400728c */ /* 0x000fc6000bf05070 */
[----:B------:R-:W-:Y:S01]  /*14070*/  ULDC UR4, c[0x0][0x424] ;  /* 0x0001090000047ab9 */ /* 0x000fe20000000800 */
[----:B------:R-:W-:-:S03]  /*14080*/  UISETP.NE.AND.EX UP0, UPT, UR5, URZ, UPT, UP0 ;  /* 0x0000003f0500728c */ /* 0x000fc6000bf05300 */
[----:B------:R-:W-:Y:S01]  /*14090*/  ULDC UR5, c[0x0][0x2f0] ;  /* 0x0000bc0000057ab9 */ /* 0x000fe20000000800 */
[----:B------:R-:W-:-:S04]  /*140a0*/  USEL UR4, UR4, 0x1, UP0 ;  /* 0x0000000104047887 */ /* 0x000fc80008000000 */
[----:B------:R-:W-:-:S03]  /*140b0*/  UIMAD UR4, UR4, UR5, URZ ;  /* 0x00000005040472a4 */ /* 0x000fc6000f8e023f */
[----:B------:R-:W-:Y:S02]  /*140c0*/  ULDC UR5, c[0x0][0x348] ;  /* 0x0000d20000057ab9 */ /* 0x000fe40000000800 */
[----:B0-----:R-:W-:Y:S01]  /*140d0*/  IMAD.U32 R6, RZ, RZ, UR5 ;  /* 0x00000005ff067e24 */ /* 0x001fe2000f8e00ff */
[----:B------:R-:W-:Y:S01]  /*140e0*/  MOV R7, UR4 ;  /* 0x0000000400077c02 */ /* 0x000fe20008000f00 */
[----:B---3--:R0:W-:Y:S04]  /*140f0*/  STL [R1+0x54], R8 ;  /* 0x0000540801007387 */ /* 0x0081e80000100800 */
[----:B--2---:R0:W-:Y:S01]  /*14100*/  STL [R1+0x20], R10 ;  /* 0x0000200a01007387 */ /* 0x0041e20000100800 */
[----:B------:R-:W-:Y:S01]  /*14110*/  IMAD.MOV.U32 R9, RZ, RZ, R8 ;  /* 0x000000ffff097224 */ /* 0x000fe200078e0008 */
[----:B------:R-:W-:Y:S06]  /*14120*/  @P2 BRA `(.L_x_2472) ;  /* 0x0000000000142947 */ /* 0x000fec0003800000 */
[----:B------:R-:W-:Y:S05]  /*14130*/  @!P0 BRA `(.L_x_2472) ;  /* 0x0000000000108947 */ /* 0x000fea0003800000 */
[----:B0-----:R-:W2:Y:S04]  /*14140*/  LDG.E R8, desc[UR40][R2.64] ;  /* 0x0000002802087981 */ /* 0x001ea8000c1e1900 */
[----:B------:R-:W2:Y:S02]  /*14150*/  LDG.E R2, desc[UR40][R2.64+0x4] ;  /* 0x0000042802027981 */ /* 0x000ea4000c1e1900 */
[----:B--2---:R-:W-:-:S05]  /*14160*/  IMAD.IADD R9, R2, 0x1, -R8 ;  /* 0x0000000102097824 */ /* 0x004fca00078e0a08 */
[----:B------:R1:W-:Y:S02]  /*14170*/  STL [R1+0x54], R9 ;  /* 0x0000540901007387 */ /* 0x0003e40000100800 */
.L_x_2472:
[----:B0-----:R-:W-:Y:S01]  /*14180*/  IMAD.MOV.U32 R8, RZ, RZ, R24 ;  /* 0x000000ffff087224 */ /* 0x001fe200078e0018 */
[----:B------:R-:W-:Y:S02]  /*14190*/  ULDC.64 UR4, c[0x0][0xa20] ;  /* 0x0002880000047ab9 */ /* 0x000fe40000000a00 */
[----:B------:R-:W-:Y:S02]  /*141a0*/  ISETP.NE.U32.AND P0, PT, RZ, UR4, PT ;  /* 0x00000004ff007c0c */ /* 0x000fe4000bf05070 */
[----:B------:R0:W-:Y:S02]  /*141b0*/  STL [R1+0xc], R8 ;  /* 0x00000c0801007387 */ /* 0x0001e40000100800 */
[----:B------:R-:W-:-:S13]  /*141c0*/  ISETP.NE.AND.EX P0, PT, RZ, UR5, PT, P0 ;  /* 0x00000005ff007c0c */ /* 0x000fda000bf05300 */
[----:B0-----:R-:W-:Y:S05]  /*141d0*/  @!P0 BRA `(.L_x_2473) ;  /* 0x0000000000108947 */ /* 0x001fea0003800000 */
[----:B------:R-:W-:-:S04]  /*141e0*/  IADD3 R2, P0, R25, UR4, RZ ;  /* 0x0000000419027c10 */ /* 0x000fc8000ff1e0ff */
[----:B------:R-:W-:-:S05]  /*141f0*/  IADD3.X R3, R26, UR5, RZ, P0, !PT ;  /* 0x000000051a037c10 */ /* 0x000fca00087fe4ff */
[----:B------:R0:W5:Y:S01]  /*14200*/  LDG.E R7, desc[UR40][R2.64] ;  /* 0x0000002802077981 */ /* 0x000162000c1e1900 */
[----:B------:R-:W-:Y:S05]  /*14210*/  BRA `(.L_x_2474) ;  /* 0x0000000000247947 */ /* 0x000fea0003800000 */
.L_x_2473:
[----:B------:R-:W-:Y:S02]  /*14220*/  ULDC.64 UR4, c[0x0][0xa08] ;  /* 0x0002820000047ab9 */ /* 0x000fe40000000a00 */
[----:B------:R-:W-:-:S04]  /*14230*/  ISETP.NE.U32.AND P0, PT, RZ, UR4, PT ;  /* 0x00000004ff007c0c */ /* 0x000fc8000bf05070 */
[----:B------:R-:W-:-:S13]  /*14240*/  ISETP.NE.AND.EX P0, PT, RZ, UR5, PT, P0 ;  /* 0x00000005ff007c0c */ /* 0x000fda000bf05300 */
[----:B------:R-:W-:Y:S05]  /*14250*/  @!P0 BRA `(.L_x_2474) ;  /* 0x0000000000148947 */ /* 0x000fea0003800000 */
[----:B------:R-:W0:Y:S02]  /*14260*/  LDC.64 R2, c[0x0][0xa08] ;  /* 0x00028200ff027b82 */ /* 0x000e240000000a00 */
[----:B0-----:R-:W-:-:S05]  /*14270*/  IMAD.WIDE R2, R8, 0x4, R2 ;  /* 0x0000000408027825 */ /* 0x001fca00078e0202 */
[----:B------:R-:W2:Y:S04]  /*14280*/  LDG.E R7, desc[UR40][R2.64] ;  /* 0x0000002802077981 */ /* 0x000ea8000c1e1900 */
[----:B------:R-:W2:Y:S02]  /*14290*/  LDG.E R2, desc[UR40][R2.64+0x4] ;  /* 0x0000042802027981 */ /* 0x000ea4000c1e1900 */
[----:B--2---:R-:W-:-:S07]  /*142a0*/  IMAD.IADD R7, R2, 0x1, -R7 ;  /* 0x0000000102077824 */ /* 0x004fce00078e0a07 */
.L_x_2474:
[----:B0-----:R-:W2:Y:S01]  /*142b0*/  @P1 LDG.E R2, desc[UR40][R4.64] ;  /* 0x0000002804021981 */ /* 0x001ea2000c1e1900 */
[----:B------:R-:W0:Y:S03]  /*142c0*/  LDC R3, c[0x0][0x448] ;  /* 0x00011200ff037b82 */ /* 0x000e260000000800 */
[----:B------:R3:W2:Y:S01]  /*142d0*/  @P1 LDG.E R4, desc[UR40][R4.64+0x4] ;  /* 0x0000042804041981 */ /* 0x0006a2000c1e1900 */
[----:B-----5:R-:W-:Y:S01]  /*142e0*/  IMAD.IADD R7, R7, 0x1, -R10 ;  /* 0x0000000107077824 */ /* 0x020fe200078e0a0a */
[----:B------:R-:W-:Y:S01]  /*142f0*/  BSSY B0, `(.L_x_2475) ;  /* 0x00000f5000007945 */ /* 0x000fe20003800000 */
[----:B0-----:R-:W-:-:S13]  /*14300*/  ISETP.NE.AND P0, PT, R3, 0x1, PT ;  /* 0x000000010300780c */ /* 0x001fda0003f05270 */
[----:B------:R-:W0:Y:S08]  /*14310*/  @P0 LDC R3, c[0x0][0x44c] ;  /* 0x00011300ff030b82 */ /* 0x000e300000000800 */
[----:B---3--:R-:W3:Y:S01]  /*14320*/  @P0 LDC R5, c[0x0][0x450] ;  /* 0x00011400ff050b82 */ /* 0x008ee20000000800 */
[----:B--2---:R-:W-:Y:S02]  /*14330*/  @P1 IMAD.IADD R6, R4, 0x1, -R2 ;  /* 0x0000000104061824 */ /* 0x004fe400078e0a02 */
[----:B------:R-:W-:-:S02]  /*14340*/  IMAD R2, R17, 0xc0, RZ ;  /* 0x000000c011027824 */ /* 0x000fc400078e02ff */
[----:B------:R-:W-:Y:S02]  /*14350*/  IMAD.IADD R27, R7, 0x1, R6 ;  /* 0x00000001071b7824 */ /* 0x000fe400078e0206 */
[----:B------:R-:W-:Y:S02]  /*14360*/  VIADD R2, R2, 0xbf ;  /* 0x000000bf02027836 */ /* 0x000fe40000000000 */
[C---:B------:R-:W-:Y:S01]  /*14370*/  VIADD R28, R27.reuse, 0x9f ;  /* 0x0000009f1b1c7836 */ /* 0x040fe20000000000 */
[----:B------:R-:W-:Y:S01]  /*14380*/  IADD3 R20, R27, 0xa0, -R9 ;  /* 0x000000a01b147810 */ /* 0x000fe20007ffe809 */
[----:B0-----:R-:W-:-:S04]  /*14390*/  @P0 IMAD.HI.U32 R3, R2, R3, RZ ;  /* 0x0000000302030227 */ /* 0x001fc800078e00ff */
[----:B------:R-:W-:Y:S01]  /*143a0*/  IMAD.HI R28, R28, 0x66666667, RZ ;  /* 0x666666671c1c7827 */ /* 0x000fe200078e02ff */
[----:B---3--:R-:W-:-:S03]  /*143b0*/  @P0 SHF.R.U32.HI R2, RZ, R5, R3 ;  /* 0x00000005ff020219 */ /* 0x008fc60000011603 */
[----:B------:R-:W-:Y:S01]  /*143c0*/  IMAD.MOV R4, RZ, RZ, -R7 ;  /* 0x000000ffff047224 */ /* 0x000fe200078e0a07 */
[----:B------:R-:W-:Y:S01]  /*143d0*/  SHF.R.U32.HI R3, RZ, 0x1f, R28 ;  /* 0x0000001fff037819 */ /* 0x000fe2000001161c */
[----:B------:R-:W-:-:S03]  /*143e0*/  IMAD.IADD R2, R20, 0x1, R2 ;  /* 0x0000000114027824 */ /* 0x000fc600078e0202 */
[----:B------:R-:W-:Y:S01]  /*143f0*/  LEA.HI.SX32 R28, R28, R3, 0x1a ;  /* 0x000000031c1c7211 */ /* 0x000fe200078fd2ff */
[----:B------:R-:W-:Y:S01]  /*14400*/  IMAD.HI R2, R2, 0x66666667, RZ ;  /* 0x6666666702027827 */ /* 0x000fe200078e02ff */
[----:B------:R-:W-:-:S04]  /*14410*/  VIMNMX R4, RZ, R4, !PT ;  /* 0x00000004ff047248 */ /* 0x000fc80007fe0100 */
[----:B------:R-:W-:-:S04]  /*14420*/  SHF.R.U32.HI R3, RZ, 0x1f, R2 ;  /* 0x0000001fff037819 */ /* 0x000fc80000011602 */
[----:B------:R-:W-:-:S04]  /*14430*/  LEA.HI.SX32 R2, R2, R3, 0x1a ;  /* 0x0000000302027211 */ /* 0x000fc800078fd2ff */
[----:B------:R-:W-:-:S05]  /*14440*/  VIMNMX R2, R28, R2, PT ;  /* 0x000000021c027248 */ /* 0x000fca0003fe0100 */
        /* <DEDUP_REMOVED lines=19> */
[----:B------:R0:W2:Y:S02]  /*14580*/  SHFL.IDX PT, R14, R5, RZ, 0x1f ;  /* 0x00001fff050e7589 */ /* 0x0000a400000e0000 */
.L_x_2629:
[----:B--2---:R-:W-:Y:S02]  /*14590*/  ISETP.NE.AND P0, PT, R14, RZ, PT ;  /* 0x000000ff0e00720c */ /* 0x004fe40003f05270 */
[----:B------:R-:W-:-:S11]  /*145a0*/  PLOP3.LUT P6, PT, PT, PT, PT, 0x8, 0x0 ;  /* 0x000000000000781c */ /* 0x000fd60003fce170 */
[----:B------:R-:W-:Y:S05]  /*145b0*/  @P0 BRA `(.L_x_2478) ;  /* 0x00000000000c0947 */ /* 0x000fea0003800000 */
[----:B------:R-:W-:-:S03]  /*145c0*/  UMOV UR4, 0xffffffff ;  /* 0xffffffff00047882 */ /* 0x000fc60000000000 */
[----:B------:R-:W-:Y:S05]  /*145d0*/  BRA.DIV UR4, `(.L_x_2479) ;  /* 0x0000006a04a47947 */ /* 0x000fea000b800000 */
[----:B------:R-:W-:-:S13]  /*145e0*/  ELECT P6, URZ, PT ;  /* 0x00000000003f782f */ /* 0x000fda00038c0000 */
.L_x_2478:
        /* <DEDUP_REMOVED lines=9> */
.L_x_2632:
[----:B------:R-:W-:Y:S05]  /*14680*/  BSYNC B1 ;  /* 0x0000000000017941 */ /* 0x000fea0003800000 */
.L_x_2480:
[----:B------:R-:W-:Y:S04]  /*14690*/  BSSY B1, `(.L_x_2482) ;  /* 0x0000050000017945 */ /* 0x000fe80003800000 */
[----:B------:R-:W-:Y:S05]  /*146a0*/  @!P6 BRA `(.L_x_2483) ;  /* 0x000000040038e947 */ /* 0x000fea0003800000 */
[----:B------:R-:W0:Y:S04]  /*146b0*/  LDL R8, [R1+0x8] ;  /* 0x0000080001087983 */ /* 0x000e280000100800 */
[----:B------:R-:W1:Y:S01]  /*146c0*/  LDL R7, [R1+0x14] ;  /* 0x0000140001077983 */ /* 0x000e620000100800 */
[----:B------:R-:W2:Y:S01]  /*146d0*/  S2R R6, SR_TID.X ;  /* 0x0000000000067919 */ /* 0x000ea20000002100 */
[----:B------:R-:W-:Y:S01]  /*146e0*/  BSSY B2, `(.L_x_2484) ;  /* 0x0000007000027945 */ /* 0x000fe20003800000 */
[----:B--2---:R-:W-:-:S04]  /*146f0*/  LOP3.LUT R6, R6, 0x7f, RZ, 0xc0, !PT ;  /* 0x0000007f06067812 */ /* 0x004fc800078ec0ff */
[----:B------:R-:W-:Y:S01]  /*14700*/  ISETP.NE.AND P1, PT, R6, RZ, PT ;  /* 0x000000ff0600720c */ /* 0x000fe20003f25270 */
[----:B0-----:R-:W-:Y:S01]  /*14710*/  IMAD R5, R8, 0x8, R22 ;  /* 0x0000000808057824 */ /* 0x001fe200078e0216 */
[----:B-1----:R-:W-:-:S04]  /*14720*/  SHF.L.U32 R9, R7, 0x1f, RZ ;  /* 0x0000001f07097819 */ /* 0x002fc800000006ff */
[----:B------:R-:W0:Y:S02]  /*14730*/  SYNCS.PHASECHK.TRANS64.TRYWAIT P0, [R5+URZ+0x132a0], R9 ;  /* 0x0132a009050075a7 */ /* 0x000e24000800017f */
[----:B0-----:R-:W-:Y:S05]  /*14740*/  @!P0 BRA `(.L_x_2485) ;  /* 0x00000068007c8947 */ /* 0x001fea0003800000 */
.L_x_2633:
[----:B------:R-:W-:Y:S05]  /*14750*/  BSYNC B2 ;  /* 0x0000000000027941 */ /* 0x000fea0003800000 */
.L_x_2484:
        /* <DEDUP_REMOVED lines=9> */
.L_x_2487:
[----:B------:R-:W-:Y:S05]  /*147f0*/  BSYNC B2 ;  /* 0x0000000000027941 */ /* 0x000fea0003800000 */
.L_x_2486:
        /* <DEDUP_REMOVED lines=13> */
.L_x_2488:
        /* <DEDUP_REMOVED lines=13> */
.L_x_2634:
[----:B------:R-:W-:Y:S05]  /*149a0*/  BSYNC B2 ;  /* 0x0000000000027941 */ /* 0x000fea0003800000 */
.L_x_2489:
[----:B------:R-:W-:Y:S01]  /*149b0*/  BSSY B2, `(.L_x_2491) ;  /* 0x000000b000027945 */ /* 0x000fe20003800000 */
[----:B------:R-:W-:Y:S02]  /*149c0*/  IMAD.MOV.U32 R8, RZ, RZ, 0x0 ;  /* 0x00000000ff087424 */ /* 0x000fe400078e00ff */
[----:B01----:R-:W-:Y:S01]  /*149d0*/  IMAD.MOV.U32 R9, RZ, RZ, 0x12f00000 ;  /* 0x12f00000ff097424 */ /* 0x003fe200078e00ff */
[----:B------:R-:W-:Y:S06]  /*149e0*/  @P1 BRA `(.L_x_2492) ;  /* 0x00000000001c1947 */ /* 0x000fec0003800000 */
[----:B------:R-:W0:Y:S02]  /*149f0*/  S2R R7, SR_TID.X ;  /* 0x0000000000077919 */ /* 0x000e240000002100 */
[----:B0-----:R-:W-:Y:S01]  /*14a00*/  LOP3.LUT R12, R7, 0x1f, RZ, 0xc0, !PT ;  /* 0x0000001f070c7812 */ /* 0x001fe200078ec0ff */
[----:B------:R-:W-:-:S03]  /*14a10*/  IMAD.MOV.U32 R7, RZ, RZ, 0x2800 ;  /* 0x00002800ff077424 */ /* 0x000fc600078e00ff */
[----:B------:R-:W-:Y:S01]  /*14a20*/  ISETP.NE.AND P0, PT, R12, RZ, PT ;  /* 0x000000ff0c00720c */ /* 0x000fe20003f05270 */
[----:B------:R0:W-:-:S12]  /*14a30*/  SYNCS.ARRIVE.TRANS64 RZ, [R5+URZ+0x132b0], R7 ;  /* 0x0132b00705ff79a7 */ /* 0x0001d8000800003f */
[----:B0-----:R-:W-:Y:S05]  /*14a40*/  @!P0 BRA `(.L_x_2492) ;  /* 0x0000000000048947 */ /* 0x001fea0003800000 */
[----:B------:R-:W-:Y:S01]  /*14a50*/  BPT.TRAP 0x1 ;  /* 0x000000040000795c */ /* 0x000fe20000300000 */
.L_x_2492:
[----:B------:R-:W-:Y:S05]  /*14a60*/  BSYNC B2 ;  /* 0x0000000000027941 */ /* 0x000fea0003800000 */
.L_x_2491:
        /* <DEDUP_REMOVED lines=8> */
.L_x_2493:
        /* <DEDUP_REMOVED lines=9> */
[----:B--2---:R-:W-:Y:S05]  /*14b80*/  @P0 BRA.U.ANY `(.L_x_2493) ;  /* 0xfffffffd00d80947 */ /* 0x004fea000393ffff */
.L_x_2483:
[----:B------:R-:W-:Y:S05]  /*14b90*/  BSYNC B1 ;  /* 0x0000000000017941 */ /* 0x000fea0003800000 */
.L_x_2482:
[----:B------:R-:W0:Y:S04]  /*14ba0*/  LDL.LU R8, [R1+0x8] ;  /* 0x0000080001087983 */ /* 0x000e280000300800 */
[----:B------:R-:W2:Y:S01]  /*14bb0*/  LDL.LU R7, [R1+0x14] ;  /* 0x0000140001077983 */ /* 0x000ea20000300800 */
[----:B------:R-:W-:Y:S01]  /*14bc0*/  VIADD R4, R4, 0xfffffffe ;  /* 0xfffffffe04047836 */ /* 0x000fe20000000000 */
[----:B------:R-:W-:-:S04]  /*14bd0*/  PLOP3.LUT P0, PT, PT, PT, PT, 0x8, 0x0 ;  /* 0x000000000000781c */ /* 0x000fc80003f0e170 */
[----:B------:R-:W-:Y:S02]  /*14be0*/  ISETP.GE.AND P2, PT, R4, R3, PT ;  /* 0x000000030400720c */ /* 0x000fe40003f46270 */
[----:B0-----:R-:W-:-:S04]  /*14bf0*/  IADD3 R5, R8, 0x1, RZ ;  /* 0x0000000108057810 */ /* 0x001fc80007ffe0ff */
[----:B------:R-:W-:-:S04]  /*14c00*/  ISETP.NE.AND P1, PT, R5, 0x2, PT ;  /* 0x000000020500780c */ /* 0x000fc80003f25270 */
[----:B------:R-:W-:Y:S02]  /*14c10*/  SEL R6, RZ, 0x1, P1 ;  /* 0x00000001ff067807 */ /* 0x000fe40000800000 */
[----:B------:R-:W-:Y:S02]  /*14c20*/  SEL R5, R5, RZ, P1 ;  /* 0x000000ff05057207 */ /* 0x000fe40000800000 */
[----:B--2---:R-:W-:-:S03]  /*14c30*/  LOP3.LUT R7, R7, R6, RZ, 0x3c, !PT ;  /* 0x0000000607077212 */ /* 0x004fc600078e3cff */
[----:B------:R0:W-:Y:S04]  /*14c40*/  STL [R1+0x8], R5 ;  /* 0x0000080501007387 */ /* 0x0001e80000100800 */
[----:B------:R0:W-:Y:S01]  /*14c50*/  STL [R1+0x14], R7 ;  /* 0x0000140701007387 */ /* 0x0001e20000100800 */
[----:B------:R-:W-:Y:S05]  /*14c60*/  @!P2 BRA `(.L_x_2476) ;  /* 0x000000040074a947 */ /* 0x000fea0003800000 */
.L_x_2506:
[----:B------:R-:W-:Y:S05]  /*14c70*/  YIELD ;  /* 0x0000000000007946 */ /* 0x000fea0003800000 */
[----:B------:R-:W-:Y:S04]  /*14c80*/  BSSY B1, `(.L_x_2494) ;  /* 0x000004f000017945 */ /* 0x000fe80003800000 */
[----:B--2---:R-:W-:Y:S05]  /*14c90*/  @!P6 BRA `(.L_x_2495) ;  /* 0x000000040034e947 */ /* 0x004fea0003800000 */
        /* <DEDUP_REMOVED lines=10> */
.L_x_2635:
[----:B------:R-:W-:Y:S05]  /*14d40*/  BSYNC B2 ;  /* 0x0000000000027941 */ /* 0x000fea0003800000 */
.L_x_2496:
[----:B------:R-:W-:Y:S04]  /*14d50*/  BSSY B2, `(.L_x_2498) ;  /* 0x0000009000027945 */ /* 0x000fe80003800000 */
[----:B------:R-:W-:Y:S05]  /*14d60*/  @P2 BRA `(.L_x_2499) ;  /* 0x00000000001c2947 */ /* 0x000fea0003800000 */
[----:B------:R-:W2:Y:S02]  /*14d70*/  S2R R7, SR_TID.X ;  /* 0x0000000000077919 */ /* 0x000ea40000002100 */
[----:B--2---:R-:W-:Y:S01]  /*14d80*/  LOP3.LUT R8, R7, 0x1f, RZ, 0xc0, !PT ;  /* 0x0000001f07087812 */ /* 0x004fe200078ec0ff */
[----:B------:R-:W-:-:S03]  /*14d90*/  IMAD.MOV.U32 R7, RZ, RZ, 0x2800 ;  /* 0x00002800ff077424 */ /* 0x000fc600078e00ff */
[----:B------:R-:W-:Y:S01]  /*14da0*/  ISETP.NE.AND P1, PT, R8, RZ, PT ;  /* 0x000000ff0800720c */ /* 0x000fe20003f25270 */
[----:B------:R2:W-:-:S12]  /*14db0*/  SYNCS.ARRIVE.TRANS64 RZ, [R5+URZ+0x13290], R7 ;  /* 0x0132900705ff79a7 */ /* 0x0005d8000800003f */
[----:B--2---:R-:W-:Y:S05]  /*14dc0*/  @!P1 BRA `(.L_x_2499) ;  /* 0x0000000000049947 */ /* 0x004fea0003800000 */
[----:B------:R-:W-:Y:S01]  /*14dd0*/  BPT.TRAP 0x1 ;  /* 0x000000040000795c */ /* 0x000fe20000300000 */
.L_x_2499:
[----:B------:R-:W-:Y:S05]  /*14de0*/  BSYNC B2 ;  /* 0x0000000000027941 */ /* 0x000fea0003800000 */
.L_x_2498:
[----:B------:R-:W2:Y:S01]  /*14df0*/  LDL R7, [R1+0x8] ;  /* 0x0000080001077983 */ /* 0x000ea20000100800 */
[----:B------:R-:W-:Y:S01]  /*14e00*/  IMAD.MOV.U32 R11, RZ, RZ, RZ ;  /* 0x000000ffff0b7224 */ /* 0x000fe200078e00ff */
[----:B------:R-:W-:Y:S01]  /*14e10*/  UIADD3 UR4, UP0, UR38, 0x570, URZ ;  /* 0x0000057026047890 */ /* 0x000fe2000ff1e03f */
[----:B------:R-:W-:Y:S01]  /*14e20*/  PLOP3.LUT P1, PT, PT, PT, PT, 0x80, 0x0 ;  /* 0x000000000000781c */ /* 0x000fe20003f2f070 */
[----:B------:R-:W-:Y:S01]  /*14e30*/  IMAD R8, R4, 0xa0, R0 ;  /* 0x000000a004087824 */ /* 0x000fe200078e0200 */
[----:B------:R-:W-:Y:S01]  /*14e40*/  UMOV UR6, 0x0 ;  /* 0x0000000000067882 */ /* 0x000fe20000000000 */
[----:B------:R-:W-:Y:S01]  /*14e50*/  R2UR UR10, R11 ;  /* 0x000000000b0a72ca */ /* 0x000fe200000e0000 */
[----:B-1----:R-:W-:Y:S01]  /*14e60*/  VIADD R9, R5, 0x13290 ;  /* 0x0001329005097836 */ /* 0x002fe20000000000 */
[----:B------:R-:W-:Y:S01]  /*14e70*/  UIADD3.X UR5, URZ, UR39, URZ, UP0, !UPT ;  /* 0x000000273f057290 */ /* 0x000fe200087fe43f */
[----:B------:R-:W-:Y:S01]  /*14e80*/  UMOV UR7, 0x12f00000 ;  /* 0x12f0000000077882 */ /* 0x000fe20000000000 */
[----:B--2---:R-:W-:-:S04]  /*14e90*/  IMAD R7, R7, 0x2800, R22 ;  /* 0x0000280007077824 */ /* 0x004fc800078e0216 */
[----:B------:R-:W-:-:S07]  /*14ea0*/  VIADD R10, R7, 0xe000 ;  /* 0x0000e000070a7836 */ /* 0x000fce0000000000 */
.L_x_2500:
        /* <DEDUP_REMOVED lines=13> */
.L_x_2636:
[----:B------:R-:W-:Y:S05]  /*14f80*/  BSYNC B2 ;  /* 0x0000000000027941 */ /* 0x000fea0003800000 */
.L_x_2501:
        /* <DEDUP_REMOVED lines=11> */
.L_x_2504:
[----:B------:R-:W-:Y:S05]  /*15040*/  BSYNC B2 ;  /* 0x0000000000027941 */ /* 0x000fea0003800000 */
.L_x_2503:
        /* <DEDUP_REMOVED lines=8> */
.L_x_2505:
        /* <DEDUP_REMOVED lines=10> */
.L_x_2495:
[----:B------:R-:W-:Y:S05]  /*15170*/  BSYNC B1 ;  /* 0x0000000000017941 */ /* 0x000fea0003800000 */
.L_x_2494:
[----:B------:R-:W0:Y:S04]  /*15180*/  LDL.LU R6, [R1+0x8] ;  /* 0x0000080001067983 */ /* 0x000e280000300800 */
[----:B-1----:R-:W2:Y:S01]  /*15190*/  LDL.LU R9, [R1+0x14] ;  /* 0x0000140001097983 */ /* 0x002ea20000300800 */
        /* <DEDUP_REMOVED lines=10> */
.L_x_2476:
[----:B------:R-:W-:Y:S05]  /*15240*/  BSYNC B0 ;  /* 0x0000000000007941 */ /* 0x000fea0003800000 */
.L_x_2475:
[----:B------:R-:W3:Y:S01]  /*15250*/  LDC R0, c[0x0][0x448] ;  /* 0x00011200ff007b82 */ /* 0x000ee20000000800 */
[----:B------:R-:W-:Y:S01]  /*15260*/  IMAD.MOV.U32 R2, RZ, RZ, 0xc0 ;  /* 0x000000c0ff027424 */ /* 0x000fe200078e00ff */
[----:B------:R-:W-:Y:S05]  /*15270*/  @!P0 WARPSYNC.ALL ;  /* 0x0000000000008948 */ /* 0x000fea0003800000 */
[----:B------:R-:W-:Y:S01]  /*15280*/  IMAD R2, R17, R2, 0xbf ;  /* 0x000000bf11027424 */ /* 0x000fe200078e0202 */
[----:B------:R-:W-:Y:S01]  /*15290*/  @!P0 BAR.SYNC.DEFER_BLOCKING 0xc, 0x200 ;  /* 0x0308000000008b1d */ /* 0x000fe20000010000 */
[----:B---3--:R-:W-:-:S13]  /*152a0*/  ISETP.NE.AND P1, PT, R0, 0x1, PT ;  /* 0x000000010000780c */ /* 0x008fda0003f25270 */
[----:B------:R-:W3:Y:S08]  /*152b0*/  @P1 LDC R0, c[0x0][0x44c] ;  /* 0x00011300ff001b82 */ /* 0x000ef00000000800 */
[----:B------:R-:W4:Y:S01]  /*152c0*/  @P1 LDC R3, c[0x0][0x450] ;  /* 0x00011400ff031b82 */ /* 0x000f220000000800 */
[----:B---3--:R-:W-:-:S05]  /*152d0*/  @P1 IMAD.HI.U32 R0, R2, R0, RZ ;  /* 0x0000000002001227 */ /* 0x008fca00078e00ff */
[----:B----4-:R-:W-:-:S05]  /*152e0*/  @P1 SHF.R.U32.HI R2, RZ, R3, R0 ;  /* 0x00000003ff021219 */ /* 0x010fca0000011600 */
[----:B------:R-:W-:-:S04]  /*152f0*/  IMAD.IADD R0, R20, 0x1, R2 ;  /* 0x0000000114007824 */ /* 0x000fc800078e0202 */
[----:B------:R-:W-:-:S05]  /*15300*/  IMAD.HI R0, R0, 0x66666667, RZ ;  /* 0x6666666700007827 */ /* 0x000fca00078e02ff */
[----:B------:R-:W-:-:S04]  /*15310*/  SHF.R.U32.HI R2, RZ, 0x1f, R0 ;  /* 0x0000001fff027819 */ /* 0x000fc80000011600 */
[----:B------:R-:W-:-:S04]  /*15320*/  LEA.HI.SX32 R2, R0, R2, 0x1a ;  /* 0x0000000200027211 */ /* 0x000fc800078fd2ff */
[----:B------:R-:W-:-:S04]  /*15330*/  VIMNMX R28, R28, R2, PT ;  /* 0x000000021c1c7248 */ /* 0x000fc80003fe0100 */
[----:B------:R-:W-:-:S13]  /*15340*/  ISETP.GT.AND P0, PT, R28, RZ, PT ;  /* 0x000000ff1c00720c */ /* 0x000fda0003f04270 */
[----:B------:R-:W-:Y:S05]  /*15350*/  @P0 BRA `(.L_x_2507) ;  /* 0x0000000000440947 */ /* 0x000fea0003800000 */
[----:B0-2---:R-:W0:Y:S02]  /*15360*/  S2R R5, SR_TID.X ;  /* 0x0000000000057919 */ /* 0x005e240000002100 */
[----:B0-----:R-:W-:-:S04]  /*15370*/  LOP3.LUT R5, R5, 0x7f, RZ, 0xc0, !PT ;  /* 0x0000007f05057812 */ /* 0x001fc800078ec0ff */
[----:B------:R-:W-:-:S13]  /*15380*/  ISETP.NE.AND P0, PT, R5, RZ, PT ;  /* 0x000000ff0500720c */ /* 0x000fda0003f05270 */
[----:B------:R-:W-:Y:S05]  /*15390*/  @P0 BRA `(.L_x_2508) ;  /* 0x0000004000440947 */ /* 0x000fea0003800000 */
[----:B------:R-:W0:Y:S01]  /*153a0*/  S2R R5, SR_LANEID ;  /* 0x0000000000057919 */ /* 0x000e220000000000 */
[----:B------:R-:W-:Y:S01]  /*153b0*/  VOTEU.ANY UR4, UPT, PT ;  /* 0x0000000000047886 */ /* 0x000fe200038e0100 */
[----:B------:R-:W2:Y:S01]  /*153c0*/  LDC.64 R2, c[0x0][0xc60] ;  /* 0x00031800ff027b82 */ /* 0x000ea20000000a00 */
        /* <DEDUP_REMOVED lines=8> */
[----:B0-----:R-:W-:Y:S01]  /*15450*/  IADD3 R16, R0, UR36, R7 ;  /* 0x0000002400107c10 */ /* 0x001fe2000fffe007 */
[----:B------:R-:W-:Y:S06]  /*15460*/  BRA `(.L_x_2508) ;  /* 0x0000004000107947 */ /* 0x000fec0003800000 */
.L_x_2507:
        /* <DEDUP_REMOVED lines=9> */
[----:B------:R-:W3:Y:S01]  /*15500*/  LDC.64 R2, c[0x4][R2] ;  /* 0x0100000002027b82 */ /* 0x000ee20000000a00 */
[----:B0-2---:R-:W-:Y:S02]  /*15510*/  IMAD.U32 R5, RZ, RZ, UR7 ;  /* 0x00000007ff057e24 */ /* 0x005fe4000f8e00ff */
        /* <DEDUP_REMOVED lines=8> */
[----:B-1-3--:R-:W-:Y:S05]  /*155a0*/  CALL.ABS.NOINC R2 ;  /* 0x0000000002007343 */ /* 0x00afea0003c00000 */
.L_x_2510:
[----:B------:R-:W-:Y:S05]  /*155b0*/  BSYNC B6 ;  /* 0x0000000000067941 */ /* 0x000fea0003800000 */
.L_x_2509:
[----:B------:R-:W-:Y:S01]  /*155c0*/  IADD3 R0, R22, 0x6000, RZ ;  /* 0x0000600016007810 */ /* 0x000fe20007ffe0ff */
[----:B------:R-:W-:Y:S01]  /*155d0*/  BSSY B6, `(.L_x_2511) ;  /* 0x0000015000067945 */ /* 0x000fe20003800000 */
[----:B------:R-:W-:Y:S02]  /*155e0*/  LOP3.LUT R23, R23, 0xfffffffe, RZ, 0xc0, !PT ;  /* 0xfffffffe17177812 */ /* 0x000fe400078ec0ff */
        /* <DEDUP_REMOVED lines=19> */
.L_x_2512:
[----:B------:R-:W-:Y:S05]  /*15720*/  BSYNC B6 ;  /* 0x0000000000067941 */ /* 0x000fea0003800000 */
.L_x_2511:
        /* <DEDUP_REMOVED lines=20> */
.L_x_2514:
[----:B------:R-:W-:Y:S05]  /*15870*/  BSYNC B6 ;  /* 0x0000000000067941 */ /* 0x000fea0003800000 */
.L_x_2513:
[----:B------:R-:W-:Y:S01]  /*15880*/  LOP3.LUT P6, RZ, R23, 0x1, RZ, 0xc0, !PT ;  /* 0x0000000117ff7812 */ /* 0x000fe200078cc0ff */
[----:B------:R-:W-:-:S12]  /*15890*/  BSSY B6, `(.L_x_2515) ;  /* 0x0000012000067945 */ /* 0x000fd80003800000 */
[----:B------:R-:W-:Y:S05]  /*158a0*/  @!P6 BRA `(.L_x_2516) ;  /* 0x000000000040e947 */ /* 0x000fea0003800000 */
[----:B------:R-:W-:Y:S01]  /*158b0*/  MOV R2, 0x0 ;  /* 0x0000000000027802 */ /* 0x000fe20000000f00 */
[----:B------:R-:W-:Y:S01]  /*158c0*/  ULDC.64 UR4, c[0x4][0x98] ;  /* 0x0100260000047ab9 */ /* 0x000fe20000000a00 */
[----:B------:R-:W-:Y:S01]  /*158d0*/  ULDC.64 UR6, c[0x4][0xa0] ;  /* 0x0100280000067ab9 */ /* 0x000fe20000000a00 */
[----:B------:R-:W-:Y:S01]  /*158e0*/  ULDC.64 UR8, c[0x4][0x20] ;  /* 0x0100080000087ab9 */ /* 0x000fe20000000a00 */
[----:B------:R-:W-:Y:S01]  /*158f0*/  IMAD.U32 R4, RZ, RZ, UR4 ;  /* 0x00000004ff047e24 */ /* 0x000fe2000f8e00ff */
[----:B------:R-:W-:Y:S01]  /*15900*/  MOV R8, 0x70 ;  /* 0x0000007000087802 */ /* 0x000fe20000000f00 */
[----:B------:R-:W3:Y:S01]  /*15910*/  LDC.64 R2, c[0x4][R2] ;  /* 0x0100000002027b82 */ /* 0x000ee20000000a00 */
[----:B0-2---:R-:W-:Y:S02]  /*15920*/  IMAD.U32 R5, RZ, RZ, UR5 ;  /* 0x00000005ff057e24 */ /* 0x005fe4000f8e00ff */
[----:B------:R-:W-:Y:S02]  /*15930*/  IMAD.U32 R6, RZ, RZ, UR6 ;  /* 0x00000006ff067e24 */ /* 0x000fe4000f8e00ff */
[----:B------:R-:W-:-:S02]  /*15940*/  IMAD.U32 R7, RZ, RZ, UR7 ;  /* 0x00000007ff077e24 */ /* 0x000fc4000f8e00ff */
[----:B------:R-:W-:Y:S02]  /*15950*/  IMAD.U32 R10, RZ, RZ, UR8 ;  /* 0x00000008ff0a7e24 */ /* 0x000fe4000f8e00ff */
[----:B------:R-:W-:Y:S02]  /*15960*/  IMAD.U32 R11, RZ, RZ, UR9 ;  /* 0x00000009ff0b7e24 */ /* 0x000fe4000f8e00ff */
[----:B------:R-:W-:Y:S02]  /*15970*/  IMAD.MOV.U32 R12, RZ, RZ, 0x1 ;  /* 0x00000001ff0c7424 */ /* 0x000fe400078e00ff */
[----:B------:R-:W-:-:S07]  /*15980*/  IMAD.MOV.U32 R13, RZ, RZ, RZ ;  /* 0x000000ffff0d7224 */ /* 0x000fce00078e00ff */
[----:B------:R-:W-:-:S07]  /*15990*/  LEPC R20, `(.L_x_2516) ;  /* 0x000000001014794e */ /* 0x000fce0000000000 */
[----:B-1-3--:R-:W-:Y:S05]  /*159a0*/  CALL.ABS.NOINC R2 ;  /* 0x0000000002007343 */ /* 0x00afea0003c00000 */
.L_x_2516:
[----:B------:R-:W-:Y:S05]  /*159b0*/  BSYNC B6 ;  /* 0x0000000000067941 */ /* 0x000fea0003800000 */
.L_x_2515:
[----:B------:R-:W3:Y:S01]  /*159c0*/  LDL R21, [R1+0xc] ;  /* 0x00000c0001157983 */ /* 0x000ee20000100800 */
[----:B------:R-:W-:Y:S01]  /*159d0*/  ULDC.64 UR4, c[0x0][0x9f8] ;  /* 0x00027e0000047ab9 */ /* 0x000fe20000000a00 */
[----:B------:R-:W4:Y:S02]  /*159e0*/  LDC R12, c[0x0][0x430] ;  /* 0x00010c00ff0c7b82 */ /* 0x000f240000000800 */
[----:B------:R-:W3:Y:S01]  /*159f0*/  LDL R11, [R1+0x20] ;  /* 0x00002000010b7983 */ /* 0x000ee20000100800 */
[----:B------:R-:W-:-:S03]  /*15a00*/  ISETP.NE.U32.AND P0, PT, RZ, UR4, PT ;  /* 0x00000004ff007c0c */ /* 0x000fc6000bf05070 */
[----:B------:R-:W3:Y:S01]  /*15a10*/  LDL R13, [R1+0x70] ;  /* 0x00007000010d7983 */ /* 0x000ee20000100800 */
[----:B------:R-:W-:-:S13]  /*15a20*/  ISETP.NE.AND.EX P0, PT, RZ, UR5, PT, P0 ;  /* 0x00000005ff007c0c */ /* 0x000fda000bf05300 */
[----:B------:R-:W-:-:S04]  /*15a30*/  @P0 IADD3 R2, P1, R25, UR4, RZ ;  /* 0x0000000419020c10 */ /* 0x000fc8000ff3e0ff */
[----:B------:R-:W-:Y:S01]  /*15a40*/  @P0 IADD3.X R3, R26, UR5, RZ, P1, !PT ;  /* 0x000000051a030c10 */ /* 0x000fe20008ffe4ff */
[----:B------:R-:W0:Y:S01]  /*15a50*/  S2R R20, SR_TID.X ;  /* 0x0000000000147919 */ /* 0x000e220000002100 */
[----:B----4-:R-:W-:Y:S01]  /*15a60*/  ISETP.NE.AND P2, PT, R12, 0x1, PT ;  /* 0x000000010c00780c */ /* 0x010fe20003f45270 */
[----:B-12---:R-:W-:-:S04]  /*15a70*/  IMAD.MOV.U32 R9, RZ, RZ, 0xa0 ;  /* 0x000000a0ff097424 */ /* 0x006fc800078e00ff */
[----:B------:R-:W-:Y:S01]  /*15a80*/  IMAD R9, R28, R9, -0xa0 ;  /* 0xffffff601c097424 */ /* 0x000fe200078e0209 */
[----:B---3--:R1:W2:Y:S01]  /*15a90*/  @P0 LDG.E R21, desc[UR40][R2.64] ;  /* 0x0000002802150981 */ /* 0x0082a2000c1e1900 */
[C---:B0-----:R-:W-:Y:S01]  /*15aa0*/  LOP3.LUT R0, R20.reuse, 0x7f, RZ, 0xc0, !PT ;  /* 0x0000007f14007812 */ /* 0x041fe200078ec0ff */
[----:B------:R-:W-:-:S03]  /*15ab0*/  IMAD.SHL.U32 R20, R20, 0x20, RZ ;  /* 0x0000002014147824 */ /* 0x000fc600078e00ff */
[----:B------:R-:W-:Y:S02]  /*15ac0*/  SHF.R.U32.HI R0, RZ, 0x2, R0 ;  /* 0x00000002ff007819 */ /* 0x000fe40000011600 */
[----:B-1----:R-:W0:Y:S02]  /*15ad0*/  @P2 LDC R2, c[0x0][0x434] ;  /* 0x00010d00ff022b82 */ /* 0x002e240000000800 */
[----:B------:R-:W-:-:S06]  /*15ae0*/  LOP3.LUT R20, R0, 0x60, R20, 0xf8, !PT ;  /* 0x0000006000147812 */ /* 0x000fcc00078ef814 */
[----:B------:R-:W1:Y:S01]  /*15af0*/  @P2 LDC R3, c[0x0][0x438] ;  /* 0x00010e00ff032b82 */ /* 0x000e620000000800 */
[----:B------:R-:W-:Y:S02]  /*15b00*/  IMAD.IADD R8, R20, 0x1, R9 ;  /* 0x0000000114087824 */ /* 0x000fe400078e0209 */
[----:B------:R-:W3:Y:S03]  /*15b10*/  S2R R20, SR_TID.X ;  /* 0x0000000000147919 */ /* 0x000ee60000002100 */
[C---:B------:R-:W-:Y:S01]  /*15b20*/  ISETP.GE.AND P1, PT, R8.reuse, R27, PT ;  /* 0x0000001b0800720c */ /* 0x040fe20003f26270 */
[----:B------:R-:W-:-:S04]  /*15b30*/  IMAD.IADD R8, R8, 0x1, R11 ;  /* 0x0000000108087824 */ /* 0x000fc800078e020b */
[----:B------:R-:W-:Y:S02]  /*15b40*/  IMAD.MOV.U32 R0, RZ, RZ, R8 ;  /* 0x000000ffff007224 */ /* 0x000fe400078e0008 */
[----:B0-----:R-:W-:-:S06]  /*15b50*/  @P2 IMAD.HI.U32 R2, R8, R2, RZ ;  /* 0x0000000208022227 */ /* 0x001fcc00078e00ff */
[----:B------:R-:W0:Y:S01]  /*15b60*/  @!P1 LDC.64 R4, c[0x0][0x418] ;  /* 0x00010600ff049b82 */ /* 0x000e220000000a00 */
[----:B-1----:R-:W-:-:S07]  /*15b70*/  @P2 SHF.R.U32.HI R0, RZ, R3, R2 ;  /* 0x00000003ff002219 */ /* 0x002fce0000011602 */
[----:B------:R-:W1:Y:S01]  /*15b80*/  @!P1 LDC.64 R2, c[0x0][0x428] ;  /* 0x00010a00ff029b82 */ /* 0x000e620000000a00 */
[--C-:B------:R-:W-:Y:S01]  /*15b90*/  @!P1 SHF.R.S32.HI R7, RZ, 0x1f, R0.reuse ;  /* 0x0000001fff079819 */ /* 0x100fe20000011400 */
[----:B------:R-:W-:Y:S01]  /*15ba0*/  @!P1 IMAD.MOV.U32 R6, RZ, RZ, R0 ;  /* 0x000000ffff069224 */ /* 0x000fe200078e0000 */
[C---:B---3--:R-:W-:Y:S01]  /*15bb0*/  LOP3.LUT R14, R20.reuse, 0x7f, RZ, 0xc0, !PT ;  /* 0x0000007f140e7812 */ /* 0x048fe200078ec0ff */
[----:B------:R-:W-:-:S03]  /*15bc0*/  IMAD.SHL.U32 R20, R20, 0x20, RZ ;  /* 0x0000002014147824 */ /* 0x000fc600078e00ff */
[----:B------:R-:W-:-:S04]  /*15bd0*/  SHF.R.U32.HI R14, RZ, 0x2, R14 ;  /* 0x00000002ff0e7819 */ /* 0x000fc8000001160e */
[----:B------:R-:W-:-:S04]  /*15be0*/  LOP3.LUT R20, R14, 0x60, R20, 0xf8, !PT ;  /* 0x000000600e147812 */ /* 0x000fc800078ef814 */
[----:B------:R-:W-:-:S05]  /*15bf0*/  LOP3.LUT R20, R20, 0x80, RZ, 0xfc, !PT ;  /* 0x0000008014147812 */ /* 0x000fca00078efcff */
[----:B------:R-:W-:Y:S02]  /*15c00*/  IMAD.IADD R9, R20, 0x1, R9 ;  /* 0x0000000114097824 */ /* 0x000fe400078e0209 */
[----:B------:R-:W-:-:S04]  /*15c10*/  IMAD.MOV R0, RZ, RZ, -R0 ;  /* 0x000000ffff007224 */ /* 0x000fc800078e0a00 */
[----:B------:R-:W-:Y:S01]  /*15c20*/  IMAD R8, R12, R0, R8 ;  /* 0x000000000c087224 */ /* 0x000fe200078e0208 */
[----:B------:R-:W-:Y:S01]  /*15c30*/  LOP3.LUT R23, R23, 0xfffffffd, RZ, 0xc0, !PT ;  /* 0xfffffffd17177812 */ /* 0x000fe200078ec0ff */
[----:B------:R-:W-:Y:S01]  /*15c40*/  UMOV UR4, 0xffffffff ;  /* 0xffffffff00047882 */ /* 0x000fe20000000000 */
[----:B--2---:R-:W-:Y:S01]  /*15c50*/  SHF.R.S32.HI R10, RZ, 0x1f, R21 ;  /* 0x0000001fff0a7819 */ /* 0x004fe20000011415 */
[----:B-1----:R-:W-:-:S04]  /*15c60*/  @!P1 IMAD.WIDE.U32 R6, R21, R2, R6 ;  /* 0x0000000215069225 */ /* 0x002fc800078e0006 */
[----:B------:R-:W-:-:S04]  /*15c70*/  @!P1 IMAD R2, R10, R2, RZ ;  /* 0x000000020a029224 */ /* 0x000fc800078e02ff */
[----:B------:R-:W-:Y:S01]  /*15c80*/  @!P1 IMAD R3, R21, R3, R2 ;  /* 0x0000000315039224 */ /* 0x000fe200078e0202 */
[----:B------:R-:W-:Y:S01]  /*15c90*/  @P0 STL [R1+0xc], R21 ;  /* 0x00000c1501000387 */ /* 0x000fe20000100800 */
[C---:B0-----:R-:W-:Y:S02]  /*15ca0*/  @!P1 LEA R2, P0, R6.reuse, R4, 0x2 ;  /* 0x0000000406029211 */ /* 0x041fe400078010ff */
[----:B------:R-:W-:Y:S02]  /*15cb0*/  @!P1 IMAD.IADD R3, R7, 0x1, R3 ;  /* 0x0000000107039824 */ /* 0x000fe400078e0203 */
[----:B------:R-:W-:Y:S01]  /*15cc0*/  IMAD.MOV.U32 R4, RZ, RZ, RZ ;  /* 0x000000ffff047224 */ /* 0x000fe200078e00ff */
[----:B------:R-:W0:Y:S02]  /*15cd0*/  @P2 LDC R7, c[0x0][0x438] ;  /* 0x00010e00ff072b82 */ /* 0x000e240000000800 */
[----:B------:R-:W-:Y:S02]  /*15ce0*/  @!P1 LEA.HI.X R3, R6, R5, R3, 0x2, P0 ;  /* 0x0000000506039211 */ /* 0x000fe400000f1403 */
[----:B------:R-:W-:-:S03]  /*15cf0*/  ISETP.GE.AND P0, PT, R9, R27, PT ;  /* 0x0000001b0900720c */ /* 0x000fc60003f06270 */
[----:B------:R1:W5:Y:S01]  /*15d00*/  @!P1 LDG.E R4, desc[UR40][R2.64] ;  /* 0x0000002802049981 */ /* 0x000362000c1e1900 */
[----:B------:R-:W-:Y:S01]  /*15d10*/  ISETP.GT.U32.OR P0, PT, R20, 0x9f, P0 ;  /* 0x0000009f1400780c */ /* 0x000fe20000704470 */
[----:B------:R-:W2:Y:S01]  /*15d20*/  @P2 LDC R5, c[0x0][0x434] ;  /* 0x00010d00ff052b82 */ /* 0x000ea20000000800 */
[----:B------:R-:W-:-:S11]  /*15d30*/  IMAD.IADD R9, R9, 0x1, R11 ;  /* 0x0000000109097824 */ /* 0x000fd600078e020b */
[----:B-1----:R-:W1:Y:S01]  /*15d40*/  @!P0 LDC.64 R2, c[0x0][0x428] ;  /* 0x00010a00ff028b82 */ /* 0x002e620000000a00 */
[----:B------:R-:W-:Y:S02]  /*15d50*/  IMAD.MOV.U32 R6, RZ, RZ, R9 ;  /* 0x000000ffff067224 */ /* 0x000fe400078e0009 */
[----:B--2---:R-:W-:-:S05]  /*15d60*/  @P2 IMAD.HI.U32 R5, R9, R5, RZ ;  /* 0x0000000509052227 */ /* 0x004fca00078e00ff */
[----:B0-----:R-:W-:-:S04]  /*15d70*/  @P2 SHF.R.U32.HI R6, RZ, R7, R5 ;  /* 0x00000007ff062219 */ /* 0x001fc80000011605 */
[----:B------:R-:W-:Y:S01]  /*15d80*/  @!P0 SHF.R.S32.HI R7, RZ, 0x1f, R6 ;  /* 0x0000001fff078819 */ /* 0x000fe20000011406 */
[-C--:B-1----:R-:W-:Y:S01]  /*15d90*/  @!P0 IMAD R0, R10, R2.reuse, RZ ;  /* 0x000000020a008224 */ /* 0x082fe200078e02ff */
[----:B------:R0:W-:Y:S03]  /*15da0*/  STL [R1+0x24], R10 ;  /* 0x0000240a01007387 */ /* 0x0001e60000100800 */
[C---:B------:R-:W-:Y:S02]  /*15db0*/  @!P0 IMAD R0, R21.reuse, R3, R0 ;  /* 0x0000000315008224 */ /* 0x040fe400078e0200 */
[----:B0-----:R-:W-:Y:S02]  /*15dc0*/  @!P0 IMAD.WIDE.U32 R10, R21, R2, R6 ;  /* 0x00000002150a8225 */ /* 0x001fe400078e0006 */
[----:B------:R-:W0:Y:S02]  /*15dd0*/  @!P0 LDC.64 R2, c[0x0][0x418] ;  /* 0x00010600ff028b82 */ /* 0x000e240000000a00 */
[----:B------:R-:W-:-:S02]  /*15de0*/  @!P0 IMAD.IADD R0, R0, 0x1, R11 ;  /* 0x0000000100008824 */ /* 0x000fc400078e020b */
[----:B------:R-:W-:Y:S01]  /*15df0*/  IMAD.MOV.U32 R5, RZ, RZ, RZ ;  /* 0x000000ffff057224 */ /* 0x000fe200078e00ff */
[----:B0-----:R-:W-:-:S04]  /*15e00*/  @!P0 LEA R2, P1, R10, R2, 0x2 ;  /* 0x000000020a028211 */ /* 0x001fc800078210ff */
[----:B------:R-:W-:Y:S02]  /*15e10*/  @!P0 LEA.HI.X R3, R10, R3, R0, 0x2, P1 ;  /* 0x000000030a038211 */ /* 0x000fe400008f1400 */
[----:B------:R-:W-:-:S03]  /*15e20*/  ISETP.GT.U32.AND P1, PT, R20, 0x9f, PT ;  /* 0x0000009f1400780c */ /* 0x000fc60003f24070 */
[----:B------:R0:W5:Y:S01]  /*15e30*/  @!P0 LDG.E R5, desc[UR40][R2.64] ;  /* 0x0000002802058981 */ /* 0x000162000c1e1900 */
[----:B------:R-:W-:Y:S01]  /*15e40*/  ISETP.NE.AND P0, PT, R13, 0x3, PT ;  /* 0x000000030d00780c */ /* 0x000fe20003f05270 */
[----:B------:R-:W-:-:S08]  /*15e50*/  IMAD.MOV R0, RZ, RZ, -R6 ;  /* 0x000000ffff007224 */ /* 0x000fd000078e0a06 */
[----:B------:R-:W-:-:S04]  /*15e60*/  @P1 LOP3.LUT R23, R23, 0x2, RZ, 0xfc, !PT ;  /* 0x0000000217171812 */ /* 0x000fc800078efcff */
[----:B------:R-:W-:Y:S01]  /*15e70*/  LOP3.LUT R23, R23, 0xfffffffb, RZ, 0xc0, !PT ;  /* 0xfffffffb17177812 */ /* 0x000fe200078ec0ff */
[----:B------:R-:W-:-:S03]  /*15e80*/  IMAD R9, R12, R0, R9 ;  /* 0x000000000c097224 */ /* 0x000fc600078e0209 */
[----:B------:R-:W-:Y:S01]  /*15e90*/  @P0 LOP3.LUT R23, R23, 0x4, RZ, 0xfc, !PT ;  /* 0x0000000417170812 */ /* 0x000fe200078efcff */
[----:B0-----:R-:W-:Y:S06]  /*15ea0*/  BRA.DIV UR4, `(.L_x_2517) ;  /* 0x0000005204f47947 */ /* 0x001fec000b800000 */
.L_x_2639:
[----:B------:R-:W-:Y:S01]  /*15eb0*/  SHF.R.S32.HI R0, RZ, 0x1f, R18 ;  /* 0x0000001fff007819 */ /* 0x000fe20000011412 */
[----:B------:R-:W-:-:S04]  /*15ec0*/  VIADD R7, R28, 0xffffffff ;  /* 0xffffffff1c077836 */ /* 0x000fc80000000000 */
[----:B------:R0:W-:Y:S01]  /*15ed0*/  STL [R1+0x18], R0 ;  /* 0x0000180001007387 */ /* 0x0001e20000100800 */
[----:B------:R-:W-:Y:S05]  /*15ee0*/  @!P0 BRA `(.L_x_2518) ;  /* 0x0000000000048947 */ /* 0x000fea0003800000 */
[----:B------:R-:W-:Y:S01]  /*15ef0*/  BPT.TRAP 0x1 ;  /* 0x000000040000795c */ /* 0x000fe20000300000 */
.L_x_2518:
        /* <DEDUP_REMOVED lines=10> */
.L_x_2640:
[----:B------:R-:W-:Y:S05]  /*15fa0*/  BSYNC B0 ;  /* 0x0000000000007941 */ /* 0x000fea0003800000 */
.L_x_2519:
        /* <DEDUP_REMOVED lines=12> */
[----:B------:R-:W4:Y:S04]  /*16070*/  LDL R13, [R1] ;  /* 0x00000000010d7983 */ /* 0x000f280000100800 */
[----:B------:R-:W4:Y:S01]  /*16080*/  LDL R14, [R1+0x2c] ;  /* 0x00002c00010e7983 */ /* 0x000f220000100800 */
        /* <DEDUP_REMOVED lines=8> */
[----:B------:R-:W-:-:S04]  /*16110*/  SHF.R.U32.HI R15, RZ, 0x2, R15 ;  /* 0x00000002ff0f7819 */ /* 0x000fc8000001160f */
[----:B------:R-:W-:-:S04]  /*16120*/  IADD3 R7, -R15, R7, RZ ;  /* 0x000000070f077210 */ /* 0x000fc80007ffe1ff */
        /* <DEDUP_REMOVED lines=26> */
[----:B------:R4:W-:Y:S03]  /*162d0*/  STL [R1+0x4], R20 ;  /* 0x0000041401007387 */ /* 0x0009e60000100800 */
[----:B------:R-:W-:Y:S01]  /*162e0*/  IADD3.X R25, R12, UR11, R11, P1, !PT ;  /* 0x0000000b0c197c10 */ /* 0x000fe20008ffe40b */
[----:B----4-:R-:W-:Y:S01]  /*162f0*/  IMAD R20, R13, 0x2800, R14 ;  /* 0x000028000d147824 */ /* 0x010fe200078e020e */
[----:B------:R-:W-:Y:S07]  /*16300*/  BRA.DIV UR4, `(.L_x_2521) ;  /* 0x0000005204247947 */ /* 0x000fee000b800000 */
[----:B------:R-:W0:Y:S01]  /*16310*/  S2R R11, SR_TID.X ;  /* 0x00000000000b7919 */ /* 0x000e220000002100 */
[----:B------:R-:W-:Y:S02]  /*16320*/  ISETP.GE.AND P3, PT, R7, 0x81, PT ;  /* 0x000000810700780c */ /* 0x000fe40003f66270 */
        /* <DEDUP_REMOVED lines=34> */
.L_x_2652:
        /* <DEDUP_REMOVED lines=12> */
.L_x_2522:
        /* <DEDUP_REMOVED lines=11> */
.L_x_2523:
[----:B------:R2:W-:Y:S01]  /*166c0*/  SYNCS.ARRIVE.TRANS64.A1T0 RZ, [R6+URZ+0x13270], RZ ;  /* 0x013270ff06ff79a7 */ /* 0x0005e2000810003f */
[----:B------:R-:W-:Y:S05]  /*166d0*/  @!P6 BRA `(.L_x_2524) ;  /* 0x000000000004e947 */ /* 0x000fea0003800000 */
[----:B------:R-:W-:Y:S01]  /*166e0*/  BPT.TRAP 0x1 ;  /* 0x000000040000795c */ /* 0x000fe20000300000 */
.L_x_2524:
[----:B------:R-:W3:Y:S01]  /*166f0*/  LDL R0, [R1+0x50] ;  /* 0x0000500001007983 */ /* 0x000ee20000100800 */
[----:B------:R-:W-:Y:S01]  /*16700*/  BSSY B0, `(.L_x_2525) ;  /* 0x0000003000007945 */ /* 0x000fe20003800000 */
[----:B---3--:R-:W3:Y:S03]  /*16710*/  SYNCS.PHASECHK.TRANS64.TRYWAIT P0, [R6+URZ+0x13240], R0 ;  /* 0x01324000060075a7 */ /* 0x008ee6000800017f */
[----:B---3--:R-:W-:Y:S05]  /*16720*/  @!P0 BRA `(.L_x_2526) ;  /* 0x0000005000a48947 */ /* 0x008fea0003800000 */
.L_x_2653:
[----:B------:R-:W-:Y:S05]  /*16730*/  BSYNC B0 ;  /* 0x0000000000007941 */ /* 0x000fea0003800000 */
.L_x_2525:
[----:B---3--:R-:W3:Y:S01]  /*16740*/  LDL.LU R0, [R1+0x44] ;  /* 0x0000440001007983 */ /* 0x008ee20000300800 */
[----:B------:R-:W-:Y:S01]  /*16750*/  ULDC.64 UR4, c[0x0][0x300] ;  /* 0x0000c00000047ab9 */ /* 0x000fe20000000a00 */
[----:B------:R-:W-:Y:S02]  /*16760*/  ULDC.64 UR6, c[0x0][0x310] ;  /* 0x0000c40000067ab9 */ /* 0x000fe40000000a00 */
[----:B------:R-:W4:Y:S04]  /*16770*/  LDL.LU R13, [R1+0x4c] ;  /* 0x00004c00010d7983 */ /* 0x000f280000300800 */
[----:B------:R-:W5:Y:S04]  /*16780*/  LDL.LU R12, [R1+0x40] ;  /* 0x00004000010c7983 */ /* 0x000f680000300800 */
[----:B------:R-:W2:Y:S04]  /*16790*/  LDL.LU R7, [R1+0x4] ;  /* 0x0000040001077983 */ /* 0x000ea80000300800 */
[----:B------:R-:W2:Y:S01]  /*167a0*/  LDL R2, [R1+0x18] ;  /* 0x0000180001027983 */ /* 0x000ea20000100800 */
[----:B-1----:R-:W-:-:S04]  /*167b0*/  IMAD.WIDE.U32 R10, R8, UR4, RZ ;  /* 0x00000004080a7c25 */ /* 0x002fc8000f8e00ff */
        /* <DEDUP_REMOVED lines=12> */
[----:B--2---:R-:W-:Y:S02]  /*16880*/  IMAD R0, R7, UR6, RZ ;  /* 0x0000000607007c24 */ /* 0x004fe4000f8e02ff */
        /* <DEDUP_REMOVED lines=53> */
.L_x_2665:
        /* <DEDUP_REMOVED lines=14> */
.L_x_2529:
[----:B------:R-:W-:Y:S05]  /*16cc0*/  BSYNC B0 ;  /* 0x0000000000007941 */ /* 0x000fea0003800000 */
.L_x_2528:
[----:B------:R-:W-:Y:S01]  /*16cd0*/  NOP ;  /* 0x0000000000007918 */ /* 0x000fe20000000000 */
[----:B------:R-:W-:-:S13]  /*16ce0*/  PLOP3.LUT P0, PT, PT, PT, PT, 0x80, 0x0 ;  /* 0x000000000000781c */ /* 0x000fda0003f0f070 */
.L_x_2530:
        /* <DEDUP_REMOVED lines=11> */
.L_x_2531:
[----:B---34-:R2:W5:Y:S01]  /*16da0*/  LDL.LU R4, [R1+0x48] ;  /* 0x0000480001047983 */ /* 0x0185620000300800 */
        /* <DEDUP_REMOVED lines=14> */
[----:B0-----:R-:W-:-:S03]  /*16e90*/  SEL R29, R3, RZ, !P0 ;  /* 0x000000ff031d7207 */ /* 0x001fc60004000000 */
        /* <DEDUP_REMOVED lines=8> */
[----:B------:R-:W-:Y:S01]  /*16f20*/  IMAD.U32 R4, RZ, RZ, UR4 ;  /* 0x00000004ff047e24 */ /* 0x000fe2000f8e00ff */
[----:B--2---:R-:W-:Y:S01]  /*16f30*/  MOV R6, UR6 ;  /* 0x0000000600067c02 */ /* 0x004fe20008000f00 */
[----:B------:R-:W0:Y:S01]  /*16f40*/  LDC.64 R2, c[0x4][R2] ;  /* 0x0100000002027b82 */ /* 0x000e220000000a00 */
[----:B------:R-:W-:Y:S02]  /*16f50*/  IMAD.U32 R5, RZ, RZ, UR5 ;  /* 0x00000005ff057e24 */ /* 0x000fe4000f8e00ff */
[----:B-1----:R-:W-:Y:S02]  /*16f60*/  IMAD.U32 R7, RZ, RZ, UR7 ;  /* 0x00000007ff077e24 */ /* 0x002fe4000f8e00ff */
[----:B------:R-:W-:-:S02]  /*16f70*/  IMAD.U32 R10, RZ, RZ, UR8 ;  /* 0x00000008ff0a7e24 */ /* 0x000fc4000f8e00ff */
[----:B------:R-:W-:Y:S02]  /*16f80*/  IMAD.U32 R11, RZ, RZ, UR9 ;  /* 0x00000009ff0b7e24 */ /* 0x000fe4000f8e00ff */
[----:B------:R-:W-:Y:S02]  /*16f90*/  IMAD.MOV.U32 R8, RZ, RZ, 0x70 ;  /* 0x00000070ff087424 */ /* 0x000fe400078e00ff */
[----:B------:R-:W-:Y:S02]  /*16fa0*/  IMAD.MOV.U32 R12, RZ, RZ, 0x1 ;  /* 0x00000001ff0c7424 */ /* 0x000fe400078e00ff */
[----:B------:R-:W-:-:S07]  /*16fb0*/  IMAD.MOV.U32 R13, RZ, RZ, RZ ;  /* 0x000000ffff0d7224 */ /* 0x000fce00078e00ff */
[----:B------:R-:W-:-:S07]  /*16fc0*/  LEPC R20, `(.L_x_2533) ;  /* 0x000000001014794e */ /* 0x000fce0000000000 */
[----:B0-----:R-:W-:Y:S05]  /*16fd0*/  CALL.ABS.NOINC R2 ;  /* 0x0000000002007343 */ /* 0x001fea0003c00000 */
.L_x_2533:
[----:B------:R-:W-:Y:S05]  /*16fe0*/  BSYNC B6 ;  /* 0x0000000000067941 */ /* 0x000fea0003800000 */
.L_x_2532:
[----:B------:R-:W3:Y:S01]  /*16ff0*/  LDL R20, [R1+0x18] ;  /* 0x0000180001147983 */ /* 0x000ee20000100800 */
[----:B------:R-:W-:Y:S01]  /*17000*/  ULDC.64 UR4, c[0x0][0x2d8] ;  /* 0x0000b60000047ab9 */ /* 0x000fe20000000a00 */
[----:B------:R-:W-:Y:S01]  /*17010*/  IMAD.MOV.U32 R2, RZ, RZ, R26 ;  /* 0x000000ffff027224 */ /* 0x000fe200078e001a */
[----:B------:R-:W0:Y:S01]  /*17020*/  LDC R9, c[0x0][0x448] ;  /* 0x00011200ff097b82 */ /* 0x000e220000000800 */
[----:B------:R-:W-:Y:S01]  /*17030*/  IMAD.MOV.U32 R3, RZ, RZ, R25 ;  /* 0x000000ffff037224 */ /* 0x000fe200078e0019 */
[----:B------:R4:W5:Y:S01]  /*17040*/  LDL R10, [R1+0x60] ;  /* 0x00006000010a7983 */ /* 0x0009620000100800 */
[----:B------:R-:W-:Y:S01]  /*17050*/  ULDC.64 UR6, c[0x0][0x2c8] ;  /* 0x0000b20000067ab9 */ /* 0x000fe20000000a00 */
[----:B------:R-:W-:Y:S01]  /*17060*/  ULDC.64 UR8, c[0x0][0x280] ;  /* 0x0000a00000087ab9 */ /* 0x000fe20000000a00 */
[----:B------:R-:W-:Y:S01]  /*17070*/  IMAD.WIDE.U32 R2, R18, UR4, R2 ;  /* 0x0000000412027c25 */ /* 0x000fe2000f8e0002 */
[----:B0-----:R-:W-:-:S13]  /*17080*/  ISETP.NE.AND P1, PT, R9, 0x1, PT ;  /* 0x000000010900780c */ /* 0x001fda0003f25270 */
[----:B------:R-:W0:Y:S08]  /*17090*/  @P1 LDC R5, c[0x0][0x450] ;  /* 0x00011400ff051b82 */ /* 0x000e300000000800 */
[----:B-1----:R-:W1:Y:S01]  /*170a0*/  @P1 LDC R8, c[0x0][0x450] ;  /* 0x00011400ff081b82 */ /* 0x002e620000000800 */
        /* <DEDUP_REMOVED lines=16> */
[----:B--2---:R-:W-:-:S04]  /*171b0*/  IMAD R6, R17, 0xc0, R20 ;  /* 0x000000c011067824 */ /* 0x004fc800078e0214 */
[----:B----4-:R-:W-:-:S04]  /*171c0*/  @P1 IMAD.HI.U32 R0, R6, R0, RZ ;  /* 0x0000000006001227 */ /* 0x010fc800078e00ff */
[----:B------:R-:W-:Y:S01]  /*171d0*/  IMAD.MOV.U32 R4, RZ, RZ, R6 ;  /* 0x000000ffff047224 */ /* 0x000fe200078e0006 */
[----:B0-----:R-:W-:-:S04]  /*171e0*/  @P1 SHF.R.U32.HI R4, RZ, R5, R0 ;  /* 0x00000005ff041219 */ /* 0x001fc80000011600 */
[----:B------:R-:W-:-:S05]  /*171f0*/  SHF.R.S32.HI R0, RZ, 0x1f, R4 ;  /* 0x0000001fff007819 */ /* 0x000fca0000011404 */
[----:B------:R-:W-:-:S04]  /*17200*/  IMAD R0, R0, UR4, RZ ;  /* 0x0000000400007c24 */ /* 0x000fc8000f8e02ff */
[C---:B------:R-:W-:Y:S02]  /*17210*/  IMAD R7, R4.reuse, UR5, R0 ;  /* 0x0000000504077c24 */ /* 0x040fe4000f8e0200 */
[----:B------:R-:W-:Y:S02]  /*17220*/  IMAD.MOV R0, RZ, RZ, -R4 ;  /* 0x000000ffff007224 */ /* 0x000fe400078e0a04 */
[----:B------:R-:W-:-:S04]  /*17230*/  IMAD.WIDE.U32 R4, R4, UR4, R2 ;  /* 0x0000000404047c25 */ /* 0x000fc8000f8e0002 */
[----:B------:R-:W-:Y:S02]  /*17240*/  IMAD R0, R9, R0, R6 ;  /* 0x0000000009007224 */ /* 0x000fe400078e0206 */
[----:B------:R-:W-:-:S03]  /*17250*/  IMAD.IADD R5, R5, 0x1, R7 ;  /* 0x0000000105057824 */ /* 0x000fc600078e0207 */
[----:B------:R-:W-:Y:S01]  /*17260*/  SHF.R.S32.HI R7, RZ, 0x1f, R0 ;  /* 0x0000001fff077819 */ /* 0x000fe20000011400 */
[----:B------:R-:W-:-:S04]  /*17270*/  IMAD.WIDE.U32 R4, R0, UR6, R4 ;  /* 0x0000000600047c25 */ /* 0x000fc8000f8e0004 */
[----:B------:R-:W-:-:S04]  /*17280*/  IMAD R7, R7, UR6, RZ ;  /* 0x0000000607077c24 */ /* 0x000fc8000f8e02ff */
[----:B------:R-:W-:Y:S01]  /*17290*/  IMAD R7, R0, UR7, R7 ;  /* 0x0000000700077c24 */ /* 0x000fe2000f8e0207 */
[----:B------:R-:W-:-:S04]  /*172a0*/  IADD3 R0, P0, R4, UR8, RZ ;  /* 0x0000000804007c10 */ /* 0x000fc8000ff1e0ff */
[----:B------:R-:W-:Y:S02]  /*172b0*/  IADD3.X R4, R5, UR9, R7, P0, !PT ;  /* 0x0000000905047c10 */ /* 0x000fe400087fe407 */
[----:B------:R-:W0:Y:S01]  /*172c0*/  @P1 LDC R7, c[0x0][0x44c] ;  /* 0x00011300ff071b82 */ /* 0x000e220000000800 */
[----:B------:R-:W-:Y:S01]  /*172d0*/  VIADD R5, R6, 0x80 ;  /* 0x0000008006057836 */ /* 0x000fe20000000000 */
[----:B------:R-:W2:Y:S03]  /*172e0*/  S2R R21, SR_TID.X ;  /* 0x0000000000157919 */ /* 0x000ea60000002100 */
        /* <DEDUP_REMOVED lines=56> */
[----:B------:R-:W-:Y:S02]  /*17670*/  ISETP.GE.AND P1, PT, R0, R3, PT ;  /* 0x000000030000720c */ /* 0x000fe40003f26270 */
[----:B------:R-:W-:-:S04]  /*17680*/  IADD3 R0, R17, 0x60, RZ ;  /* 0x0000006011007810 */ /* 0x000fc80007ffe0ff */
[----:B------:R-:W-:Y:S02]  /*17690*/  ISETP.GE.AND P2, PT, R0, R3, PT ;  /* 0x000000030000720c */ /* 0x000fe40003f46270 */
[----:B------:R-:W0:Y:S11]  /*176a0*/  SHFL.IDX PT, R0, R5, RZ, 0x1c1f ;  /* 0x001c1fff05007589 */ /* 0x000e3600000e0000 */
[----:B-1----:R-:W-:-:S05]  /*176b0*/  @!P2 IADD3 R6, P3, R20, R6, RZ ;  /* 0x000000061406a210 */ /* 0x002fca0007f7e0ff */
[----:B------:R-:W-:Y:S02]  /*176c0*/  @!P2 IMAD.X R7, RZ, RZ, R4, P3 ;  /* 0x000000ffff07a224 */ /* 0x000fe400018e0604 */
[----:B------:R-:W1:Y:S04]  /*176d0*/  SHFL.IDX PT, R4, R2, RZ, 0x1c1f ;  /* 0x001c1fff02047589 */ /* 0x000e6800000e0000 */
[----:B------:R2:W-:Y:S01]  /*176e0*/  @!P2 LDGSTS.E.BYPASS.LTC128B.128 [R10+0xc800], desc[UR40][R6.64], !P0 ;  /* 0x0c800000060aafae */ /* 0x0005e2000c101d68 */
[----:B0-----:R-:W-:-:S05]  /*176f0*/  @!P1 IADD3 R0, P3, R20, R0, RZ ;  /* 0x0000000014009210 */ /* 0x001fca0007f7e0ff */
[----:B--2---:R-:W-:Y:S02]  /*17700*/  @!P1 IMAD.MOV.U32 R6, RZ, RZ, R0 ;  /* 0x000000ffff069224 */ /* 0x004fe400078e0000 */
[----:B------:R0:W2:Y:S04]  /*17710*/  SHFL.IDX PT, R0, R2, 0x1, 0x1c1f ;  /* 0x003c1f0002007f89 */ /* 0x0000a800000e0000 */
[----:B------:R0:W3:Y:S01]  /*17720*/  SHFL.IDX PT, R2, R5, 0x1, 0x1c1f ;  /* 0x003c1f0005027f89 */ /* 0x0000e200000e0000 */
[----:B-1----:R-:W-:-:S04]  /*17730*/  @!P1 IMAD.X R4, RZ, RZ, R4, P3 ;  /* 0x000000ffff049224 */ /* 0x002fc800018e0604 */
[----:B------:R-:W-:-:S05]  /*17740*/  @!P1 IMAD.MOV.U32 R7, RZ, RZ, R4 ;  /* 0x000000ffff079224 */ /* 0x000fca00078e0004 */
[----:B------:R0:W-:Y:S02]  /*17750*/  @!P1 LDGSTS.E.BYPASS.LTC128B.128 [R10+0xd000], desc[UR40][R6.64], !P0 ;  /* 0x0d000000060a9fae */ /* 0x0001e4000c101d68 */
.L_x_2678:
[----:B------:R-:W-:-:S05]  /*17760*/  VIADD R17, R17, 0xa0 ;  /* 0x000000a011117836 */ /* 0x000fca0000000000 */
[----:B------:R-:W-:-:S13]  /*17770*/  ISETP.GE.AND P1, PT, R17, R3, PT ;  /* 0x000000031100720c */ /* 0x000fda0003f26270 */
[----:B0--3--:R-:W-:-:S05]  /*17780*/  @!P1 IADD3 R2, P2, R20, R2, RZ ;  /* 0x0000000214029210 */ /* 0x009fca0007f5e0ff */
[----:B--2---:R-:W-:-:S05]  /*17790*/  @!P1 IMAD.X R3, RZ, RZ, R0, P2 ;  /* 0x000000ffff039224 */ /* 0x004fca00010e0600 */
[----:B------:R-:W-:Y:S01]  /*177a0*/  @!PT LDS RZ, [RZ] ;  /* 0x00000000fffff984 */ /* 0x000fe20000000800 */
[----:B------:R-:W-:Y:S01]  /*177b0*/  @!PT LDS RZ, [RZ] ;  /* 0x00000000fffff984 */ /* 0x000fe20000000800 */
[----:B------:R-:W-:Y:S01]  /*177c0*/  @!PT LDS RZ, [RZ] ;  /* 0x00000000fffff984 */ /* 0x000fe20000000800 */
[----:B------:R0:W-:Y:S01]  /*177d0*/  @!P1 LDGSTS.E.BYPASS.LTC128B.128 [R10+0xd800], desc[UR40][R2.64], !P0 ;  /* 0x0d800000020a9fae */ /* 0x0001e2000c101d68 */
[----:B------:R-:W-:Y:S01]  /*177e0*/  PLOP3.LUT P0, PT, PT, PT, PT, 0x80, 0x0 ;  /* 0x000000000000781c */ /* 0x000fe20003f0f070 */
[----:B------:R-:W-:-:S12]  /*177f0*/  NOP ;  /* 0x0000000000007918 */ /* 0x000fd80000000000 */
.L_x_2535:
        /* <DEDUP_REMOVED lines=18> */
.L_x_2679:
[----:B------:R-:W-:Y:S05]  /*17920*/  BSYNC B0 ;  /* 0x0000000000007941 */ /* 0x000fea0003800000 */
.L_x_2536:
[----:B------:R-:W-:-:S13]  /*17930*/  ISETP.GE.AND P0, PT, R28, 0x2, PT ;  /* 0x000000021c00780c */ /* 0x000fda0003f06270 */
[----:B------:R-:W-:Y:S05]  /*17940*/  @!P0 BRA `(.L_x_2538) ;  /* 0x0000001400388947 */ /* 0x000fea0003800000 */
[----:B0-----:R-:W-:Y:S01]  /*17950*/  VIADD R0, R28, 0xfffffffe ;  /* 0xfffffffe1c007836 */ /* 0x001fe20000000000 */
[----:B------:R0:W5:Y:S04]  /*17960*/  LDL.LU R21, [R1] ;  /* 0x0000000001157983 */ /* 0x0001680000300800 */
[----:B------:R0:W-:Y:S04]  /*17970*/  STL [R1+0x4], R0 ;  /* 0x0000040001007387 */ /* 0x0001e80000100800 */
[----:B------:R0:W5:Y:S02]  /*17980*/  LDL.LU R24, [R1+0x10] ;  /* 0x0000100001187983 */ /* 0x0001640000300800 */
.L_x_2558:
[----:B0-2---:R-:W2:Y:S04]  /*17990*/  LDL R3, [R1+0x20] ;  /* 0x0000200001037983 */ /* 0x005ea80000100800 */
[----:B------:R-:W3:Y:S04]  /*179a0*/  LDL R8, [R1+0x24] ;  /* 0x0000240001087983 */ /* 0x000ee80000100800 */
[----:B------:R-:W4:Y:S04]  /*179b0*/  LDL R11, [R1+0xc] ;  /* 0x00000c00010b7983 */ /* 0x000f280000100800 */
[----:B------:R-:W2:Y:S01]  /*179c0*/  LDL.LU R10, [R1+0x4] ;  /* 0x00000400010a7983 */ /* 0x000ea20000300800 */
[----:B0-----:R-:W0:Y:S01]  /*179d0*/  S2R R0, SR_TID.X ;  /* 0x0000000000007919 */ /* 0x001e220000002100 */
[----:B-1----:R-:W1:Y:S01]  /*179e0*/  S2R R2, SR_TID.X ;  /* 0x0000000000027919 */ /* 0x002e620000002100 */
[----:B------:R-:W1:Y:S01]  /*179f0*/  S2R R12, SR_TID.X ;  /* 0x00000000000c7919 */ /* 0x000e620000002100 */
[----:B------:R-:W-:Y:S05]  /*17a00*/  YIELD ;  /* 0x0000000000007946 */ /* 0x000fea0003800000 */
[----:B------:R-:W-:Y:S01]  /*17a10*/  ULDC.64 UR4, c[0x0][0x428] ;  /* 0x00010a0000047ab9 */ /* 0x000fe20000000a00 */
[----:B------:R-:W4:Y:S01]  /*17a20*/  LDL R9, [R1+0x70] ;  /* 0x0000700001097983 */ /* 0x000f220000100800 */
[----:B------:R-:W-:Y:S01]  /*17a30*/  ULDC.64 UR6, c[0x0][0x418] ;  /* 0x0001060000067ab9 */ /* 0x000fe20000000a00 */
[----:B0-----:R-:W-:-:S02]  /*17a40*/  LOP3.LUT R4, R0, 0x7f, RZ, 0xc0, !PT ;  /* 0x0000007f00047812 */ /* 0x001fc400078ec0ff */
[----:B------:R-:W0:Y:S02]  /*17a50*/  LDC R0, c[0x0][0x430] ;  /* 0x00010c00ff007b82 */ /* 0x000e240000000800 */
[----:B------:R-:W-:Y:S01]  /*17a60*/  SHF.R.U32.HI R5, RZ, 0x2, R4 ;  /* 0x00000002ff057819 */ /* 0x000fe20000011604 */
[----:B-1----:R-:W-:Y:S01]  /*17a70*/  IMAD.SHL.U32 R4, R2, 0x20, RZ ;  /* 0x0000002002047824 */ /* 0x002fe200078e00ff */
[----:B0-----:R-:W-:-:S04]  /*17a80*/  ISETP.NE.AND P0, PT, R0, 0x1, PT ;  /* 0x000000010000780c */ /* 0x001fc80003f05270 */
[----:B------:R-:W-:-:S09]  /*17a90*/  LOP3.LUT R4, R5, 0x60, R4, 0xf8, !PT ;  /* 0x0000006005047812 */ /* 0x000fd200078ef804 */
[----:B------:R-:W0:Y:S08]  /*17aa0*/  @P0 LDC R6, c[0x0][0x434] ;  /* 0x00010d00ff060b82 */ /* 0x000e300000000800 */
[----:B------:R-:W1:Y:S01]  /*17ab0*/  @P0 LDC R5, c[0x0][0x438] ;  /* 0x00010e00ff050b82 */ /* 0x000e620000000800 */
[----:B------:R-:W-:Y:S01]  /*17ac0*/  LOP3.LUT R2, R2, 0x7f, RZ, 0xc0, !PT ;  /* 0x0000007f02027812 */ /* 0x000fe200078ec0ff */
        /* <DEDUP_REMOVED lines=10> */
[----:B-1----:R-:W-:Y:S02]  /*17b70*/  @P0 SHF.R.U32.HI R2, RZ, R5, R6 ;  /* 0x00000005ff020219 */ /* 0x002fe40000011606 */
[----:B------:R-:W0:Y:S01]  /*17b80*/  @P0 LDC R6, c[0x0][0x438] ;  /* 0x00010e00ff060b82 */ /* 0x000e220000000800 */
[----:B------:R-:W-:-:S04]  /*17b90*/  IMAD.IADD R3, R12, 0x1, R3 ;  /* 0x000000010c037824 */ /* 0x000fc800078e0203 */
[----:B------:R-:W-:-:S04]  /*17ba0*/  @P0 IMAD.HI.U32 R7, R3, R7, RZ ;  /* 0x0000000703070227 */ /* 0x000fc800078e00ff */
        /* <DEDUP_REMOVED lines=25> */
[----:B------:R-:W-:Y:S02]  /*17d40*/  ISETP.GT.AND P1, PT, R2, RZ, PT ;  /* 0x000000ff0200720c */ /* 0x000fe40003f24270 */
        /* <DEDUP_REMOVED lines=11> */
.L_x_2539:
[----:B------:R-:W-:Y:S01]  /*17e00*/  IMAD R6, R3, 0x8, R22 ;  /* 0x0000000803067824 */ /* 0x000fe200078e0216 */
[----:B------:R-:W-:Y:S01]  /*17e10*/  SHF.L.U32 R29, R2, 0x1f, RZ ;  /* 0x0000001f021d7819 */ /* 0x000fe200000006ff */
[----:B------:R-:W-:Y:S01]  /*17e20*/  BSSY B0, `(.L_x_2540) ;  /* 0x0000004000007945 */ /* 0x000fe20003800000 */
[----:B------:R-:W-:Y:S02]  /*17e30*/  SHF.R.S32.HI R27, RZ, 0x1f, R4 ;  /* 0x0000001fff1b7819 */ /* 0x000fe40000011404 */
[----:B------:R-:W0:Y:S02]  /*17e40*/  SYNCS.PHASECHK.TRANS64.TRYWAIT P0, [R6+URZ+0x13280], R29 ;  /* 0x0132801d060075a7 */ /* 0x000e24000800017f */
[----:B0-----:R-:W-:Y:S05]  /*17e50*/  @!P0 BRA `(.L_x_2541) ;  /* 0x0000004800788947 */ /* 0x001fea0003800000 */
.L_x_2680:
[----:B------:R-:W-:Y:S05]  /*17e60*/  BSYNC B0 ;  /* 0x0000000000007941 */ /* 0x000fea0003800000 */
.L_x_2540:
        /* <DEDUP_REMOVED lines=13> */
[----:B------:R-:W4:Y:S01]  /*17f40*/  LDC R12, c[0x0][0x2f4] ;  /* 0x0000bd00ff0c7b82 */ /* 0x000f220000000800 */
[----:B------:R-:W-:Y:S01]  /*17f50*/  IADD3 R3, R3, R7, RZ ;  /* 0x0000000703037210 */ /* 0x000fe20007ffe0ff */
[----:B------:R-:W-:-:S04]  /*17f60*/  IMAD R7, R28, UR6, RZ ;  /* 0x000000061c077c24 */ /* 0x000fc8000f8e02ff */
[C---:B------:R-:W-:Y:S02]  /*17f70*/  IMAD R7, R5.reuse, UR7, R7 ;  /* 0x0000000705077c24 */ /* 0x040fe4000f8e0207 */
[----:B------:R-:W-:-:S04]  /*17f80*/  IMAD.WIDE.U32 R2, R5, UR6, R2 ;  /* 0x0000000605027c25 */ /* 0x000fc8000f8e0002 */
        /* <DEDUP_REMOVED lines=49> */
.L_x_2692:
        /* <DEDUP_REMOVED lines=11> */
.L_x_2543:
        /* <DEDUP_REMOVED lines=11> */
.L_x_2544:
[----:B------:R2:W-:Y:S01]  /*18400*/  SYNCS.ARRIVE.TRANS64.A1T0 RZ, [R6+URZ+0x13270], RZ ;  /* 0x013270ff06ff79a7 */ /* 0x0005e2000810003f */
[----:B------:R-:W-:Y:S05]  /*18410*/  @!P3 BRA `(.L_x_2545) ;  /* 0x000000000004b947 */ /* 0x000fea0003800000 */
[----:B------:R-:W-:Y:S01]  /*18420*/  BPT.TRAP 0x1 ;  /* 0x000000040000795c */ /* 0x000fe20000300000 */
.L_x_2545:
[----:B------:R-:W3:Y:S01]  /*18430*/  SYNCS.PHASECHK.TRANS64.TRYWAIT P0, [R6+URZ+0x13240], R29 ;  /* 0x0132401d060075a7 */ /* 0x000ee2000800017f */
[----:B------:R-:W-:Y:S04]  /*18440*/  BSSY B0, `(.L_x_2546) ;  /* 0x0000002000007945 */ /* 0x000fe80003800000 */
[----:B---3--:R-:W-:Y:S05]  /*18450*/  @!P0 BRA `(.L_x_2547) ;  /* 0x0000004800a88947 */ /* 0x008fea0003800000 */
.L_x_2693:
[----:B------:R-:W-:Y:S05]  /*18460*/  BSYNC B0 ;  /* 0x0000000000007941 */ /* 0x000fea0003800000 */
.L_x_2546:
        /* <DEDUP_REMOVED lines=59> */
.L_x_2705:
        /* <DEDUP_REMOVED lines=8> */
.L_x_2549:
        /* <DEDUP_REMOVED lines=11> */
.L_x_2550:
[----:B------:R-:W5:Y:S01]  /*18950*/  LDL R0, [R1+0x58] ;  /* 0x0000580001007983 */ /* 0x000f620000100800 */
[----:B------:R0:W-:Y:S01]  /*18960*/  SYNCS.ARRIVE.TRANS64.A1T0 RZ, [R6+URZ+0x13230], RZ ;  /* 0x013230ff06ff79a7 */ /* 0x0001e2000810003f */
[----:B-----5:R-:W-:-:S13]  /*18970*/  ISETP.NE.AND P0, PT, R0, 0x3, PT ;  /* 0x000000030000780c */ /* 0x020fda0003f05270 */
[----:B0-----:R-:W-:Y:S05]  /*18980*/  @!P0 BRA `(.L_x_2551) ;  /* 0x0000000000048947 */ /* 0x001fea0003800000 */
[----:B------:R-:W-:Y:S01]  /*18990*/  BPT.TRAP 0x1 ;  /* 0x000000040000795c */ /* 0x000fe20000300000 */
.L_x_2551:
[----:B------:R-:W-:Y:S01]  /*189a0*/  LOP3.LUT R0, R24, 0x1, RZ, 0x3c, !PT ;  /* 0x0000000118007812 */ /* 0x000fe200078e3cff */
[----:B------:R-:W-:Y:S01]  /*189b0*/  IMAD R2, R21, 0x8, R22 ;  /* 0x0000000815027824 */ /* 0x000fe200078e0216 */
[----:B------:R-:W-:Y:S02]  /*189c0*/  BSSY B0, `(.L_x_2552) ;  /* 0x0000004000007945 */ /* 0x000fe40003800000 */
[----:B------:R-:W-:-:S04]  /*189d0*/  SHF.L.U32 R0, R0, 0x1f, RZ ;  /* 0x0000001f00007819 */ /* 0x000fc800000006ff */
[----:B------:R-:W0:Y:S02]  /*189e0*/  SYNCS.PHASECHK.TRANS64.TRYWAIT P2, [R2+URZ+0x13270], R0 ;  /* 0x01327000020075a7 */ /* 0x000e24000804017f */
[----:B0-----:R-:W-:Y:S05]  /*189f0*/  @!P2 BRA `(.L_x_2553) ;  /* 0x0000004800b0a947 */ /* 0x001fea0003800000 */
.L_x_2706:
[----:B------:R-:W-:Y:S05]  /*18a00*/  BSYNC B0 ;  /* 0x0000000000007941 */ /* 0x000fea0003800000 */
.L_x_2552:
[----:B------:R-:W5:Y:S02]  /*18a10*/  LDL R3, [R1+0x70] ;  /* 0x0000700001037983 */ /* 0x000f640000100800 */
[----:B-----5:R-:W-:-:S13]  /*18a20*/  ISETP.NE.AND P2, PT, R3, 0x3, PT ;  /* 0x000000030300780c */ /* 0x020fda0003f45270 */
[----:B------:R-:W-:Y:S05]  /*18a30*/  @!P2 BRA `(.L_x_2554) ;  /* 0x000000000004a947 */ /* 0x000fea0003800000 */
[----:B------:R-:W-:Y:S01]  /*18a40*/  BPT.TRAP 0x1 ;  /* 0x000000040000795c */ /* 0x000fe20000300000 */
.L_x_2554:
[----:B------:R-:W-:Y:S01]  /*18a50*/  SHF.L.U32 R0, R24, 0x1f, RZ ;  /* 0x0000001f18007819 */ /* 0x000fe200000006ff */
[----:B------:R-:W-:-:S03]  /*18a60*/  IMAD R3, R21, 0x2800, RZ ;  /* 0x0000280015037824 */ /* 0x000fc600078e02ff */
[----:B------:R-:W0:Y:S02]  /*18a70*/  SYNCS.PHASECHK.TRANS64.TRYWAIT P2, [R2+URZ+0x13260], R0 ;  /* 0x01326000020075a7 */ /* 0x000e24000804017f */
[----:B0-----:R-:W-:Y:S05]  /*18a80*/  @!P2 BRA `(.L_x_2555) ;  /* 0x0000004800a0a947 */ /* 0x001fea0003800000 */
.L_x_2707:
[----:B------:R-:W5:Y:S04]  /*18a90*/  LDL R4, [R1+0x38] ;  /* 0x0000380001047983 */ /* 0x000f680000100800 */
[----:B------:R-:W4:Y:S04]  /*18aa0*/  LDL R10, [R1+0x34] ;  /* 0x00003400010a7983 */ /* 0x000f280000100800 */
[----:B------:R-:W4:Y:S01]  /*18ab0*/  LDL R12, [R1+0x70] ;  /* 0x00007000010c7983 */ /* 0x000f220000100800 */
[----:B------:R-:W-:Y:S05]  /*18ac0*/  WARPSYNC.ALL ;  /* 0x0000000000007948 */ /* 0x000fea0003800000 */
[----:B-----5:R-:W-:-:S05]  /*18ad0*/  LOP3.LUT R0, R3, R4, RZ, 0xfc, !PT ;  /* 0x0000000403007212 */ /* 0x020fca00078efcff */
[----:B------:R-:W-:-:S05]  /*18ae0*/  IMAD.IADD R0, R22, 0x1, R0 ;  /* 0x0000000116007824 */ /* 0x000fca00078e0200 */
[----:B--23--:R-:W0:Y:S01]  /*18af0*/  LDSM.16.MT88.4 R4, [R0+0x6000] ;  /* 0x006000000004783b */ /* 0x00ce220000004200 */
[----:B----4-:R-:W-:-:S04]  /*18b00*/  LOP3.LUT R3, R3, R10, RZ, 0xfc, !PT ;  /* 0x0000000a03037212 */ /* 0x010fc800078efcff */
[----:B------:R-:W-:Y:S02]  /*18b10*/  IADD3 R3, R22, R3, RZ ;  /* 0x0000000316037210 */ /* 0x000fe40007ffe0ff */
        /* <DEDUP_REMOVED lines=38> */
.L_x_2556:
[----:B--2---:R2:W-:Y:S01]  /*18d80*/  SYNCS.ARRIVE.TRANS64.A1T0 RZ, [R2+URZ+0x13250], RZ ;  /* 0x013250ff02ff79a7 */ /* 0x0045e2000810003f */
[----:B------:R-:W-:Y:S06]  /*18d90*/  BAR.SYNC.DEFER_BLOCKING 0x2, 0x80 ;  /* 0x0082000000007b1d */ /* 0x000fec0000010000 */
[----:B------:R-:W-:Y:S05]  /*18da0*/  @!P0 BRA `(.L_x_2557) ;  /* 0x0000000000048947 */ /* 0x000fea0003800000 */
[----:B------:R-:W-:Y:S01]  /*18db0*/  BPT.TRAP 0x1 ;  /* 0x000000040000795c */ /* 0x000fe20000300000 */
.L_x_2557:
[----:B------:R-:W3:Y:S01]  /*18dc0*/  LDL R0, [R1+0x28] ;  /* 0x0000280001007983 */ /* 0x000ee20000100800 */
[----:B--2---:R-:W-:-:S03]  /*18dd0*/  VIADD R2, R2, 0x13280 ;  /* 0x0001328002027836 */ /* 0x004fc60000000000 */
[----:B------:R2:W5:Y:S04]  /*18de0*/  LDL R21, [R1] ;  /* 0x0000000001157983 */ /* 0x0005680000100800 */
[----:B------:R2:W5:Y:S01]  /*18df0*/  LDL R24, [R1+0x10] ;  /* 0x0000100001187983 */ /* 0x0005620000100800 */
[----:B---3--:R-:W-:-:S04]  /*18e00*/  PRMT R2, R0, 0x654, R2 ;  /* 0x0000065400027816 */ /* 0x008fc80000000002 */
[----:B------:R2:W-:Y:S01]  /*18e10*/  SYNCS.ARRIVE.TRANS64.RED.A1T0 RZ, [R2+URZ], RZ ;  /* 0x000000ff02ff79a7 */ /* 0x0005e2000810043f */
[----:B------:R-:W-:Y:S05]  /*18e20*/  @P1 BRA `(.L_x_2558) ;  /* 0xffffffe800d81947 */ /* 0x000fea000383ffff */
.L_x_2538:
[----:B0-----:R-:W2:Y:S02]  /*18e30*/  S2R R0, SR_TID.X ;  /* 0x0000000000007919 */ /* 0x001ea40000002100 */
[----:B--2---:R-:W-:Y:S02]  /*18e40*/  LOP3.LUT R2, R0, 0x7f, RZ, 0xc0, !PT ;  /* 0x0000007f00027812 */ /* 0x004fe400078ec0ff */
[----:B------:R-:W2:Y:S01]  /*18e50*/  LDL R0, [R1+0x58] ;  /* 0x0000580001007983 */ /* 0x000ea20000100800 */
[----:B------:R-:W-:Y:S01]  /*18e60*/  BSSY B0, `(.L_x_2559) ;  /* 0x0000010000007945 */ /* 0x000fe20003800000 */
[----:B------:R-:W-:Y:S02]  /*18e70*/  ISETP.NE.AND P1, PT, R2, RZ, PT ;  /* 0x000000ff0200720c */ /* 0x000fe40003f25270 */
[----:B--2---:R-:W-:-:S11]  /*18e80*/  ISETP.NE.AND P0, PT, R0, 0x3, PT ;  /* 0x000000030000780c */ /* 0x004fd60003f05270 */
        /* <DEDUP_REMOVED lines=12> */
[----:B0-----:R-:W-:-:S07]  /*18f50*/  IADD3 R16, R0, UR36, R7 ;  /* 0x0000002400107c10 */ /* 0x001fce000fffe007 */
.L_x_2560:
[----:B------:R-:W-:Y:S05]  /*18f60*/  BSYNC B0 ;  /* 0x0000000000007941 */ /* 0x000fea0003800000 */
.L_x_2559:
[----:B------:R-:W-:Y:S05]  /*18f70*/  @!P0 BRA `(.L_x_2561) ;  /* 0x0000000000048947 */ /* 0x000fea0003800000 */
[----:B------:R-:W-:Y:S01]  /*18f80*/  BPT.TRAP 0x1 ;  /* 0x000000040000795c */ /* 0x000fe20000300000 */
.L_x_2561:
[----:B------:R-:W2:Y:S04]  /*18f90*/  LDL R0, [R1+0x10] ;  /* 0x0000100001007983 */ /* 0x000ea80000100800 */
[----:B------:R-:W3:Y:S01]  /*18fa0*/  LDL R2, [R1] ;  /* 0x0000000001027983 */ /* 0x000ee20000100800 */
[----:B------:R-:W-:Y:S01]  /*18fb0*/  BSSY B0, `(.L_x_2562) ;  /* 0x0000006000007945 */ /* 0x000fe20003800000 */
[----:B--2---:R-:W-:-:S04]  /*18fc0*/  LOP3.LUT R0, R0, 0x1, RZ, 0x3c, !PT ;  /* 0x0000000100007812 */ /* 0x004fc800078e3cff */
[----:B------:R-:W-:Y:S01]  /*18fd0*/  SHF.L.U32 R0, R0, 0x1f, RZ ;  /* 0x0000001f00007819 */ /* 0x000fe200000006ff */
[----:B---3--:R-:W-:-:S04]  /*18fe0*/  IMAD R3, R2, 0x8, R22 ;  /* 0x0000000802037824 */ /* 0x008fc800078e0216 */
[----:B------:R-:W0:Y:S02]  /*18ff0*/  SYNCS.PHASECHK.TRANS64.TRYWAIT P1, [R3+URZ+0x13270], R0 ;  /* 0x01327000030075a7 */ /* 0x000e24000802017f */
[----:B0-----:R-:W-:Y:S05]  /*19000*/  @!P1 BRA `(.L_x_2563) ;  /* 0x0000004400549947 */ /* 0x001fea0003800000 */
.L_x_2708:
[----:B------:R-:W-:Y:S05]  /*19010*/  BSYNC B0 ;  /* 0x0000000000007941 */ /* 0x000fea0003800000 */
.L_x_2562:
[----:B------:R-:W2:Y:S02]  /*19020*/  LDL R2, [R1+0x70] ;  /* 0x0000700001027983 */ /* 0x000ea40000100800 */
[----:B--2---:R-:W-:-:S13]  /*19030*/  ISETP.NE.AND P1, PT, R2, 0x3, PT ;  /* 0x000000030200780c */ /* 0x004fda0003f25270 */
[----:B------:R-:W-:Y:S05]  /*19040*/  @!P1 BRA `(.L_x_2564) ;  /* 0x0000000000049947 */ /* 0x000fea0003800000 */
[----:B------:R-:W-:Y:S01]  /*19050*/  BPT.TRAP 0x1 ;  /* 0x000000040000795c */ /* 0x000fe20000300000 */
.L_x_2564:
[----:B0-----:R-:W2:Y:S02]  /*19060*/  LDL R0, [R1+0x10] ;  /* 0x0000100001007983 */ /* 0x001ea40000100800 */
[----:B--2---:R-:W-:-:S04]  /*19070*/  SHF.L.U32 R0, R0, 0x1f, RZ ;  /* 0x0000001f00007819 */ /* 0x004fc800000006ff */
[----:B------:R-:W0:Y:S02]  /*19080*/  SYNCS.PHASECHK.TRANS64.TRYWAIT P1, [R3+URZ+0x13260], R0 ;  /* 0x01326000030075a7 */ /* 0x000e24000802017f */
[----:B0-----:R-:W-:Y:S05]  /*19090*/  @!P1 BRA `(.L_x_2565) ;  /* 0x0000004400449947 */ /* 0x001fea0003800000 */
.L_x_2709:
[----:B------:R-:W2:Y:S04]  /*190a0*/  LDL R12, [R1] ;  /* 0x00000000010c7983 */ /* 0x000ea80000100800 */
[----:B------:R-:W3:Y:S04]  /*190b0*/  LDL R4, [R1+0x38] ;  /* 0x0000380001047983 */ /* 0x000ee80000100800 */
[----:B------:R-:W4:Y:S04]  /*190c0*/  LDL R10, [R1+0x34] ;  /* 0x00003400010a7983 */ /* 0x000f280000100800 */
[----:B------:R-:W4:Y:S01]  /*190d0*/  LDL R13, [R1+0x70] ;  /* 0x00007000010d7983 */ /* 0x000f220000100800 */
[----:B------:R-:W-:Y:S05]  /*190e0*/  WARPSYNC.ALL ;  /* 0x0000000000007948 */ /* 0x000fea0003800000 */
[----:B--2---:R-:W-:-:S05]  /*190f0*/  IMAD R2, R12, 0x2800, RZ ;  /* 0x000028000c027824 */ /* 0x004fca00078e02ff */
[----:B---3--:R-:W-:-:S05]  /*19100*/  LOP3.LUT R5, R2, R4, RZ, 0xfc, !PT ;  /* 0x0000000402057212 */ /* 0x008fca00078efcff */
[----:B0-----:R-:W-:-:S05]  /*19110*/  IMAD.IADD R0, R22, 0x1, R5 ;  /* 0x0000000116007824 */ /* 0x001fca00078e0205 */
[----:B------:R-:W0:Y:S01]  /*19120*/  LDSM.16.MT88.4 R4, [R0+0x6000] ;  /* 0x006000000004783b */ /* 0x000e220000004200 */
        /* <DEDUP_REMOVED lines=40> */
.L_x_2566:
[----:B--2---:R2:W-:Y:S01]  /*193b0*/  SYNCS.ARRIVE.TRANS64.A1T0 RZ, [R3+URZ+0x13250], RZ ;  /* 0x013250ff03ff79a7 */ /* 0x0045e2000810003f */
[----:B------:R-:W-:Y:S06]  /*193c0*/  BAR.SYNC.DEFER_BLOCKING 0x2, 0x80 ;  /* 0x0082000000007b1d */ /* 0x000fec0000010000 */
[----:B------:R-:W-:Y:S05]  /*193d0*/  @!P0 BRA `(.L_x_2567) ;  /* 0x0000000000048947 */ /* 0x000fea0003800000 */
[----:B------:R-:W-:Y:S01]  /*193e0*/  BPT.TRAP 0x1 ;  /* 0x000000040000795c */ /* 0x000fe20000300000 */
.L_x_2567:
        /* <DEDUP_REMOVED lines=12> */
.L_x_2508:
        /* <DEDUP_REMOVED lines=9> */
[----:B------:R3:W4:Y:S01]  /*19540*/  LDS.128 R16, [R22+0x132d0] ;  /* 0x0132d00016107984 */ /* 0x0007220000000c00 */
[----:B------:R-:W-:Y:S06]  /*19550*/  BAR.ARV 0x4, 0x200 ;  /* 0x0108000000007b1d */ /* 0x000fec0000002000 */
[----:B------:R-:W-:Y:S05]  /*19560*/  BRA `(.L_x_2569) ;  /* 0x0000000800d47947 */ /* 0x000fea0003800000 */
.L_x_2568:
[----:B--2---:R-:W0:Y:S01]  /*19570*/  S2R R0, SR_TID.X ;  /* 0x0000000000007919 */ /* 0x004e220000002100 */
[----:B------:R-:W-:Y:S01]  /*19580*/  UMOV UR4, 0xffffffff ;  /* 0xffffffff00047882 */ /* 0x000fe20000000000 */
[----:B0-----:R-:W-:-:S04]  /*19590*/  LOP3.LUT R4, R0, 0x1f, RZ, 0xc0, !PT ;  /* 0x0000001f00047812 */ /* 0x001fc800078ec0ff */
[----:B------:R-:W-:Y:S01]  /*195a0*/  ISETP.NE.AND P0, PT, R4, 0x1f, PT ;  /* 0x0000001f0400780c */ /* 0x000fe20003f05270 */
[----:B------:R-:W-:-:S12]  /*195b0*/  BRA.DIV UR4, `(.L_x_2570) ;  /* 0x0000004204107947 */ /* 0x000fd8000b800000 */
[----:B------:R-:W-:Y:S01]  /*195c0*/  IMAD.IADD R5, R19, 0x1, R4 ;  /* 0x0000000113057824 */ /* 0x000fe200078e0204 */
        /* <DEDUP_REMOVED lines=29> */
[----:B------:R0:W2:Y:S02]  /*197a0*/  SHFL.IDX PT, R14, R3, 0x1f, 0x1f ;  /* 0x03e01f00030e7f89 */ /* 0x0000a400000e0000 */
.L_x_2719:
[----:B------:R-:W-:Y:S02]  /*197b0*/  ULDC UR4, c[0x0][0xc38] ;  /* 0x00030e0000047ab9 */ /* 0x000fe40000000800 */
[----:B------:R-:W-:-:S04]  /*197c0*/  IMAD.U32 R4, RZ, RZ, UR4 ;  /* 0x00000004ff047e24 */ /* 0x000fc8000f8e00ff */
[----:B--2---:R-:W-:-:S04]  /*197d0*/  IMAD R16, R14, R4, RZ ;  /* 0x000000040e107224 */ /* 0x004fc800078e02ff */
[----:B------:R-:W-:-:S05]  /*197e0*/  IMAD.IADD R5, R5, 0x1, R16 ;  /* 0x0000000105057824 */ /* 0x000fca00078e0210 */
[----:B------:R-:W-:-:S13]  /*197f0*/  ISETP.GT.AND P6, PT, R5, R0, PT ;  /* 0x000000000500720c */ /* 0x000fda0003fc4270 */
[----:B------:R-:W-:Y:S05]  /*19800*/  @P6 BRA `(.L_x_2571) ;  /* 0x00000000009c6947 */ /* 0x000fea0003800000 */
.L_x_2576:
[----:B------:R-:W2:Y:S01]  /*19810*/  LDC R2, c[0x0][0xc3c] ;  /* 0x00030f00ff027b82 */ /* 0x000ea20000000800 */
[----:B------:R-:W-:-:S05]  /*19820*/  VIADD R19, R19, 0x1f ;  /* 0x0000001f13137836 */ /* 0x000fca0000000000 */
[----:B--2---:R-:W-:-:S13]  /*19830*/  ISETP.GE.AND P6, PT, R19, R2, PT ;  /* 0x000000021300720c */ /* 0x004fda0003fc6270 */
        /* <DEDUP_REMOVED lines=11> */
.L_x_2574:
[----:B------:R-:W-:Y:S05]  /*198f0*/  BSYNC B0 ;  /* 0x0000000000007941 */ /* 0x000fea0003800000 */
.L_x_2573:
        /* <DEDUP_REMOVED lines=18> */
.L_x_2727:
[----:B------:R-:W-:Y:S02]  /*19a20*/  ULDC UR4, c[0x0][0xc38] ;  /* 0x00030e0000047ab9 */ /* 0x000fe40000000800 */
[----:B------:R-:W-:-:S05]  /*19a30*/  MOV R4, UR4 ;  /* 0x0000000400047c02 */ /* 0x000fca0008000f00 */
[----:B--2---:R-:W-:-:S04]  /*19a40*/  IMAD R16, R14, R4, RZ ;  /* 0x000000040e107224 */ /* 0x004fc800078e02ff */
[----:B------:R-:W-:-:S05]  /*19a50*/  IMAD.IADD R5, R16, 0x1, R5 ;  /* 0x0000000110057824 */ /* 0x000fca00078e0205 */
[----:B------:R-:W-:-:S13]  /*19a60*/  ISETP.GT.AND P6, PT, R5, R0, PT ;  /* 0x000000000500720c */ /* 0x000fda0003fc4270 */
[----:B------:R-:W-:Y:S05]  /*19a70*/  @!P6 BRA `(.L_x_2576) ;  /* 0xfffffffc0064e947 */ /* 0x000fea000383ffff */
.L_x_2571:
[----:B------:R-:W-:Y:S01]  /*19a80*/  IMAD.IADD R16, R5, 0x1, -R16 ;  /* 0x0000000105107824 */ /* 0x000fe200078e0a10 */
[----:B------:R-:W-:-:S03]  /*19a90*/  UMOV UR4, 0xffffffff ;  /* 0xffffffff00047882 */ /* 0x000fc60000000000 */
[----:B------:R-:W-:-:S05]  /*19aa0*/  IMAD R5, R3, R4, R16 ;  /* 0x0000000403057224 */ /* 0x000fca00078e0210 */
[----:B------:R-:W-:Y:S01]  /*19ab0*/  ISETP.GT.AND P6, PT, R5, R0, PT ;  /* 0x000000000500720c */ /* 0x000fe20003fc4270 */
[----:B------:R-:W-:-:S12]  /*19ac0*/  BRA.DIV UR4, `(.L_x_2577) ;  /* 0x0000004204b07947 */ /* 0x000fd8000b800000 */
[----:B------:R-:W-:-:S04]  /*19ad0*/  VOTE.ANY R5, PT, !P6 ;  /* 0x0000000000057806 */ /* 0x000fc800070e0100 */
[----:B------:R-:W2:Y:S02]  /*19ae0*/  POPC R6, R5 ;  /* 0x0000000500067309 */ /* 0x000ea40000000000 */
[----:B--2---:R2:W3:Y:S02]  /*19af0*/  SHFL.IDX PT, R17, R2, R6, 0x1f ;  /* 0x00001f0602117589 */ /* 0x0044e400000e0000 */
.L_x_2731:
[----:B------:R-:W-:Y:S01]  /*19b00*/  ISETP.NE.AND P0, PT, R5, RZ, PT ;  /* 0x000000ff0500720c */ /* 0x000fe20003f05270 */
[----:B------:R-:W-:-:S12]  /*19b10*/  IMAD.MOV.U32 R5, RZ, RZ, RZ ;  /* 0x000000ffff057224 */ /* 0x000fd800078e00ff */
[----:B------:R-:W-:Y:S05]  /*19b20*/  @!P0 BRA `(.L_x_2578) ;  /* 0x0000000000108947 */ /* 0x000fea0003800000 */
[----:B------:R-:W-:Y:S01]  /*19b30*/  UMOV UR4, 0xffffffff ;  /* 0xffffffff00047882 */ /* 0x000fe20000000000 */
[----:B------:R-:W-:Y:S02]  /*19b40*/  VIADD R12, R6, 0xffffffff ;  /* 0xffffffff060c7836 */ /* 0x000fe40000000000 */
[----:B------:R-:W-:Y:S05]  /*19b50*/  BRA.DIV UR4, `(.L_x_2579) ;  /* 0x0000004204d47947 */ /* 0x000fea000b800000 */
[----:B------:R4:W0:Y:S02]  /*19b60*/  SHFL.IDX PT, R5, R3, R12, 0x1f ;  /* 0x00001f0c03057589 */ /* 0x00082400000e0000 */
.L_x_2578:
[----:B0-2-4-:R-:W0:Y:S01]  /*19b70*/  LDC.64 R2, c[0x0][0xc90] ;  /* 0x00032400ff027b82 */ /* 0x015e220000000a00 */
[----:B------:R-:W-:-:S04]  /*19b80*/  IMAD.IADD R19, R6, 0x1, R19 ;  /* 0x0000000106137824 */ /* 0x000fc800078e0213 */
[----:B0-----:R-:W-:-:S05]  /*19b90*/  IMAD.WIDE R2, R19, 0x4, R2 ;  /* 0x0000000413027825 */ /* 0x001fca00078e0202 */
[----:B------:R-:W3:Y:S01]  /*19ba0*/  LDG.E R7, desc[UR40][R2.64] ;  /* 0x0000002802077981 */ /* 0x000ee2000c1e1900 */
[----:B------:R-:W-:-:S04]  /*19bb0*/  IMAD R16, R5, R4, R16 ;  /* 0x0000000405107224 */ /* 0x000fc800078e0210 */
[----:B------:R-:W-:Y:S02]  /*19bc0*/  IMAD.IADD R0, R0, 0x1, -R16 ;  /* 0x0000000100007824 */ /* 0x000fe400078e0a10 */
[----:B---3--:R-:W-:-:S05]  /*19bd0*/  IMAD R6, R17, R7, RZ ;  /* 0x0000000711067224 */ /* 0x008fca00078e02ff */
        /* <DEDUP_REMOVED lines=53> */
[----:B------:R-:W-:Y:S02]  /*19f30*/  @!P1 LOP3.LUT R2, RZ, R4, RZ, 0x33, !PT ;  /* 0x00000004ff029212 */ /* 0x000fe400078e33ff */
[----:B------:R-:W-:-:S05]  /*19f40*/  IADD3 R4, -R4, RZ, RZ ;  /* 0x000000ff04047210 */ /* 0x000fca0007ffe1ff */
[----:B------:R-:W-:Y:S01]  /*19f50*/  IMAD R18, R2, R4, R5 ;  /* 0x0000000402127224 */ /* 0x000fe200078e0205 */
[----:B------:R-:W-:-:S05]  /*19f60*/  LOP3.LUT R2, RZ, R2, RZ, 0x33, !PT ;  /* 0x00000002ff027212 */ /* 0x000fca00078e33ff */
[----:B------:R-:W-:Y:S01]  /*19f70*/  IMAD.IADD R17, R17, 0x1, R2 ;  /* 0x0000000111117824 */ /* 0x000fe200078e0202 */
[----:B------:R-:W-:Y:S06]  /*19f80*/  BRA `(.L_x_2580) ;  /* 0x00000000001c7947 */ /* 0x000fec0003800000 */
.L_x_2572:
[----:B------:R-:W-:Y:S01]  /*19f90*/  UMOV UR4, URZ ;  /* 0x0000003f00047c82 */ /* 0x000fe20008000000 */
[----:B------:R-:W-:Y:S01]  /*19fa0*/  UMOV UR5, URZ ;  /* 0x0000003f00057c82 */ /* 0x000fe20008000000 */
[----:B------:R-:W-:Y:S01]  /*19fb0*/  ULDC UR6, c[0x0][0xc3c] ;  /* 0x00030f0000067ab9 */ /* 0x000fe20000000800 */
[----:B------:R-:W-:Y:S02]  /*19fc0*/  IMAD.MOV.U32 R16, RZ, RZ, R0 ;  /* 0x000000ffff107224 */ /* 0x000fe400078e0000 */
[----:B------:R-:W-:Y:S02]  /*19fd0*/  IMAD.U32 R17, RZ, RZ, UR4 ;  /* 0x00000004ff117e24 */ /* 0x000fe4000f8e00ff */
[----:B------:R-:W-:Y:S02]  /*19fe0*/  IMAD.U32 R18, RZ, RZ, UR5 ;  /* 0x00000005ff127e24 */ /* 0x000fe4000f8e00ff */
[----:B------:R-:W-:-:S07]  /*19ff0*/  IMAD.U32 R19, RZ, RZ, UR6 ;  /* 0x00000006ff137e24 */ /* 0x000fce000f8e00ff */
.L_x_2580:
[----:B------:R2:W3:Y:S01]  /*1a000*/  LDL R2, [R1+0x28] ;  /* 0x0000280001027983 */ /* 0x0004e20000100800 */
[----:B------:R-:W4:Y:S01]  /*1a010*/  S2R R0, SR_TID.X ;  /* 0x0000000000007919 */ /* 0x000f220000002100 */
[----:B------:R-:W-:Y:S05]  /*1a020*/  WARPSYNC.ALL ;  /* 0x0000000000007948 */ /* 0x000fea0003800000 */
[----:B----4-:R-:W-:Y:S01]  /*1a030*/  LOP3.LUT R0, R0, 0x1f, RZ, 0xc0, !PT ;  /* 0x0000001f00007812 */ /* 0x010fe200078ec0ff */
[----:B------:R-:W-:Y:S03]  /*1a040*/  BAR.SYNC.DEFER_BLOCKING 0x4, 0x200 ;  /* 0x0108000000007b1d */ /* 0x000fe60000010000 */
[----:B------:R-:W-:-:S13]  /*1a050*/  ISETP.NE.AND P0, PT, R0, RZ, PT ;  /* 0x000000ff0000720c */ /* 0x000fda0003f05270 */
[----:B------:R-:W-:Y:S01]  /*1a060*/  @!P0 MOV R0, 0x400 ;  /* 0x0000040000008802 */ /* 0x000fe20000000f00 */
[----:B---3--:R-:W3:Y:S03]  /*1a070*/  @!P0 S2R R2, SR_CgaCtaId ;  /* 0x0000000000028919 */ /* 0x008ee60000008800 */
[----:B---3--:R-:W-:Y:S01]  /*1a080*/  @!P0 LEA R22, R2, R0, 0x18 ;  /* 0x0000000002168211 */ /* 0x008fe200078ec0ff */
[----:B------:R2:W-:Y:S04]  /*1a090*/  @!P0 STL [R1+0x28], R2 ;  /* 0x0000280201008387 */ /* 0x0005e80000100800 */
[----:B------:R2:W-:Y:S01]  /*1a0a0*/  @!P0 STS.128 [R22+0x132d0], R16 ;  /* 0x0132d01016008388 */ /* 0x0005e20000000c00 */
[----:B------:R-:W-:Y:S06]  /*1a0b0*/  BAR.ARV 0x5, 0x200 ;  /* 0x0148000000007b1d */ /* 0x000fec0000002000 */
.L_x_2569:
[----:B------:R-:W-:Y:S02]  /*1a0c0*/  ULDC UR4, c[0x0][0xc3c] ;  /* 0x00030f0000047ab9 */ /* 0x000fe40000000800 */
[----:B----4-:R-:W-:-:S13]  /*1a0d0*/  ISETP.GE.AND P0, PT, R19, UR4, PT ;  /* 0x0000000413007c0c */ /* 0x010fda000bf06270 */
[----:B------:R-:W-:Y:S05]  /*1a0e0*/  @!P0 BRA `(.L_x_2581) ;  /* 0xffffff9c00408947 */ /* 0x000fea000383ffff */
[----:B------:R-:W-:Y:S05]  /*1a0f0*/  BSYNC B7 ;  /* 0x0000000000077941 */ /* 0x000fea0003800000 */
.L_x_2471:
[----:B---3--:R-:W3:Y:S01]  /*1a100*/  LDL.LU R0, [R1+0x64] ;  /* 0x0000640001007983 */ /* 0x008ee20000300800 */
[----:B------:R-:W-:Y:S01]  /*1a110*/  BSSY B0, `(.L_x_2582) ;  /* 0x000000b000007945 */ /* 0x000fe20003800000 */
[----:B------:R-:W4:Y:S01]  /*1a120*/  S2R R5, SR_CgaCtaId ;  /* 0x0000000000057919 */ /* 0x000f220000008800 */
[----:B---3--:R-:W-:-:S05]  /*1a130*/  VIADD R0, R0, 0x1 ;  /* 0x0000000100007836 */ /* 0x008fca0000000000 */
[----:B--2---:R-:W-:-:S04]  /*1a140*/  LEA.HI R2, R0, R0, RZ, 0x1 ;  /* 0x0000000000027211 */ /* 0x004fc800078f08ff */
[----:B0-----:R-:W-:Y:S02]  /*1a150*/  LOP3.LUT R3, R2, 0xfffffffe, RZ, 0xc0, !PT ;  /* 0xfffffffe02037812 */ /* 0x001fe400078ec0ff */
[----:B------:R-:W-:-:S03]  /*1a160*/  MOV R2, 0x400 ;  /* 0x0000040000027802 */ /* 0x000fc60000000f00 */
[----:B------:R-:W-:Y:S01]  /*1a170*/  IMAD.IADD R0, R0, 0x1, -R3 ;  /* 0x0000000100007824 */ /* 0x000fe200078e0a03 */
[----:B----4-:R-:W-:-:S04]  /*1a180*/  LEA R5, R5, R2, 0x18 ;  /* 0x0000000205057211 */ /* 0x010fc800078ec0ff */
[----:B------:R-:W-:-:S04]  /*1a190*/  SHF.L.U32 R0, R0, 0x1f, RZ ;  /* 0x0000001f00007819 */ /* 0x000fc800000006ff */
[----:B------:R-:W0:Y:S02]  /*1a1a0*/  SYNCS.PHASECHK.TRANS64.TRYWAIT P0, [R5+URZ+0x13220], R0 ;  /* 0x01322000050075a7 */ /* 0x000e24000800017f */
[----:B0-----:R-:W-:Y:S05]  /*1a1b0*/  @!P0 BRA `(.L_x_2583) ;  /* 0x0000003c00648947 */ /* 0x001fea0003800000 */
.L_x_2734:
[----:B------:R-:W-:Y:S05]  /*1a1c0*/  BSYNC B0 ;  /* 0x0000000000007941 */ /* 0x000fea0003800000 */
.L_x_2582:
[----:B------:R-:W-:-:S03]  /*1a1d0*/  UMOV UR4, 0xffffffff ;  /* 0xffffffff00047882 */ /* 0x000fc60000000000 */
[----:B------:R-:W-:Y:S05]  /*1a1e0*/  BRA.DIV UR4, `(.L_x_2584) ;  /* 0x0000003e046c7947 */ /* 0x000fea000b800000 */
[----:B0-----:R-:W0:Y:S02]  /*1a1f0*/  S2R R0, SR_TID.X ;  /* 0x0000000000007919 */ /* 0x001e240000002100 */
[----:B0-----:R-:W-:-:S04]  /*1a200*/  SHF.R.U32.HI R0, RZ, 0x5, R0 ;  /* 0x00000005ff007819 */ /* 0x001fc80000011600 */
[----:B------:R-:W-:-:S05]  /*1a210*/  LOP3.LUT R0, R0, 0x3, RZ, 0xc0, !PT ;  /* 0x0000000300007812 */ /* 0x000fca00078ec0ff */
[----:B------:R0:W2:Y:S02]  /*1a220*/  SHFL.IDX PT, R14, R0, RZ, 0x1f ;  /* 0x00001fff000e7589 */ /* 0x0000a400000e0000 */
.L_x_2737:
[----:B--2---:R-:W-:-:S13]  /*1a230*/  ISETP.NE.AND P0, PT, R14, RZ, PT ;  /* 0x000000ff0e00720c */ /* 0x004fda0003f05270 */
[----:B------:R-:W-:Y:S05]  /*1a240*/  @P0 BRA `(.L_x_2345) ;  /* 0x0000000000b40947 */ /* 0x000fea0003800000 */
[----:B------:R-:W-:-:S03]  /*1a250*/  UMOV UR4, 0xffffffff ;  /* 0xffffffff00047882 */ /* 0x000fc60000000000 */
[----:B------:R-:W-:Y:S05]  /*1a260*/  BRA.DIV UR4, `(.L_x_2585) ;  /* 0x0000003e04807947 */ /* 0x000fea000b800000 */
[----:B------:R-:W-:-:S13]  /*1a270*/  ELECT P6, URZ, PT ;  /* 0x00000000003f782f */ /* 0x000fda00038c0000 */
.L_x_2740:
[----:B------:R-:W-:Y:S05]  /*1a280*/  @!P6 BRA `(.L_x_2345) ;  /* 0x0000000000a4e947 */ /* 0x000fea0003800000 */
[----:B0-----:R-:W2:Y:S02]  /*1a290*/  LDL.LU R0, [R1+0x30] ;  /* 0x0000300001007983 */ /* 0x001ea40000300800 */
[----:B--2---:R-:W-:-:S04]  /*1a2a0*/  LOP3.LUT R0, R0, 0x2, RZ, 0xfc, !PT ;  /* 0x0000000200007812 */ /* 0x004fc800078efcff */
[----:B------:R-:W-:-:S13]  /*1a2b0*/  ISETP.NE.AND P0, PT, R0, 0x3, PT ;  /* 0x000000030000780c */ /* 0x000fda0003f05270 */
[----:B------:R-:W-:Y:S05]  /*1a2c0*/  @!P0 BRA `(.L_x_2586) ;  /* 0x0000000000048947 */ /* 0x000fea0003800000 */
[----:B------:R-:W-:Y:S01]  /*1a2d0*/  BPT.TRAP 0x1 ;  /* 0x000000040000795c */ /* 0x000fe20000300000 */
.L_x_2586:
        /* <DEDUP_REMOVED lines=9> */
.L_x_2741:
[----:B------:R-:W2:Y:S01]  /*1a370*/  LDL.LU R6, [R1+0x10] ;  /* 0x0000100001067983 */ /* 0x000ea20000300800 */
[----:B------:R-:W-:Y:S02]  /*1a380*/  SEL R0, R0, RZ, P2 ;  /* 0x000000ff00007207 */ /* 0x000fe40001000000 */
[----:B--2---:R-:W-:Y:S01]  /*1a390*/  LOP3.LUT R2, R6, R2, RZ, 0x3c, !PT ;  /* 0x0000000206027212 */ /* 0x004fe200078e3cff */
[----:B------:R-:W-:Y:S06]  /*1a3a0*/  @!P0 BRA `(.L_x_2588) ;  /* 0x0000000000048947 */ /* 0x000fec0003800000 */
[----:B------:R-:W-:Y:S01]  /*1a3b0*/  BPT.TRAP 0x1 ;  /* 0x000000040000795c */ /* 0x000fe20000300000 */
.L_x_2588:
[----:B------:R-:W-:Y:S01]  /*1a3c0*/  IMAD R5, R0, 0x8, R5 ;  /* 0x0000000800057824 */ /* 0x000fe200078e0205 */
[----:B------:R-:W-:-:S04]  /*1a3d0*/  SHF.L.U32 R0, R2, 0x1f, RZ ;  /* 0x0000001f02007819 */ /* 0x000fc800000006ff */
[----:B------:R-:W2:Y:S02]  /*1a3e0*/  SYNCS.PHASECHK.TRANS64.TRYWAIT P1, [R5+URZ+0x13240], R0 ;  /* 0x01324000050075a7 */ /* 0x000ea4000802017f */
[----:B--2---:R-:W-:Y:S05]  /*1a3f0*/  @!P1 BRA `(.L_x_2589) ;  /* 0x0000003c00509947 */ /* 0x004fea0003800000 */
.L_x_2742:
[----:B------:R-:W-:Y:S05]  /*1a400*/  @!P0 BRA `(.L_x_2590) ;  /* 0x0000000000048947 */ /* 0x000fea0003800000 */
[----:B------:R-:W-:Y:S01]  /*1a410*/  BPT.TRAP 0x1 ;  /* 0x000000040000795c */ /* 0x000fe20000300000 */
.L_x_2590:
[----:B------:R-:W3:Y:S02]  /*1a420*/  SYNCS.PHASECHK.TRANS64.TRYWAIT P1, [R4+URZ+0x13260], R3 ;  /* 0x01326003040075a7 */ /* 0x000ee4000802017f */
[----:B---3--:R-:W-:Y:S05]  /*1a430*/  @!P1 BRA `(.L_x_2591) ;  /* 0x0000003c00549947 */ /* 0x008fea0003800000 */
.L_x_2743:
[----:B------:R-:W-:Y:S05]  /*1a440*/  @!P0 BRA `(.L_x_2592) ;  /* 0x0000000000048947 */ /* 0x000fea0003800000 */
[----:B------:R-:W-:Y:S01]  /*1a450*/  BPT.TRAP 0x1 ;  /* 0x000000040000795c */ /* 0x000fe20000300000 */
.L_x_2592:
[----:B------:R-:W4:Y:S02]  /*1a460*/  SYNCS.PHASECHK.TRANS64.TRYWAIT P1, [R5+URZ+0x13260], R0 ;  /* 0x01326000050075a7 */ /* 0x000f24000802017f */
[----:B----4-:R-:W-:Y:S05]  /*1a470*/  @!P1 BRA `(.L_x_2593) ;  /* 0x0000003c00589947 */ /* 0x010fea0003800000 */
.L_x_2744:
[----:B------:R-:W-:Y:S05]  /*1a480*/  @!P0 BRA `(.L_x_2594) ;  /* 0x0000000000048947 */ /* 0x000fea0003800000 */
[----:B------:R-:W-:Y:S01]  /*1a490*/  BPT.TRAP 0x1 ;  /* 0x000000040000795c */ /* 0x000fe20000300000 */
.L_x_2594:
[----:B------:R-:W0:Y:S02]  /*1a4a0*/  SYNCS.PHASECHK.TRANS64.TRYWAIT P1, [R4+URZ+0x13280], R3 ;  /* 0x01328003040075a7 */ /* 0x000e24000802017f */
[----:B0-----:R-:W-:Y:S05]  /*1a4b0*/  @!P1 BRA `(.L_x_2595) ;  /* 0x0000003c005c9947 */ /* 0x001fea0003800000 */
.L_x_2745:
[----:B------:R-:W-:Y:S05]  /*1a4c0*/  @!P0 BRA `(.L_x_2596) ;  /* 0x0000000000048947 */ /* 0x000fea0003800000 */
[----:B------:R-:W-:Y:S01]  /*1a4d0*/  BPT.TRAP 0x1 ;  /* 0x000000040000795c */ /* 0x000fe20000300000 */
.L_x_2596:
[----:B------:R0:W0:Y:S02]  /*1a4e0*/  SYNCS.PHASECHK.TRANS64.TRYWAIT P0, [R5+URZ+0x13280], R0 ;  /* 0x01328000050075a7 */ /* 0x000024000800017f */
[----:B0-----:R-:W-:Y:S05]  /*1a4f0*/  @!P0 NANOSLEEP.SYNCS 0x989680 ;  /* 0x009896800000895d */ /* 0x001fea0003900000 */
[----:B------:R-:W0:Y:S02]  /*1a500*/  @!P0 SYNCS.PHASECHK.TRANS64 P0, [R5+URZ+0x13280], R0 ;  /* 0x01328000050085a7 */ /* 0x000e24000800007f */
[----:B0-----:R-:W-:Y:S05]  /*1a510*/  @!P0 BRA `(.L_x_2596) ;  /* 0xfffffffc00f08947 */ /* 0x001fea000383ffff */
.L_x_2345:
[----:B------:R-:W-:Y:S05]  /*1a520*/  BSYNC B8 ;  /* 0x0000000000087941 */ /* 0x000fea0003800000 */
.L_x_2342:
[----:B------:R-:W-:Y:S05]  /*1a530*/  EXIT ;  /* 0x000000000000794d */ /* 0x000fea0003800000 */
.L_x_2361:
[----:B0-----:R0:W1:Y:S02]  /*1a540*/  SYNCS.PHASECHK.TRANS64.TRYWAIT P5, [R65+URZ+0x13290], R66 ;  /* 0x01329042410075a7 */ /* 0x00106400080a017f */
[----:B-1----:R-:W-:Y:S05]  /*1a550*/  @!P5 NANOSLEEP.SYNCS 0x989680 ;  /* 0x009896800000d95d */ /* 0x002fea0003900000 */
[----:B------:R-:W1:Y:S02]  /*1a560*/  @!P5 SYNCS.PHASECHK.TRANS64 P5, [R65+URZ+0x13290], R66 ;  /* 0x013290424100d5a7 */ /* 0x000e6400080a007f */
[----:B-1----:R-:W-:Y:S05]  /*1a570*/  @!P5 BRA `(.L_x_2361) ;  /* 0xfffffffc00f0d947 */ /* 0x002fea000383ffff */
[----:B------:R-:W-:Y:S05]  /*1a580*/  BRA `(.L_x_2597) ;  /* 0xfffffe80007c7947 */ /* 0x000fea000383ffff */
.L_x_2362:
[----:B------:R-:W-:Y:S01]  /*1a590*/  BSSY B1, `(.L_x_2598) ;  /* 0x0000007000017945 */ /* 0x000fe20003800000 */
[----:B------:R-:W-:Y:S02]  /*1a5a0*/  IMAD.MOV.U32 R12, RZ, RZ, RZ ;  /* 0x000000ffff0c7224 */ /* 0x000fe400078e00ff */
[----:B------:R-:W-:Y:S02]  /*1a5b0*/  IMAD.MOV.U32 R11, RZ, RZ, 0x1e1f ;  /* 0x00001e1fff0b7424 */ /* 0x000fe400078e00ff */
[----:B------:R-:W-:-:S07]  /*1a5c0*/  IMAD.MOV.U32 R15, RZ, RZ, -0x1 ;  /* 0xffffffffff0f7424 */ /* 0x000fce00078e00ff */
[----:B0-----:R-:W-:Y:S05]  /*1a5d0*/  WARPSYNC.COLLECTIVE R15, `(.L_x_2599) ;  /* 0x000000000f087348 */ /* 0x001fea0003c00000 */
[----:B------:R1:W2:Y:S02]  /*1a5e0*/  SHFL.IDX P6, R14, R13, R12, R11 ;  /* 0x0000000c0d0e7389 */ /* 0x0002a400000c000b */
[----:B012---:R-:W-:Y:S01]  /*1a5f0*/  ENDCOLLECTIVE ;  /* 0x000000000000791b */ /* 0x007fe20003800000 */
.L_x_2599:
[----:B------:R-:W-:Y:S05]  /*1a600*/  BSYNC B1 ;  /* 0x0000000000017941 */ /* 0x000fea0003800000 */
.L_x_2598:
        /* <DEDUP_REMOVED lines=8> */
.L_x_2600:
[----:B------:R-:W-:Y:S05]  /*1a690*/  BRA `(.L_x_2601) ;  /* 0xfffffe80004c7947 */ /* 0x000fea000383ffff */
.L_x_2372:
[----:B0-----:R0:W1:Y:S02]  /*1a6a0*/  SYNCS.PHASECHK.TRANS64.TRYWAIT P6, [R65+URZ+0x13290], R66 ;  /* 0x01329042410075a7 */ /* 0x00106400080c017f */
[----:B-1----:R-:W-:Y:S05]  /*1a6b0*/  @!P6 NANOSLEEP.SYNCS 0x989680 ;  /* 0x009896800000e95d */ /* 0x002fea0003900000 */
[----:B------:R-:W1:Y:S02]  /*1a6c0*/  @!P6 SYNCS.PHASECHK.TRANS64 P6, [R65+URZ+0x13290], R66 ;  /* 0x013290424100e5a7 */ /* 0x000e6400080c007f */
[----:B-1----:R-:W-:Y:S05]  /*1a6d0*/  @!P6 BRA `(.L_x_2372) ;  /* 0xfffffffc00f0e947 */ /* 0x002fea000383ffff */
[----:B------:R-:W-:Y:S05]  /*1a6e0*/  BRA `(.L_x_2602) ;  /* 0xfffffe9000807947 */ /* 0x000fea000383ffff */
.L_x_2373:
[----:B------:R-:W-:Y:S01]  /*1a6f0*/  BSSY B1, `(.L_x_2603) ;  /* 0x0000007000017945 */ /* 0x000fe20003800000 */
[----:B------:R-:W-:Y:S02]  /*1a700*/  IMAD.MOV.U32 R12, RZ, RZ, RZ ;  /* 0x000000ffff0c7224 */ /* 0x000fe400078e00ff */
[----:B------:R-:W-:Y:S02]  /*1a710*/  IMAD.MOV.U32 R11, RZ, RZ, 0x1e1f ;  /* 0x00001e1fff0b7424 */ /* 0x000fe400078e00ff */
[----:B------:R-:W-:-:S07]  /*1a720*/  IMAD.MOV.U32 R15, RZ, RZ, -0x1 ;  /* 0xffffffffff0f7424 */ /* 0x000fce00078e00ff */
[----:B0-----:R-:W-:Y:S05]  /*1a730*/  WARPSYNC.COLLECTIVE R15, `(.L_x_2604) ;  /* 0x000000000f087348 */ /* 0x001fea0003c00000 */
[----:B------:R1:W2:Y:S02]  /*1a740*/  SHFL.IDX P6, R14, R13, R12, R11 ;  /* 0x0000000c0d0e7389 */ /* 0x0002a400000c000b */
[----:B012---:R-:W-:Y:S01]  /*1a750*/  ENDCOLLECTIVE ;  /* 0x000000000000791b */ /* 0x007fe20003800000 */
.L_x_2604:
[----:B------:R-:W-:Y:S05]  /*1a760*/  BSYNC B1 ;  /* 0x0000000000017941 */ /* 0x000fea0003800000 */
.L_x_2603:
        /* <DEDUP_REMOVED lines=8> */
.L_x_2605:
[----:B------:R-:W-:Y:S01]  /*1a7f0*/  IMAD.MOV.U32 R70, RZ, RZ, R14 ;  /* 0x000000ffff467224 */ /* 0x000fe200078e000e */
[----:B------:R-:W-:Y:S06]  /*1a800*/  BRA `(.L_x_2606) ;  /* 0xfffffe90004c7947 */ /* 0x000fec000383ffff */
.L_x_2378:
[----:B0-----:R0:W1:Y:S02]  /*1a810*/  SYNCS.PHASECHK.TRANS64.TRYWAIT P3, [R65+URZ+0x13290], R66 ;  /* 0x01329042410075a7 */ /* 0x001064000806017f */
[----:B-1----:R-:W-:Y:S05]  /*1a820*/  @!P3 NANOSLEEP.SYNCS 0x989680 ;  /* 0x009896800000b95d */ /* 0x002fea0003900000 */
[----:B------:R-:W1:Y:S02]  /*1a830*/  @!P3 SYNCS.PHASECHK.TRANS64 P3, [R65+URZ+0x13290], R66 ;  /* 0x013290424100b5a7 */ /* 0x000e64000806007f */
[----:B-1----:R-:W-:Y:S05]  /*1a840*/  @!P3 BRA `(.L_x_2378) ;  /* 0xfffffffc00f0b947 */ /* 0x002fea000383ffff */
[----:B------:R-:W-:Y:S05]  /*1a850*/  BRA `(.L_x_2607) ;  /* 0xfffffea000207947 */ /* 0x000fea000383ffff */
.L_x_2379:
[----:B------:R-:W-:Y:S01]  /*1a860*/  BSSY B1, `(.L_x_2608) ;  /* 0x0000007000017945 */ /* 0x000fe20003800000 */
[----:B------:R-:W-:Y:S02]  /*1a870*/  IMAD.MOV.U32 R12, RZ, RZ, RZ ;  /* 0x000000ffff0c7224 */ /* 0x000fe400078e00ff */
[----:B------:R-:W-:Y:S02]  /*1a880*/  IMAD.MOV.U32 R11, RZ, RZ, 0x1e1f ;  /* 0x00001e1fff0b7424 */ /* 0x000fe400078e00ff */
[----:B------:R-:W-:-:S07]  /*1a890*/  IMAD.MOV.U32 R15, RZ, RZ, -0x1 ;  /* 0xffffffffff0f7424 */ /* 0x000fce00078e00ff */
[----:B0-----:R-:W-:Y:S05]  /*1a8a0*/  WARPSYNC.COLLECTIVE R15, `(.L_x_2609) ;  /* 0x000000000f087348 */ /* 0x001fea0003c00000 */
[----:B------:R1:W2:Y:S02]  /*1a8b0*/  SHFL.IDX P6, R14, R13, R12, R11 ;  /* 0x0000000c0d0e7389 */ /* 0x0002a400000c000b */
[----:B012---:R-:W-:Y:S01]  /*1a8c0*/  ENDCOLLECTIVE ;  /* 0x000000000000791b */ /* 0x007fe20003800000 */
.L_x_2609:
[----:B------:R-:W-:Y:S05]  /*1a8d0*/  BSYNC B1 ;  /* 0x0000000000017941 */ /* 0x000fea0003800000 */
.L_x_2608:
        /* <DEDUP_REMOVED lines=8> */
.L_x_2610:
[----:B------:R-:W-:Y:S05]  /*1a960*/  BRA `(.L_x_2611) ;  /* 0xfffffea000587947 */ /* 0x000fea000383ffff */
.L_x_2383:
[----:B-1----:R1:W4:Y:S02]  /*1a970*/  SYNCS.PHASECHK.TRANS64.TRYWAIT P4, [R65+URZ+0x132b0], R66 ;  /* 0x0132b042410075a7 */ /* 0x002324000808017f */
[----:B----4-:R-:W-:Y:S05]  /*1a980*/  @!P4 NANOSLEEP.SYNCS 0x989680 ;  /* 0x009896800000c95d */ /* 0x010fea0003900000 */
[----:B------:R-:W4:Y:S02]  /*1a990*/  @!P4 SYNCS.PHASECHK.TRANS64 P4, [R65+URZ+0x132b0], R66 ;  /* 0x0132b0424100c5a7 */ /* 0x000f24000808007f */
[----:B----4-:R-:W-:Y:S05]  /*1a9a0*/  @!P4 BRA `(.L_x_2383) ;  /* 0xfffffffc00f0c947 */ /* 0x010fea000383ffff */
[----:B------:R-:W-:Y:S05]  /*1a9b0*/  BRA `(.L_x_2612) ;  /* 0xfffffea000d07947 */ /* 0x000fea000383ffff */
.L_x_2401:
[----:B------:R-:W-:Y:S01]  /*1a9c0*/  BSSY B1, `(.L_x_2613) ;  /* 0x0000007000017945 */ /* 0x000fe20003800000 */
[----:B------:R-:W-:Y:S02]  /*1a9d0*/  IMAD.MOV.U32 R12, RZ, RZ, RZ ;  /* 0x000000ffff0c7224 */ /* 0x000fe400078e00ff */
[----:B------:R-:W-:Y:S02]  /*1a9e0*/  IMAD.MOV.U32 R11, RZ, RZ, 0x1e1f ;  /* 0x00001e1fff0b7424 */ /* 0x000fe400078e00ff */
[----:B------:R-:W-:-:S07]  /*1a9f0*/  IMAD.MOV.U32 R15, RZ, RZ, -0x1 ;  /* 0xffffffffff0f7424 */ /* 0x000fce00078e00ff */
[----:B------:R-:W-:Y:S05]  /*1aa00*/  WARPSYNC.COLLECTIVE R15, `(.L_x_2614) ;  /* 0x000000000f087348 */ /* 0x000fea0003c00000 */
[----:B------:R0:W1:Y:S02]  /*1aa10*/  SHFL.IDX P6, R14, R13, R12, R11 ;  /* 0x0000000c0d0e7389 */ /* 0x00006400000c000b */
[----:B01----:R-:W-:Y:S01]  /*1aa20*/  ENDCOLLECTIVE ;  /* 0x000000000000791b */ /* 0x003fe20003800000 */
.L_x_2614:
[----:B------:R-:W-:Y:S05]  /*1aa30*/  BSYNC B1 ;  /* 0x0000000000017941 */ /* 0x000fea0003800000 */
.L_x_2613:
        /* <DEDUP_REMOVED lines=8> */
.L_x_2615:
[----:B------:R-:W-:Y:S02]  /*1aac0*/  IMAD.MOV.U32 R13, RZ, RZ, R4 ;  /* 0x000000ffff0d7224 */ /* 0x000fe400078e0004 */
[----:B------:R-:W-:-:S07]  /*1aad0*/  IMAD.MOV.U32 R3, RZ, RZ, R14 ;  /* 0x000000ffff037224 */ /* 0x000fce00078e000e */
[----:B------:R-:W-:Y:S05]  /*1aae0*/  WARPSYNC.COLLECTIVE R15, `(.L_x_2616) ;  /* 0x000000000f087348 */ /* 0x000fea0003c00000 */
[----:B------:R0:W1:Y:S02]  /*1aaf0*/  SHFL.IDX P6, R14, R13, R12, R11 ;  /* 0x0000000c0d0e7389 */ /* 0x00006400000c000b */
[----:B01----:R-:W-:Y:S01]  /*1ab00*/  ENDCOLLECTIVE ;  /* 0x000000000000791b */ /* 0x003fe20003800000 */
.L_x_2616:
[----:B------:R-:W-:Y:S02]  /*1ab10*/  IMAD.MOV.U32 R13, RZ, RZ, R5 ;  /* 0x000000ffff0d7224 */ /* 0x000fe400078e0005 */
[----:B------:R-:W-:-:S07]  /*1ab20*/  IMAD.MOV.U32 R4, RZ, RZ, R14 ;  /* 0x000000ffff047224 */ /* 0x000fce00078e000e */
[----:B------:R-:W-:Y:S05]  /*1ab30*/  WARPSYNC.COLLECTIVE R15, `(.L_x_2617) ;  /* 0x000000000f087348 */ /* 0x000fea0003c00000 */
[----:B------:R0:W1:Y:S02]  /*1ab40*/  SHFL.IDX P6, R14, R13, R12, R11 ;  /* 0x0000000c0d0e7389 */ /* 0x00006400000c000b */
[----:B01----:R-:W-:Y:S01]  /*1ab50*/  ENDCOLLECTIVE ;  /* 0x000000000000791b */ /* 0x003fe20003800000 */
.L_x_2617:
[----:B------:R-:W-:Y:S05]  /*1ab60*/  BRA `(.L_x_2618) ;  /* 0xfffffeb000947947 */ /* 0x000fea000383ffff */
.L_x_2405:
[----:B-1----:R1:W2:Y:S02]  /*1ab70*/  SYNCS.PHASECHK.TRANS64.TRYWAIT P0, [R18+URZ+0x13200], R5 ;  /* 0x01320005120075a7 */ /* 0x0022a4000800017f */
[----:B--2---:R-:W-:Y:S05]  /*1ab80*/  @!P0 NANOSLEEP.SYNCS 0x989680 ;  /* 0x009896800000895d */ /* 0x004fea0003900000 */
[----:B------:R-:W2:Y:S02]  /*1ab90*/  @!P0 SYNCS.PHASECHK.TRANS64 P0, [R18+URZ+0x13200], R5 ;  /* 0x01320005120085a7 */ /* 0x000ea4000800007f */
[----:B--2---:R-:W-:Y:S05]  /*1aba0*/  @!P0 BRA `(.L_x_2405) ;  /* 0xfffffffc00f08947 */ /* 0x004fea000383ffff */
[----:B------:R-:W-:Y:S05]  /*1abb0*/  BRA `(.L_x_2619) ;  /* 0xfffffeb400347947 */ /* 0x000fea000383ffff */
.L_x_2409:
[----:B------:R-:W-:Y:S01]  /*1abc0*/  BSSY B1, `(.L_x_2620) ;  /* 0x0000007000017945 */ /* 0x000fe20003800000 */
[----:B------:R-:W-:Y:S02]  /*1abd0*/  IMAD.MOV.U32 R12, RZ, RZ, RZ ;  /* 0x000000ffff0c7224 */ /* 0x000fe400078e00ff */
[----:B------:R-:W-:Y:S02]  /*1abe0*/  IMAD.MOV.U32 R11, RZ, RZ, 0x1e1f ;  /* 0x00001e1fff0b7424 */ /* 0x000fe400078e00ff */
[----:B------:R-:W-:-:S07]  /*1abf0*/  IMAD.MOV.U32 R15, RZ, RZ, -0x1 ;  /* 0xffffffffff0f7424 */ /* 0x000fce00078e00ff */
[----:B------:R-:W-:Y:S05]  /*1ac00*/  WARPSYNC.COLLECTIVE R15, `(.L_x_2621) ;  /* 0x000000000f087348 */ /* 0x000fea0003c00000 */
[----:B------:R0:W1:Y:S02]  /*1ac10*/  SHFL.IDX P6, R14, R13, R12, R11 ;  /* 0x0000000c0d0e7389 */ /* 0x00006400000c000b */
[----:B01----:R-:W-:Y:S01]  /*1ac20*/  ENDCOLLECTIVE ;  /* 0x000000000000791b */ /* 0x003fe20003800000 */
.L_x_2621:
[----:B------:R-:W-:Y:S05]  /*1ac30*/  BSYNC B1 ;  /* 0x0000000000017941 */ /* 0x000fea0003800000 */
.L_x_2620:
        /* <DEDUP_REMOVED lines=8> */
.L_x_2622:
[----:B------:R-:W-:Y:S02]  /*1acc0*/  IMAD.MOV.U32 R13, RZ, RZ, R25 ;  /* 0x000000ffff0d7224 */ /* 0x000fe400078e0019 */
[----:B------:R-:W-:-:S07]  /*1acd0*/  IMAD.MOV.U32 R21, RZ, RZ, R14 ;  /* 0x000000ffff157224 */ /* 0x000fce00078e000e */
[----:B------:R-:W-:Y:S05]  /*1ace0*/  WARPSYNC.COLLECTIVE R15, `(.L_x_2623) ;  /* 0x000000000f087348 */ /* 0x000fea0003c00000 */
[----:B------:R0:W1:Y:S02]  /*1acf0*/  SHFL.IDX P6, R14, R13, R12, R11 ;  /* 0x0000000c0d0e7389 */ /* 0x00006400000c000b */
[----:B01----:R-:W-:Y:S01]  /*1ad00*/  ENDCOLLECTIVE ;  /* 0x000000000000791b */ /* 0x003fe20003800000 */
.L_x_2623:
[----:B------:R-:W-:Y:S02]  /*1ad10*/  IMAD.MOV.U32 R13, RZ, RZ, R0 ;  /* 0x000000ffff0d7224 */ /* 0x000fe400078e0000 */
[----:B------:R-:W-:-:S07]  /*1ad20*/  IMAD.MOV.U32 R25, RZ, RZ, R14 ;  /* 0x000000ffff197224 */ /* 0x000fce00078e000e */
[----:B------:R-:W-:Y:S05]  /*1ad30*/  WARPSYNC.COLLECTIVE R15, `(.L_x_2624) ;  /* 0x000000000f087348 */ /* 0x000fea0003c00000 */
[----:B------:R0:W1:Y:S02]  /*1ad40*/  SHFL.IDX P6, R14, R13, R12, R11 ;  /* 0x0000000c0d0e7389 */ /* 0x00006400000c000b */
[----:B01----:R-:W-:Y:S01]  /*1ad50*/  ENDCOLLECTIVE ;  /* 0x000000000000791b */ /* 0x003fe20003800000 */
.L_x_2624:
[----:B------:R-:W-:Y:S05]  /*1ad60*/  BRA `(.L_x_2625) ;  /* 0xfffffec400547947 */ /* 0x000fea000383ffff */
.L_x_2413:
[----:B-1----:R1:W2:Y:S02]  /*1ad70*/  SYNCS.PHASECHK.TRANS64.TRYWAIT P1, [R18+URZ+0x13200], R27 ;  /* 0x0132001b120075a7 */ /* 0x0022a4000802017f */
[----:B--2---:R-:W-:Y:S05]  /*1ad80*/  @!P1 NANOSLEEP.SYNCS 0x989680 ;  /* 0x009896800000995d */ /* 0x004fea0003900000 */
[----:B------:R-:W2:Y:S02]  /*1ad90*/  @!P1 SYNCS.PHASECHK.TRANS64 P1, [R18+URZ+0x13200], R27 ;  /* 0x0132001b120095a7 */ /* 0x000ea4000802007f */
[----:B--2---:R-:W-:Y:S05]  /*1ada0*/  @!P1 BRA `(.L_x_2413) ;  /* 0xfffffffc00f09947 */ /* 0x004fea000383ffff */
[----:B------:R-:W-:Y:S05]  /*1adb0*/  BRA `(.L_x_2626) ;  /* 0xfffffec400d87947 */ /* 0x000fea000383ffff */
.L_x_2417:
[----:B-1----:R1:W3:Y:S02]  /*1adc0*/  SYNCS.PHASECHK.TRANS64.TRYWAIT P1, [R12+URZ+0x13230], R3 ;  /* 0x013230030c0075a7 */ /* 0x0022e4000802017f */
[----:B---3--:R-:W-:Y:S05]  /*1add0*/  @!P1 NANOSLEEP.SYNCS 0x989680 ;  /* 0x009896800000995d */ /* 0x008fea0003900000 */
[----:B------:R-:W3:Y:S02]  /*1ade0*/  @!P1 SYNCS.PHASECHK.TRANS64 P1, [R12+URZ+0x13230], R3 ;  /* 0x013230030c0095a7 */ /* 0x000ee4000802007f */
[----:B---3--:R-:W-:Y:S05]  /*1adf0*/  @!P1 BRA `(.L_x_2417) ;  /* 0xfffffffc00f09947 */ /* 0x008fea000383ffff */
[----:B------:R-:W-:Y:S05]  /*1ae00*/  BRA `(.L_x_2416) ;  /* 0xfffffed800247947 */ /* 0x000fea000383ffff */
.L_x_2425:
[----:B-1----:R1:W2:Y:S02]  /*1ae10*/  SYNCS.PHASECHK.TRANS64.TRYWAIT P1, [R0+URZ+0x13230], R3 ;  /* 0x01323003000075a7 */ /* 0x0022a4000802017f */
[----:B--2---:R-:W-:Y:S05]  /*1ae20*/  @!P1 NANOSLEEP.SYNCS 0x989680 ;  /* 0x009896800000995d */ /* 0x004fea0003900000 */
[----:B------:R-:W2:Y:S02]  /*1ae30*/  @!P1 SYNCS.PHASECHK.TRANS64 P1, [R0+URZ+0x13230], R3 ;  /* 0x01323003000095a7 */ /* 0x000ea4000802007f */
[----:B--2---:R-:W-:Y:S05]  /*1ae40*/  @!P1 BRA `(.L_x_2425) ;  /* 0xfffffffc00f09947 */ /* 0x004fea000383ffff */
[----:B------:R-:W-:Y:S05]  /*1ae50*/  BRA `(.L_x_2424) ;  /* 0xffffff0400347947 */ /* 0x000fea000383ffff */
.L_x_2430:
[----:B-1----:R1:W2:Y:S02]  /*1ae60*/  SYNCS.PHASECHK.TRANS64.TRYWAIT P1, [R15+URZ+0x13250], R3 ;  /* 0x013250030f0075a7 */ /* 0x0022a4000802017f */
[----:B--2---:R-:W-:Y:S05]  /*1ae70*/  @!P1 NANOSLEEP.SYNCS 0x989680 ;  /* 0x009896800000995d */ /* 0x004fea0003900000 */
[----:B------:R-:W2:Y:S02]  /*1ae80*/  @!P1 SYNCS.PHASECHK.TRANS64 P1, [R15+URZ+0x13250], R3 ;  /* 0x013250030f0095a7 */ /* 0x000ea4000802007f */
[----:B--2---:R-:W-:Y:S05]  /*1ae90*/  @!P1 BRA `(.L_x_2430) ;  /* 0xfffffffc00f09947 */ /* 0x004fea000383ffff */
[----:B------:R-:W-:Y:S05]  /*1aea0*/  BRA `(.L_x_2429) ;  /* 0xffffff0800a47947 */ /* 0x000fea000383ffff */
.L_x_2440:
[----:B-1----:R1:W2:Y:S02]  /*1aeb0*/  SYNCS.PHASECHK.TRANS64.TRYWAIT P1, [R12+URZ+0x13230], R13 ;  /* 0x0132300d0c0075a7 */ /* 0x0022a4000802017f */
[----:B--2---:R-:W-:Y:S05]  /*1aec0*/  @!P1 NANOSLEEP.SYNCS 0x989680 ;  /* 0x009896800000995d */ /* 0x004fea0003900000 */
[----:B------:R-:W2:Y:S02]  /*1aed0*/  @!P1 SYNCS.PHASECHK.TRANS64 P1, [R12+URZ+0x13230], R13 ;  /* 0x0132300d0c0095a7 */ /* 0x000ea4000802007f */
[----:B--2---:R-:W-:Y:S05]  /*1aee0*/  @!P1 BRA `(.L_x_2440) ;  /* 0xfffffffc00f09947 */ /* 0x004fea000383ffff */
[----:B------:R-:W-:Y:S05]  /*1aef0*/  BRA `(.L_x_2439) ;  /* 0xffffff3400607947 */ /* 0x000fea000383ffff */
.L_x_2445:
[----:B-1----:R1:W2:Y:S02]  /*1af00*/  SYNCS.PHASECHK.TRANS64.TRYWAIT P1, [R15+URZ+0x13250], R3 ;  /* 0x013250030f0075a7 */ /* 0x0022a4000802017f */
[----:B--2---:R-:W-:Y:S05]  /*1af10*/  @!P1 NANOSLEEP.SYNCS 0x989680 ;  /* 0x009896800000995d */ /* 0x004fea0003900000 */
[----:B------:R-:W2:Y:S02]  /*1af20*/  @!P1 SYNCS.PHASECHK.TRANS64 P1, [R15+URZ+0x13250], R3 ;  /* 0x013250030f0095a7 */ /* 0x000ea4000802007f */
[----:B--2---:R-:W-:Y:S05]  /*1af30*/  @!P1 BRA `(.L_x_2445) ;  /* 0xfffffffc00f09947 */ /* 0x004fea000383ffff */
[----:B------:R-:W-:Y:S05]  /*1af40*/  BRA `(.L_x_2444) ;  /* 0xffffff3800d07947 */ /* 0x000fea000383ffff */
.L_x_2453:
[----:B-1----:R1:W2:Y:S02]  /*1af50*/  SYNCS.PHASECHK.TRANS64.TRYWAIT P1, [R10+URZ+0x13250], R5 ;  /* 0x013250050a0075a7 */ /* 0x0022a4000802017f */
[----:B--2---:R-:W-:Y:S05]  /*1af60*/  @!P1 NANOSLEEP.SYNCS 0x989680 ;  /* 0x009896800000995d */ /* 0x004fea0003900000 */
[----:B------:R-:W2:Y:S02]  /*1af70*/  @!P1 SYNCS.PHASECHK.TRANS64 P1, [R10+URZ+0x13250], R5 ;  /* 0x013250050a0095a7 */ /* 0x000ea4000802007f */
[----:B--2---:R-:W-:Y:S05]  /*1af80*/  @!P1 BRA `(.L_x_2453) ;  /* 0xfffffffc00f09947 */ /* 0x004fea000383ffff */
[----:B------:R-:W-:Y:S05]  /*1af90*/  BRA `(.L_x_2452) ;  /* 0xffffff58003c7947 */ /* 0x000fea000383ffff */
.L_x_2477:
        /* <DEDUP_REMOVED lines=11> */
.L_x_2628:
[----:B------:R-:W-:Y:S05]  /*1b050*/  BSYNC B1 ;  /* 0x0000000000017941 */ /* 0x000fea0003800000 */
.L_x_2627:
[----:B------:R-:W-:Y:S05]  /*1b060*/  BRA `(.L_x_2629) ;  /* 0xffffff9400487947 */ /* 0x000fea000383ffff */
.L_x_2479:
[----:B------:R-:W-:Y:S01]  /*1b070*/  BSSY B1, `(.L_x_2630) ;  /* 0x0000006000017945 */ /* 0x000fe20003800000 */
[----:B------:R-:W-:-:S07]  /*1b080*/  IMAD.MOV.U32 R15, RZ, RZ, -0x1 ;  /* 0xffffffffff0f7424 */ /* 0x000fce00078e00ff */
[----:B01----:R-:W-:Y:S05]  /*1b090*/  WARPSYNC.COLLECTIVE R15, `(.L_x_2631) ;  /* 0x000000000f0c7348 */ /* 0x003fea0003c00000 */
[----:B------:R-:W-:Y:S02]  /*1b0a0*/  ELECT P6, UR62, PT ;  /* 0x00000000003e782f */ /* 0x000fe400038c0000 */
[----:B------:R-:W-:Y:S01]  /*1b0b0*/  MOV R14, UR62 ;  /* 0x0000003e000e7c02 */ /* 0x000fe20008000f00 */
[----:B01----:R-:W-:Y:S10]  /*1b0c0*/  ENDCOLLECTIVE ;  /* 0x000000000000791b */ /* 0x003ff40003800000 */
.L_x_2631:
[----:B------:R-:W-:Y:S05]  /*1b0d0*/  BSYNC B1 ;  /* 0x0000000000017941 */ /* 0x000fea0003800000 */
.L_x_2630:
[----:B------:R-:W-:Y:S05]  /*1b0e0*/  BRA `(.L_x_2478) ;  /* 0xffffff9400407947 */ /* 0x000fea000383ffff */
.L_x_2481:
[----:B0-----:R0:W2:Y:S02]  /*1b0f0*/  SYNCS.PHASECHK.TRANS64.TRYWAIT P0, [R22+URZ+0x13220], R5 ;  /* 0x01322005160075a7 */ /* 0x0010a4000800017f */
[----:B--2---:R-:W-:Y:S05]  /*1b100*/  @!P0 NANOSLEEP.SYNCS 0x989680 ;  /* 0x009896800000895d */ /* 0x004fea0003900000 */
[----:B------:R-:W2:Y:S02]  /*1b110*/  @!P0 SYNCS.PHASECHK.TRANS64 P0, [R22+URZ+0x13220], R5 ;  /* 0x01322005160085a7 */ /* 0x000ea4000800007f */
[----:B--2---:R-:W-:Y:S05]  /*1b120*/  @!P0 BRA `(.L_x_2481) ;  /* 0xfffffffc00f08947 */ /* 0x004fea000383ffff */
[----:B------:R-:W-:Y:S05]  /*1b130*/  BRA `(.L_x_2632) ;  /* 0xffffff9400507947 */ /* 0x000fea000383ffff */
.L_x_2485:
[----:B0-----:R0:W1:Y:S02]  /*1b140*/  SYNCS.PHASECHK.TRANS64.TRYWAIT P0, [R5+URZ+0x132a0], R9 ;  /* 0x0132a009050075a7 */ /* 0x001064000800017f */
[----:B-1----:R-:W-:Y:S05]  /*1b150*/  @!P0 NANOSLEEP.SYNCS 0x989680 ;  /* 0x009896800000895d */ /* 0x002fea0003900000 */
[----:B------:R-:W1:Y:S02]  /*1b160*/  @!P0 SYNCS.PHASECHK.TRANS64 P0, [R5+URZ+0x132a0], R9 ;  /* 0x0132a009050085a7 */ /* 0x000e64000800007f */
[----:B-1----:R-:W-:Y:S05]  /*1b170*/  @!P0 BRA `(.L_x_2485) ;  /* 0xfffffffc00f08947 */ /* 0x002fea000383ffff */
[----:B------:R-:W-:Y:S05]  /*1b180*/  BRA `(.L_x_2633) ;  /* 0xffffff9400707947 */ /* 0x000fea000383ffff */
.L_x_2490:
[----:B-1----:R1:W2:Y:S02]  /*1b190*/  SYNCS.PHASECHK.TRANS64.TRYWAIT P0, [R5+URZ+0x132c0], R9 ;  /* 0x0132c009050075a7 */ /* 0x0022a4000800017f */
[----:B--2---:R-:W-:Y:S05]  /*1b1a0*/  @!P0 NANOSLEEP.SYNCS 0x989680 ;  /* 0x009896800000895d */ /* 0x004fea0003900000 */
[----:B------:R-:W2:Y:S02]  /*1b1b0*/  @!P0 SYNCS.PHASECHK.TRANS64 P0, [R5+URZ+0x132c0], R9 ;  /* 0x0132c009050085a7 */ /* 0x000ea4000800007f */
[----:B--2---:R-:W-:Y:S05]  /*1b1c0*/  @!P0 BRA `(.L_x_2490) ;  /* 0xfffffffc00f08947 */ /* 0x004fea000383ffff */
[----:B------:R-:W-:Y:S05]  /*1b1d0*/  BRA `(.L_x_2634) ;  /* 0xffffff9400f07947 */ /* 0x000fea000383ffff */
.L_x_2497:
[----:B0-----:R0:W2:Y:S02]  /*1b1e0*/  SYNCS.PHASECHK.TRANS64.TRYWAIT P1, [R5+URZ+0x132a0], R6 ;  /* 0x0132a006050075a7 */ /* 0x0010a4000802017f */
[----:B--2---:R-:W-:Y:S05]  /*1b1f0*/  @!P1 NANOSLEEP.SYNCS 0x989680 ;  /* 0x009896800000995d */ /* 0x004fea0003900000 */
[----:B------:R-:W2:Y:S02]  /*1b200*/  @!P1 SYNCS.PHASECHK.TRANS64 P1, [R5+URZ+0x132a0], R6 ;  /* 0x0132a006050095a7 */ /* 0x000ea4000802007f */
[----:B--2---:R-:W-:Y:S05]  /*1b210*/  @!P1 BRA `(.L_x_2497) ;  /* 0xfffffffc00f09947 */ /* 0x004fea000383ffff */
[----:B------:R-:W-:Y:S05]  /*1b220*/  BRA `(.L_x_2635) ;  /* 0xffffff9800c47947 */ /* 0x000fea000383ffff */
.L_x_2502:
[----:B-1----:R1:W2:Y:S02]  /*1b230*/  SYNCS.PHASECHK.TRANS64.TRYWAIT P1, [R5+URZ+0x132c0], R6 ;  /* 0x0132c006050075a7 */ /* 0x0022a4000802017f */
[----:B--2---:R-:W-:Y:S05]  /*1b240*/  @!P1 NANOSLEEP.SYNCS 0x989680 ;  /* 0x009896800000995d */ /* 0x004fea0003900000 */
[----:B------:R-:W2:Y:S02]  /*1b250*/  @!P1 SYNCS.PHASECHK.TRANS64 P1, [R5+URZ+0x132c0], R6 ;  /* 0x0132c006050095a7 */ /* 0x000ea4000802007f */
[----:B--2---:R-:W-:Y:S05]  /*1b260*/  @!P1 BRA `(.L_x_2502) ;  /* 0xfffffffc00f09947 */ /* 0x004fea000383ffff */
[----:B------:R-:W-:Y:S05]  /*1b270*/  BRA `(.L_x_2636) ;  /* 0xffffff9c00407947 */ /* 0x000fea000383ffff */
.L_x_2517:
        /* <DEDUP_REMOVED lines=10> */
.L_x_2638:
[----:B------:R-:W-:Y:S05]  /*1b320*/  BSYNC B0 ;  /* 0x0000000000007941 */ /* 0x000fea0003800000 */
.L_x_2637:
[----:B------:R-:W-:Y:S05]  /*1b330*/  BRA `(.L_x_2639) ;  /* 0xffffffa800dc7947 */ /* 0x000fea000383ffff */
.L_x_2520:
[----:B0-----:R-:W2:Y:S02]  /*1b340*/  LDL R0, [R1+0x50] ;  /* 0x0000500001007983 */ /* 0x001ea40000100800 */
[----:B--2---:R0:W1:Y:S02]  /*1b350*/  SYNCS.PHASECHK.TRANS64.TRYWAIT P0, [R6+URZ+0x13280], R0 ;  /* 0x01328000060075a7 */ /* 0x004064000800017f */
[----:B-1----:R-:W-:Y:S05]  /*1b360*/  @!P0 NANOSLEEP.SYNCS 0x989680 ;  /* 0x009896800000895d */ /* 0x002fea0003900000 */
[----:B------:R-:W1:Y:S02]  /*1b370*/  @!P0 SYNCS.PHASECHK.TRANS64 P0, [R6+URZ+0x13280], R0 ;  /* 0x01328000060085a7 */ /* 0x000e64000800007f */
[----:B-1----:R-:W-:Y:S05]  /*1b380*/  @!P0 BRA `(.L_x_2520) ;  /* 0xfffffffc00ec8947 */ /* 0x002fea000383ffff */
[----:B------:R-:W-:Y:S05]  /*1b390*/  BRA `(.L_x_2640) ;  /* 0xffffffac00007947 */ /* 0x000fea000383ffff */
.L_x_2521:
        /* <DEDUP_REMOVED lines=8> */
.L_x_2642:
[----:B------:R-:W-:Y:S05]  /*1b420*/  BSYNC B0 ;  /* 0x0000000000007941 */ /* 0x000fea0003800000 */
.L_x_2641:
[----:B------:R-:W-:Y:S01]  /*1b430*/  IMAD.MOV.U32 R13, RZ, RZ, R0 ;  /* 0x000000ffff0d7224 */ /* 0x000fe200078e0000 */
[----:B------:R-:W-:Y:S01]  /*1b440*/  ISETP.GE.AND P3, PT, R7, 0x81, PT ;  /* 0x000000810700780c */ /* 0x000fe20003f66270 */
        /* <DEDUP_REMOVED lines=10> */
.L_x_2643:
[----:B------:R-:W-:Y:S01]  /*1b4f0*/  @P3 LOP3.LUT R23, R23, 0x8, RZ, 0xfc, !PT ;  /* 0x0000000817173812 */ /* 0x000fe200078efcff */
[----:B------:R-:W-:Y:S02]  /*1b500*/  IMAD.MOV.U32 R13, RZ, RZ, R2 ;  /* 0x000000ffff0d7224 */ /* 0x000fe400078e0002 */
[----:B------:R-:W-:Y:S02]  /*1b510*/  IMAD.MOV.U32 R12, RZ, RZ, 0x1 ;  /* 0x00000001ff0c7424 */ /* 0x000fe400078e00ff */
[----:B------:R-:W-:-:S07]  /*1b520*/  IMAD.MOV.U32 R3, RZ, RZ, R14 ;  /* 0x000000ffff037224 */ /* 0x000fce00078e000e */
[----:B------:R-:W-:Y:S05]  /*1b530*/  WARPSYNC.COLLECTIVE R15, `(.L_x_2644) ;  /* 0x000000000f087348 */ /* 0x000fea0003c00000 */
[----:B------:R0:W1:Y:S02]  /*1b540*/  SHFL.IDX P6, R14, R13, R12, R11 ;  /* 0x0000000c0d0e7389 */ /* 0x00006400000c000b */
[----:B01----:R-:W-:Y:S01]  /*1b550*/  ENDCOLLECTIVE ;  /* 0x000000000000791b */ /* 0x003fe20003800000 */
.L_x_2644:
[----:B------:R-:W-:Y:S01]  /*1b560*/  IADD3 R26, P1, R21, R3, RZ ;  /* 0x00000003151a7210 */ /* 0x000fe20007f3e0ff */
[----:B------:R-:W-:-:S03]  /*1b570*/  IMAD.IADD R3, R22, 0x1, R20 ;  /* 0x0000000116037824 */ /* 0x000fc600078e0214 */
[----:B------:R-:W-:Y:S02]  /*1b580*/  IADD3.X R27, RZ, R10, RZ, P1, !PT ;  /* 0x0000000aff1b7210 */ /* 0x000fe40000ffe4ff */
        /* <DEDUP_REMOVED lines=10> */
.L_x_2645:
[----:B------:R-:W-:Y:S02]  /*1b630*/  IMAD.MOV.U32 R13, RZ, RZ, R2 ;  /* 0x000000ffff0d7224 */ /* 0x000fe400078e0002 */
[----:B------:R-:W-:Y:S02]  /*1b640*/  IMAD.MOV.U32 R12, RZ, RZ, 0x2 ;  /* 0x00000002ff0c7424 */ /* 0x000fe400078e00ff */
[----:B------:R-:W-:-:S07]  /*1b650*/  IMAD.MOV.U32 R10, RZ, RZ, R14 ;  /* 0x000000ffff0a7224 */ /* 0x000fce00078e000e */
[----:B------:R-:W-:Y:S05]  /*1b660*/  WARPSYNC.COLLECTIVE R15, `(.L_x_2646) ;  /* 0x000000000f087348 */ /* 0x000fea0003c00000 */
[----:B------:R0:W1:Y:S02]  /*1b670*/  SHFL.IDX P6, R14, R13, R12, R11 ;  /* 0x0000000c0d0e7389 */ /* 0x00006400000c000b */
[----:B01----:R-:W-:Y:S01]  /*1b680*/  ENDCOLLECTIVE ;  /* 0x000000000000791b */ /* 0x003fe20003800000 */
.L_x_2646:
        /* <DEDUP_REMOVED lines=12> */
.L_x_2647:
[----:B------:R-:W-:Y:S02]  /*1b750*/  IMAD.MOV.U32 R13, RZ, RZ, R2 ;  /* 0x000000ffff0d7224 */ /* 0x000fe400078e0002 */
[----:B------:R-:W-:Y:S02]  /*1b760*/  IMAD.MOV.U32 R12, RZ, RZ, 0x3 ;  /* 0x00000003ff0c7424 */ /* 0x000fe400078e00ff */
[----:B------:R-:W-:-:S07]  /*1b770*/  IMAD.MOV.U32 R10, RZ, RZ, R14 ;  /* 0x000000ffff0a7224 */ /* 0x000fce00078e000e */
[----:B------:R-:W-:Y:S05]  /*1b780*/  WARPSYNC.COLLECTIVE R15, `(.L_x_2648) ;  /* 0x000000000f087348 */ /* 0x000fea0003c00000 */
[----:B------:R0:W1:Y:S02]  /*1b790*/  SHFL.IDX P6, R14, R13, R12, R11 ;  /* 0x0000000c0d0e7389 */ /* 0x00006400000c000b */
[----:B01----:R-:W-:Y:S01]  /*1b7a0*/  ENDCOLLECTIVE ;  /* 0x000000000000791b */ /* 0x003fe20003800000 */
.L_x_2648:
        /* <DEDUP_REMOVED lines=12> */
.L_x_2649:
[----:B------:R-:W-:Y:S02]  /*1b870*/  IMAD.MOV.U32 R13, RZ, RZ, R25 ;  /* 0x000000ffff0d7224 */ /* 0x000fe400078e0019 */
[----:B------:R-:W-:Y:S02]  /*1b880*/  IMAD.MOV.U32 R12, RZ, RZ, RZ ;  /* 0x000000ffff0c7224 */ /* 0x000fe400078e00ff */
[----:B------:R-:W-:-:S07]  /*1b890*/  IMAD.MOV.U32 R0, RZ, RZ, R14 ;  /* 0x000000ffff007224 */ /* 0x000fce00078e000e */
[----:B------:R-:W-:Y:S05]  /*1b8a0*/  WARPSYNC.COLLECTIVE R15, `(.L_x_2650) ;  /* 0x000000000f087348 */ /* 0x000fea0003c00000 */
[----:B------:R0:W1:Y:S02]  /*1b8b0*/  SHFL.IDX P6, R14, R13, R12, R11 ;  /* 0x0000000c0d0e7389 */ /* 0x00006400000c000b */
[----:B01----:R-:W-:Y:S01]  /*1b8c0*/  ENDCOLLECTIVE ;  /* 0x000000000000791b */ /* 0x003fe20003800000 */
.L_x_2650:
        /* <DEDUP_REMOVED lines=13> */
.L_x_2651:
[----:B------:R-:W-:Y:S01]  /*1b9a0*/  IMAD.MOV.U32 R10, RZ, RZ, R14 ;  /* 0x000000ffff0a7224 */ /* 0x000fe200078e000e */
[----:B------:R-:W-:Y:S06]  /*1b9b0*/  BRA `(.L_x_2652) ;  /* 0xffffffa800e47947 */ /* 0x000fec000383ffff */
.L_x_2526:
[----:B---3--:R-:W3:Y:S02]  /*1b9c0*/  LDL R0, [R1+0x50] ;  /* 0x0000500001007983 */ /* 0x008ee40000100800 */
[----:B---3--:R3:W4:Y:S02]  /*1b9d0*/  SYNCS.PHASECHK.TRANS64.TRYWAIT P0, [R6+URZ+0x13240], R0 ;  /* 0x01324000060075a7 */ /* 0x008724000800017f */
[----:B----4-:R-:W-:Y:S05]  /*1b9e0*/  @!P0 NANOSLEEP.SYNCS 0x989680 ;  /* 0x009896800000895d */ /* 0x010fea0003900000 */
[----:B------:R-:W4:Y:S02]  /*1b9f0*/  @!P0 SYNCS.PHASECHK.TRANS64 P0, [R6+URZ+0x13240], R0 ;  /* 0x01324000060085a7 */ /* 0x000f24000800007f */
[----:B----4-:R-:W-:Y:S05]  /*1ba00*/  @!P0 BRA `(.L_x_2526) ;  /* 0xfffffffc00ec8947 */ /* 0x010fea000383ffff */
[----:B------:R-:W-:Y:S05]  /*1ba10*/  BRA `(.L_x_2653) ;  /* 0xffffffac00447947 */ /* 0x000fea000383ffff */
.L_x_2527:
[----:B------:R-:W-:Y:S01]  /*1ba20*/  BSSY B0, `(.L_x_2654) ;  /* 0x0000008000007945 */ /* 0x000fe20003800000 */
[----:B------:R-:W-:Y:S01]  /*1ba30*/  IMAD.MOV.U32 R13, RZ, RZ, R2 ;  /* 0x000000ffff0d7224 */ /* 0x000fe200078e0002 */
[----:B------:R-:W-:Y:S01]  /*1ba40*/  MOV R12, RZ ;  /* 0x000000ff000c7202 */ /* 0x000fe20000000f00 */
[----:B------:R-:W-:Y:S02]  /*1ba50*/  IMAD.MOV.U32 R11, RZ, RZ, 0x1c1f ;  /* 0x00001c1fff0b7424 */ /* 0x000fe400078e00ff */
[----:B------:R-:W-:-:S07]  /*1ba60*/  IMAD.MOV.U32 R15, RZ, RZ, -0x1 ;  /* 0xffffffffff0f7424 */ /* 0x000fce00078e00ff */
[----:B0-----:R-:W-:Y:S05]  /*1ba70*/  WARPSYNC.COLLECTIVE R15, `(.L_x_2655) ;  /* 0x000000000f087348 */ /* 0x001fea0003c00000 */
[----:B------:R1:W2:Y:S02]  /*1ba80*/  SHFL.IDX P6, R14, R13, R12, R11 ;  /* 0x0000000c0d0e7389 */ /* 0x0002a400000c000b */
[----:B012---:R-:W-:Y:S01]  /*1ba90*/  ENDCOLLECTIVE ;  /* 0x000000000000791b */ /* 0x007fe20003800000 */
.L_x_2655:
[----:B------:R-:W-:Y:S05]  /*1baa0*/  BSYNC B0 ;  /* 0x0000000000007941 */ /* 0x000fea0003800000 */
.L_x_2654:
        /* <DEDUP_REMOVED lines=10> */
.L_x_2656:
        /* <DEDUP_REMOVED lines=8> */
.L_x_2657:
        /* <DEDUP_REMOVED lines=15> */
.L_x_2658:
[----:B------:R-:W-:Y:S02]  /*1bcc0*/  IMAD.MOV.U32 R13, RZ, RZ, R2 ;  /* 0x000000ffff0d7224 */ /* 0x000fe400078e0002 */
[----:B------:R-:W-:Y:S02]  /*1bcd0*/  IMAD.MOV.U32 R12, RZ, RZ, 0x2 ;  /* 0x00000002ff0c7424 */ /* 0x000fe400078e00ff */
[----:B------:R-:W-:-:S07]  /*1bce0*/  IMAD.MOV.U32 R5, RZ, RZ, R14 ;  /* 0x000000ffff057224 */ /* 0x000fce00078e000e */
[----:B------:R-:W-:Y:S05]  /*1bcf0*/  WARPSYNC.COLLECTIVE R15, `(.L_x_2659) ;  /* 0x000000000f087348 */ /* 0x000fea0003c00000 */
[----:B------:R0:W1:Y:S02]  /*1bd00*/  SHFL.IDX P6, R14, R13, R12, R11 ;  /* 0x0000000c0d0e7389 */ /* 0x00006400000c000b */
[----:B01----:R-:W-:Y:S01]  /*1bd10*/  ENDCOLLECTIVE ;  /* 0x000000000000791b */ /* 0x003fe20003800000 */
.L_x_2659:
        /* <DEDUP_REMOVED lines=14> */
.L_x_2660:
[----:B------:R-:W-:Y:S02]  /*1be00*/  IMAD.MOV.U32 R13, RZ, RZ, R2 ;  /* 0x000000ffff0d7224 */ /* 0x000fe400078e0002 */
[----:B------:R-:W-:Y:S02]  /*1be10*/  IMAD.MOV.U32 R12, RZ, RZ, 0x3 ;  /* 0x00000003ff0c7424 */ /* 0x000fe400078e00ff */
[----:B------:R-:W-:-:S07]  /*1be20*/  IMAD.MOV.U32 R5, RZ, RZ, R14 ;  /* 0x000000ffff057224 */ /* 0x000fce00078e000e */
[----:B------:R-:W-:Y:S05]  /*1be30*/  WARPSYNC.COLLECTIVE R15, `(.L_x_2661) ;  /* 0x000000000f087348 */ /* 0x000fea0003c00000 */
[----:B------:R0:W1:Y:S02]  /*1be40*/  SHFL.IDX P6, R14, R13, R12, R11 ;  /* 0x0000000c0d0e7389 */ /* 0x00006400000c000b */
[----:B01----:R-:W-:Y:S01]  /*1be50*/  ENDCOLLECTIVE ;  /* 0x000000000000791b */ /* 0x003fe20003800000 */
.L_x_2661:
        /* <DEDUP_REMOVED lines=10> */
.L_x_2662:
        /* <DEDUP_REMOVED lines=10> */
.L_x_2663:
        /* <DEDUP_REMOVED lines=13> */
.L_x_2664:
[----:B------:R-:W-:Y:S01]  /*1c070*/  IMAD.MOV.U32 R4, RZ, RZ, R14 ;  /* 0x000000ffff047224 */ /* 0x000fe200078e000e */
[----:B------:R-:W-:Y:S06]  /*1c080*/  BRA `(.L_x_2665) ;  /* 0xffffffa800d47947 */ /* 0x000fec000383ffff */
.L_x_2534:
        /* <DEDUP_REMOVED lines=9> */
.L_x_2666:
[C---:B------:R-:W-:Y:S01]  /*1c120*/  VIADD R8, R17.reuse, 0x20 ;  /* 0x0000002011087836 */ /* 0x040fe20000000000 */
[----:B------:R-:W-:Y:S01]  /*1c130*/  ISETP.GE.AND P2, PT, R17, R3, PT ;  /* 0x000000031100720c */ /* 0x000fe20003f46270 */
[----:B------:R-:W-:Y:S02]  /*1c140*/  IMAD.MOV.U32 R13, RZ, RZ, R0 ;  /* 0x000000ffff0d7224 */ /* 0x000fe400078e0000 */
[----:B------:R-:W-:-:S10]  /*1c150*/  IMAD.MOV.U32 R7, RZ, RZ, R14 ;  /* 0x000000ffff077224 */ /* 0x000fd400078e000e */
[----:B------:R-:W-:Y:S05]  /*1c160*/  WARPSYNC.COLLECTIVE R15, `(.L_x_2667) ;  /* 0x000000000f087348 */ /* 0x000fea0003c00000 */
[----:B------:R0:W1:Y:S02]  /*1c170*/  SHFL.IDX P6, R14, R13, R12, R11 ;  /* 0x0000000c0d0e7389 */ /* 0x00006400000c000b */
[----:B01----:R-:W-:Y:S01]  /*1c180*/  ENDCOLLECTIVE ;  /* 0x000000000000791b */ /* 0x003fe20003800000 */
.L_x_2667:
[----:B------:R-:W-:Y:S02]  /*1c190*/  IMAD.MOV.U32 R13, RZ, RZ, R4 ;  /* 0x000000ffff0d7224 */ /* 0x000fe400078e0004 */
[----:B------:R-:W-:Y:S02]  /*1c1a0*/  IMAD.MOV.U32 R12, RZ, RZ, 0x1 ;  /* 0x00000001ff0c7424 */ /* 0x000fe400078e00ff */
[----:B------:R-:W-:-:S07]  /*1c1b0*/  IMAD.MOV.U32 R6, RZ, RZ, R14 ;  /* 0x000000ffff067224 */ /* 0x000fce00078e000e */
[----:B------:R-:W-:Y:S05]  /*1c1c0*/  WARPSYNC.COLLECTIVE R15, `(.L_x_2668) ;  /* 0x000000000f087348 */ /* 0x000fea0003c00000 */
[----:B------:R0:W1:Y:S02]  /*1c1d0*/  SHFL.IDX P6, R14, R13, R12, R11 ;  /* 0x0000000c0d0e7389 */ /* 0x00006400000c000b */
[----:B01----:R-:W-:Y:S01]  /*1c1e0*/  ENDCOLLECTIVE ;  /* 0x000000000000791b */ /* 0x003fe20003800000 */
.L_x_2668:
        /* <DEDUP_REMOVED lines=12> */
.L_x_2669:
[----:B------:R-:W-:Y:S02]  /*1c2b0*/  IMAD.MOV.U32 R13, RZ, RZ, R4 ;  /* 0x000000ffff0d7224 */ /* 0x000fe400078e0004 */
[----:B------:R-:W-:Y:S02]  /*1c2c0*/  IMAD.MOV.U32 R12, RZ, RZ, 0x2 ;  /* 0x00000002ff0c7424 */ /* 0x000fe400078e00ff */
[----:B------:R-:W-:-:S07]  /*1c2d0*/  IMAD.MOV.U32 R7, RZ, RZ, R14 ;  /* 0x000000ffff077224 */ /* 0x000fce00078e000e */
[----:B------:R-:W-:Y:S05]  /*1c2e0*/  WARPSYNC.COLLECTIVE R15, `(.L_x_2670) ;  /* 0x000000000f087348 */ /* 0x000fea0003c00000 */
[----:B------:R0:W1:Y:S02]  /*1c2f0*/  SHFL.IDX P6, R14, R13, R12, R11 ;  /* 0x0000000c0d0e7389 */ /* 0x00006400000c000b */
[----:B01----:R-:W-:Y:S01]  /*1c300*/  ENDCOLLECTIVE ;  /* 0x000000000000791b */ /* 0x003fe20003800000 */
.L_x_2670:
[----:B------:R-:W-:-:S04]  /*1c310*/  @!P1 IADD3 R7, P2, R20, R7, RZ ;  /* 0x0000000714079210 */ /* 0x000fc80007f5e0ff */
[----:B------:R-:W-:-:S04]  /*1c320*/  @!P1 IADD3.X R6, RZ, R6, RZ, P2, !PT ;  /* 0x00000006ff069210 */ /* 0x000fc800017fe4ff */
        /* <DEDUP_REMOVED lines=14> */
.L_x_2671:
[----:B------:R-:W-:Y:S02]  /*1c410*/  IMAD.MOV.U32 R13, RZ, RZ, R4 ;  /* 0x000000ffff0d7224 */ /* 0x000fe400078e0004 */
[----:B------:R-:W-:Y:S02]  /*1c420*/  IMAD.MOV.U32 R12, RZ, RZ, 0x3 ;  /* 0x00000003ff0c7424 */ /* 0x000fe400078e00ff */
[----:B------:R-:W-:-:S07]  /*1c430*/  IMAD.MOV.U32 R7, RZ, RZ, R14 ;  /* 0x000000ffff077224 */ /* 0x000fce00078e000e */
[----:B------:R-:W-:Y:S05]  /*1c440*/  WARPSYNC.COLLECTIVE R15, `(.L_x_2672) ;  /* 0x000000000f087348 */ /* 0x000fea0003c00000 */
[----:B------:R0:W1:Y:S02]  /*1c450*/  SHFL.IDX P6, R14, R13, R12, R11 ;  /* 0x0000000c0d0e7389 */ /* 0x00006400000c000b */
[----:B01----:R-:W-:Y:S01]  /*1c460*/  ENDCOLLECTIVE ;  /* 0x000000000000791b */ /* 0x003fe20003800000 */
.L_x_2672:
        /* <DEDUP_REMOVED lines=11> */
.L_x_2673:
        /* <DEDUP_REMOVED lines=11> */
.L_x_2674:
        /* <DEDUP_REMOVED lines=11> */
.L_x_2675:
[----:B------:R-:W-:-:S05]  /*1c680*/  VIADD R6, R17, 0x80 ;  /* 0x0000008011067836 */ /* 0x000fca0000000000 */
[----:B------:R-:W-:Y:S01]  /*1c690*/  ISETP.GE.AND P1, PT, R6, R3, PT ;  /* 0x000000030600720c */ /* 0x000fe20003f26270 */
[----:B------:R-:W-:Y:S01]  /*1c6a0*/  IMAD.MOV.U32 R13, RZ, RZ, R2 ;  /* 0x000000ffff0d7224 */ /* 0x000fe200078e0002 */
[----:B------:R-:W-:Y:S01]  /*1c6b0*/  MOV R12, 0x1 ;  /* 0x00000001000c7802 */ /* 0x000fe20000000f00 */
[----:B------:R-:W-:-:S10]  /*1c6c0*/  IMAD.MOV.U32 R0, RZ, RZ, R14 ;  /* 0x000000ffff007224 */ /* 0x000fd400078e000e */
[----:B------:R-:W-:Y:S05]  /*1c6d0*/  WARPSYNC.COLLECTIVE R15, `(.L_x_2676) ;  /* 0x000000000f087348 */ /* 0x000fea0003c00000 */
[----:B------:R0:W1:Y:S02]  /*1c6e0*/  SHFL.IDX P6, R14, R13, R12, R11 ;  /* 0x0000000c0d0e7389 */ /* 0x00006400000c000b */
[----:B01----:R-:W-:Y:S01]  /*1c6f0*/  ENDCOLLECTIVE ;  /* 0x000000000000791b */ /* 0x003fe20003800000 */
.L_x_2676:
        /* <DEDUP_REMOVED lines=13> */
.L_x_2677:
[----:B------:R-:W-:Y:S01]  /*1c7d0*/  IMAD.MOV.U32 R2, RZ, RZ, R14 ;  /* 0x000000ffff027224 */ /* 0x000fe200078e000e */
[----:B------:R-:W-:Y:S06]  /*1c7e0*/  BRA `(.L_x_2678) ;  /* 0xffffffac00dc7947 */ /* 0x000fec000383ffff */
.L_x_2537:
[----:B0-----:R0:W1:Y:S02]  /*1c7f0*/  SYNCS.PHASECHK.TRANS64.TRYWAIT P0, [R22+URZ+0x13220], R0 ;  /* 0x01322000160075a7 */ /* 0x001064000800017f */
[----:B-1----:R-:W-:Y:S05]  /*1c800*/  @!P0 NANOSLEEP.SYNCS 0x989680 ;  /* 0x009896800000895d */ /* 0x002fea0003900000 */
[----:B------:R-:W1:Y:S02]  /*1c810*/  @!P0 SYNCS.PHASECHK.TRANS64 P0, [R22+URZ+0x13220], R0 ;  /* 0x01322000160085a7 */ /* 0x000e64000800007f */
[----:B-1----:R-:W-:Y:S05]  /*1c820*/  @!P0 BRA `(.L_x_2537) ;  /* 0xfffffffc00f08947 */ /* 0x002fea000383ffff */
[----:B------:R-:W-:Y:S05]  /*1c830*/  BRA `(.L_x_2679) ;  /* 0xffffffb000387947 */ /* 0x000fea000383ffff */
.L_x_2541:
[----:B0-----:R0:W1:Y:S02]  /*1c840*/  SYNCS.PHASECHK.TRANS64.TRYWAIT P0, [R6+URZ+0x13280], R29 ;  /* 0x0132801d060075a7 */ /* 0x001064000800017f */
[----:B-1----:R-:W-:Y:S05]  /*1c850*/  @!P0 NANOSLEEP.SYNCS 0x989680 ;  /* 0x009896800000895d */ /* 0x002fea0003900000 */
[----:B------:R-:W1:Y:S02]  /*1c860*/  @!P0 SYNCS.PHASECHK.TRANS64 P0, [R6+URZ+0x13280], R29 ;  /* 0x0132801d060085a7 */ /* 0x000e64000800007f */
[----:B-1----:R-:W-:Y:S05]  /*1c870*/  @!P0 BRA `(.L_x_2541) ;  /* 0xfffffffc00f08947 */ /* 0x002fea000383ffff */
[----:B------:R-:W-:Y:S05]  /*1c880*/  BRA `(.L_x_2680) ;  /* 0xffffffb400747947 */ /* 0x000fea000383ffff */
.L_x_2542:
        /* <DEDUP_REMOVED lines=8> */
.L_x_2682:
[----:B------:R-:W-:Y:S05]  /*1c910*/  BSYNC B0 ;  /* 0x0000000000007941 */ /* 0x000fea0003800000 */
.L_x_2681:
        /* <DEDUP_REMOVED lines=10> */
.L_x_2683:
        /* <DEDUP_REMOVED lines=11> */
.L_x_2684:
        /* <DEDUP_REMOVED lines=10> */
.L_x_2685:
        /* <DEDUP_REMOVED lines=11> */
.L_x_2686:
        /* <DEDUP_REMOVED lines=10> */
.L_x_2687:
        /* <DEDUP_REMOVED lines=11> */
.L_x_2688:
        /* <DEDUP_REMOVED lines=10> */
.L_x_2689:
[----:B------:R-:W-:Y:S02]  /*1cdb0*/  IMAD.MOV.U32 R13, RZ, RZ, R17 ;  /* 0x000000ffff0d7224 */ /* 0x000fe400078e0011 */
[----:B------:R-:W-:Y:S02]  /*1cdc0*/  IMAD.MOV.U32 R12, RZ, RZ, RZ ;  /* 0x000000ffff0c7224 */ /* 0x000fe400078e00ff */
[----:B------:R-:W-:Y:S02]  /*1cdd0*/  IMAD.SHL.U32 R3, R3, 0x10, RZ ;  /* 0x0000001003037824 */ /* 0x000fe400078e00ff */
[----:B------:R-:W-:-:S07]  /*1cde0*/  IMAD.MOV.U32 R2, RZ, RZ, R14 ;  /* 0x000000ffff027224 */ /* 0x000fce00078e000e */
[----:B------:R-:W-:Y:S05]  /*1cdf0*/  WARPSYNC.COLLECTIVE R15, `(.L_x_2690) ;  /* 0x000000000f087348 */ /* 0x000fea0003c00000 */
[----:B------:R0:W1:Y:S02]  /*1ce00*/  SHFL.IDX P6, R14, R13, R12, R11 ;  /* 0x0000000c0d0e7389 */ /* 0x00006400000c000b */
[----:B01----:R-:W-:Y:S01]  /*1ce10*/  ENDCOLLECTIVE ;  /* 0x000000000000791b */ /* 0x003fe20003800000 */
.L_x_2690:
        /* <DEDUP_REMOVED lines=12> */
.L_x_2691:
[----:B------:R-:W-:Y:S01]  /*1cee0*/  IMAD.MOV.U32 R2, RZ, RZ, R14 ;  /* 0x000000ffff027224 */ /* 0x000fe200078e000e */
[----:B------:R-:W-:Y:S06]  /*1cef0*/  BRA `(.L_x_2692) ;  /* 0xffffffb000e87947 */ /* 0x000fec000383ffff */
.L_x_2547:
[----:B---3--:R3:W4:Y:S02]  /*1cf00*/  SYNCS.PHASECHK.TRANS64.TRYWAIT P0, [R6+URZ+0x13240], R29 ;  /* 0x0132401d060075a7 */ /* 0x008724000800017f */
[----:B----4-:R-:W-:Y:S05]  /*1cf10*/  @!P0 NANOSLEEP.SYNCS 0x989680 ;  /* 0x009896800000895d */ /* 0x010fea0003900000 */
[----:B------:R-:W4:Y:S02]  /*1cf20*/  @!P0 SYNCS.PHASECHK.TRANS64 P0, [R6+URZ+0x13240], R29 ;  /* 0x0132401d060085a7 */ /* 0x000f24000800007f */
[----:B----4-:R-:W-:Y:S05]  /*1cf30*/  @!P0 BRA `(.L_x_2547) ;  /* 0xfffffffc00f08947 */ /* 0x010fea000383ffff */
[----:B------:R-:W-:Y:S05]  /*1cf40*/  BRA `(.L_x_2693) ;  /* 0xffffffb400447947 */ /* 0x000fea000383ffff */
.L_x_2548:
        /* <DEDUP_REMOVED lines=8> */
.L_x_2695:
[----:B------:R-:W-:Y:S05]  /*1cfd0*/  BSYNC B0 ;  /* 0x0000000000007941 */ /* 0x000fea0003800000 */
.L_x_2694:
[----:B------:R-:W-:Y:S01]  /*1cfe0*/  IMAD.MOV.U32 R13, RZ, RZ, R0 ;  /* 0x000000ffff0d7224 */ /* 0x000fe200078e0000 */
[----:B------:R-:W-:Y:S01]  /*1cff0*/  MOV R3, R14 ;  /* 0x0000000e00037202 */ /* 0x000fe20000000f00 */
[----:B------:R-:W-:Y:S02]  /*1d000*/  IMAD.MOV.U32 R12, RZ, RZ, RZ ;  /* 0x000000ffff0c7224 */ /* 0x000fe400078e00ff */
[----:B------:R-:W-:Y:S02]  /*1d010*/  IMAD.MOV.U32 R11, RZ, RZ, 0x1c1f ;  /* 0x00001c1fff0b7424 */ /* 0x000fe400078e00ff */
[----:B------:R-:W-:-:S07]  /*1d020*/  IMAD.MOV.U32 R15, RZ, RZ, -0x1 ;  /* 0xffffffffff0f7424 */ /* 0x000fce00078e00ff */
[----:B------:R-:W-:Y:S05]  /*1d030*/  WARPSYNC.COLLECTIVE R15, `(.L_x_2696) ;  /* 0x000000000f087348 */ /* 0x000fea0003c00000 */
[----:B------:R0:W1:Y:S02]  /*1d040*/  SHFL.IDX P6, R14, R13, R12, R11 ;  /* 0x0000000c0d0e7389 */ /* 0x00006400000c000b */
[----:B01----:R-:W-:Y:S01]  /*1d050*/  ENDCOLLECTIVE ;  /* 0x000000000000791b */ /* 0x003fe20003800000 */
.L_x_2696:
[----:B------:R-:W-:Y:S02]  /*1d060*/  IMAD.MOV.U32 R13, RZ, RZ, R5 ;  /* 0x000000ffff0d7224 */ /* 0x000fe400078e0005 */
[----:B------:R-:W-:Y:S02]  /*1d070*/  IMAD.MOV.U32 R12, RZ, RZ, 0x1 ;  /* 0x00000001ff0c7424 */ /* 0x000fe400078e00ff */
[----:B------:R-:W-:-:S07]  /*1d080*/  IMAD.MOV.U32 R2, RZ, RZ, R14 ;  /* 0x000000ffff027224 */ /* 0x000fce00078e000e */
[----:B------:R-:W-:Y:S05]  /*1d090*/  WARPSYNC.COLLECTIVE R15, `(.L_x_2697) ;  /* 0x000000000f087348 */ /* 0x000fea0003c00000 */
[----:B------:R0:W1:Y:S02]  /*1d0a0*/  SHFL.IDX P6, R14, R13, R12, R11 ;  /* 0x0000000c0d0e7389 */ /* 0x00006400000c000b */
[----:B01----:R-:W-:Y:S01]  /*1d0b0*/  ENDCOLLECTIVE ;  /* 0x000000000000791b */ /* 0x003fe20003800000 */
.L_x_2697:
        /* <DEDUP_REMOVED lines=11> */
.L_x_2698:
[----:B------:R-:W-:Y:S02]  /*1d170*/  IMAD.MOV.U32 R13, RZ, RZ, R5 ;  /* 0x000000ffff0d7224 */ /* 0x000fe400078e0005 */
[----:B------:R-:W-:Y:S02]  /*1d180*/  IMAD.MOV.U32 R12, RZ, RZ, 0x2 ;  /* 0x00000002ff0c7424 */ /* 0x000fe400078e00ff */
[----:B------:R-:W-:-:S07]  /*1d190*/  IMAD.MOV.U32 R2, RZ, RZ, R14 ;  /* 0x000000ffff027224 */ /* 0x000fce00078e000e */
[----:B------:R-:W-:Y:S05]  /*1d1a0*/  WARPSYNC.COLLECTIVE R15, `(.L_x_2699) ;  /* 0x000000000f087348 */ /* 0x000fea0003c00000 */
[----:B------:R0:W1:Y:S02]  /*1d1b0*/  SHFL.IDX P6, R14, R13, R12, R11 ;  /* 0x0000000c0d0e7389 */ /* 0x00006400000c000b */
[----:B01----:R-:W-:Y:S01]  /*1d1c0*/  ENDCOLLECTIVE ;  /* 0x000000000000791b */ /* 0x003fe20003800000 */
.L_x_2699:
        /* <DEDUP_REMOVED lines=11> */
.L_x_2700:
[----:B------:R-:W-:Y:S02]  /*1d280*/  IMAD.MOV.U32 R13, RZ, RZ, R5 ;  /* 0x000000ffff0d7224 */ /* 0x000fe400078e0005 */
[----:B------:R-:W-:Y:S02]  /*1d290*/  IMAD.MOV.U32 R12, RZ, RZ, 0x3 ;  /* 0x00000003ff0c7424 */ /* 0x000fe400078e00ff */
[----:B------:R-:W-:-:S07]  /*1d2a0*/  IMAD.MOV.U32 R2, RZ, RZ, R14 ;  /* 0x000000ffff027224 */ /* 0x000fce00078e000e */
[----:B------:R-:W-:Y:S05]  /*1d2b0*/  WARPSYNC.COLLECTIVE R15, `(.L_x_2701) ;  /* 0x000000000f087348 */ /* 0x000fea0003c00000 */
[----:B------:R0:W1:Y:S02]  /*1d2c0*/  SHFL.IDX P6, R14, R13, R12, R11 ;  /* 0x0000000c0d0e7389 */ /* 0x00006400000c000b */
[----:B01----:R-:W-:Y:S01]  /*1d2d0*/  ENDCOLLECTIVE ;  /* 0x000000000000791b */ /* 0x003fe20003800000 */
.L_x_2701:
        /* <DEDUP_REMOVED lines=11> */
.L_x_2702:
[----:B------:R-:W-:Y:S01]  /*1d390*/  MOV R13, R4 ;  /* 0x00000004000d7202 */ /* 0x000fe20000000f00 */
[----:B------:R-:W-:Y:S02]  /*1d3a0*/  IMAD.MOV.U32 R12, RZ, RZ, RZ ;  /* 0x000000ffff0c7224 */ /* 0x000fe400078e00ff */
[----:B------:R-:W-:-:S07]  /*1d3b0*/  IMAD.MOV.U32 R2, RZ, RZ, R14 ;  /* 0x000000ffff027224 */ /* 0x000fce00078e000e */
[----:B------:R-:W-:Y:S05]  /*1d3c0*/  WARPSYNC.COLLECTIVE R15, `(.L_x_2703) ;  /* 0x000000000f087348 */ /* 0x000fea0003c00000 */
[----:B------:R0:W1:Y:S02]  /*1d3d0*/  SHFL.IDX P6, R14, R13, R12, R11 ;  /* 0x0000000c0d0e7389 */ /* 0x00006400000c000b */
[----:B01----:R-:W-:Y:S01]  /*1d3e0*/  ENDCOLLECTIVE ;  /* 0x000000000000791b */ /* 0x003fe20003800000 */
.L_x_2703:
        /* <DEDUP_REMOVED lines=11> */
.L_x_2704:
[----:B------:R-:W-:Y:S01]  /*1d4a0*/  IMAD.MOV.U32 R2, RZ, RZ, R14 ;  /* 0x000000ffff027224 */ /* 0x000fe200078e000e */
[----:B------:R-:W-:Y:S06]  /*1d4b0*/  BRA `(.L_x_2705) ;  /* 0xffffffb000d87947 */ /* 0x000fec000383ffff */
.L_x_2553:
[----:B------:R0:W0:Y:S02]  /*1d4c0*/  SYNCS.PHASECHK.TRANS64.TRYWAIT P2, [R2+URZ+0x13270], R0 ;  /* 0x01327000020075a7 */ /* 0x000024000804017f */
[----:B0-----:R-:W-:Y:S05]  /*1d4d0*/  @!P2 NANOSLEEP.SYNCS 0x989680 ;  /* 0x009896800000a95d */ /* 0x001fea0003900000 */
[----:B------:R-:W0:Y:S02]  /*1d4e0*/  @!P2 SYNCS.PHASECHK.TRANS64 P2, [R2+URZ+0x13270], R0 ;  /* 0x013270000200a5a7 */ /* 0x000e24000804007f */
[----:B0-----:R-:W-:Y:S05]  /*1d4f0*/  @!P2 BRA `(.L_x_2553) ;  /* 0xfffffffc00f0a947 */ /* 0x001fea000383ffff */
[----:B------:R-:W-:Y:S05]  /*1d500*/  BRA `(.L_x_2706) ;  /* 0xffffffb4003c7947 */ /* 0x000fea000383ffff */
.L_x_2555:
[----:B------:R0:W0:Y:S02]  /*1d510*/  SYNCS.PHASECHK.TRANS64.TRYWAIT P2, [R2+URZ+0x13260], R0 ;  /* 0x01326000020075a7 */ /* 0x000024000804017f */
[----:B0-----:R-:W-:Y:S05]  /*1d520*/  @!P2 NANOSLEEP.SYNCS 0x989680 ;  /* 0x009896800000a95d */ /* 0x001fea0003900000 */
[----:B------:R-:W0:Y:S02]  /*1d530*/  @!P2 SYNCS.PHASECHK.TRANS64 P2, [R2+URZ+0x13260], R0 ;  /* 0x013260000200a5a7 */ /* 0x000e24000804007f */
[----:B0-----:R-:W-:Y:S05]  /*1d540*/  @!P2 BRA `(.L_x_2555) ;  /* 0xfffffffc00f0a947 */ /* 0x001fea000383ffff */
[----:B------:R-:W-:Y:S05]  /*1d550*/  BRA `(.L_x_2707) ;  /* 0xffffffb4004c7947 */ /* 0x000fea000383ffff */
.L_x_2563:
[----:B0-----:R0:W2:Y:S02]  /*1d560*/  SYNCS.PHASECHK.TRANS64.TRYWAIT P1, [R3+URZ+0x13270], R0 ;  /* 0x01327000030075a7 */ /* 0x0010a4000802017f */
[----:B--2---:R-:W-:Y:S05]  /*1d570*/  @!P1 NANOSLEEP.SYNCS 0x989680 ;  /* 0x009896800000995d */ /* 0x004fea0003900000 */
[----:B------:R-:W2:Y:S02]  /*1d580*/  @!P1 SYNCS.PHASECHK.TRANS64 P1, [R3+URZ+0x13270], R0 ;  /* 0x01327000030095a7 */ /* 0x000ea4000802007f */
[----:B--2---:R-:W-:Y:S05]  /*1d590*/  @!P1 BRA `(.L_x_2563) ;  /* 0xfffffffc00f09947 */ /* 0x004fea000383ffff */
[----:B------:R-:W-:Y:S05]  /*1d5a0*/  BRA `(.L_x_2708) ;  /* 0xffffffb800987947 */ /* 0x000fea000383ffff */
.L_x_2565:
[----:B0-----:R0:W2:Y:S02]  /*1d5b0*/  SYNCS.PHASECHK.TRANS64.TRYWAIT P1, [R3+URZ+0x13260], R0 ;  /* 0x01326000030075a7 */ /* 0x0010a4000802017f */
[----:B--2---:R-:W-:Y:S05]  /*1d5c0*/  @!P1 NANOSLEEP.SYNCS 0x989680 ;  /* 0x009896800000995d */ /* 0x004fea0003900000 */
[----:B------:R-:W2:Y:S02]  /*1d5d0*/  @!P1 SYNCS.PHASECHK.TRANS64 P1, [R3+URZ+0x13260], R0 ;  /* 0x01326000030095a7 */ /* 0x000ea4000802007f */
[----:B--2---:R-:W-:Y:S05]  /*1d5e0*/  @!P1 BRA `(.L_x_2565) ;  /* 0xfffffffc00f09947 */ /* 0x004fea000383ffff */
[----:B------:R-:W-:Y:S05]  /*1d5f0*/  BRA `(.L_x_2709) ;  /* 0xffffffb800a87947 */ /* 0x000fea000383ffff */
.L_x_2570:
[----:B------:R-:W-:Y:S01]  /*1d600*/  BSSY B0, `(.L_x_2710) ;  /* 0x0000008000007945 */ /* 0x000fe20003800000 */
[----:B------:R-:W-:Y:S02]  /*1d610*/  IMAD.MOV.U32 R13, RZ, RZ, R16 ;  /* 0x000000ffff0d7224 */ /* 0x000fe400078e0010 */
[----:B------:R-:W-:Y:S02]  /*1d620*/  IMAD.MOV.U32 R12, RZ, RZ, RZ ;  /* 0x000000ffff0c7224 */ /* 0x000fe400078e00ff */
[----:B------:R-:W-:Y:S02]  /*1d630*/  IMAD.MOV.U32 R11, RZ, RZ, 0x1f ;  /* 0x0000001fff0b7424 */ /* 0x000fe400078e00ff */
[----:B------:R-:W-:-:S07]  /*1d640*/  IMAD.MOV.U32 R15, RZ, RZ, -0x1 ;  /* 0xffffffffff0f7424 */ /* 0x000fce00078e00ff */
[----:B-1---5:R-:W-:Y:S05]  /*1d650*/  WARPSYNC.COLLECTIVE R15, `(.L_x_2711) ;  /* 0x000000000f087348 */ /* 0x022fea0003c00000 */
[----:B------:R0:W2:Y:S02]  /*1d660*/  SHFL.IDX P6, R14, R13, R12, R11 ;  /* 0x0000000c0d0e7389 */ /* 0x0000a400000c000b */
[----:B012--5:R-:W-:Y:S01]  /*1d670*/  ENDCOLLECTIVE ;  /* 0x000000000000791b */ /* 0x027fe20003800000 */
.L_x_2711:
[----:B------:R-:W-:Y:S05]  /*1d680*/  BSYNC B0 ;  /* 0x0000000000007941 */ /* 0x000fea0003800000 */
.L_x_2710:
        /* <DEDUP_REMOVED lines=9> */
.L_x_2712:
        /* <DEDUP_REMOVED lines=18> */
.L_x_2713:
[----:B------:R-:W-:Y:S01]  /*1d840*/  IMAD.MOV.U32 R12, RZ, RZ, 0x2 ;  /* 0x00000002ff0c7424 */ /* 0x000fe200078e00ff */
[----:B------:R-:W-:-:S05]  /*1d850*/  SEL R7, R14, RZ, P1 ;  /* 0x000000ff0e077207 */ /* 0x000fca0000800000 */
[----:B------:R-:W-:-:S04]  /*1d860*/  IMAD.IADD R3, R2, 0x1, R7 ;  /* 0x0000000102037824 */ /* 0x000fc800078e0207 */
[----:B------:R-:W-:-:S07]  /*1d870*/  IMAD.MOV.U32 R13, RZ, RZ, R3 ;  /* 0x000000ffff0d7224 */ /* 0x000fce00078e0003 */
[----:B------:R-:W-:Y:S05]  /*1d880*/  WARPSYNC.COLLECTIVE R15, `(.L_x_2714) ;  /* 0x000000000f087348 */ /* 0x000fea0003c00000 */
[----:B------:R0:W1:Y:S02]  /*1d890*/  SHFL.UP P6, R14, R13, R12, R11 ;  /* 0x0400000c0d0e7389 */ /* 0x00006400000c000b */
[----:B01----:R-:W-:Y:S01]  /*1d8a0*/  ENDCOLLECTIVE ;  /* 0x000000000000791b */ /* 0x003fe20003800000 */
.L_x_2714:
[----:B------:R-:W-:Y:S02]  /*1d8b0*/  MOV R12, 0x4 ;  /* 0x00000004000c7802 */ /* 0x000fe40000000f00 */
[----:B------:R-:W-:-:S05]  /*1d8c0*/  SEL R14, R14, RZ, P2 ;  /* 0x000000ff0e0e7207 */ /* 0x000fca0001000000 */
[----:B------:R-:W-:-:S04]  /*1d8d0*/  IMAD.IADD R3, R3, 0x1, R14 ;  /* 0x0000000103037824 */ /* 0x000fc800078e020e */
[----:B------:R-:W-:-:S07]  /*1d8e0*/  IMAD.MOV.U32 R13, RZ, RZ, R3 ;  /* 0x000000ffff0d7224 */ /* 0x000fce00078e0003 */
[----:B------:R-:W-:Y:S05]  /*1d8f0*/  WARPSYNC.COLLECTIVE R15, `(.L_x_2715) ;  /* 0x000000000f087348 */ /* 0x000fea0003c00000 */
[----:B------:R0:W1:Y:S02]  /*1d900*/  SHFL.UP P6, R14, R13, R12, R11 ;  /* 0x0400000c0d0e7389 */ /* 0x00006400000c000b */
[----:B01----:R-:W-:Y:S01]  /*1d910*/  ENDCOLLECTIVE ;  /* 0x000000000000791b */ /* 0x003fe20003800000 */
.L_x_2715:
[----:B------:R-:W-:Y:S01]  /*1d920*/  IMAD.MOV.U32 R12, RZ, RZ, 0x8 ;  /* 0x00000008ff0c7424 */ /* 0x000fe200078e00ff */
[----:B------:R-:W-:-:S05]  /*1d930*/  SEL R14, R14, RZ, P3 ;  /* 0x000000ff0e0e7207 */ /* 0x000fca0001800000 */
[----:B------:R-:W-:-:S04]  /*1d940*/  IMAD.IADD R3, R3, 0x1, R14 ;  /* 0x0000000103037824 */ /* 0x000fc800078e020e */
[----:B------:R-:W-:-:S07]  /*1d950*/  IMAD.MOV.U32 R13, RZ, RZ, R3 ;  /* 0x000000ffff0d7224 */ /* 0x000fce00078e0003 */
[----:B------:R-:W-:Y:S05]  /*1d960*/  WARPSYNC.COLLECTIVE R15, `(.L_x_2716) ;  /* 0x000000000f087348 */ /* 0x000fea0003c00000 */
[----:B------:R0:W1:Y:S02]  /*1d970*/  SHFL.UP P6, R14, R13, R12, R11 ;  /* 0x0400000c0d0e7389 */ /* 0x00006400000c000b */
[----:B01----:R-:W-:Y:S01]  /*1d980*/  ENDCOLLECTIVE ;  /* 0x000000000000791b */ /* 0x003fe20003800000 */
.L_x_2716:
[----:B------:R-:W-:Y:S01]  /*1d990*/  IMAD.MOV.U32 R12, RZ, RZ, 0x10 ;  /* 0x00000010ff0c7424 */ /* 0x000fe200078e00ff */
[----:B------:R-:W-:-:S05]  /*1d9a0*/  SEL R14, R14, RZ, P4 ;  /* 0x000000ff0e0e7207 */ /* 0x000fca0002000000 */
[----:B------:R-:W-:-:S04]  /*1d9b0*/  IMAD.IADD R3, R3, 0x1, R14 ;  /* 0x0000000103037824 */ /* 0x000fc800078e020e */
[----:B------:R-:W-:-:S07]  /*1d9c0*/  IMAD.MOV.U32 R13, RZ, RZ, R3 ;  /* 0x000000ffff0d7224 */ /* 0x000fce00078e0003 */
[----:B------:R-:W-:Y:S05]  /*1d9d0*/  WARPSYNC.COLLECTIVE R15, `(.L_x_2717) ;  /* 0x000000000f087348 */ /* 0x000fea0003c00000 */
[----:B------:R0:W1:Y:S02]  /*1d9e0*/  SHFL.UP P6, R14, R13, R12, R11 ;  /* 0x0400000c0d0e7389 */ /* 0x00006400000c000b */
[----:B01----:R-:W-:Y:S01]  /*1d9f0*/  ENDCOLLECTIVE ;  /* 0x000000000000791b */ /* 0x003fe20003800000 */
.L_x_2717:
        /* <DEDUP_REMOVED lines=8> */
.L_x_2718:
[----:B------:R-:W-:Y:S05]  /*1da80*/  BRA `(.L_x_2719) ;  /* 0xffffffbc00487947 */ /* 0x000fea000383ffff */
.L_x_2575:
[----:B------:R-:W-:Y:S01]  /*1da90*/  BSSY B0, `(.L_x_2720) ;  /* 0x0000008000007945 */ /* 0x000fe20003800000 */
[----:B-----5:R-:W-:Y:S02]  /*1daa0*/  IMAD.MOV.U32 R13, RZ, RZ, R2 ;  /* 0x000000ffff0d7224 */ /* 0x020fe400078e0002 */
[----:B------:R-:W-:Y:S02]  /*1dab0*/  IMAD.MOV.U32 R12, RZ, RZ, 0x1 ;  /* 0x00000001ff0c7424 */ /* 0x000fe400078e00ff */
[----:B------:R-:W-:Y:S02]  /*1dac0*/  IMAD.MOV.U32 R11, RZ, RZ, RZ ;  /* 0x000000ffff0b7224 */ /* 0x000fe400078e00ff */
[----:B------:R-:W-:-:S07]  /*1dad0*/  IMAD.MOV.U32 R15, RZ, RZ, -0x1 ;  /* 0xffffffffff0f7424 */ /* 0x000fce00078e00ff */
[----:B01----:R-:W-:Y:S05]  /*1dae0*/  WARPSYNC.COLLECTIVE R15, `(.L_x_2721) ;  /* 0x000000000f087348 */ /* 0x003fea0003c00000 */
[----:B------:R2:W3:Y:S02]  /*1daf0*/  SHFL.UP P6, R14, R13, R12, R11 ;  /* 0x0400000c0d0e7389 */ /* 0x0004e400000c000b */
[----:B0123--:R-:W-:Y:S01]  /*1db00*/  ENDCOLLECTIVE ;  /* 0x000000000000791b */ /* 0x00ffe20003800000 */
.L_x_2721:
[----:B------:R-:W-:Y:S05]  /*1db10*/  BSYNC B0 ;  /* 0x0000000000007941 */ /* 0x000fea0003800000 */
.L_x_2720:
        /* <DEDUP_REMOVED lines=9> */
.L_x_2722:
[----:B------:R-:W-:Y:S01]  /*1dbb0*/  IMAD.MOV.U32 R12, RZ, RZ, 0x4 ;  /* 0x00000004ff0c7424 */ /* 0x000fe200078e00ff */
[----:B------:R-:W-:-:S05]  /*1dbc0*/  SEL R14, R14, RZ, P2 ;  /* 0x000000ff0e0e7207 */ /* 0x000fca0001000000 */
[----:B------:R-:W-:-:S04]  /*1dbd0*/  IMAD.IADD R3, R3, 0x1, R14 ;  /* 0x0000000103037824 */ /* 0x000fc800078e020e */
[----:B------:R-:W-:-:S07]  /*1dbe0*/  IMAD.MOV.U32 R13, RZ, RZ, R3 ;  /* 0x000000ffff0d7224 */ /* 0x000fce00078e0003 */
[----:B------:R-:W-:Y:S05]  /*1dbf0*/  WARPSYNC.COLLECTIVE R15, `(.L_x_2723) ;  /* 0x000000000f087348 */ /* 0x000fea0003c00000 */
[----:B------:R0:W1:Y:S02]  /*1dc00*/  SHFL.UP P6, R14, R13, R12, R11 ;  /* 0x0400000c0d0e7389 */ /* 0x00006400000c000b */
[----:B01----:R-:W-:Y:S01]  /*1dc10*/  ENDCOLLECTIVE ;  /* 0x000000000000791b */ /* 0x003fe20003800000 */
.L_x_2723:
[----:B------:R-:W-:Y:S02]  /*1dc20*/  MOV R12, 0x8 ;  /* 0x00000008000c7802 */ /* 0x000fe40000000f00 */
[----:B------:R-:W-:-:S05]  /*1dc30*/  SEL R14, R14, RZ, P3 ;  /* 0x000000ff0e0e7207 */ /* 0x000fca0001800000 */
[----:B------:R-:W-:-:S04]  /*1dc40*/  IMAD.IADD R3, R3, 0x1, R14 ;  /* 0x0000000103037824 */ /* 0x000fc800078e020e */
[----:B------:R-:W-:-:S07]  /*1dc50*/  IMAD.MOV.U32 R13, RZ, RZ, R3 ;  /* 0x000000ffff0d7224 */ /* 0x000fce00078e0003 */
[----:B------:R-:W-:Y:S05]  /*1dc60*/  WARPSYNC.COLLECTIVE R15, `(.L_x_2724) ;  /* 0x000000000f087348 */ /* 0x000fea0003c00000 */
[----:B------:R0:W1:Y:S02]  /*1dc70*/  SHFL.UP P6, R14, R13, R12, R11 ;  /* 0x0400000c0d0e7389 */ /* 0x00006400000c000b */
[----:B01----:R-:W-:Y:S01]  /*1dc80*/  ENDCOLLECTIVE ;  /* 0x000000000000791b */ /* 0x003fe20003800000 */
.L_x_2724:
[----:B------:R-:W-:Y:S01]  /*1dc90*/  IMAD.MOV.U32 R12, RZ, RZ, 0x10 ;  /* 0x00000010ff0c7424 */ /* 0x000fe200078e00ff */
[----:B------:R-:W-:-:S05]  /*1dca0*/  SEL R14, R14, RZ, P4 ;  /* 0x000000ff0e0e7207 */ /* 0x000fca0002000000 */
[----:B------:R-:W-:-:S04]  /*1dcb0*/  IMAD.IADD R3, R3, 0x1, R14 ;  /* 0x0000000103037824 */ /* 0x000fc800078e020e */
[----:B------:R-:W-:-:S07]  /*1dcc0*/  IMAD.MOV.U32 R13, RZ, RZ, R3 ;  /* 0x000000ffff0d7224 */ /* 0x000fce00078e0003 */
[----:B------:R-:W-:Y:S05]  /*1dcd0*/  WARPSYNC.COLLECTIVE R15, `(.L_x_2725) ;  /* 0x000000000f087348 */ /* 0x000fea0003c00000 */
[----:B------:R0:W1:Y:S02]  /*1dce0*/  SHFL.UP P6, R14, R13, R12, R11 ;  /* 0x0400000c0d0e7389 */ /* 0x00006400000c000b */
[----:B01----:R-:W-:Y:S01]  /*1dcf0*/  ENDCOLLECTIVE ;  /* 0x000000000000791b */ /* 0x003fe20003800000 */
.L_x_2725:
        /* <DEDUP_REMOVED lines=8> */
.L_x_2726:
[----:B------:R-:W-:Y:S05]  /*1dd80*/  BRA `(.L_x_2727) ;  /* 0xffffffbc00247947 */ /* 0x000fea000383ffff */
.L_x_2577:
[----:B------:R-:W-:Y:S01]  /*1dd90*/  BSSY B0, `(.L_x_2728) ;  /* 0x0000006000007945 */ /* 0x000fe20003800000 */
[----:B------:R-:W-:Y:S01]  /*1dda0*/  PLOP3.LUT P6, PT, P6, PT, PT, 0x8, 0x0 ;  /* 0x000000000000781c */ /* 0x000fe200037ce170 */
[----:B------:R-:W-:-:S12]  /*1ddb0*/  IMAD.MOV.U32 R15, RZ, RZ, -0x1 ;  /* 0xffffffffff0f7424 */ /* 0x000fd800078e00ff */
[----:B01---5:R-:W-:Y:S05]  /*1ddc0*/  WARPSYNC.COLLECTIVE R15, `(.L_x_2729) ;  /* 0x000000000f087348 */ /* 0x023fea0003c00000 */
[----:B------:R-:W-:Y:S01]  /*1ddd0*/  VOTE.ANY R14, PT, P6 ;  /* 0x00000000000e7806 */ /* 0x000fe200030e0100 */
[----:B01---5:R-:W-:Y:S06]  /*1dde0*/  ENDCOLLECTIVE ;  /* 0x000000000000791b */ /* 0x023fec0003800000 */
.L_x_2729:
[----:B------:R-:W-:Y:S05]  /*1ddf0*/  BSYNC B0 ;  /* 0x0000000000007941 */ /* 0x000fea0003800000 */
.L_x_2728:
        /* <DEDUP_REMOVED lines=9> */
.L_x_2730:
[----:B------:R-:W-:Y:S01]  /*1de90*/  IMAD.MOV.U32 R17, RZ, RZ, R14 ;  /* 0x000000ffff117224 */ /* 0x000fe200078e000e */
[----:B------:R-:W-:Y:S06]  /*1dea0*/  BRA `(.L_x_2731) ;  /* 0xffffffbc00147947 */ /* 0x000fec000383ffff */
.L_x_2579:
[----:B------:R-:W-:Y:S01]  /*1deb0*/  BSSY B0, `(.L_x_2732) ;  /* 0x0000007000007945 */ /* 0x000fe20003800000 */
[----:B------:R-:W-:Y:S02]  /*1dec0*/  IMAD.MOV.U32 R13, RZ, RZ, R3 ;  /* 0x000000ffff0d7224 */ /* 0x000fe400078e0003 */
[----:B------:R-:W-:Y:S02]  /*1ded0*/  IMAD.MOV.U32 R11, RZ, RZ, 0x1f ;  /* 0x0000001fff0b7424 */ /* 0x000fe400078e00ff */
[----:B------:R-:W-:-:S07]  /*1dee0*/  IMAD.MOV.U32 R15, RZ, RZ, -0x1 ;  /* 0xffffffffff0f7424 */ /* 0x000fce00078e00ff */
[----:B0123-5:R-:W-:Y:S05]  /*1def0*/  WARPSYNC.COLLECTIVE R15, `(.L_x_2733) ;  /* 0x000000000f087348 */ /* 0x02ffea0003c00000 */
[----:B------:R4:W0:Y:S02]  /*1df00*/  SHFL.IDX P6, R14, R13, R12, R11 ;  /* 0x0000000c0d0e7389 */ /* 0x00082400000c000b */
[----:B012345:R-:W-:Y:S01]  /*1df10*/  ENDCOLLECTIVE ;  /* 0x000000000000791b */ /* 0x03ffe20003800000 */
.L_x_2733:
[----:B------:R-:W-:Y:S05]  /*1df20*/  BSYNC B0 ;  /* 0x0000000000007941 */ /* 0x000fea0003800000 */
.L_x_2732:
[----:B------:R-:W-:Y:S01]  /*1df30*/  IMAD.MOV.U32 R5, RZ, RZ, R14 ;  /* 0x000000ffff057224 */ /* 0x000fe200078e000e */
[----:B------:R-:W-:Y:S06]  /*1df40*/  BRA `(.L_x_2578) ;  /* 0xffffffbc00087947 */ /* 0x000fec000383ffff */
.L_x_2583:
[----:B0-----:R0:W2:Y:S02]  /*1df50*/  SYNCS.PHASECHK.TRANS64.TRYWAIT P0, [R5+URZ+0x13220], R0 ;  /* 0x01322000050075a7 */ /* 0x0010a4000800017f */
[----:B--2---:R-:W-:Y:S05]  /*1df60*/  @!P0 NANOSLEEP.SYNCS 0x989680 ;  /* 0x009896800000895d */ /* 0x004fea0003900000 */
[----:B------:R-:W2:Y:S02]  /*1df70*/  @!P0 SYNCS.PHASECHK.TRANS64 P0, [R5+URZ+0x13220], R0 ;  /* 0x01322000050085a7 */ /* 0x000ea4000800007f */
[----:B--2---:R-:W-:Y:S05]  /*1df80*/  @!P0 BRA `(.L_x_2583) ;  /* 0xfffffffc00f08947 */ /* 0x004fea000383ffff */
[----:B------:R-:W-:Y:S05]  /*1df90*/  BRA `(.L_x_2734) ;  /* 0xffffffc000887947 */ /* 0x000fea000383ffff */
.L_x_2584:
        /* <DEDUP_REMOVED lines=8> */
[----:B01---5:R-:W-:Y:S05]  /*1e020*/  WARPSYNC.COLLECTIVE R15, `(.L_x_2736) ;  /* 0x000000000f087348 */ /* 0x023fea0003c00000 */
[----:B------:R2:W3:Y:S02]  /*1e030*/  SHFL.IDX P6, R14, R13, R12, R11 ;  /* 0x0000000c0d0e7389 */ /* 0x0004e400000c000b */
[----:B0123-5:R-:W-:Y:S01]  /*1e040*/  ENDCOLLECTIVE ;  /* 0x000000000000791b */ /* 0x02ffe20003800000 */
.L_x_2736:
[----:B------:R-:W-:Y:S05]  /*1e050*/  BSYNC B0 ;  /* 0x0000000000007941 */ /* 0x000fea0003800000 */
.L_x_2735:
[----:B------:R-:W-:Y:S05]  /*1e060*/  BRA `(.L_x_2737) ;  /* 0xffffffc000707947 */ /* 0x000fea000383ffff */
.L_x_2585:
[----:B------:R-:W-:Y:S01]  /*1e070*/  BSSY B0, `(.L_x_2738) ;  /* 0x0000006000007945 */ /* 0x000fe20003800000 */
[----:B------:R-:W-:-:S07]  /*1e080*/  IMAD.MOV.U32 R15, RZ, RZ, -0x1 ;  /* 0xffffffffff0f7424 */ /* 0x000fce00078e00ff */
[----:B01---5:R-:W-:Y:S05]  /*1e090*/  WARPSYNC.COLLECTIVE R15, `(.L_x_2739) ;  /* 0x000000000f0c7348 */ /* 0x023fea0003c00000 */
[----:B------:R-:W-:Y:S02]  /*1e0a0*/  ELECT P6, UR62, PT ;  /* 0x00000000003e782f */ /* 0x000fe400038c0000 */
[----:B------:R-:W-:Y:S01]  /*1e0b0*/  MOV R14, UR62 ;  /* 0x0000003e000e7c02 */ /* 0x000fe20008000f00 */
[----:B01---5:R-:W-:Y:S10]  /*1e0c0*/  ENDCOLLECTIVE ;  /* 0x000000000000791b */ /* 0x023ff40003800000 */
.L_x_2739:
[----:B------:R-:W-:Y:S05]  /*1e0d0*/  BSYNC B0 ;  /* 0x0000000000007941 */ /* 0x000fea0003800000 */
.L_x_2738:
[----:B------:R-:W-:Y:S05]  /*1e0e0*/  BRA `(.L_x_2740) ;  /* 0xffffffc000647947 */ /* 0x000fea000383ffff */
.L_x_2587:
[----:B0-----:R0:W2:Y:S02]  /*1e0f0*/  SYNCS.PHASECHK.TRANS64.TRYWAIT P1, [R4+URZ+0x13240], R3 ;  /* 0x01324003040075a7 */ /* 0x0010a4000802017f */
[----:B--2---:R-:W-:Y:S05]  /*1e100*/  @!P1 NANOSLEEP.SYNCS 0x989680 ;  /* 0x009896800000995d */ /* 0x004fea0003900000 */
[----:B------:R-:W2:Y:S02]  /*1e110*/  @!P1 SYNCS.PHASECHK.TRANS64 P1, [R4+URZ+0x13240], R3 ;  /* 0x01324003040095a7 */ /* 0x000ea4000802007f */
[----:B--2---:R-:W-:Y:S05]  /*1e120*/  @!P1 BRA `(.L_x_2587) ;  /* 0xfffffffc00f09947 */ /* 0x004fea000383ffff */
[----:B------:R-:W-:Y:S05]  /*1e130*/  BRA `(.L_x_2741) ;  /* 0xffffffc0008c7947 */ /* 0x000fea000383ffff */
.L_x_2589:
[----:B--2---:R2:W3:Y:S02]  /*1e140*/  SYNCS.PHASECHK.TRANS64.TRYWAIT P1, [R5+URZ+0x13240], R0 ;  /* 0x01324000050075a7 */ /* 0x0044e4000802017f */
[----:B---3--:R-:W-:Y:S05]  /*1e150*/  @!P1 NANOSLEEP.SYNCS 0x989680 ;  /* 0x009896800000995d */ /* 0x008fea0003900000 */
[----:B------:R-:W3:Y:S02]  /*1e160*/  @!P1 SYNCS.PHASECHK.TRANS64 P1, [R5+URZ+0x13240], R0 ;  /* 0x01324000050095a7 */ /* 0x000ee4000802007f */
[----:B---3--:R-:W-:Y:S05]  /*1e170*/  @!P1 BRA `(.L_x_2589) ;  /* 0xfffffffc00f09947 */ /* 0x008fea000383ffff */
[----:B------:R-:W-:Y:S05]  /*1e180*/  BRA `(.L_x_2742) ;  /* 0xffffffc0009c7947 */ /* 0x000fea000383ffff */
.L_x_2591:
[----:B---3--:R3:W4:Y:S02]  /*1e190*/  SYNCS.PHASECHK.TRANS64.TRYWAIT P1, [R4+URZ+0x13260], R3 ;  /* 0x01326003040075a7 */ /* 0x008724000802017f */
[----:B----4-:R-:W-:Y:S05]  /*1e1a0*/  @!P1 NANOSLEEP.SYNCS 0x989680 ;  /* 0x009896800000995d */ /* 0x010fea0003900000 */
[----:B------:R-:W4:Y:S02]  /*1e1b0*/  @!P1 SYNCS.PHASECHK.TRANS64 P1, [R4+URZ+0x13260], R3 ;  /* 0x01326003040095a7 */ /* 0x000f24000802007f */
[----:B----4-:R-:W-:Y:S05]  /*1e1c0*/  @!P1 BRA `(.L_x_2591) ;  /* 0xfffffffc00f09947 */ /* 0x010fea000383ffff */
[----:B------:R-:W-:Y:S05]  /*1e1d0*/  BRA `(.L_x_2743) ;  /* 0xffffffc000987947 */ /* 0x000fea000383ffff */
.L_x_2593:
[----:B----4-:R4:W0:Y:S02]  /*1e1e0*/  SYNCS.PHASECHK.TRANS64.TRYWAIT P1, [R5+URZ+0x13260], R0 ;  /* 0x01326000050075a7 */ /* 0x010824000802017f */
[----:B0-----:R-:W-:Y:S05]  /*1e1f0*/  @!P1 NANOSLEEP.SYNCS 0x989680 ;  /* 0x009896800000995d */ /* 0x001fea0003900000 */
[----:B------:R-:W0:Y:S02]  /*1e200*/  @!P1 SYNCS.PHASECHK.TRANS64 P1, [R5+URZ+0x13260], R0 ;  /* 0x01326000050095a7 */ /* 0x000e24000802007f */
[----:B0-----:R-:W-:Y:S05]  /*1e210*/  @!P1 BRA `(.L_x_2593) ;  /* 0xfffffffc00f09947 */ /* 0x001fea000383ffff */
[----:B------:R-:W-:Y:S05]  /*1e220*/  BRA `(.L_x_2744) ;  /* 0xffffffc000947947 */ /* 0x000fea000383ffff */
.L_x_2595:
[----:B------:R0:W0:Y:S02]  /*1e230*/  SYNCS.PHASECHK.TRANS64.TRYWAIT P1, [R4+URZ+0x13280], R3 ;  /* 0x01328003040075a7 */ /* 0x000024000802017f */
[----:B0-----:R-:W-:Y:S05]  /*1e240*/  @!P1 NANOSLEEP.SYNCS 0x989680 ;  /* 0x009896800000995d */ /* 0x001fea0003900000 */
[----:B------:R-:W0:Y:S02]  /*1e250*/  @!P1 SYNCS.PHASECHK.TRANS64 P1, [R4+URZ+0x13280], R3 ;  /* 0x01328003040095a7 */ /* 0x000e24000802007f */
[----:B0-----:R-:W-:Y:S05]  /*1e260*/  @!P1 BRA `(.L_x_2595) ;  /* 0xfffffffc00f09947 */ /* 0x001fea000383ffff */
[----:B------:R-:W-:Y:S05]  /*1e270*/  BRA `(.L_x_2745) ;  /* 0xffffffc000907947 */ /* 0x000fea000383ffff */
.L_x_2746:
        /* <DEDUP_REMOVED lines=16> */
.L_x_2755:


//--------------------- .nv.global.init           --------------------------
	.section	.nv.global.init,"aw",@progbits
	.align	4
.nv.global.init:
	.type		_ZZN5flash28permute_output_fp8_VcolmajorIN4cute6TensorINS1_11ArrayEngineIN7cutlass10bfloat16_tELm32EEENS1_6LayoutINS1_5tupleIJNS8_IJNS1_1CILi2EEESA_NS9_ILi8EEEEEENS9_ILi1EEESD_EEENS8_IJNS8_IJSD_SA_NS9_ILi4EEEEEENS9_ILi0EEESH_EEEEEEEEEvRT_E9upper_map,@object
	.size		_ZZN5flash28permute_output_fp8_VcolmajorIN4cute6TensorINS1_11ArrayEngineIN7cutlass10bfloat16_tELm32EEENS1_6LayoutINS1_5tupleIJNS8_IJNS1_1CILi2EEESA_NS9_ILi8EEEEEENS9_ILi1EEESD_EEENS8_IJNS8_IJSD_SA_NS9_ILi4EEEEEENS9_ILi0EEESH_EEEEEEEEEvRT_E9upper_map,($str$23 - _ZZN5flash28permute_output_fp8_VcolmajorIN4cute6TensorINS1_11ArrayEngineIN7cutlass10bfloat16_tELm32EEENS1_6LayoutINS1_5tupleIJNS8_IJNS1_1CILi2EEESA_NS9_ILi8EEEEEENS9_ILi1EEESD_EEENS8_IJNS8_IJSD_SA_NS9_ILi4EEEEEENS9_ILi0EEESH_EEEEEEEEEvRT_E9upper_map)
_ZZN5flash28permute_output_fp8_VcolmajorIN4cute6TensorINS1_11ArrayEngineIN7cutlass10bfloat16_tELm32EEENS1_6LayoutINS1_5tupleIJNS8_IJNS1_1CILi2EEESA_NS9_ILi8EEEEEENS9_ILi1EEESD_EEENS8_IJNS8_IJSD_SA_NS9_ILi4EEEEEENS9_ILi0EEESH_EEEEEEEEEvRT_E9upper_map:
        /*0000*/ 	.byte	0x00, 0x00, 0x00, 0x00, 0x02, 0x00, 0x00, 0x00, 0x03, 0x00, 0x00, 0x00, 0x01, 0x00, 0x00, 0x00
	.type		$str$23,@object
	.size		$str$23,($str$24 - $str$23)
$str$23:
        /*0010*/ 	.byte	0x28, 0x61, 0x64, 0x64, 0x72, 0x65, 0x73, 0x73, 0x20, 0x26, 0x20, 0x6d, 0x61, 0x73, 0x6b, 0x29
        /*0020*/ 	.byte	0x20, 0x3d, 0x3d, 0x20, 0x30, 0x00
	.type		$str$24,@object
	.size		$str$24,(__unnamed_5 - $str$24)
$str$24:
        /*0026*/ 	.byte	0x2f, 0x74, 0x6d, 0x70, 0x2f, 0x6f, 0x73, 0x73, 0x5f, 0x6b, 0x65, 0x72, 0x6e, 0x65, 0x6c, 0x73
        /*0036*/ 	.byte	0x5f, 0x73, 0x72, 0x63, 0x2f, 0x66, 0x6c, 0x61, 0x73, 0x68, 0x5f, 0x61, 0x74, 0x74, 0x65, 0x6e
        /*0046*/ 	.byte	0x74, 0x69, 0x6f, 0x6e, 0x2f, 0x63, 0x73, 0x72, 0x63, 0x2f, 0x63, 0x75, 0x74, 0x6c, 0x61, 0x73
        /*0056*/ 	.byte	0x73, 0x2f, 0x69, 0x6e, 0x63, 0x6c, 0x75, 0x64, 0x65, 0x2f, 0x63, 0x75, 0x74, 0x65, 0x2f, 0x70
        /*0066*/ 	.byte	0x6f, 0x69, 0x6e, 0x74, 0x65, 0x72, 0x5f, 0x66, 0x6c, 0x61, 0x67, 0x67, 0x65, 0x64, 0x2e, 0x68
        /*0076*/ 	.byte	0x70, 0x70, 0x00
	.type		__unnamed_5,@object
	.size		__unnamed_5,(__unnamed_6 - __unnamed_5)
__unnamed_5:
        /* <DEDUP_REMOVED lines=24> */
        /*01f9*/ 	.byte	0x26, 0x5d, 0x00
	.type		__unnamed_6,@object
	.size		__unnamed_6,(__unnamed_4 - __unnamed_6)
__unnamed_6:
        /* <DEDUP_REMOVED lines=24> */
        /*037c*/ 	.byte	0x3e, 0x3e, 0x20, 0x26, 0x5d, 0x00
	.type		__unnamed_4,@object
	.size		__unnamed_4,(__unnamed_2 - __unnamed_4)
__unnamed_4:
        /* <DEDUP_REMOVED lines=28> */
        /*0542*/ 	.byte	0x3a, 0x43, 0x3c, 0x31, 0x30, 0x32, 0x34, 0x30, 0x3e, 0x3e, 0x3e, 0x3e, 0x3e, 0x5d, 0x00
	.type		__unnamed_2,@object
	.size		__unnamed_2,(__unnamed_1 - __unnamed_2)
__unnamed_2:
        /* <DEDUP_REMOVED lines=29> */
	.type		__unnamed_1,@object
	.size		__unnamed_1,(__unnamed_3 - __unnamed_1)
__unnamed_1:
        /* <DEDUP_REMOVED lines=29> */
        /*08f0*/ 	.byte	0x00
	.type		__unnamed_3,@object
	.size		__unnamed_3,(.L_2 - __unnamed_3)
__unnamed_3:
        /* <DEDUP_REMOVED lines=30> */
.L_2:


//--------------------- .nv.shared._ZN7cutlass13device_kernelIN5flash11enable_sm90INS1_16FlashAttnFwdSm90INS1_25CollectiveMainloopFwdSm90ILi2EN4cute5tupleIJNS5_1CILi1EEES8_S8_EEENS6_IJNS7_ILi192EEENS7_ILi160EEENS7_ILi64EEEEEELi64ENS_12float_e4m3_tEfNS_4arch4Sm90ELb0ELb0ELb0ELb0ELb1ELb0ELb0ELb1ELb1ELb1ELb0ELb0EEENS1_21CollectiveEpilogueFwdINS6_IJSA_SC_SB_EEES9_NS_10bfloat16_tESG_Li384ELb0ELb1ELb0ELb1EEENS1_29StaticPersistentTileSchedulerILb0EEEEEEEEEvNT_6ParamsE --------------------------
	.section	.nv.shared._ZN7cutlass13device_kernelIN5flash11enable_sm90INS1_16FlashAttnFwdSm90INS1_25CollectiveMainloopFwdSm90ILi2EN4cute5tupleIJNS5_1CILi1EEES8_S8_EEENS6_IJNS7_ILi192EEENS7_ILi160EEENS7_ILi64EEEEEELi64ENS_12float_e4m3_tEfNS_4arch4Sm90ELb0ELb0ELb0ELb0ELb1ELb0ELb0ELb1ELb1ELb1ELb0ELb0EEENS1_21CollectiveEpilogueFwdINS6_IJSA_SC_SB_EEES9_NS_10bfloat16_tESG_Li384ELb0ELb1ELb0ELb1EEENS1_29StaticPersistentTileSchedulerILb0EEEEEEEEEvNT_6ParamsE,"aw",@nobits
	.sectionflags	@""
	.align	16
	.zero		1024


//--------------------- .nv.shared.reserved.0     --------------------------
	.section	.nv.shared.reserved.0,"aw",@nobits
	.weak		__nv_reservedSMEM_offset_0_alias
	.size		__nv_reservedSMEM_offset_0_alias, 0, 0
	.other		__nv_reservedSMEM_offset_0_alias,@"STO_CUDA_RESERVED_SHARED STV_DEFAULT"
__nv_reservedSMEM_offset_0_alias:
	.zero		0


//--------------------- .nv.global                --------------------------
	.section	.nv.global,"aw",@nobits
.nv.global:
	.type		_ZN71_INTERNAL_c056dcf3_35_flash_fwd_hdim64_e4m3_paged_sm90_cu_49158569_34264cute1_E,@object
	.size		_ZN71_INTERNAL_c056dcf3_35_flash_fwd_hdim64_e4m3_paged_sm90_cu_49158569_34264cute1_E,(_ZN71_INTERNAL_c056dcf3_35_flash_fwd_hdim64_e4m3_paged_sm90_cu_49158569_34264cuda3std3__45__cpo6cbeginE - _ZN71_INTERNAL_c056dcf3_35_flash_fwd_hdim64_e4m3_paged_sm90_cu_49158569_34264cute1_E)
_ZN71_INTERNAL_c056dcf3_35_flash_fwd_hdim64_e4m3_paged_sm90_cu_49158569_34264cute1_E:
	.zero		1
	.type		_ZN71_INTERNAL_c056dcf3_35_flash_fwd_hdim64_e4m3_paged_sm90_cu_49158569_34264cuda3std3__45__cpo6cbeginE,@object
	.size		_ZN71_INTERNAL_c056dcf3_35_flash_fwd_hdim64_e4m3_paged_sm90_cu_49158569_34264cuda3std3__45__cpo6cbeginE,(_ZN71_INTERNAL_c056dcf3_35_flash_fwd_hdim64_e4m3_paged_sm90_cu_49158569_34264cuda3std3__48in_placeE - _ZN71_INTERNAL_c056dcf3_35_flash_fwd_hdim64_e4m3_paged_sm90_cu_49158569_34264cuda3std3__45__cpo6cbeginE)
_ZN71_INTERNAL_c056dcf3_35_flash_fwd_hdim64_e4m3_paged_sm90_cu_49158569_34264cuda3std3__45__cpo6cbeginE:
	.zero		1
	.type		_ZN71_INTERNAL_c056dcf3_35_flash_fwd_hdim64_e4m3_paged_sm90_cu_49158569_34264cuda3std3__48in_placeE,@object
	.size		_ZN71_INTERNAL_c056dcf3_35_flash_fwd_hdim64_e4m3_paged_sm90_cu_49158569_34264cuda3std3__48in_placeE,(_ZN71_INTERNAL_c056dcf3_35_flash_fwd_hdim64_e4m3_paged_sm90_cu_49158569_34264cuda3std6ranges3__45__cpo9iter_moveE - _ZN71_INTERNAL_c056dcf3_35_flash_fwd_hdim64_e4m3_paged_sm90_cu_49158569_34264cuda3std3__48in_placeE)
_ZN71_INTERNAL_c056dcf3_35_flash_fwd_hdim64_e4m3_paged_sm90_cu_49158569_34264cuda3std3__48in_placeE:
	.zero		1
	.type		_ZN71_INTERNAL_c056dcf3_35_flash_fwd_hdim64_e4m3_paged_sm90_cu_49158569_34264cuda3std6ranges3__45__cpo9iter_moveE,@object
	.size		_ZN71_INTERNAL_c056dcf3_35_flash_fwd_hdim64_e4m3_paged_sm90_cu_49158569_34264cuda3std6ranges3__45__cpo9iter_moveE,(_ZN71_INTERNAL_c056dcf3_35_flash_fwd_hdim64_e4m3_paged_sm90_cu_49158569_34264cuda3std3__45__cpo5beginE - _ZN71_INTERNAL_c056dcf3_35_flash_fwd_hdim64_e4m3_paged_sm90_cu_49158569_34264cuda3std6ranges3__45__cpo9iter_moveE)
_ZN71_INTERNAL_c056dcf3_35_flash_fwd_hdim64_e4m3_paged_sm90_cu_49158569_34264cuda3std6ranges3__45__cpo9iter_moveE:
	.zero		1
	.type		_ZN71_INTERNAL_c056dcf3_35_flash_fwd_hdim64_e4m3_paged_sm90_cu_49158569_34264cuda3std3__45__cpo5beginE,@object
	.size		_ZN71_INTERNAL_c056dcf3_35_flash_fwd_hdim64_e4m3_paged_sm90_cu_49158569_34264cuda3std3__45__cpo5beginE,(_ZN71_INTERNAL_c056dcf3_35_flash_fwd_hdim64_e4m3_paged_sm90_cu_49158569_34264cuda3std3__473_GLOBAL__N__c056dcf3_35_flash_fwd_hdim64_e4m3_paged_sm90_cu_49158569_34266ignoreE - _ZN71_INTERNAL_c056dcf3_35_flash_fwd_hdim64_e4m3_paged_sm90_cu_49158569_34264cuda3std3__45__cpo5beginE)
_ZN71_INTERNAL_c056dcf3_35_flash_fwd_hdim64_e4m3_paged_sm90_cu_49158569_34264cuda3std3__45__cpo5beginE:
	.zero		1
	.type		_ZN71_INTERNAL_c056dcf3_35_flash_fwd_hdim64_e4m3_paged_sm90_cu_49158569_34264cuda3std3__473_GLOBAL__N__c056dcf3_35_flash_fwd_hdim64_e4m3_paged_sm90_cu_49158569_34266ignoreE,@object
	.size		_ZN71_INTERNAL_c056dcf3_35_flash_fwd_hdim64_e4m3_paged_sm90_cu_49158569_34264cuda3std3__473_GLOBAL__N__c056dcf3_35_flash_fwd_hdim64_e4m3_paged_sm90_cu_49158569_34266ignoreE,(_ZN71_INTERNAL_c056dcf3_35_flash_fwd_hdim64_e4m3_paged_sm90_cu_49158569_34264cute7productE - _ZN71_INTERNAL_c056dcf3_35_flash_fwd_hdim64_e4m3_paged_sm90_cu_49158569_34264cuda3std3__473_GLOBAL__N__c056dcf3_35_flash_fwd_hdim64_e4m3_paged_sm90_cu_49158569_34266ignoreE)
_ZN71_INTERNAL_c056dcf3_35_flash_fwd_hdim64_e4m3_paged_sm90_cu_49158569_34264cuda3std3__473_GLOBAL__N__c056dcf3_35_flash_fwd_hdim64_e4m3_paged_sm90_cu_49158569_34266ignoreE:
	.zero		1
	.type		_ZN71_INTERNAL_c056dcf3_35_flash_fwd_hdim64_e4m3_paged_sm90_cu_49158569_34264cute7productE,@object
	.size		_ZN71_INTERNAL_c056dcf3_35_flash_fwd_hdim64_e4m3_paged_sm90_cu_49158569_34264cute7productE,(_ZN71_INTERNAL_c056dcf3_35_flash_fwd_hdim64_e4m3_paged_sm90_cu_49158569_34264cuda3std3__45__cpo3endE - _ZN71_INTERNAL_c056dcf3_35_flash_fwd_hdim64_e4m3_paged_sm90_cu_49158569_34264cute7productE)
_ZN71_INTERNAL_c056dcf3_35_flash_fwd_hdim64_e4m3_paged_sm90_cu_49158569_34264cute7productE:
	.zero		1
	.type		_ZN71_INTERNAL_c056dcf3_35_flash_fwd_hdim64_e4m3_paged_sm90_cu_49158569_34264cuda3std3__45__cpo3endE,@object
	.size		_ZN71_INTERNAL_c056dcf3_35_flash_fwd_hdim64_e4m3_paged_sm90_cu_49158569_34264cuda3std3__45__cpo3endE,(_ZN71_INTERNAL_c056dcf3_35_flash_fwd_hdim64_e4m3_paged_sm90_cu_49158569_34264cuda3std3__419piecewise_constructE - _ZN71_INTERNAL_c056dcf3_35_flash_fwd_hdim64_e4m3_paged_sm90_cu_49158569_34264cuda3std3__45__cpo3endE)
_ZN71_INTERNAL_c056dcf3_35_flash_fwd_hdim64_e4m3_paged_sm90_cu_49158569_34264cuda3std3__45__cpo3endE:
	.zero		1
	.type		_ZN71_INTERNAL_c056dcf3_35_flash_fwd_hdim64_e4m3_paged_sm90_cu_49158569_34264cuda3std3__419piecewise_constructE,@object
	.size		_ZN71_INTERNAL_c056dcf3_35_flash_fwd_hdim64_e4m3_paged_sm90_cu_49158569_34264cuda3std3__419piecewise_constructE,(_ZN71_INTERNAL_c056dcf3_35_flash_fwd_hdim64_e4m3_paged_sm90_cu_49158569_34264cuda3std3__45__cpo4cendE - _ZN71_INTERNAL_c056dcf3_35_flash_fwd_hdim64_e4m3_paged_sm90_cu_49158569_34264cuda3std3__419piecewise_constructE)
_ZN71_INTERNAL_c056dcf3_35_flash_fwd_hdim64_e4m3_paged_sm90_cu_49158569_34264cuda3std3__419piecewise_constructE:
	.zero		1
	.type		_ZN71_INTERNAL_c056dcf3_35_flash_fwd_hdim64_e4m3_paged_sm90_cu_49158569_34264cuda3std3__45__cpo4cendE,@object
	.size		_ZN71_INTERNAL_c056dcf3_35_flash_fwd_hdim64_e4m3_paged_sm90_cu_49158569_34264cuda3std3__45__cpo4cendE,(_ZN71_INTERNAL_c056dcf3_35_flash_fwd_hdim64_e4m3_paged_sm90_cu_49158569_34264cuda3std6ranges3__45__cpo4swapE - _ZN71_INTERNAL_c056dcf3_35_flash_fwd_hdim64_e4m3_paged_sm90_cu_49158569_34264cuda3std3__45__cpo4cendE)
_ZN71_INTERNAL_c056dcf3_35_flash_fwd_hdim64_e4m3_paged_sm90_cu_49158569_34264cuda3std3__45__cpo4cendE:
	.zero		1
	.type		_ZN71_INTERNAL_c056dcf3_35_flash_fwd_hdim64_e4m3_paged_sm90_cu_49158569_34264cuda3std6ranges3__45__cpo4swapE,@object
	.size		_ZN71_INTERNAL_c056dcf3_35_flash_fwd_hdim64_e4m3_paged_sm90_cu_49158569_34264cuda3std6ranges3__45__cpo4swapE,(.L_14 - _ZN71_INTERNAL_c056dcf3_35_flash_fwd_hdim64_e4m3_paged_sm90_cu_49158569_34264cuda3std6ranges3__45__cpo4swapE)
_ZN71_INTERNAL_c056dcf3_35_flash_fwd_hdim64_e4m3_paged_sm90_cu_49158569_34264cuda3std6ranges3__45__cpo4swapE:
	.zero		1
.L_14:


//--------------------- .nv.shared._ZN7cutlass13device_kernelIN5flash11enable_sm90INS1_16FlashAttnFwdSm90INS1_25CollectiveMainloopFwdSm90ILi2EN4cute5tupleIJNS5_1CILi1EEES8_S8_EEENS6_IJNS7_ILi192EEENS7_ILi160EEENS7_ILi64EEEEEELi64ENS_12float_e4m3_tEfNS_4arch4Sm90ELb0ELb0ELb0ELb1ELb1ELb0ELb0ELb1ELb1ELb1ELb0ELb0EEENS1_21CollectiveEpilogueFwdINS6_IJSA_SC_SB_EEES9_NS_10bfloat16_tESG_Li384ELb1ELb1ELb0ELb1EEENS1_36VarlenDynamicPersistentTileSchedulerILi192ELi160ELi384ELi128ELb0ELb1ELb1ELb0ELb1ELb1EEEEEEEEEvNT_6ParamsE --------------------------
	.section	.nv.shared._ZN7cutlass13device_kernelIN5flash11enable_sm90INS1_16FlashAttnFwdSm90INS1_25CollectiveMainloopFwdSm90ILi2EN4cute5tupleIJNS5_1CILi1EEES8_S8_EEENS6_IJNS7_ILi192EEENS7_ILi160EEENS7_ILi64EEEEEELi64ENS_12float_e4m3_tEfNS_4arch4Sm90ELb0ELb0ELb0ELb1ELb1ELb0ELb0ELb1ELb1ELb1ELb0ELb0EEENS1_21CollectiveEpilogueFwdINS6_IJSA_SC_SB_EEES9_NS_10bfloat16_tESG_Li384ELb1ELb1ELb0ELb1EEENS1_36VarlenDynamicPersistentTileSchedulerILi192ELi160ELi384ELi128ELb0ELb1ELb1ELb0ELb1ELb1EEEEEEEEEvNT_6ParamsE,"aw",@nobits
	.sectionflags	@""
	.align	16
	.zero		1024


//--------------------- .nv.shared._ZN7cutlass13device_kernelIN5flash11enable_sm90INS1_16FlashAttnFwdSm90INS1_25CollectiveMainloopFwdSm90ILi2EN4cute5tupleIJNS5_1CILi1EEES8_S8_EEENS6_IJNS7_ILi192EEENS7_ILi160EEENS7_ILi64EEEEEELi64ENS_12float_e4m3_tEfNS_4arch4Sm90ELb0ELb0ELb0ELb1ELb1ELb1ELb0ELb1ELb1ELb1ELb0ELb0EEENS1_21CollectiveEpilogueFwdINS6_IJSA_SC_SB_EEES9_NS_10bfloat16_tESG_Li384ELb1ELb1ELb0ELb1EEENS1_36VarlenDynamicPersistentTileSchedulerILi192ELi160ELi384ELi128ELb0ELb1ELb1ELb0ELb1ELb1EEEEEEEEEvNT_6ParamsE --------------------------
	.section	.nv.shared._ZN7cutlass13device_kernelIN5flash11enable_sm90INS1_16FlashAttnFwdSm90INS1_25CollectiveMainloopFwdSm90ILi2EN4cute5tupleIJNS5_1CILi1EEES8_S8_EEENS6_IJNS7_ILi192EEENS7_ILi160EEENS7_ILi64EEEEEELi64ENS_12float_e4m3_tEfNS_4arch4Sm90ELb0ELb0ELb0ELb1ELb1ELb1ELb0ELb1ELb1ELb1ELb0ELb0EEENS1_21CollectiveEpilogueFwdINS6_IJSA_SC_SB_EEES9_NS_10bfloat16_tESG_Li384ELb1ELb1ELb0ELb1EEENS1_36VarlenDynamicPersistentTileSchedulerILi192ELi160ELi384ELi128ELb0ELb1ELb1ELb0ELb1ELb1EEEEEEEEEvNT_6ParamsE,"aw",@nobits
	.sectionflags	@""
	.align	16
	.zero		1024


//--------------------- .nv.shared._ZN7cutlass13device_kernelIN5flash11enable_sm90INS1_16FlashAttnFwdSm90INS1_25CollectiveMainloopFwdSm90ILi2EN4cute5tupleIJNS5_1CILi1EEES8_S8_EEENS6_IJNS7_ILi192EEENS7_ILi160EEENS7_ILi64EEEEEELi64ENS_12float_e4m3_tEfNS_4arch4Sm90ELb0ELb1ELb0ELb0ELb1ELb0ELb0ELb1ELb1ELb1ELb0ELb0EEENS1_21CollectiveEpilogueFwdINS6_IJSA_SC_SB_EEES9_NS_10bfloat16_tESG_Li384ELb0ELb1ELb0ELb1EEENS1_30DynamicPersistentTileSchedulerILi384ELi128ELb0ELb1ELb1EEEEEEEEEvNT_6ParamsE --------------------------
	.section	.nv.shared._ZN7cutlass13device_kernelIN5flash11enable_sm90INS1_16FlashAttnFwdSm90INS1_25CollectiveMainloopFwdSm90ILi2EN4cute5tupleIJNS5_1CILi1EEES8_S8_EEENS6_IJNS7_ILi192EEENS7_ILi160EEENS7_ILi64EEEEEELi64ENS_12float_e4m3_tEfNS_4arch4Sm90ELb0ELb1ELb0ELb0ELb1ELb0ELb0ELb1ELb1ELb1ELb0ELb0EEENS1_21CollectiveEpilogueFwdINS6_IJSA_SC_SB_EEES9_NS_10bfloat16_tESG_Li384ELb0ELb1ELb0ELb1EEENS1_30DynamicPersistentTileSchedulerILi384ELi128ELb0ELb1ELb1EEEEEEEEEvNT_6ParamsE,"aw",@nobits
	.sectionflags	@""
	.align	16
	.zero		1024


//--------------------- .nv.shared._ZN7cutlass13device_kernelIN5flash11enable_sm90INS1_16FlashAttnFwdSm90INS1_25CollectiveMainloopFwdSm90ILi2EN4cute5tupleIJNS5_1CILi1EEES8_S8_EEENS6_IJNS7_ILi192EEENS7_ILi160EEENS7_ILi64EEEEEELi64ENS_12float_e4m3_tEfNS_4arch4Sm90ELb0ELb1ELb0ELb1ELb1ELb0ELb0ELb1ELb1ELb1ELb0ELb0EEENS1_21CollectiveEpilogueFwdINS6_IJSA_SC_SB_EEES9_NS_10bfloat16_tESG_Li384ELb1ELb1ELb0ELb1EEENS1_36VarlenDynamicPersistentTileSchedulerILi192ELi160ELi384ELi128ELb0ELb1ELb1ELb1ELb0ELb1EEEEEEEEEvNT_6ParamsE --------------------------
	.section	.nv.shared._ZN7cutlass13device_kernelIN5flash11enable_sm90INS1_16FlashAttnFwdSm90INS1_25CollectiveMainloopFwdSm90ILi2EN4cute5tupleIJNS5_1CILi1EEES8_S8_EEENS6_IJNS7_ILi192EEENS7_ILi160EEENS7_ILi64EEEEEELi64ENS_12float_e4m3_tEfNS_4arch4Sm90ELb0ELb1ELb0ELb1ELb1ELb0ELb0ELb1ELb1ELb1ELb0ELb0EEENS1_21CollectiveEpilogueFwdINS6_IJSA_SC_SB_EEES9_NS_10bfloat16_tESG_Li384ELb1ELb1ELb0ELb1EEENS1_36VarlenDynamicPersistentTileSchedulerILi192ELi160ELi384ELi128ELb0ELb1ELb1ELb1ELb0ELb1EEEEEEEEEvNT_6ParamsE,"aw",@nobits
	.sectionflags	@""
	.align	16
	.zero		1024


//--------------------- .nv.shared._ZN7cutlass13device_kernelIN5flash11enable_sm90INS1_16FlashAttnFwdSm90INS1_25CollectiveMainloopFwdSm90ILi2EN4cute5tupleIJNS5_1CILi1EEES8_S8_EEENS6_IJNS7_ILi192EEENS7_ILi160EEENS7_ILi64EEEEEELi64ENS_12float_e4m3_tEfNS_4arch4Sm90ELb0ELb1ELb0ELb1ELb1ELb1ELb0ELb1ELb1ELb1ELb0ELb0EEENS1_21CollectiveEpilogueFwdINS6_IJSA_SC_SB_EEES9_NS_10bfloat16_tESG_Li384ELb1ELb1ELb0ELb1EEENS1_36VarlenDynamicPersistentTileSchedulerILi192ELi160ELi384ELi128ELb0ELb1ELb1ELb1ELb0ELb1EEEEEEEEEvNT_6ParamsE --------------------------
	.section	.nv.shared._ZN7cutlass13device_kernelIN5flash11enable_sm90INS1_16FlashAttnFwdSm90INS1_25CollectiveMainloopFwdSm90ILi2EN4cute5tupleIJNS5_1CILi1EEES8_S8_EEENS6_IJNS7_ILi192EEENS7_ILi160EEENS7_ILi64EEEEEELi64ENS_12float_e4m3_tEfNS_4arch4Sm90ELb0ELb1ELb0ELb1ELb1ELb1ELb0ELb1ELb1ELb1ELb0ELb0EEENS1_21CollectiveEpilogueFwdINS6_IJSA_SC_SB_EEES9_NS_10bfloat16_tESG_Li384ELb1ELb1ELb0ELb1EEENS1_36VarlenDynamicPersistentTileSchedulerILi192ELi160ELi384ELi128ELb0ELb1ELb1ELb1ELb0ELb1EEEEEEEEEvNT_6ParamsE,"aw",@nobits
	.sectionflags	@""
	.align	16
	.zero		1024


//--------------------- .nv.shared._ZN7cutlass13device_kernelIN5flash11enable_sm90INS1_16FlashAttnFwdSm90INS1_25CollectiveMainloopFwdSm90ILi2EN4cute5tupleIJNS5_1CILi1EEES8_S8_EEENS6_IJNS7_ILi192EEENS7_ILi160EEENS7_ILi64EEEEEELi64ENS_12float_e4m3_tEfNS_4arch4Sm90ELb1ELb0ELb0ELb0ELb1ELb0ELb0ELb1ELb1ELb1ELb0ELb0EEENS1_21CollectiveEpilogueFwdINS6_IJSA_SC_SB_EEES9_NS_10bfloat16_tESG_Li384ELb0ELb1ELb0ELb1EEENS1_30DynamicPersistentTileSchedulerILi384ELi128ELb0ELb1ELb1EEEEEEEEEvNT_6ParamsE --------------------------
	.section	.nv.shared._ZN7cutlass13device_kernelIN5flash11enable_sm90INS1_16FlashAttnFwdSm90INS1_25CollectiveMainloopFwdSm90ILi2EN4cute5tupleIJNS5_1CILi1EEES8_S8_EEENS6_IJNS7_ILi192EEENS7_ILi160EEENS7_ILi64EEEEEELi64ENS_12float_e4m3_tEfNS_4arch4Sm90ELb1ELb0ELb0ELb0ELb1ELb0ELb0ELb1ELb1ELb1ELb0ELb0EEENS1_21CollectiveEpilogueFwdINS6_IJSA_SC_SB_EEES9_NS_10bfloat16_tESG_Li384ELb0ELb1ELb0ELb1EEENS1_30DynamicPersistentTileSchedulerILi384ELi128ELb0ELb1ELb1EEEEEEEEEvNT_6ParamsE,"aw",@nobits
	.sectionflags	@""
	.align	16
	.zero		1024


//--------------------- .nv.shared._ZN7cutlass13device_kernelIN5flash11enable_sm90INS1_16FlashAttnFwdSm90INS1_25CollectiveMainloopFwdSm90ILi2EN4cute5tupleIJNS5_1CILi1EEES8_S8_EEENS6_IJNS7_ILi192EEENS7_ILi160EEENS7_ILi64EEEEEELi64ENS_12float_e4m3_tEfNS_4arch4Sm90ELb1ELb0ELb0ELb1ELb1ELb0ELb0ELb1ELb1ELb1ELb0ELb0EEENS1_21CollectiveEpilogueFwdINS6_IJSA_SC_SB_EEES9_NS_10bfloat16_tESG_Li384ELb1ELb1ELb0ELb1EEENS1_36VarlenDynamicPersistentTileSchedulerILi192ELi160ELi384ELi128ELb0ELb1ELb1ELb1ELb1ELb1EEEEEEEEEvNT_6ParamsE --------------------------
	.section	.nv.shared._ZN7cutlass13device_kernelIN5flash11enable_sm90INS1_16FlashAttnFwdSm90INS1_25CollectiveMainloopFwdSm90ILi2EN4cute5tupleIJNS5_1CILi1EEES8_S8_EEENS6_IJNS7_ILi192EEENS7_ILi160EEENS7_ILi64EEEEEELi64ENS_12float_e4m3_tEfNS_4arch4Sm90ELb1ELb0ELb0ELb1ELb1ELb0ELb0ELb1ELb1ELb1ELb0ELb0EEENS1_21CollectiveEpilogueFwdINS6_IJSA_SC_SB_EEES9_NS_10bfloat16_tESG_Li384ELb1ELb1ELb0ELb1EEENS1_36VarlenDynamicPersistentTileSchedulerILi192ELi160ELi384ELi128ELb0ELb1ELb1ELb1ELb1ELb1EEEEEEEEEvNT_6ParamsE,"aw",@nobits
	.sectionflags	@""
	.align	16
	.zero		1024


//--------------------- .nv.shared._ZN7cutlass13device_kernelIN5flash11enable_sm90INS1_16FlashAttnFwdSm90INS1_25CollectiveMainloopFwdSm90ILi2EN4cute5tupleIJNS5_1CILi1EEES8_S8_EEENS6_IJNS7_ILi192EEENS7_ILi160EEENS7_ILi64EEEEEELi64ENS_12float_e4m3_tEfNS_4arch4Sm90ELb1ELb0ELb0ELb1ELb1ELb1ELb0ELb1ELb1ELb1ELb0ELb0EEENS1_21CollectiveEpilogueFwdINS6_IJSA_SC_SB_EEES9_NS_10bfloat16_tESG_Li384ELb1ELb1ELb0ELb1EEENS1_36VarlenDynamicPersistentTileSchedulerILi192ELi160ELi384ELi128ELb0ELb1ELb1ELb1ELb1ELb1EEEEEEEEEvNT_6ParamsE --------------------------
	.section	.nv.shared._ZN7cutlass13device_kernelIN5flash11enable_sm90INS1_16FlashAttnFwdSm90INS1_25CollectiveMainloopFwdSm90ILi2EN4cute5tupleIJNS5_1CILi1EEES8_S8_EEENS6_IJNS7_ILi192EEENS7_ILi160EEENS7_ILi64EEEEEELi64ENS_12float_e4m3_tEfNS_4arch4Sm90ELb1ELb0ELb0ELb1ELb1ELb1ELb0ELb1ELb1ELb1ELb0ELb0EEENS1_21CollectiveEpilogueFwdINS6_IJSA_SC_SB_EEES9_NS_10bfloat16_tESG_Li384ELb1ELb1ELb0ELb1EEENS1_36VarlenDynamicPersistentTileSchedulerILi192ELi160ELi384ELi128ELb0ELb1ELb1ELb1ELb1ELb1EEEEEEEEEvNT_6ParamsE,"aw",@nobits
	.sectionflags	@""
	.align	16
	.zero		1024


//--------------------- .nv.constant0._ZN7cutlass13device_kernelIN5flash11enable_sm90INS1_16FlashAttnFwdSm90INS1_25CollectiveMainloopFwdSm90ILi2EN4cute5tupleIJNS5_1CILi1EEES8_S8_EEENS6_IJNS7_ILi192EEENS7_ILi160EEENS7_ILi64EEEEEELi64ENS_12float_e4m3_tEfNS_4arch4Sm90ELb0ELb0ELb0ELb0ELb1ELb0ELb0ELb1ELb1ELb1ELb0ELb0EEENS1_21CollectiveEpilogueFwdINS6_IJSA_SC_SB_EEES9_NS_10bfloat16_tESG_Li384ELb0ELb1ELb0ELb1EEENS1_29StaticPersistentTileSchedulerILb0EEEEEEEEEvNT_6ParamsE --------------------------
	.section	.nv.constant0._ZN7cutlass13device_kernelIN5flash11enable_sm90INS1_16FlashAttnFwdSm90INS1_25CollectiveMainloopFwdSm90ILi2EN4cute5tupleIJNS5_1CILi1EEES8_S8_EEENS6_IJNS7_ILi192EEENS7_ILi160EEENS7_ILi64EEEEEELi64ENS_12float_e4m3_tEfNS_4arch4Sm90ELb0ELb0ELb0ELb0ELb1ELb0ELb0ELb1ELb1ELb1ELb0ELb0EEENS1_21CollectiveEpilogueFwdINS6_IJSA_SC_SB_EEES9_NS_10bfloat16_tESG_Li384ELb0ELb1ELb0ELb1EEENS1_29StaticPersistentTileSchedulerILb0EEEEEEEEEvNT_6ParamsE,"a",@progbits
	.sectionflags	@""
	.align	4
.nv.constant0._ZN7cutlass13device_kernelIN5flash11enable_sm90INS1_16FlashAttnFwdSm90INS1_25CollectiveMainloopFwdSm90ILi2EN4cute5tupleIJNS5_1CILi1EEES8_S8_EEENS6_IJNS7_ILi192EEENS7_ILi160EEENS7_ILi64EEEEEELi64ENS_12float_e4m3_tEfNS_4arch4Sm90ELb0ELb0ELb0ELb0ELb1ELb0ELb0ELb1ELb1ELb1ELb0ELb0EEENS1_21CollectiveEpilogueFwdINS6_IJSA_SC_SB_EEES9_NS_10bfloat16_tESG_Li384ELb0ELb1ELb0ELb1EEENS1_29StaticPersistentTileSchedulerILb0EEEEEEEEEvNT_6ParamsE:
	.zero		3200


//--------------------- .nv.constant0._ZN7cutlass13device_kernelIN5flash11enable_sm90INS1_16FlashAttnFwdSm90INS1_25CollectiveMainloopFwdSm90ILi2EN4cute5tupleIJNS5_1CILi1EEES8_S8_EEENS6_IJNS7_ILi192EEENS7_ILi160EEENS7_ILi64EEEEEELi64ENS_12float_e4m3_tEfNS_4arch4Sm90ELb0ELb0ELb0ELb1ELb1ELb0ELb0ELb1ELb1ELb1ELb0ELb0EEENS1_21CollectiveEpilogueFwdINS6_IJSA_SC_SB_EEES9_NS_10bfloat16_tESG_Li384ELb1ELb1ELb0ELb1EEENS1_36VarlenDynamicPersistentTileSchedulerILi192ELi160ELi384ELi128ELb0ELb1ELb1ELb0ELb1ELb1EEEEEEEEEvNT_6ParamsE --------------------------
	.section	.nv.constant0._ZN7cutlass13device_kernelIN5flash11enable_sm90INS1_16FlashAttnFwdSm90INS1_25CollectiveMainloopFwdSm90ILi2EN4cute5tupleIJNS5_1CILi1EEES8_S8_EEENS6_IJNS7_ILi192EEENS7_ILi160EEENS7_ILi64EEEEEELi64ENS_12float_e4m3_tEfNS_4arch4Sm90ELb0ELb0ELb0ELb1ELb1ELb0ELb0ELb1ELb1ELb1ELb0ELb0EEENS1_21CollectiveEpilogueFwdINS6_IJSA_SC_SB_EEES9_NS_10bfloat16_tESG_Li384ELb1ELb1ELb0ELb1EEENS1_36VarlenDynamicPersistentTileSchedulerILi192ELi160ELi384ELi128ELb0ELb1ELb1ELb0ELb1ELb1EEEEEEEEEvNT_6ParamsE,"a",@progbits
	.sectionflags	@""
	.align	4
.nv.constant0._ZN7cutlass13device_kernelIN5flash11enable_sm90INS1_16FlashAttnFwdSm90INS1_25CollectiveMainloopFwdSm90ILi2EN4cute5tupleIJNS5_1CILi1EEES8_S8_EEENS6_IJNS7_ILi192EEENS7_ILi160EEENS7_ILi64EEEEEELi64ENS_12float_e4m3_tEfNS_4arch4Sm90ELb0ELb0ELb0ELb1ELb1ELb0ELb0ELb1ELb1ELb1ELb0ELb0EEENS1_21CollectiveEpilogueFwdINS6_IJSA_SC_SB_EEES9_NS_10bfloat16_tESG_Li384ELb1ELb1ELb0ELb1EEENS1_36VarlenDynamicPersistentTileSchedulerILi192ELi160ELi384ELi128ELb0ELb1ELb1ELb0ELb1ELb1EEEEEEEEEvNT_6ParamsE:
	.zero		3328


//--------------------- .nv.constant0._ZN7cutlass13device_kernelIN5flash11enable_sm90INS1_16FlashAttnFwdSm90INS1_25CollectiveMainloopFwdSm90ILi2EN4cute5tupleIJNS5_1CILi1EEES8_S8_EEENS6_IJNS7_ILi192EEENS7_ILi160EEENS7_ILi64EEEEEELi64ENS_12float_e4m3_tEfNS_4arch4Sm90ELb0ELb0ELb0ELb1ELb1ELb1ELb0ELb1ELb1ELb1ELb0ELb0EEENS1_21CollectiveEpilogueFwdINS6_IJSA_SC_SB_EEES9_NS_10bfloat16_tESG_Li384ELb1ELb1ELb0ELb1EEENS1_36VarlenDynamicPersistentTileSchedulerILi192ELi160ELi384ELi128ELb0ELb1ELb1ELb0ELb1ELb1EEEEEEEEEvNT_6ParamsE --------------------------
	.section	.nv.constant0._ZN7cutlass13device_kernelIN5flash11enable_sm90INS1_16FlashAttnFwdSm90INS1_25CollectiveMainloopFwdSm90ILi2EN4cute5tupleIJNS5_1CILi1EEES8_S8_EEENS6_IJNS7_ILi192EEENS7_ILi160EEENS7_ILi64EEEEEELi64ENS_12float_e4m3_tEfNS_4arch4Sm90ELb0ELb0ELb0ELb1ELb1ELb1ELb0ELb1ELb1ELb1ELb0ELb0EEENS1_21CollectiveEpilogueFwdINS6_IJSA_SC_SB_EEES9_NS_10bfloat16_tESG_Li384ELb1ELb1ELb0ELb1EEENS1_36VarlenDynamicPersistentTileSchedulerILi192ELi160ELi384ELi128ELb0ELb1ELb1ELb0ELb1ELb1EEEEEEEEEvNT_6ParamsE,"a",@progbits
	.sectionflags	@""
	.align	4
.nv.constant0._ZN7cutlass13device_kernelIN5flash11enable_sm90INS1_16FlashAttnFwdSm90INS1_25CollectiveMainloopFwdSm90ILi2EN4cute5tupleIJNS5_1CILi1EEES8_S8_EEENS6_IJNS7_ILi192EEENS7_ILi160EEENS7_ILi64EEEEEELi64ENS_12float_e4m3_tEfNS_4arch4Sm90ELb0ELb0ELb0ELb1ELb1ELb1ELb0ELb1ELb1ELb1ELb0ELb0EEENS1_21CollectiveEpilogueFwdINS6_IJSA_SC_SB_EEES9_NS_10bfloat16_tESG_Li384ELb1ELb1ELb0ELb1EEENS1_36VarlenDynamicPersistentTileSchedulerILi192ELi160ELi384ELi128ELb0ELb1ELb1ELb0ELb1ELb1EEEEEEEEEvNT_6ParamsE:
	.zero		3328


//--------------------- .nv.constant0._ZN7cutlass13device_kernelIN5flash11enable_sm90INS1_16FlashAttnFwdSm90INS1_25CollectiveMainloopFwdSm90ILi2EN4cute5tupleIJNS5_1CILi1EEES8_S8_EEENS6_IJNS7_ILi192EEENS7_ILi160EEENS7_ILi64EEEEEELi64ENS_12float_e4m3_tEfNS_4arch4Sm90ELb0ELb1ELb0ELb0ELb1ELb0ELb0ELb1ELb1ELb1ELb0ELb0EEENS1_21CollectiveEpilogueFwdINS6_IJSA_SC_SB_EEES9_NS_10bfloat16_tESG_Li384ELb0ELb1ELb0ELb1EEENS1_30DynamicPersistentTileSchedulerILi384ELi128ELb0ELb1ELb1EEEEEEEEEvNT_6ParamsE --------------------------
	.section	.nv.constant0._ZN7cutlass13device_kernelIN5flash11enable_sm90INS1_16FlashAttnFwdSm90INS1_25CollectiveMainloopFwdSm90ILi2EN4cute5tupleIJNS5_1CILi1EEES8_S8_EEENS6_IJNS7_ILi192EEENS7_ILi160EEENS7_ILi64EEEEEELi64ENS_12float_e4m3_tEfNS_4arch4Sm90ELb0ELb1ELb0ELb0ELb1ELb0ELb0ELb1ELb1ELb1ELb0ELb0EEENS1_21CollectiveEpilogueFwdINS6_IJSA_SC_SB_EEES9_NS_10bfloat16_tESG_Li384ELb0ELb1ELb0ELb1EEENS1_30DynamicPersistentTileSchedulerILi384ELi128ELb0ELb1ELb1EEEEEEEEEvNT_6ParamsE,"a",@progbits
	.sectionflags	@""
	.align	4
.nv.constant0._ZN7cutlass13device_kernelIN5flash11enable_sm90INS1_16FlashAttnFwdSm90INS1_25CollectiveMainloopFwdSm90ILi2EN4cute5tupleIJNS5_1CILi1EEES8_S8_EEENS6_IJNS7_ILi192EEENS7_ILi160EEENS7_ILi64EEEEEELi64ENS_12float_e4m3_tEfNS_4arch4Sm90ELb0ELb1ELb0ELb0ELb1ELb0ELb0ELb1ELb1ELb1ELb0ELb0EEENS1_21CollectiveEpilogueFwdINS6_IJSA_SC_SB_EEES9_NS_10bfloat16_tESG_Li384ELb0ELb1ELb0ELb1EEENS1_30DynamicPersistentTileSchedulerILi384ELi128ELb0ELb1ELb1EEEEEEEEEvNT_6ParamsE:
	.zero		3328


//--------------------- .nv.constant0._ZN7cutlass13device_kernelIN5flash11enable_sm90INS1_16FlashAttnFwdSm90INS1_25CollectiveMainloopFwdSm90ILi2EN4cute5tupleIJNS5_1CILi1EEES8_S8_EEENS6_IJNS7_ILi192EEENS7_ILi160EEENS7_ILi64EEEEEELi64ENS_12float_e4m3_tEfNS_4arch4Sm90ELb0ELb1ELb0ELb1ELb1ELb0ELb0ELb1ELb1ELb1ELb0ELb0EEENS1_21CollectiveEpilogueFwdINS6_IJSA_SC_SB_EEES9_NS_10bfloat16_tESG_Li384ELb1ELb1ELb0ELb1EEENS1_36VarlenDynamicPersistentTileSchedulerILi192ELi160ELi384ELi128ELb0ELb1ELb1ELb1ELb0ELb1EEEEEEEEEvNT_6ParamsE --------------------------
	.section	.nv.constant0._ZN7cutlass13device_kernelIN5flash11enable_sm90INS1_16FlashAttnFwdSm90INS1_25CollectiveMainloopFwdSm90ILi2EN4cute5tupleIJNS5_1CILi1EEES8_S8_EEENS6_IJNS7_ILi192EEENS7_ILi160EEENS7_ILi64EEEEEELi64ENS_12float_e4m3_tEfNS_4arch4Sm90ELb0ELb1ELb0ELb1ELb1ELb0ELb0ELb1ELb1ELb1ELb0ELb0EEENS1_21CollectiveEpilogueFwdINS6_IJSA_SC_SB_EEES9_NS_10bfloat16_tESG_Li384ELb1ELb1ELb0ELb1EEENS1_36VarlenDynamicPersistentTileSchedulerILi192ELi160ELi384ELi128ELb0ELb1ELb1ELb1ELb0ELb1EEEEEEEEEvNT_6ParamsE,"a",@progbits
	.sectionflags	@""
	.align	4
.nv.constant0._ZN7cutlass13device_kernelIN5flash11enable_sm90INS1_16FlashAttnFwdSm90INS1_25CollectiveMainloopFwdSm90ILi2EN4cute5tupleIJNS5_1CILi1EEES8_S8_EEENS6_IJNS7_ILi192EEENS7_ILi160EEENS7_ILi64EEEEEELi64ENS_12float_e4m3_tEfNS_4arch4Sm90ELb0ELb1ELb0ELb1ELb1ELb0ELb0ELb1ELb1ELb1ELb0ELb0EEENS1_21CollectiveEpilogueFwdINS6_IJSA_SC_SB_EEES9_NS_10bfloat16_tESG_Li384ELb1ELb1ELb0ELb1EEENS1_36VarlenDynamicPersistentTileSchedulerILi192ELi160ELi384ELi128ELb0ELb1ELb1ELb1ELb0ELb1EEEEEEEEEvNT_6ParamsE:
	.zero		3328


//--------------------- .nv.constant0._ZN7cutlass13device_kernelIN5flash11enable_sm90INS1_16FlashAttnFwdSm90INS1_25CollectiveMainloopFwdSm90ILi2EN4cute5tupleIJNS5_1CILi1EEES8_S8_EEENS6_IJNS7_ILi192EEENS7_ILi160EEENS7_ILi64EEEEEELi64ENS_12float_e4m3_tEfNS_4arch4Sm90ELb0ELb1ELb0ELb1ELb1ELb1ELb0ELb1ELb1ELb1ELb0ELb0EEENS1_21CollectiveEpilogueFwdINS6_IJSA_SC_SB_EEES9_NS_10bfloat16_tESG_Li384ELb1ELb1ELb0ELb1EEENS1_36VarlenDynamicPersistentTileSchedulerILi192ELi160ELi384ELi128ELb0ELb1ELb1ELb1ELb0ELb1EEEEEEEEEvNT_6ParamsE --------------------------
	.section	.nv.constant0._ZN7cutlass13device_kernelIN5flash11enable_sm90INS1_16FlashAttnFwdSm90INS1_25CollectiveMainloopFwdSm90ILi2EN4cute5tupleIJNS5_1CILi1EEES8_S8_EEENS6_IJNS7_ILi192EEENS7_ILi160EEENS7_ILi64EEEEEELi64ENS_12float_e4m3_tEfNS_4arch4Sm90ELb0ELb1ELb0ELb1ELb1ELb1ELb0ELb1ELb1ELb1ELb0ELb0EEENS1_21CollectiveEpilogueFwdINS6_IJSA_SC_SB_EEES9_NS_10bfloat16_tESG_Li384ELb1ELb1ELb0ELb1EEENS1_36VarlenDynamicPersistentTileSchedulerILi192ELi160ELi384ELi128ELb0ELb1ELb1ELb1ELb0ELb1EEEEEEEEEvNT_6ParamsE,"a",@progbits
	.sectionflags	@""
	.align	4
.nv.constant0._ZN7cutlass13device_kernelIN5flash11enable_sm90INS1_16FlashAttnFwdSm90INS1_25CollectiveMainloopFwdSm90ILi2EN4cute5tupleIJNS5_1CILi1EEES8_S8_EEENS6_IJNS7_ILi192EEENS7_ILi160EEENS7_ILi64EEEEEELi64ENS_12float_e4m3_tEfNS_4arch4Sm90ELb0ELb1ELb0ELb1ELb1ELb1ELb0ELb1ELb1ELb1ELb0ELb0EEENS1_21CollectiveEpilogueFwdINS6_IJSA_SC_SB_EEES9_NS_10bfloat16_tESG_Li384ELb1ELb1ELb0ELb1EEENS1_36VarlenDynamicPersistentTileSchedulerILi192ELi160ELi384ELi128ELb0ELb1ELb1ELb1ELb0ELb1EEEEEEEEEvNT_6ParamsE:
	.zero		3328


//--------------------- .nv.constant0._ZN7cutlass13device_kernelIN5flash11enable_sm90INS1_16FlashAttnFwdSm90INS1_25CollectiveMainloopFwdSm90ILi2EN4cute5tupleIJNS5_1CILi1EEES8_S8_EEENS6_IJNS7_ILi192EEENS7_ILi160EEENS7_ILi64EEEEEELi64ENS_12float_e4m3_tEfNS_4arch4Sm90ELb1ELb0ELb0ELb0ELb1ELb0ELb0ELb1ELb1ELb1ELb0ELb0EEENS1_21CollectiveEpilogueFwdINS6_IJSA_SC_SB_EEES9_NS_10bfloat16_tESG_Li384ELb0ELb1ELb0ELb1EEENS1_30DynamicPersistentTileSchedulerILi384ELi128ELb0ELb1ELb1EEEEEEEEEvNT_6ParamsE --------------------------
	.section	.nv.constant0._ZN7cutlass13device_kernelIN5flash11enable_sm90INS1_16FlashAttnFwdSm90INS1_25CollectiveMainloopFwdSm90ILi2EN4cute5tupleIJNS5_1CILi1EEES8_S8_EEENS6_IJNS7_ILi192EEENS7_ILi160EEENS7_ILi64EEEEEELi64ENS_12float_e4m3_tEfNS_4arch4Sm90ELb1ELb0ELb0ELb0ELb1ELb0ELb0ELb1ELb1ELb1ELb0ELb0EEENS1_21CollectiveEpilogueFwdINS6_IJSA_SC_SB_EEES9_NS_10bfloat16_tESG_Li384ELb0ELb1ELb0ELb1EEENS1_30DynamicPersistentTileSchedulerILi384ELi128ELb0ELb1ELb1EEEEEEEEEvNT_6ParamsE,"a",@progbits
	.sectionflags	@""
	.align	4
.nv.constant0._ZN7cutlass13device_kernelIN5flash11enable_sm90INS1_16FlashAttnFwdSm90INS1_25CollectiveMainloopFwdSm90ILi2EN4cute5tupleIJNS5_1CILi1EEES8_S8_EEENS6_IJNS7_ILi192EEENS7_ILi160EEENS7_ILi64EEEEEELi64ENS_12float_e4m3_tEfNS_4arch4Sm90ELb1ELb0ELb0ELb0ELb1ELb0ELb0ELb1ELb1ELb1ELb0ELb0EEENS1_21CollectiveEpilogueFwdINS6_IJSA_SC_SB_EEES9_NS_10bfloat16_tESG_Li384ELb0ELb1ELb0ELb1EEENS1_30DynamicPersistentTileSchedulerILi384ELi128ELb0ELb1ELb1EEEEEEEEEvNT_6ParamsE:
	.zero		3328


//--------------------- .nv.constant0._ZN7cutlass13device_kernelIN5flash11enable_sm90INS1_16FlashAttnFwdSm90INS1_25CollectiveMainloopFwdSm90ILi2EN4cute5tupleIJNS5_1CILi1EEES8_S8_EEENS6_IJNS7_ILi192EEENS7_ILi160EEENS7_ILi64EEEEEELi64ENS_12float_e4m3_tEfNS_4arch4Sm90ELb1ELb0ELb0ELb1ELb1ELb0ELb0ELb1ELb1ELb1ELb0ELb0EEENS1_21CollectiveEpilogueFwdINS6_IJSA_SC_SB_EEES9_NS_10bfloat16_tESG_Li384ELb1ELb1ELb0ELb1EEENS1_36VarlenDynamicPersistentTileSchedulerILi192ELi160ELi384ELi128ELb0ELb1ELb1ELb1ELb1ELb1EEEEEEEEEvNT_6ParamsE --------------------------
	.section	.nv.constant0._ZN7cutlass13device_kernelIN5flash11enable_sm90INS1_16FlashAttnFwdSm90INS1_25CollectiveMainloopFwdSm90ILi2EN4cute5tupleIJNS5_1CILi1EEES8_S8_EEENS6_IJNS7_ILi192EEENS7_ILi160EEENS7_ILi64EEEEEELi64ENS_12float_e4m3_tEfNS_4arch4Sm90ELb1ELb0ELb0ELb1ELb1ELb0ELb0ELb1ELb1ELb1ELb0ELb0EEENS1_21CollectiveEpilogueFwdINS6_IJSA_SC_SB_EEES9_NS_10bfloat16_tESG_Li384ELb1ELb1ELb0ELb1EEENS1_36VarlenDynamicPersistentTileSchedulerILi192ELi160ELi384ELi128ELb0ELb1ELb1ELb1ELb1ELb1EEEEEEEEEvNT_6ParamsE,"a",@progbits
	.sectionflags	@""
	.align	4
.nv.constant0._ZN7cutlass13device_kernelIN5flash11enable_sm90INS1_16FlashAttnFwdSm90INS1_25CollectiveMainloopFwdSm90ILi2EN4cute5tupleIJNS5_1CILi1EEES8_S8_EEENS6_IJNS7_ILi192EEENS7_ILi160EEENS7_ILi64EEEEEELi64ENS_12float_e4m3_tEfNS_4arch4Sm90ELb1ELb0ELb0ELb1ELb1ELb0ELb0ELb1ELb1ELb1ELb0ELb0EEENS1_21CollectiveEpilogueFwdINS6_IJSA_SC_SB_EEES9_NS_10bfloat16_tESG_Li384ELb1ELb1ELb0ELb1EEENS1_36VarlenDynamicPersistentTileSchedulerILi192ELi160ELi384ELi128ELb0ELb1ELb1ELb1ELb1ELb1EEEEEEEEEvNT_6ParamsE:
	.zero		3328


//--------------------- .nv.constant0._ZN7cutlass13device_kernelIN5flash11enable_sm90INS1_16FlashAttnFwdSm90INS1_25CollectiveMainloopFwdSm90ILi2EN4cute5tupleIJNS5_1CILi1EEES8_S8_EEENS6_IJNS7_ILi192EEENS7_ILi160EEENS7_ILi64EEEEEELi64ENS_12float_e4m3_tEfNS_4arch4Sm90ELb1ELb0ELb0ELb1ELb1ELb1ELb0ELb1ELb1ELb1ELb0ELb0EEENS1_21CollectiveEpilogueFwdINS6_IJSA_SC_SB_EEES9_NS_10bfloat16_tESG_Li384ELb1ELb1ELb0ELb1EEENS1_36VarlenDynamicPersistentTileSchedulerILi192ELi160ELi384ELi128ELb0ELb1ELb1ELb1ELb1ELb1EEEEEEEEEvNT_6ParamsE --------------------------
	.section	.nv.constant0._ZN7cutlass13device_kernelIN5flash11enable_sm90INS1_16FlashAttnFwdSm90INS1_25CollectiveMainloopFwdSm90ILi2EN4cute5tupleIJNS5_1CILi1EEES8_S8_EEENS6_IJNS7_ILi192EEENS7_ILi160EEENS7_ILi64EEEEEELi64ENS_12float_e4m3_tEfNS_4arch4Sm90ELb1ELb0ELb0ELb1ELb1ELb1ELb0ELb1ELb1ELb1ELb0ELb0EEENS1_21CollectiveEpilogueFwdINS6_IJSA_SC_SB_EEES9_NS_10bfloat16_tESG_Li384ELb1ELb1ELb0ELb1EEENS1_36VarlenDynamicPersistentTileSchedulerILi192ELi160ELi384ELi128ELb0ELb1ELb1ELb1ELb1ELb1EEEEEEEEEvNT_6ParamsE,"a",@progbits
	.sectionflags	@""
	.align	4
.nv.constant0._ZN7cutlass13device_kernelIN5flash11enable_sm90INS1_16FlashAttnFwdSm90INS1_25CollectiveMainloopFwdSm90ILi2EN4cute5tupleIJNS5_1CILi1EEES8_S8_EEENS6_IJNS7_ILi192EEENS7_ILi160EEENS7_ILi64EEEEEELi64ENS_12float_e4m3_tEfNS_4arch4Sm90ELb1ELb0ELb0ELb1ELb1ELb1ELb0ELb1ELb1ELb1ELb0ELb0EEENS1_21CollectiveEpilogueFwdINS6_IJSA_SC_SB_EEES9_NS_10bfloat16_tESG_Li384ELb1ELb1ELb0ELb1EEENS1_36VarlenDynamicPersistentTileSchedulerILi192ELi160ELi384ELi128ELb0ELb1ELb1ELb1ELb1ELb1EEEEEEEEEvNT_6ParamsE:
	.zero		3328


//--------------------- SYMBOLS --------------------------

	.type		.nv.reservedSmem.offset0,@object
	.size		.nv.reservedSmem.offset0,0x4
	.type		__assertfail,@function
